	.target	sm_80

	.elftype	@"ET_EXEC"


//--------------------- .note.nv.tkinfo           --------------------------
	.section	.note.nv.tkinfo,"",@"SHT_NOTE"
	.sectionflags	@"SHF_NOTE_NV_TKINFO"
	.tkinfo
        /*0018*/ 	.word	0x00000002
        /*0030*/ 	.string	""
        /*0030*/ 	.string	"ptxas"
        /*0030*/ 	.string	"Cuda compilation tools, release 13.0, V13.0.88"
        /*0030*/ 	.string	"Build cuda_13.0.r13.0/compiler.36424714_0"
        /*0030*/ 	.string	"-arch sm_80 -m 64 "



//--------------------- .note.nv.cuinfo           --------------------------
	.section	.note.nv.cuinfo,"",@"SHT_NOTE"
	.sectionflags	@"SHF_NOTE_NV_CUINFO"
        /*0018*/ 	.short	0x0002
        /*001a*/ 	.short	0x0050
        /*001c*/ 	.short	0x0082
	.zero		2


//--------------------- .nv.info                  --------------------------
	.section	.nv.info,"",@"SHT_CUDA_INFO"
	.align	4


	//----- nvinfo : EIATTR_REGCOUNT
	.align		4
        /*0000*/ 	.byte	0x04, 0x2f
        /*0002*/ 	.short	(.L_12 - .L_11)
	.align		4
.L_11:
        /*0004*/ 	.word	index@(_ZN7cutlass13device_kernelIN5flash22FlashAttnBwdPreprocessIN4cute5tupleIJNS3_1CILi64EEENS5_ILi96EEEEEENS_6half_tEfNS_4arch4Sm80ELb1ELb1EEEEEvNT_6ParamsE)
        /*0008*/ 	.word	0x00000033


	//----- nvinfo : EIATTR_FRAME_SIZE
	.align		4
.L_12:
        /*000c*/ 	.byte	0x04, 0x11
        /*000e*/ 	.short	(.L_14 - .L_13)
	.align		4
.L_13:
        /*0010*/ 	.word	index@(_ZN7cutlass13device_kernelIN5flash22FlashAttnBwdPreprocessIN4cute5tupleIJNS3_1CILi64EEENS5_ILi96EEEEEENS_6half_tEfNS_4arch4Sm80ELb1ELb1EEEEEvNT_6ParamsE)
        /*0014*/ 	.word	0x00000000


	//----- nvinfo : EIATTR_REGCOUNT
	.align		4
.L_14:
        /*0018*/ 	.byte	0x04, 0x2f
        /*001a*/ 	.short	(.L_16 - .L_15)
	.align		4
.L_15:
        /*001c*/ 	.word	index@(_ZN7cutlass13device_kernelIN5flash19enable_sm80_to_sm89INS1_16FlashAttnBwdSm80INS1_25CollectiveMainloopBwdSm80ILi2ELi2EN4cute5tupleIJNS5_1CILi64EEENS7_ILi128EEENS7_ILi96EEEEEENS_6half_tEfNS_4arch4Sm80ELb1ELb0ELb0ELb1ELb1ELb0ELb0ELb0ELi2ELi2ELi4ELi2ELb0EEENS1_24CollectiveEpilogueBwdGQAISB_fSE_Li256ELb1ELb1EEENS1_25SingleTileBwdLPTSchedulerILb1ELi128ELb1EEEEEEEEEvNT_6ParamsE)
        /*0020*/ 	.word	0x000000ff


	//----- nvinfo : EIATTR_FRAME_SIZE
	.align		4
.L_16:
        /*0024*/ 	.byte	0x04, 0x11
        /*0026*/ 	.short	(.L_18 - .L_17)
	.align		4
.L_17:
        /*0028*/ 	.word	index@($__internal_11_$__cuda_sm70_warpsync)
        /*002c*/ 	.word	0x00000000


	//----- nvinfo : EIATTR_FRAME_SIZE
	.align		4
.L_18:
        /*0030*/ 	.byte	0x04, 0x11
        /*0032*/ 	.short	(.L_20 - .L_19)
	.align		4
.L_19:
        /*0034*/ 	.word	index@(_ZN7cutlass13device_kernelIN5flash19enable_sm80_to_sm89INS1_16FlashAttnBwdSm80INS1_25CollectiveMainloopBwdSm80ILi2ELi2EN4cute5tupleIJNS5_1CILi64EEENS7_ILi128EEENS7_ILi96EEEEEENS_6half_tEfNS_4arch4Sm80ELb1ELb0ELb0ELb1ELb1ELb0ELb0ELb0ELi2ELi2ELi4ELi2ELb0EEENS1_24CollectiveEpilogueBwdGQAISB_fSE_Li256ELb1ELb1EEENS1_25SingleTileBwdLPTSchedulerILb1ELi128ELb1EEEEEEEEEvNT_6ParamsE)
        /*0038*/ 	.word	0x00000000


	//----- nvinfo : EIATTR_REGCOUNT
	.align		4
.L_20:
        /*003c*/ 	.byte	0x04, 0x2f
        /*003e*/ 	.short	(.L_22 - .L_21)
	.align		4
.L_21:
        /*0040*/ 	.word	index@(_ZN7cutlass13device_kernelIN5flash32FlashAttnBwdPostprocessConvertdQIN4cute5tupleIJNS3_1CILi64EEENS5_ILi96EEEEEENS_6half_tEfNS_4arch4Sm80ELi256ENS3_8TiledMMAINS3_8MMA_AtomIJNS3_28SM80_16x8x16_F32F16F16F32_TNEEEENS3_6LayoutINS4_IJNS5_ILi2EEENS5_ILi4EEENS5_ILi1EEEEEENS4_IJSJ_SH_NS5_ILi0EEEEEEEENS4_IJNS5_ILi32EEESO_NS5_ILi16EEEEEEEELb0EEEEEvNT_6ParamsE)
        /*0044*/ 	.word	0x0000002f


	//----- nvinfo : EIATTR_FRAME_SIZE
	.align		4
.L_22:
        /*0048*/ 	.byte	0x04, 0x11
        /*004a*/ 	.short	(.L_24 - .L_23)
	.align		4
.L_23:
        /*004c*/ 	.word	index@(_ZN7cutlass13device_kernelIN5flash32FlashAttnBwdPostprocessConvertdQIN4cute5tupleIJNS3_1CILi64EEENS5_ILi96EEEEEENS_6half_tEfNS_4arch4Sm80ELi256ENS3_8TiledMMAINS3_8MMA_AtomIJNS3_28SM80_16x8x16_F32F16F16F32_TNEEEENS3_6LayoutINS4_IJNS5_ILi2EEENS5_ILi4EEENS5_ILi1EEEEEENS4_IJSJ_SH_NS5_ILi0EEEEEEEENS4_IJNS5_ILi32EEESO_NS5_ILi16EEEEEEEELb0EEEEEvNT_6ParamsE)
        /*0050*/ 	.word	0x00000000


	//----- nvinfo : EIATTR_REGCOUNT
	.align		4
.L_24:
        /*0054*/ 	.byte	0x04, 0x2f
        /*0056*/ 	.short	(.L_26 - .L_25)
	.align		4
.L_25:
        /*0058*/ 	.word	index@(_ZN7cutlass13device_kernelIN5flash32FlashAttnBwdPostprocessConvertdQIN4cute5tupleIJNS3_1CILi128EEENS5_ILi96EEEEEENS_6half_tEfNS_4arch4Sm80ELi256ENS3_8TiledMMAINS3_8MMA_AtomIJNS3_28SM80_16x8x16_F32F16F16F32_TNEEEENS3_6LayoutINS4_IJNS5_ILi4EEENS5_ILi2EEENS5_ILi1EEEEEENS4_IJSJ_SH_NS5_ILi0EEEEEEEENS4_IJNS5_ILi64EEENS5_ILi32EEENS5_ILi16EEEEEEEELb0EEEEEvNT_6ParamsE)
        /*005c*/ 	.word	0x00000047


	//----- nvinfo : EIATTR_FRAME_SIZE
	.align		4
.L_26:
        /*0060*/ 	.byte	0x04, 0x11
        /*0062*/ 	.short	(.L_28 - .L_27)
	.align		4
.L_27:
        /*0064*/ 	.word	index@(_ZN7cutlass13device_kernelIN5flash32FlashAttnBwdPostprocessConvertdQIN4cute5tupleIJNS3_1CILi128EEENS5_ILi96EEEEEENS_6half_tEfNS_4arch4Sm80ELi256ENS3_8TiledMMAINS3_8MMA_AtomIJNS3_28SM80_16x8x16_F32F16F16F32_TNEEEENS3_6LayoutINS4_IJNS5_ILi4EEENS5_ILi2EEENS5_ILi1EEEEEENS4_IJSJ_SH_NS5_ILi0EEEEEEEENS4_IJNS5_ILi64EEENS5_ILi32EEENS5_ILi16EEEEEEEELb0EEEEEvNT_6ParamsE)
        /*0068*/ 	.word	0x00000000


	//----- nvinfo : EIATTR_REGCOUNT
	.align		4
.L_28:
        /*006c*/ 	.byte	0x04, 0x2f
        /*006e*/ 	.short	(.L_30 - .L_29)
	.align		4
.L_29:
        /*0070*/ 	.word	index@(_ZN7cutlass13device_kernelIN5flash19enable_sm80_to_sm89INS1_16FlashAttnBwdSm80INS1_25CollectiveMainloopBwdSm80ILi2ELi2EN4cute5tupleIJNS5_1CILi64EEENS7_ILi128EEENS7_ILi96EEEEEENS_6half_tEfNS_4arch4Sm80ELb1ELb0ELb0ELb1ELb0ELb0ELb0ELb0ELi2ELi2ELi4ELi2ELb0EEENS1_24CollectiveEpilogueBwdGQAISB_fSE_Li256ELb1ELb0EEENS1_25SingleTileBwdLPTSchedulerILb1ELi128ELb0EEEEEEEEEvNT_6ParamsE)
        /*0074*/ 	.word	0x000000ff


	//----- nvinfo : EIATTR_FRAME_SIZE
	.align		4
.L_30:
        /*0078*/ 	.byte	0x04, 0x11
        /*007a*/ 	.short	(.L_32 - .L_31)
	.align		4
.L_31:
        /*007c*/ 	.word	index@(_ZN7cutlass13device_kernelIN5flash19enable_sm80_to_sm89INS1_16FlashAttnBwdSm80INS1_25CollectiveMainloopBwdSm80ILi2ELi2EN4cute5tupleIJNS5_1CILi64EEENS7_ILi128EEENS7_ILi96EEEEEENS_6half_tEfNS_4arch4Sm80ELb1ELb0ELb0ELb1ELb0ELb0ELb0ELb0ELi2ELi2ELi4ELi2ELb0EEENS1_24CollectiveEpilogueBwdGQAISB_fSE_Li256ELb1ELb0EEENS1_25SingleTileBwdLPTSchedulerILb1ELi128ELb0EEEEEEEEEvNT_6ParamsE)
        /*0080*/ 	.word	0x00000000


	//----- nvinfo : EIATTR_REGCOUNT
	.align		4
.L_32:
        /*0084*/ 	.byte	0x04, 0x2f
        /*0086*/ 	.short	(.L_34 - .L_33)
	.align		4
.L_33:
        /*0088*/ 	.word	index@(_ZN7cutlass13device_kernelIN5flash19enable_sm80_to_sm89INS1_16FlashAttnBwdSm80INS1_25CollectiveMainloopBwdSm80ILi2ELi2EN4cute5tupleIJNS5_1CILi64EEENS7_ILi128EEENS7_ILi96EEEEEENS_6half_tEfNS_4arch4Sm80ELb1ELb0ELb0ELb1ELb1ELb0ELb0ELb0ELi2ELi2ELi4ELi2ELb0EEENS1_21CollectiveEpilogueBwdISB_SC_SE_Li256ELb1ELb0ELi2EEENS1_25SingleTileBwdLPTSchedulerILb1ELi128ELb1EEEEEEEEEvNT_6ParamsE)
        /*008c*/ 	.word	0x000000ff


	//----- nvinfo : EIATTR_FRAME_SIZE
	.align		4
.L_34:
        /*0090*/ 	.byte	0x04, 0x11
        /*0092*/ 	.short	(.L_36 - .L_35)
	.align		4
.L_35:
        /*0094*/ 	.word	index@(_ZN7cutlass13device_kernelIN5flash19enable_sm80_to_sm89INS1_16FlashAttnBwdSm80INS1_25CollectiveMainloopBwdSm80ILi2ELi2EN4cute5tupleIJNS5_1CILi64EEENS7_ILi128EEENS7_ILi96EEEEEENS_6half_tEfNS_4arch4Sm80ELb1ELb0ELb0ELb1ELb1ELb0ELb0ELb0ELi2ELi2ELi4ELi2ELb0EEENS1_21CollectiveEpilogueBwdISB_SC_SE_Li256ELb1ELb0ELi2EEENS1_25SingleTileBwdLPTSchedulerILb1ELi128ELb1EEEEEEEEEvNT_6ParamsE)
        /*0098*/ 	.word	0x00000000


	//----- nvinfo : EIATTR_REGCOUNT
	.align		4
.L_36:
        /*009c*/ 	.byte	0x04, 0x2f
        /*009e*/ 	.short	(.L_38 - .L_37)
	.align		4
.L_37:
        /*00a0*/ 	.word	index@(_ZN7cutlass13device_kernelIN5flash19enable_sm80_to_sm89INS1_16FlashAttnBwdSm80INS1_25CollectiveMainloopBwdSm80ILi2ELi2EN4cute5tupleIJNS5_1CILi64EEENS7_ILi128EEENS7_ILi96EEEEEENS_6half_tEfNS_4arch4Sm80ELb1ELb0ELb0ELb1ELb0ELb0ELb0ELb0ELi2ELi2ELi4ELi2ELb0EEENS1_21CollectiveEpilogueBwdISB_SC_SE_Li256ELb1ELb0ELi2EEENS1_25SingleTileBwdLPTSchedulerILb1ELi128ELb0EEEEEEEEEvNT_6ParamsE)
        /*00a4*/ 	.word	0x000000ff


	//----- nvinfo : EIATTR_FRAME_SIZE
	.align		4
.L_38:
        /*00a8*/ 	.byte	0x04, 0x11
        /*00aa*/ 	.short	(.L_40 - .L_39)
	.align		4
.L_39:
        /*00ac*/ 	.word	index@(_ZN7cutlass13device_kernelIN5flash19enable_sm80_to_sm89INS1_16FlashAttnBwdSm80INS1_25CollectiveMainloopBwdSm80ILi2ELi2EN4cute5tupleIJNS5_1CILi64EEENS7_ILi128EEENS7_ILi96EEEEEENS_6half_tEfNS_4arch4Sm80ELb1ELb0ELb0ELb1ELb0ELb0ELb0ELb0ELi2ELi2ELi4ELi2ELb0EEENS1_21CollectiveEpilogueBwdISB_SC_SE_Li256ELb1ELb0ELi2EEENS1_25SingleTileBwdLPTSchedulerILb1ELi128ELb0EEEEEEEEEvNT_6ParamsE)
        /*00b0*/ 	.word	0x00000000


	//----- nvinfo : EIATTR_REGCOUNT
	.align		4
.L_40:
        /*00b4*/ 	.byte	0x04, 0x2f
        /*00b6*/ 	.short	(.L_42 - .L_41)
	.align		4
.L_41:
        /*00b8*/ 	.word	index@(_ZN7cutlass13device_kernelIN5flash22FlashAttnBwdPreprocessIN4cute5tupleIJNS3_1CILi64EEENS5_ILi96EEEEEENS_6half_tEfNS_4arch4Sm80ELb1ELb0EEEEEvNT_6ParamsE)
        /*00bc*/ 	.word	0x0000002e


	//----- nvinfo : EIATTR_FRAME_SIZE
	.align		4
.L_42:
        /*00c0*/ 	.byte	0x04, 0x11
        /*00c2*/ 	.short	(.L_44 - .L_43)
	.align		4
.L_43:
        /*00c4*/ 	.word	index@(_ZN7cutlass13device_kernelIN5flash22FlashAttnBwdPreprocessIN4cute5tupleIJNS3_1CILi64EEENS5_ILi96EEEEEENS_6half_tEfNS_4arch4Sm80ELb1ELb0EEEEEvNT_6ParamsE)
        /*00c8*/ 	.word	0x00000000


	//----- nvinfo : EIATTR_REGCOUNT
	.align		4
.L_44:
        /*00cc*/ 	.byte	0x04, 0x2f
        /*00ce*/ 	.short	(.L_46 - .L_45)
	.align		4
.L_45:
        /*00d0*/ 	.word	index@(_ZN7cutlass13device_kernelIN5flash19enable_sm80_to_sm89INS1_16FlashAttnBwdSm80INS1_25CollectiveMainloopBwdSm80ILi2ELi2EN4cute5tupleIJNS5_1CILi64EEENS7_ILi128EEENS7_ILi96EEEEEENS_6half_tEfNS_4arch4Sm80ELb1ELb0ELb0ELb0ELb1ELb0ELb0ELb0ELi2ELi2ELi4ELi2ELb0EEENS1_24CollectiveEpilogueBwdGQAISB_fSE_Li256ELb0ELb1EEENS1_25SingleTileBwdLPTSchedulerILb0ELi128ELb1EEEEEEEEEvNT_6ParamsE)
        /*00d4*/ 	.word	0x000000ff


	//----- nvinfo : EIATTR_FRAME_SIZE
	.align		4
.L_46:
        /*00d8*/ 	.byte	0x04, 0x11
        /*00da*/ 	.short	(.L_48 - .L_47)
	.align		4
.L_47:
        /*00dc*/ 	.word	index@($__internal_10_$__cuda_sm70_warpsync)
        /*00e0*/ 	.word	0x00000000


	//----- nvinfo : EIATTR_FRAME_SIZE
	.align		4
.L_48:
        /*00e4*/ 	.byte	0x04, 0x11
        /*00e6*/ 	.short	(.L_50 - .L_49)
	.align		4
.L_49:
        /*00e8*/ 	.word	index@(_ZN7cutlass13device_kernelIN5flash19enable_sm80_to_sm89INS1_16FlashAttnBwdSm80INS1_25CollectiveMainloopBwdSm80ILi2ELi2EN4cute5tupleIJNS5_1CILi64EEENS7_ILi128EEENS7_ILi96EEEEEENS_6half_tEfNS_4arch4Sm80ELb1ELb0ELb0ELb0ELb1ELb0ELb0ELb0ELi2ELi2ELi4ELi2ELb0EEENS1_24CollectiveEpilogueBwdGQAISB_fSE_Li256ELb0ELb1EEENS1_25SingleTileBwdLPTSchedulerILb0ELi128ELb1EEEEEEEEEvNT_6ParamsE)
        /*00ec*/ 	.word	0x00000000


	//----- nvinfo : EIATTR_REGCOUNT
	.align		4
.L_50:
        /*00f0*/ 	.byte	0x04, 0x2f
        /*00f2*/ 	.short	(.L_52 - .L_51)
	.align		4
.L_51:
        /*00f4*/ 	.word	index@(_ZN7cutlass13device_kernelIN5flash19enable_sm80_to_sm89INS1_16FlashAttnBwdSm80INS1_25CollectiveMainloopBwdSm80ILi2ELi2EN4cute5tupleIJNS5_1CILi64EEENS7_ILi128EEENS7_ILi96EEEEEENS_6half_tEfNS_4arch4Sm80ELb1ELb0ELb0ELb0ELb0ELb0ELb0ELb0ELi2ELi2ELi4ELi2ELb0EEENS1_24CollectiveEpilogueBwdGQAISB_fSE_Li256ELb0ELb0EEENS1_25SingleTileBwdLPTSchedulerILb0ELi128ELb0EEEEEEEEEvNT_6ParamsE)
        /*00f8*/ 	.word	0x000000ff


	//----- nvinfo : EIATTR_FRAME_SIZE
	.align		4
.L_52:
        /*00fc*/ 	.byte	0x04, 0x11
        /*00fe*/ 	.short	(.L_54 - .L_53)
	.align		4
.L_53:
        /*0100*/ 	.word	index@(_ZN7cutlass13device_kernelIN5flash19enable_sm80_to_sm89INS1_16FlashAttnBwdSm80INS1_25CollectiveMainloopBwdSm80ILi2ELi2EN4cute5tupleIJNS5_1CILi64EEENS7_ILi128EEENS7_ILi96EEEEEENS_6half_tEfNS_4arch4Sm80ELb1ELb0ELb0ELb0ELb0ELb0ELb0ELb0ELi2ELi2ELi4ELi2ELb0EEENS1_24CollectiveEpilogueBwdGQAISB_fSE_Li256ELb0ELb0EEENS1_25SingleTileBwdLPTSchedulerILb0ELi128ELb0EEEEEEEEEvNT_6ParamsE)
        /*0104*/ 	.word	0x00000000


	//----- nvinfo : EIATTR_REGCOUNT
	.align		4
.L_54:
        /*0108*/ 	.byte	0x04, 0x2f
        /*010a*/ 	.short	(.L_56 - .L_55)
	.align		4
.L_55:
        /*010c*/ 	.word	index@(_ZN7cutlass13device_kernelIN5flash19enable_sm80_to_sm89INS1_16FlashAttnBwdSm80INS1_25CollectiveMainloopBwdSm80ILi2ELi2EN4cute5tupleIJNS5_1CILi64EEENS7_ILi128EEENS7_ILi96EEEEEENS_6half_tEfNS_4arch4Sm80ELb1ELb0ELb0ELb0ELb1ELb0ELb0ELb0ELi2ELi2ELi4ELi2ELb0EEENS1_21CollectiveEpilogueBwdISB_SC_SE_Li256ELb0ELb0ELi2EEENS1_25SingleTileBwdLPTSchedulerILb0ELi128ELb1EEEEEEEEEvNT_6ParamsE)
        /*0110*/ 	.word	0x000000ff


	//----- nvinfo : EIATTR_FRAME_SIZE
	.align		4
.L_56:
        /*0114*/ 	.byte	0x04, 0x11
        /*0116*/ 	.short	(.L_58 - .L_57)
	.align		4
.L_57:
        /*0118*/ 	.word	index@(_ZN7cutlass13device_kernelIN5flash19enable_sm80_to_sm89INS1_16FlashAttnBwdSm80INS1_25CollectiveMainloopBwdSm80ILi2ELi2EN4cute5tupleIJNS5_1CILi64EEENS7_ILi128EEENS7_ILi96EEEEEENS_6half_tEfNS_4arch4Sm80ELb1ELb0ELb0ELb0ELb1ELb0ELb0ELb0ELi2ELi2ELi4ELi2ELb0EEENS1_21CollectiveEpilogueBwdISB_SC_SE_Li256ELb0ELb0ELi2EEENS1_25SingleTileBwdLPTSchedulerILb0ELi128ELb1EEEEEEEEEvNT_6ParamsE)
        /*011c*/ 	.word	0x00000000


	//----- nvinfo : EIATTR_REGCOUNT
	.align		4
.L_58:
        /*0120*/ 	.byte	0x04, 0x2f
        /*0122*/ 	.short	(.L_60 - .L_59)
	.align		4
.L_59:
        /*0124*/ 	.word	index@(_ZN7cutlass13device_kernelIN5flash19enable_sm80_to_sm89INS1_16FlashAttnBwdSm80INS1_25CollectiveMainloopBwdSm80ILi2ELi2EN4cute5tupleIJNS5_1CILi64EEENS7_ILi128EEENS7_ILi96EEEEEENS_6half_tEfNS_4arch4Sm80ELb1ELb0ELb0ELb0ELb0ELb0ELb0ELb0ELi2ELi2ELi4ELi2ELb0EEENS1_21CollectiveEpilogueBwdISB_SC_SE_Li256ELb0ELb0ELi2EEENS1_25SingleTileBwdLPTSchedulerILb0ELi128ELb0EEEEEEEEEvNT_6ParamsE)
        /*0128*/ 	.word	0x000000ff


	//----- nvinfo : EIATTR_FRAME_SIZE
	.align		4
.L_60:
        /*012c*/ 	.byte	0x04, 0x11
        /*012e*/ 	.short	(.L_62 - .L_61)
	.align		4
.L_61:
        /*0130*/ 	.word	index@(_ZN7cutlass13device_kernelIN5flash19enable_sm80_to_sm89INS1_16FlashAttnBwdSm80INS1_25CollectiveMainloopBwdSm80ILi2ELi2EN4cute5tupleIJNS5_1CILi64EEENS7_ILi128EEENS7_ILi96EEEEEENS_6half_tEfNS_4arch4Sm80ELb1ELb0ELb0ELb0ELb0ELb0ELb0ELb0ELi2ELi2ELi4ELi2ELb0EEENS1_21CollectiveEpilogueBwdISB_SC_SE_Li256ELb0ELb0ELi2EEENS1_25SingleTileBwdLPTSchedulerILb0ELi128ELb0EEEEEEEEEvNT_6ParamsE)
        /*0134*/ 	.word	0x00000000


	//----- nvinfo : EIATTR_REGCOUNT
	.align		4
.L_62:
        /*0138*/ 	.byte	0x04, 0x2f
        /*013a*/ 	.short	(.L_64 - .L_63)
	.align		4
.L_63:
        /*013c*/ 	.word	index@(_ZN7cutlass13device_kernelIN5flash19enable_sm80_to_sm89INS1_16FlashAttnBwdSm80INS1_25CollectiveMainloopBwdSm80ILi2ELi2EN4cute5tupleIJNS5_1CILi64EEENS7_ILi128EEENS7_ILi96EEEEEENS_6half_tEfNS_4arch4Sm80ELb0ELb1ELb0ELb1ELb1ELb0ELb0ELb0ELi2ELi2ELi4ELi2ELb0EEENS1_24CollectiveEpilogueBwdGQAISB_fSE_Li256ELb1ELb1EEENS1_19SingleTileSchedulerILb1ELb0ELb0ELi128EEEEEEEEEvNT_6ParamsE)
        /*0140*/ 	.word	0x000000ff


	//----- nvinfo : EIATTR_FRAME_SIZE
	.align		4
.L_64:
        /*0144*/ 	.byte	0x04, 0x11
        /*0146*/ 	.short	(.L_66 - .L_65)
	.align		4
.L_65:
        /*0148*/ 	.word	index@($__internal_9_$__cuda_sm70_warpsync)
        /*014c*/ 	.word	0x00000000


	//----- nvinfo : EIATTR_FRAME_SIZE
	.align		4
.L_66:
        /*0150*/ 	.byte	0x04, 0x11
        /*0152*/ 	.short	(.L_68 - .L_67)
	.align		4
.L_67:
        /*0154*/ 	.word	index@(_ZN7cutlass13device_kernelIN5flash19enable_sm80_to_sm89INS1_16FlashAttnBwdSm80INS1_25CollectiveMainloopBwdSm80ILi2ELi2EN4cute5tupleIJNS5_1CILi64EEENS7_ILi128EEENS7_ILi96EEEEEENS_6half_tEfNS_4arch4Sm80ELb0ELb1ELb0ELb1ELb1ELb0ELb0ELb0ELi2ELi2ELi4ELi2ELb0EEENS1_24CollectiveEpilogueBwdGQAISB_fSE_Li256ELb1ELb1EEENS1_19SingleTileSchedulerILb1ELb0ELb0ELi128EEEEEEEEEvNT_6ParamsE)
        /*0158*/ 	.word	0x00000010


	//----- nvinfo : EIATTR_REGCOUNT
	.align		4
.L_68:
        /*015c*/ 	.byte	0x04, 0x2f
        /*015e*/ 	.short	(.L_70 - .L_69)
	.align		4
.L_69:
        /*0160*/ 	.word	index@(_ZN7cutlass13device_kernelIN5flash19enable_sm80_to_sm89INS1_16FlashAttnBwdSm80INS1_25CollectiveMainloopBwdSm80ILi2ELi2EN4cute5tupleIJNS5_1CILi64EEENS7_ILi128EEENS7_ILi96EEEEEENS_6half_tEfNS_4arch4Sm80ELb0ELb1ELb0ELb1ELb0ELb0ELb0ELb0ELi2ELi2ELi4ELi2ELb0EEENS1_24CollectiveEpilogueBwdGQAISB_fSE_Li256ELb1ELb0EEENS1_19SingleTileSchedulerILb1ELb0ELb0ELi128EEEEEEEEEvNT_6ParamsE)
        /*0164*/ 	.word	0x000000ff


	//----- nvinfo : EIATTR_FRAME_SIZE
	.align		4
.L_70:
        /*0168*/ 	.byte	0x04, 0x11
        /*016a*/ 	.short	(.L_72 - .L_71)
	.align		4
.L_71:
        /*016c*/ 	.word	index@(_ZN7cutlass13device_kernelIN5flash19enable_sm80_to_sm89INS1_16FlashAttnBwdSm80INS1_25CollectiveMainloopBwdSm80ILi2ELi2EN4cute5tupleIJNS5_1CILi64EEENS7_ILi128EEENS7_ILi96EEEEEENS_6half_tEfNS_4arch4Sm80ELb0ELb1ELb0ELb1ELb0ELb0ELb0ELb0ELi2ELi2ELi4ELi2ELb0EEENS1_24CollectiveEpilogueBwdGQAISB_fSE_Li256ELb1ELb0EEENS1_19SingleTileSchedulerILb1ELb0ELb0ELi128EEEEEEEEEvNT_6ParamsE)
        /*0170*/ 	.word	0x00000010


	//----- nvinfo : EIATTR_REGCOUNT
	.align		4
.L_72:
        /*0174*/ 	.byte	0x04, 0x2f
        /*0176*/ 	.short	(.L_74 - .L_73)
	.align		4
.L_73:
        /*0178*/ 	.word	index@(_ZN7cutlass13device_kernelIN5flash19enable_sm80_to_sm89INS1_16FlashAttnBwdSm80INS1_25CollectiveMainloopBwdSm80ILi2ELi2EN4cute5tupleIJNS5_1CILi64EEENS7_ILi128EEENS7_ILi96EEEEEENS_6half_tEfNS_4arch4Sm80ELb0ELb1ELb0ELb1ELb1ELb0ELb0ELb0ELi2ELi2ELi4ELi2ELb0EEENS1_21CollectiveEpilogueBwdISB_SC_SE_Li256ELb1ELb0ELi2EEENS1_19SingleTileSchedulerILb1ELb0ELb0ELi128EEEEEEEEEvNT_6ParamsE)
        /*017c*/ 	.word	0x000000ff


	//----- nvinfo : EIATTR_FRAME_SIZE
	.align		4
.L_74:
        /*0180*/ 	.byte	0x04, 0x11
        /*0182*/ 	.short	(.L_76 - .L_75)
	.align		4
.L_75:
        /*0184*/ 	.word	index@(_ZN7cutlass13device_kernelIN5flash19enable_sm80_to_sm89INS1_16FlashAttnBwdSm80INS1_25CollectiveMainloopBwdSm80ILi2ELi2EN4cute5tupleIJNS5_1CILi64EEENS7_ILi128EEENS7_ILi96EEEEEENS_6half_tEfNS_4arch4Sm80ELb0ELb1ELb0ELb1ELb1ELb0ELb0ELb0ELi2ELi2ELi4ELi2ELb0EEENS1_21CollectiveEpilogueBwdISB_SC_SE_Li256ELb1ELb0ELi2EEENS1_19SingleTileSchedulerILb1ELb0ELb0ELi128EEEEEEEEEvNT_6ParamsE)
        /*0188*/ 	.word	0x00000010


	//----- nvinfo : EIATTR_REGCOUNT
	.align		4
.L_76:
        /*018c*/ 	.byte	0x04, 0x2f
        /*018e*/ 	.short	(.L_78 - .L_77)
	.align		4
.L_77:
        /*0190*/ 	.word	index@(_ZN7cutlass13device_kernelIN5flash19enable_sm80_to_sm89INS1_16FlashAttnBwdSm80INS1_25CollectiveMainloopBwdSm80ILi2ELi2EN4cute5tupleIJNS5_1CILi64EEENS7_ILi128EEENS7_ILi96EEEEEENS_6half_tEfNS_4arch4Sm80ELb0ELb1ELb0ELb1ELb0ELb0ELb0ELb0ELi2ELi2ELi4ELi2ELb0EEENS1_21CollectiveEpilogueBwdISB_SC_SE_Li256ELb1ELb0ELi2EEENS1_19SingleTileSchedulerILb1ELb0ELb0ELi128EEEEEEEEEvNT_6ParamsE)
        /*0194*/ 	.word	0x000000ff


	//----- nvinfo : EIATTR_FRAME_SIZE
	.align		4
.L_78:
        /*0198*/ 	.byte	0x04, 0x11
        /*019a*/ 	.short	(.L_80 - .L_79)
	.align		4
.L_79:
        /*019c*/ 	.word	index@(_ZN7cutlass13device_kernelIN5flash19enable_sm80_to_sm89INS1_16FlashAttnBwdSm80INS1_25CollectiveMainloopBwdSm80ILi2ELi2EN4cute5tupleIJNS5_1CILi64EEENS7_ILi128EEENS7_ILi96EEEEEENS_6half_tEfNS_4arch4Sm80ELb0ELb1ELb0ELb1ELb0ELb0ELb0ELb0ELi2ELi2ELi4ELi2ELb0EEENS1_21CollectiveEpilogueBwdISB_SC_SE_Li256ELb1ELb0ELi2EEENS1_19SingleTileSchedulerILb1ELb0ELb0ELi128EEEEEEEEEvNT_6ParamsE)
        /*01a0*/ 	.word	0x00000010


	//----- nvinfo : EIATTR_REGCOUNT
	.align		4
.L_80:
        /*01a4*/ 	.byte	0x04, 0x2f
        /*01a6*/ 	.short	(.L_82 - .L_81)
	.align		4
.L_81:
        /*01a8*/ 	.word	index@(_ZN7cutlass13device_kernelIN5flash19enable_sm80_to_sm89INS1_16FlashAttnBwdSm80INS1_25CollectiveMainloopBwdSm80ILi2ELi2EN4cute5tupleIJNS5_1CILi64EEENS7_ILi128EEENS7_ILi96EEEEEENS_6half_tEfNS_4arch4Sm80ELb0ELb1ELb0ELb0ELb1ELb0ELb0ELb0ELi2ELi2ELi4ELi2ELb0EEENS1_24CollectiveEpilogueBwdGQAISB_fSE_Li256ELb0ELb1EEENS1_19SingleTileSchedulerILb0ELb0ELb0ELi128EEEEEEEEEvNT_6ParamsE)
        /*01ac*/ 	.word	0x000000fd


	//----- nvinfo : EIATTR_FRAME_SIZE
	.align		4
.L_82:
        /*01b0*/ 	.byte	0x04, 0x11
        /*01b2*/ 	.short	(.L_84 - .L_83)
	.align		4
.L_83:
        /*01b4*/ 	.word	index@($__internal_8_$__cuda_sm70_warpsync)
        /*01b8*/ 	.word	0x00000000


	//----- nvinfo : EIATTR_FRAME_SIZE
	.align		4
.L_84:
        /*01bc*/ 	.byte	0x04, 0x11
        /*01be*/ 	.short	(.L_86 - .L_85)
	.align		4
.L_85:
        /*01c0*/ 	.word	index@(_ZN7cutlass13device_kernelIN5flash19enable_sm80_to_sm89INS1_16FlashAttnBwdSm80INS1_25CollectiveMainloopBwdSm80ILi2ELi2EN4cute5tupleIJNS5_1CILi64EEENS7_ILi128EEENS7_ILi96EEEEEENS_6half_tEfNS_4arch4Sm80ELb0ELb1ELb0ELb0ELb1ELb0ELb0ELb0ELi2ELi2ELi4ELi2ELb0EEENS1_24CollectiveEpilogueBwdGQAISB_fSE_Li256ELb0ELb1EEENS1_19SingleTileSchedulerILb0ELb0ELb0ELi128EEEEEEEEEvNT_6ParamsE)
        /*01c4*/ 	.word	0x00000000


	//----- nvinfo : EIATTR_REGCOUNT
	.align		4
.L_86:
        /*01c8*/ 	.byte	0x04, 0x2f
        /*01ca*/ 	.short	(.L_88 - .L_87)
	.align		4
.L_87:
        /*01cc*/ 	.word	index@(_ZN7cutlass13device_kernelIN5flash19enable_sm80_to_sm89INS1_16FlashAttnBwdSm80INS1_25CollectiveMainloopBwdSm80ILi2ELi2EN4cute5tupleIJNS5_1CILi64EEENS7_ILi128EEENS7_ILi96EEEEEENS_6half_tEfNS_4arch4Sm80ELb0ELb1ELb0ELb0ELb0ELb0ELb0ELb0ELi2ELi2ELi4ELi2ELb0EEENS1_24CollectiveEpilogueBwdGQAISB_fSE_Li256ELb0ELb0EEENS1_19SingleTileSchedulerILb0ELb0ELb0ELi128EEEEEEEEEvNT_6ParamsE)
        /*01d0*/ 	.word	0x000000fd


	//----- nvinfo : EIATTR_FRAME_SIZE
	.align		4
.L_88:
        /*01d4*/ 	.byte	0x04, 0x11
        /*01d6*/ 	.short	(.L_90 - .L_89)
	.align		4
.L_89:
        /*01d8*/ 	.word	index@(_ZN7cutlass13device_kernelIN5flash19enable_sm80_to_sm89INS1_16FlashAttnBwdSm80INS1_25CollectiveMainloopBwdSm80ILi2ELi2EN4cute5tupleIJNS5_1CILi64EEENS7_ILi128EEENS7_ILi96EEEEEENS_6half_tEfNS_4arch4Sm80ELb0ELb1ELb0ELb0ELb0ELb0ELb0ELb0ELi2ELi2ELi4ELi2ELb0EEENS1_24CollectiveEpilogueBwdGQAISB_fSE_Li256ELb0ELb0EEENS1_19SingleTileSchedulerILb0ELb0ELb0ELi128EEEEEEEEEvNT_6ParamsE)
        /*01dc*/ 	.word	0x00000000


	//----- nvinfo : EIATTR_REGCOUNT
	.align		4
.L_90:
        /*01e0*/ 	.byte	0x04, 0x2f
        /*01e2*/ 	.short	(.L_92 - .L_91)
	.align		4
.L_91:
        /*01e4*/ 	.word	index@(_ZN7cutlass13device_kernelIN5flash19enable_sm80_to_sm89INS1_16FlashAttnBwdSm80INS1_25CollectiveMainloopBwdSm80ILi2ELi2EN4cute5tupleIJNS5_1CILi64EEENS7_ILi128EEENS7_ILi96EEEEEENS_6half_tEfNS_4arch4Sm80ELb0ELb1ELb0ELb0ELb1ELb0ELb0ELb0ELi2ELi2ELi4ELi2ELb0EEENS1_21CollectiveEpilogueBwdISB_SC_SE_Li256ELb0ELb0ELi2EEENS1_19SingleTileSchedulerILb0ELb0ELb0ELi128EEEEEEEEEvNT_6ParamsE)
        /*01e8*/ 	.word	0x000000fd


	//----- nvinfo : EIATTR_FRAME_SIZE
	.align		4
.L_92:
        /*01ec*/ 	.byte	0x04, 0x11
        /*01ee*/ 	.short	(.L_94 - .L_93)
	.align		4
.L_93:
        /*01f0*/ 	.word	index@(_ZN7cutlass13device_kernelIN5flash19enable_sm80_to_sm89INS1_16FlashAttnBwdSm80INS1_25CollectiveMainloopBwdSm80ILi2ELi2EN4cute5tupleIJNS5_1CILi64EEENS7_ILi128EEENS7_ILi96EEEEEENS_6half_tEfNS_4arch4Sm80ELb0ELb1ELb0ELb0ELb1ELb0ELb0ELb0ELi2ELi2ELi4ELi2ELb0EEENS1_21CollectiveEpilogueBwdISB_SC_SE_Li256ELb0ELb0ELi2EEENS1_19SingleTileSchedulerILb0ELb0ELb0ELi128EEEEEEEEEvNT_6ParamsE)
        /*01f4*/ 	.word	0x00000000


	//----- nvinfo : EIATTR_REGCOUNT
	.align		4
.L_94:
        /*01f8*/ 	.byte	0x04, 0x2f
        /*01fa*/ 	.short	(.L_96 - .L_95)
	.align		4
.L_95:
        /*01fc*/ 	.word	index@(_ZN7cutlass13device_kernelIN5flash19enable_sm80_to_sm89INS1_16FlashAttnBwdSm80INS1_25CollectiveMainloopBwdSm80ILi2ELi2EN4cute5tupleIJNS5_1CILi64EEENS7_ILi128EEENS7_ILi96EEEEEENS_6half_tEfNS_4arch4Sm80ELb0ELb1ELb0ELb0ELb0ELb0ELb0ELb0ELi2ELi2ELi4ELi2ELb0EEENS1_21CollectiveEpilogueBwdISB_SC_SE_Li256ELb0ELb0ELi2EEENS1_19SingleTileSchedulerILb0ELb0ELb0ELi128EEEEEEEEEvNT_6ParamsE)
        /*0200*/ 	.word	0x000000fd


	//----- nvinfo : EIATTR_FRAME_SIZE
	.align		4
.L_96:
        /*0204*/ 	.byte	0x04, 0x11
        /*0206*/ 	.short	(.L_98 - .L_97)
	.align		4
.L_97:
        /*0208*/ 	.word	index@(_ZN7cutlass13device_kernelIN5flash19enable_sm80_to_sm89INS1_16FlashAttnBwdSm80INS1_25CollectiveMainloopBwdSm80ILi2ELi2EN4cute5tupleIJNS5_1CILi64EEENS7_ILi128EEENS7_ILi96EEEEEENS_6half_tEfNS_4arch4Sm80ELb0ELb1ELb0ELb0ELb0ELb0ELb0ELb0ELi2ELi2ELi4ELi2ELb0EEENS1_21CollectiveEpilogueBwdISB_SC_SE_Li256ELb0ELb0ELi2EEENS1_19SingleTileSchedulerILb0ELb0ELb0ELi128EEEEEEEEEvNT_6ParamsE)
        /*020c*/ 	.word	0x00000000


	//----- nvinfo : EIATTR_REGCOUNT
	.align		4
.L_98:
        /*0210*/ 	.byte	0x04, 0x2f
        /*0212*/ 	.short	(.L_100 - .L_99)
	.align		4
.L_99:
        /*0214*/ 	.word	index@(_ZN7cutlass13device_kernelIN5flash19enable_sm80_to_sm89INS1_16FlashAttnBwdSm80INS1_25CollectiveMainloopBwdSm80ILi2ELi2EN4cute5tupleIJNS5_1CILi64EEENS7_ILi128EEENS7_ILi96EEEEEENS_6half_tEfNS_4arch4Sm80ELb0ELb0ELb0ELb1ELb1ELb0ELb0ELb0ELi2ELi2ELi4ELi2ELb0EEENS1_24CollectiveEpilogueBwdGQAISB_fSE_Li256ELb1ELb1EEENS1_19SingleTileSchedulerILb1ELb0ELb0ELi128EEEEEEEEEvNT_6ParamsE)
        /*0218*/ 	.word	0x000000fc


	//----- nvinfo : EIATTR_FRAME_SIZE
	.align		4
.L_100:
        /*021c*/ 	.byte	0x04, 0x11
        /*021e*/ 	.short	(.L_102 - .L_101)
	.align		4
.L_101:
        /*0220*/ 	.word	index@($__internal_7_$__cuda_sm70_warpsync)
        /*0224*/ 	.word	0x00000000


	//----- nvinfo : EIATTR_FRAME_SIZE
	.align		4
.L_102:
        /*0228*/ 	.byte	0x04, 0x11
        /*022a*/ 	.short	(.L_104 - .L_103)
	.align		4
.L_103:
        /*022c*/ 	.word	index@(_ZN7cutlass13device_kernelIN5flash19enable_sm80_to_sm89INS1_16FlashAttnBwdSm80INS1_25CollectiveMainloopBwdSm80ILi2ELi2EN4cute5tupleIJNS5_1CILi64EEENS7_ILi128EEENS7_ILi96EEEEEENS_6half_tEfNS_4arch4Sm80ELb0ELb0ELb0ELb1ELb1ELb0ELb0ELb0ELi2ELi2ELi4ELi2ELb0EEENS1_24CollectiveEpilogueBwdGQAISB_fSE_Li256ELb1ELb1EEENS1_19SingleTileSchedulerILb1ELb0ELb0ELi128EEEEEEEEEvNT_6ParamsE)
        /*0230*/ 	.word	0x00000000


	//----- nvinfo : EIATTR_REGCOUNT
	.align		4
.L_104:
        /*0234*/ 	.byte	0x04, 0x2f
        /*0236*/ 	.short	(.L_106 - .L_105)
	.align		4
.L_105:
        /*0238*/ 	.word	index@(_ZN7cutlass13device_kernelIN5flash19enable_sm80_to_sm89INS1_16FlashAttnBwdSm80INS1_25CollectiveMainloopBwdSm80ILi2ELi2EN4cute5tupleIJNS5_1CILi64EEENS7_ILi128EEENS7_ILi96EEEEEENS_6half_tEfNS_4arch4Sm80ELb0ELb0ELb0ELb1ELb0ELb0ELb0ELb0ELi2ELi2ELi4ELi2ELb0EEENS1_24CollectiveEpilogueBwdGQAISB_fSE_Li256ELb1ELb0EEENS1_19SingleTileSchedulerILb1ELb0ELb0ELi128EEEEEEEEEvNT_6ParamsE)
        /*023c*/ 	.word	0x000000fc


	//----- nvinfo : EIATTR_FRAME_SIZE
	.align		4
.L_106:
        /*0240*/ 	.byte	0x04, 0x11
        /*0242*/ 	.short	(.L_108 - .L_107)
	.align		4
.L_107:
        /*0244*/ 	.word	index@(_ZN7cutlass13device_kernelIN5flash19enable_sm80_to_sm89INS1_16FlashAttnBwdSm80INS1_25CollectiveMainloopBwdSm80ILi2ELi2EN4cute5tupleIJNS5_1CILi64EEENS7_ILi128EEENS7_ILi96EEEEEENS_6half_tEfNS_4arch4Sm80ELb0ELb0ELb0ELb1ELb0ELb0ELb0ELb0ELi2ELi2ELi4ELi2ELb0EEENS1_24CollectiveEpilogueBwdGQAISB_fSE_Li256ELb1ELb0EEENS1_19SingleTileSchedulerILb1ELb0ELb0ELi128EEEEEEEEEvNT_6ParamsE)
        /*0248*/ 	.word	0x00000000


	//----- nvinfo : EIATTR_REGCOUNT
	.align		4
.L_108:
        /*024c*/ 	.byte	0x04, 0x2f
        /*024e*/ 	.short	(.L_110 - .L_109)
	.align		4
.L_109:
        /*0250*/ 	.word	index@(_ZN7cutlass13device_kernelIN5flash19enable_sm80_to_sm89INS1_16FlashAttnBwdSm80INS1_25CollectiveMainloopBwdSm80ILi2ELi2EN4cute5tupleIJNS5_1CILi64EEENS7_ILi128EEENS7_ILi96EEEEEENS_6half_tEfNS_4arch4Sm80ELb0ELb0ELb0ELb1ELb1ELb0ELb0ELb0ELi2ELi2ELi4ELi2ELb0EEENS1_21CollectiveEpilogueBwdISB_SC_SE_Li256ELb1ELb0ELi2EEENS1_19SingleTileSchedulerILb1ELb0ELb0ELi128EEEEEEEEEvNT_6ParamsE)
        /*0254*/ 	.word	0x000000fc


	//----- nvinfo : EIATTR_FRAME_SIZE
	.align		4
.L_110:
        /*0258*/ 	.byte	0x04, 0x11
        /*025a*/ 	.short	(.L_112 - .L_111)
	.align		4
.L_111:
        /*025c*/ 	.word	index@(_ZN7cutlass13device_kernelIN5flash19enable_sm80_to_sm89INS1_16FlashAttnBwdSm80INS1_25CollectiveMainloopBwdSm80ILi2ELi2EN4cute5tupleIJNS5_1CILi64EEENS7_ILi128EEENS7_ILi96EEEEEENS_6half_tEfNS_4arch4Sm80ELb0ELb0ELb0ELb1ELb1ELb0ELb0ELb0ELi2ELi2ELi4ELi2ELb0EEENS1_21CollectiveEpilogueBwdISB_SC_SE_Li256ELb1ELb0ELi2EEENS1_19SingleTileSchedulerILb1ELb0ELb0ELi128EEEEEEEEEvNT_6ParamsE)
        /*0260*/ 	.word	0x00000000


	//----- nvinfo : EIATTR_REGCOUNT
	.align		4
.L_112:
        /*0264*/ 	.byte	0x04, 0x2f
        /*0266*/ 	.short	(.L_114 - .L_113)
	.align		4
.L_113:
        /*0268*/ 	.word	index@(_ZN7cutlass13device_kernelIN5flash19enable_sm80_to_sm89INS1_16FlashAttnBwdSm80INS1_25CollectiveMainloopBwdSm80ILi2ELi2EN4cute5tupleIJNS5_1CILi64EEENS7_ILi128EEENS7_ILi96EEEEEENS_6half_tEfNS_4arch4Sm80ELb0ELb0ELb0ELb1ELb0ELb0ELb0ELb0ELi2ELi2ELi4ELi2ELb0EEENS1_21CollectiveEpilogueBwdISB_SC_SE_Li256ELb1ELb0ELi2EEENS1_19SingleTileSchedulerILb1ELb0ELb0ELi128EEEEEEEEEvNT_6ParamsE)
        /*026c*/ 	.word	0x000000fc


	//----- nvinfo : EIATTR_FRAME_SIZE
	.align		4
.L_114:
        /*0270*/ 	.byte	0x04, 0x11
        /*0272*/ 	.short	(.L_116 - .L_115)
	.align		4
.L_115:
        /*0274*/ 	.word	index@(_ZN7cutlass13device_kernelIN5flash19enable_sm80_to_sm89INS1_16FlashAttnBwdSm80INS1_25CollectiveMainloopBwdSm80ILi2ELi2EN4cute5tupleIJNS5_1CILi64EEENS7_ILi128EEENS7_ILi96EEEEEENS_6half_tEfNS_4arch4Sm80ELb0ELb0ELb0ELb1ELb0ELb0ELb0ELb0ELi2ELi2ELi4ELi2ELb0EEENS1_21CollectiveEpilogueBwdISB_SC_SE_Li256ELb1ELb0ELi2EEENS1_19SingleTileSchedulerILb1ELb0ELb0ELi128EEEEEEEEEvNT_6ParamsE)
        /*0278*/ 	.word	0x00000000


	//----- nvinfo : EIATTR_REGCOUNT
	.align		4
.L_116:
        /*027c*/ 	.byte	0x04, 0x2f
        /*027e*/ 	.short	(.L_118 - .L_117)
	.align		4
.L_117:
        /*0280*/ 	.word	index@(_ZN7cutlass13device_kernelIN5flash19enable_sm80_to_sm89INS1_16FlashAttnBwdSm80INS1_25CollectiveMainloopBwdSm80ILi2ELi2EN4cute5tupleIJNS5_1CILi64EEENS7_ILi128EEENS7_ILi96EEEEEENS_6half_tEfNS_4arch4Sm80ELb0ELb0ELb0ELb0ELb1ELb0ELb0ELb0ELi2ELi2ELi4ELi2ELb0EEENS1_24CollectiveEpilogueBwdGQAISB_fSE_Li256ELb0ELb1EEENS1_19SingleTileSchedulerILb0ELb0ELb0ELi128EEEEEEEEEvNT_6ParamsE)
        /*0284*/ 	.word	0x000000f8


	//----- nvinfo : EIATTR_FRAME_SIZE
	.align		4
.L_118:
        /*0288*/ 	.byte	0x04, 0x11
        /*028a*/ 	.short	(.L_120 - .L_119)
	.align		4
.L_119:
        /*028c*/ 	.word	index@($__internal_6_$__cuda_sm70_warpsync)
        /*0290*/ 	.word	0x00000000


	//----- nvinfo : EIATTR_FRAME_SIZE
	.align		4
.L_120:
        /*0294*/ 	.byte	0x04, 0x11
        /*0296*/ 	.short	(.L_122 - .L_121)
	.align		4
.L_121:
        /*0298*/ 	.word	index@(_ZN7cutlass13device_kernelIN5flash19enable_sm80_to_sm89INS1_16FlashAttnBwdSm80INS1_25CollectiveMainloopBwdSm80ILi2ELi2EN4cute5tupleIJNS5_1CILi64EEENS7_ILi128EEENS7_ILi96EEEEEENS_6half_tEfNS_4arch4Sm80ELb0ELb0ELb0ELb0ELb1ELb0ELb0ELb0ELi2ELi2ELi4ELi2ELb0EEENS1_24CollectiveEpilogueBwdGQAISB_fSE_Li256ELb0ELb1EEENS1_19SingleTileSchedulerILb0ELb0ELb0ELi128EEEEEEEEEvNT_6ParamsE)
        /*029c*/ 	.word	0x00000000


	//----- nvinfo : EIATTR_REGCOUNT
	.align		4
.L_122:
        /*02a0*/ 	.byte	0x04, 0x2f
        /*02a2*/ 	.short	(.L_124 - .L_123)
	.align		4
.L_123:
        /*02a4*/ 	.word	index@(_ZN7cutlass13device_kernelIN5flash19enable_sm80_to_sm89INS1_16FlashAttnBwdSm80INS1_25CollectiveMainloopBwdSm80ILi2ELi2EN4cute5tupleIJNS5_1CILi64EEENS7_ILi128EEENS7_ILi96EEEEEENS_6half_tEfNS_4arch4Sm80ELb0ELb0ELb0ELb0ELb0ELb0ELb0ELb0ELi2ELi2ELi4ELi2ELb0EEENS1_24CollectiveEpilogueBwdGQAISB_fSE_Li256ELb0ELb0EEENS1_19SingleTileSchedulerILb0ELb0ELb0ELi128EEEEEEEEEvNT_6ParamsE)
        /*02a8*/ 	.word	0x000000f8


	//----- nvinfo : EIATTR_FRAME_SIZE
	.align		4
.L_124:
        /*02ac*/ 	.byte	0x04, 0x11
        /*02ae*/ 	.short	(.L_126 - .L_125)
	.align		4
.L_125:
        /*02b0*/ 	.word	index@(_ZN7cutlass13device_kernelIN5flash19enable_sm80_to_sm89INS1_16FlashAttnBwdSm80INS1_25CollectiveMainloopBwdSm80ILi2ELi2EN4cute5tupleIJNS5_1CILi64EEENS7_ILi128EEENS7_ILi96EEEEEENS_6half_tEfNS_4arch4Sm80ELb0ELb0ELb0ELb0ELb0ELb0ELb0ELb0ELi2ELi2ELi4ELi2ELb0EEENS1_24CollectiveEpilogueBwdGQAISB_fSE_Li256ELb0ELb0EEENS1_19SingleTileSchedulerILb0ELb0ELb0ELi128EEEEEEEEEvNT_6ParamsE)
        /*02b4*/ 	.word	0x00000000


	//----- nvinfo : EIATTR_REGCOUNT
	.align		4
.L_126:
        /*02b8*/ 	.byte	0x04, 0x2f
        /*02ba*/ 	.short	(.L_128 - .L_127)
	.align		4
.L_127:
        /*02bc*/ 	.word	index@(_ZN7cutlass13device_kernelIN5flash19enable_sm80_to_sm89INS1_16FlashAttnBwdSm80INS1_25CollectiveMainloopBwdSm80ILi2ELi2EN4cute5tupleIJNS5_1CILi64EEENS7_ILi128EEENS7_ILi96EEEEEENS_6half_tEfNS_4arch4Sm80ELb0ELb0ELb0ELb0ELb1ELb0ELb0ELb0ELi2ELi2ELi4ELi2ELb0EEENS1_21CollectiveEpilogueBwdISB_SC_SE_Li256ELb0ELb0ELi2EEENS1_19SingleTileSchedulerILb0ELb0ELb0ELi128EEEEEEEEEvNT_6ParamsE)
        /*02c0*/ 	.word	0x000000ff


	//----- nvinfo : EIATTR_FRAME_SIZE
	.align		4
.L_128:
        /*02c4*/ 	.byte	0x04, 0x11
        /*02c6*/ 	.short	(.L_130 - .L_129)
	.align		4
.L_129:
        /*02c8*/ 	.word	index@(_ZN7cutlass13device_kernelIN5flash19enable_sm80_to_sm89INS1_16FlashAttnBwdSm80INS1_25CollectiveMainloopBwdSm80ILi2ELi2EN4cute5tupleIJNS5_1CILi64EEENS7_ILi128EEENS7_ILi96EEEEEENS_6half_tEfNS_4arch4Sm80ELb0ELb0ELb0ELb0ELb1ELb0ELb0ELb0ELi2ELi2ELi4ELi2ELb0EEENS1_21CollectiveEpilogueBwdISB_SC_SE_Li256ELb0ELb0ELi2EEENS1_19SingleTileSchedulerILb0ELb0ELb0ELi128EEEEEEEEEvNT_6ParamsE)
        /*02cc*/ 	.word	0x00000000


	//----- nvinfo : EIATTR_REGCOUNT
	.align		4
.L_130:
        /*02d0*/ 	.byte	0x04, 0x2f
        /*02d2*/ 	.short	(.L_132 - .L_131)
	.align		4
.L_131:
        /*02d4*/ 	.word	index@(_ZN7cutlass13device_kernelIN5flash19enable_sm80_to_sm89INS1_16FlashAttnBwdSm80INS1_25CollectiveMainloopBwdSm80ILi2ELi2EN4cute5tupleIJNS5_1CILi64EEENS7_ILi128EEENS7_ILi96EEEEEENS_6half_tEfNS_4arch4Sm80ELb0ELb0ELb0ELb0ELb0ELb0ELb0ELb0ELi2ELi2ELi4ELi2ELb0EEENS1_21CollectiveEpilogueBwdISB_SC_SE_Li256ELb0ELb0ELi2EEENS1_19SingleTileSchedulerILb0ELb0ELb0ELi128EEEEEEEEEvNT_6ParamsE)
        /*02d8*/ 	.word	0x000000ff


	//----- nvinfo : EIATTR_FRAME_SIZE
	.align		4
.L_132:
        /*02dc*/ 	.byte	0x04, 0x11
        /*02de*/ 	.short	(.L_134 - .L_133)
	.align		4
.L_133:
        /*02e0*/ 	.word	index@(_ZN7cutlass13device_kernelIN5flash19enable_sm80_to_sm89INS1_16FlashAttnBwdSm80INS1_25CollectiveMainloopBwdSm80ILi2ELi2EN4cute5tupleIJNS5_1CILi64EEENS7_ILi128EEENS7_ILi96EEEEEENS_6half_tEfNS_4arch4Sm80ELb0ELb0ELb0ELb0ELb0ELb0ELb0ELb0ELi2ELi2ELi4ELi2ELb0EEENS1_21CollectiveEpilogueBwdISB_SC_SE_Li256ELb0ELb0ELi2EEENS1_19SingleTileSchedulerILb0ELb0ELb0ELi128EEEEEEEEEvNT_6ParamsE)
        /*02e4*/ 	.word	0x00000000


	//----- nvinfo : EIATTR_REGCOUNT
	.align		4
.L_134:
        /*02e8*/ 	.byte	0x04, 0x2f
        /*02ea*/ 	.short	(.L_136 - .L_135)
	.align		4
.L_135:
        /*02ec*/ 	.word	index@(_ZN7cutlass13device_kernelIN5flash19enable_sm80_to_sm89INS1_16FlashAttnBwdSm80INS1_25CollectiveMainloopBwdSm80ILi2ELi1EN4cute5tupleIJNS5_1CILi64EEENS7_ILi128EEENS7_ILi96EEEEEENS_6half_tEfNS_4arch4Sm80ELb1ELb0ELb0ELb1ELb1ELb0ELb0ELb0ELi2ELi2ELi4ELi2ELb1EEENS1_24CollectiveEpilogueBwdGQAISB_fSE_Li256ELb1ELb1EEENS1_25SingleTileBwdLPTSchedulerILb1ELi128ELb1EEEEEEEEEvNT_6ParamsE)
        /*02f0*/ 	.word	0x000000ff


	//----- nvinfo : EIATTR_FRAME_SIZE
	.align		4
.L_136:
        /*02f4*/ 	.byte	0x04, 0x11
        /*02f6*/ 	.short	(.L_138 - .L_137)
	.align		4
.L_137:
        /*02f8*/ 	.word	index@($__internal_5_$__cuda_sm70_warpsync)
        /*02fc*/ 	.word	0x00000000


	//----- nvinfo : EIATTR_FRAME_SIZE
	.align		4
.L_138:
        /*0300*/ 	.byte	0x04, 0x11
        /*0302*/ 	.short	(.L_140 - .L_139)
	.align		4
.L_139:
        /*0304*/ 	.word	index@(_ZN7cutlass13device_kernelIN5flash19enable_sm80_to_sm89INS1_16FlashAttnBwdSm80INS1_25CollectiveMainloopBwdSm80ILi2ELi1EN4cute5tupleIJNS5_1CILi64EEENS7_ILi128EEENS7_ILi96EEEEEENS_6half_tEfNS_4arch4Sm80ELb1ELb0ELb0ELb1ELb1ELb0ELb0ELb0ELi2ELi2ELi4ELi2ELb1EEENS1_24CollectiveEpilogueBwdGQAISB_fSE_Li256ELb1ELb1EEENS1_25SingleTileBwdLPTSchedulerILb1ELi128ELb1EEEEEEEEEvNT_6ParamsE)
        /*0308*/ 	.word	0x00000028


	//----- nvinfo : EIATTR_REGCOUNT
	.align		4
.L_140:
        /*030c*/ 	.byte	0x04, 0x2f
        /*030e*/ 	.short	(.L_142 - .L_141)
	.align		4
.L_141:
        /*0310*/ 	.word	index@(_ZN7cutlass13device_kernelIN5flash19enable_sm80_to_sm89INS1_16FlashAttnBwdSm80INS1_25CollectiveMainloopBwdSm80ILi2ELi1EN4cute5tupleIJNS5_1CILi64EEENS7_ILi128EEENS7_ILi96EEEEEENS_6half_tEfNS_4arch4Sm80ELb1ELb0ELb0ELb1ELb0ELb0ELb0ELb0ELi2ELi2ELi4ELi2ELb1EEENS1_24CollectiveEpilogueBwdGQAISB_fSE_Li256ELb1ELb0EEENS1_25SingleTileBwdLPTSchedulerILb1ELi128ELb0EEEEEEEEEvNT_6ParamsE)
        /*0314*/ 	.word	0x000000ff


	//----- nvinfo : EIATTR_FRAME_SIZE
	.align		4
.L_142:
        /*0318*/ 	.byte	0x04, 0x11
        /*031a*/ 	.short	(.L_144 - .L_143)
	.align		4
.L_143:
        /*031c*/ 	.word	index@(_ZN7cutlass13device_kernelIN5flash19enable_sm80_to_sm89INS1_16FlashAttnBwdSm80INS1_25CollectiveMainloopBwdSm80ILi2ELi1EN4cute5tupleIJNS5_1CILi64EEENS7_ILi128EEENS7_ILi96EEEEEENS_6half_tEfNS_4arch4Sm80ELb1ELb0ELb0ELb1ELb0ELb0ELb0ELb0ELi2ELi2ELi4ELi2ELb1EEENS1_24CollectiveEpilogueBwdGQAISB_fSE_Li256ELb1ELb0EEENS1_25SingleTileBwdLPTSchedulerILb1ELi128ELb0EEEEEEEEEvNT_6ParamsE)
        /*0320*/ 	.word	0x00000058


	//----- nvinfo : EIATTR_REGCOUNT
	.align		4
.L_144:
        /*0324*/ 	.byte	0x04, 0x2f
        /*0326*/ 	.short	(.L_146 - .L_145)
	.align		4
.L_145:
        /*0328*/ 	.word	index@(_ZN7cutlass13device_kernelIN5flash19enable_sm80_to_sm89INS1_16FlashAttnBwdSm80INS1_25CollectiveMainloopBwdSm80ILi2ELi1EN4cute5tupleIJNS5_1CILi64EEENS7_ILi128EEENS7_ILi96EEEEEENS_6half_tEfNS_4arch4Sm80ELb1ELb0ELb0ELb1ELb1ELb0ELb0ELb0ELi2ELi2ELi4ELi2ELb1EEENS1_21CollectiveEpilogueBwdISB_SC_SE_Li256ELb1ELb0ELi2EEENS1_25SingleTileBwdLPTSchedulerILb1ELi128ELb1EEEEEEEEEvNT_6ParamsE)
        /*032c*/ 	.word	0x000000ff


	//----- nvinfo : EIATTR_FRAME_SIZE
	.align		4
.L_146:
        /*0330*/ 	.byte	0x04, 0x11
        /*0332*/ 	.short	(.L_148 - .L_147)
	.align		4
.L_147:
        /*0334*/ 	.word	index@(_ZN7cutlass13device_kernelIN5flash19enable_sm80_to_sm89INS1_16FlashAttnBwdSm80INS1_25CollectiveMainloopBwdSm80ILi2ELi1EN4cute5tupleIJNS5_1CILi64EEENS7_ILi128EEENS7_ILi96EEEEEENS_6half_tEfNS_4arch4Sm80ELb1ELb0ELb0ELb1ELb1ELb0ELb0ELb0ELi2ELi2ELi4ELi2ELb1EEENS1_21CollectiveEpilogueBwdISB_SC_SE_Li256ELb1ELb0ELi2EEENS1_25SingleTileBwdLPTSchedulerILb1ELi128ELb1EEEEEEEEEvNT_6ParamsE)
        /*0338*/ 	.word	0x00000058


	//----- nvinfo : EIATTR_REGCOUNT
	.align		4
.L_148:
        /*033c*/ 	.byte	0x04, 0x2f
        /*033e*/ 	.short	(.L_150 - .L_149)
	.align		4
.L_149:
        /*0340*/ 	.word	index@(_ZN7cutlass13device_kernelIN5flash19enable_sm80_to_sm89INS1_16FlashAttnBwdSm80INS1_25CollectiveMainloopBwdSm80ILi2ELi1EN4cute5tupleIJNS5_1CILi64EEENS7_ILi128EEENS7_ILi96EEEEEENS_6half_tEfNS_4arch4Sm80ELb1ELb0ELb0ELb1ELb0ELb0ELb0ELb0ELi2ELi2ELi4ELi2ELb1EEENS1_21CollectiveEpilogueBwdISB_SC_SE_Li256ELb1ELb0ELi2EEENS1_25SingleTileBwdLPTSchedulerILb1ELi128ELb0EEEEEEEEEvNT_6ParamsE)
        /*0344*/ 	.word	0x000000ff


	//----- nvinfo : EIATTR_FRAME_SIZE
	.align		4
.L_150:
        /*0348*/ 	.byte	0x04, 0x11
        /*034a*/ 	.short	(.L_152 - .L_151)
	.align		4
.L_151:
        /*034c*/ 	.word	index@(_ZN7cutlass13device_kernelIN5flash19enable_sm80_to_sm89INS1_16FlashAttnBwdSm80INS1_25CollectiveMainloopBwdSm80ILi2ELi1EN4cute5tupleIJNS5_1CILi64EEENS7_ILi128EEENS7_ILi96EEEEEENS_6half_tEfNS_4arch4Sm80ELb1ELb0ELb0ELb1ELb0ELb0ELb0ELb0ELi2ELi2ELi4ELi2ELb1EEENS1_21CollectiveEpilogueBwdISB_SC_SE_Li256ELb1ELb0ELi2EEENS1_25SingleTileBwdLPTSchedulerILb1ELi128ELb0EEEEEEEEEvNT_6ParamsE)
        /*0350*/ 	.word	0x00000028


	//----- nvinfo : EIATTR_REGCOUNT
	.align		4
.L_152:
        /*0354*/ 	.byte	0x04, 0x2f
        /*0356*/ 	.short	(.L_154 - .L_153)
	.align		4
.L_153:
        /*0358*/ 	.word	index@(_ZN7cutlass13device_kernelIN5flash19enable_sm80_to_sm89INS1_16FlashAttnBwdSm80INS1_25CollectiveMainloopBwdSm80ILi2ELi1EN4cute5tupleIJNS5_1CILi64EEENS7_ILi128EEENS7_ILi96EEEEEENS_6half_tEfNS_4arch4Sm80ELb1ELb0ELb0ELb0ELb1ELb0ELb0ELb0ELi2ELi2ELi4ELi2ELb1EEENS1_24CollectiveEpilogueBwdGQAISB_fSE_Li256ELb0ELb1EEENS1_25SingleTileBwdLPTSchedulerILb0ELi128ELb1EEEEEEEEEvNT_6ParamsE)
        /*035c*/ 	.word	0x000000ff


	//----- nvinfo : EIATTR_FRAME_SIZE
	.align		4
.L_154:
        /*0360*/ 	.byte	0x04, 0x11
        /*0362*/ 	.short	(.L_156 - .L_155)
	.align		4
.L_155:
        /*0364*/ 	.word	index@($__internal_4_$__cuda_sm70_warpsync)
        /*0368*/ 	.word	0x00000000


	//----- nvinfo : EIATTR_FRAME_SIZE
	.align		4
.L_156:
        /*036c*/ 	.byte	0x04, 0x11
        /*036e*/ 	.short	(.L_158 - .L_157)
	.align		4
.L_157:
        /*0370*/ 	.word	index@(_ZN7cutlass13device_kernelIN5flash19enable_sm80_to_sm89INS1_16FlashAttnBwdSm80INS1_25CollectiveMainloopBwdSm80ILi2ELi1EN4cute5tupleIJNS5_1CILi64EEENS7_ILi128EEENS7_ILi96EEEEEENS_6half_tEfNS_4arch4Sm80ELb1ELb0ELb0ELb0ELb1ELb0ELb0ELb0ELi2ELi2ELi4ELi2ELb1EEENS1_24CollectiveEpilogueBwdGQAISB_fSE_Li256ELb0ELb1EEENS1_25SingleTileBwdLPTSchedulerILb0ELi128ELb1EEEEEEEEEvNT_6ParamsE)
        /*0374*/ 	.word	0x00000028


	//----- nvinfo : EIATTR_REGCOUNT
	.align		4
.L_158:
        /*0378*/ 	.byte	0x04, 0x2f
        /*037a*/ 	.short	(.L_160 - .L_159)
	.align		4
.L_159:
        /*037c*/ 	.word	index@(_ZN7cutlass13device_kernelIN5flash19enable_sm80_to_sm89INS1_16FlashAttnBwdSm80INS1_25CollectiveMainloopBwdSm80ILi2ELi1EN4cute5tupleIJNS5_1CILi64EEENS7_ILi128EEENS7_ILi96EEEEEENS_6half_tEfNS_4arch4Sm80ELb1ELb0ELb0ELb0ELb0ELb0ELb0ELb0ELi2ELi2ELi4ELi2ELb1EEENS1_24CollectiveEpilogueBwdGQAISB_fSE_Li256ELb0ELb0EEENS1_25SingleTileBwdLPTSchedulerILb0ELi128ELb0EEEEEEEEEvNT_6ParamsE)
        /*0380*/ 	.word	0x000000ff


	//----- nvinfo : EIATTR_FRAME_SIZE
	.align		4
.L_160:
        /*0384*/ 	.byte	0x04, 0x11
        /*0386*/ 	.short	(.L_162 - .L_161)
	.align		4
.L_161:
        /*0388*/ 	.word	index@(_ZN7cutlass13device_kernelIN5flash19enable_sm80_to_sm89INS1_16FlashAttnBwdSm80INS1_25CollectiveMainloopBwdSm80ILi2ELi1EN4cute5tupleIJNS5_1CILi64EEENS7_ILi128EEENS7_ILi96EEEEEENS_6half_tEfNS_4arch4Sm80ELb1ELb0ELb0ELb0ELb0ELb0ELb0ELb0ELi2ELi2ELi4ELi2ELb1EEENS1_24CollectiveEpilogueBwdGQAISB_fSE_Li256ELb0ELb0EEENS1_25SingleTileBwdLPTSchedulerILb0ELi128ELb0EEEEEEEEEvNT_6ParamsE)
        /*038c*/ 	.word	0x00000028


	//----- nvinfo : EIATTR_REGCOUNT
	.align		4
.L_162:
        /*0390*/ 	.byte	0x04, 0x2f
        /*0392*/ 	.short	(.L_164 - .L_163)
	.align		4
.L_163:
        /*0394*/ 	.word	index@(_ZN7cutlass13device_kernelIN5flash19enable_sm80_to_sm89INS1_16FlashAttnBwdSm80INS1_25CollectiveMainloopBwdSm80ILi2ELi1EN4cute5tupleIJNS5_1CILi64EEENS7_ILi128EEENS7_ILi96EEEEEENS_6half_tEfNS_4arch4Sm80ELb1ELb0ELb0ELb0ELb1ELb0ELb0ELb0ELi2ELi2ELi4ELi2ELb1EEENS1_21CollectiveEpilogueBwdISB_SC_SE_Li256ELb0ELb0ELi2EEENS1_25SingleTileBwdLPTSchedulerILb0ELi128ELb1EEEEEEEEEvNT_6ParamsE)
        /*0398*/ 	.word	0x000000ff


	//----- nvinfo : EIATTR_FRAME_SIZE
	.align		4
.L_164:
        /*039c*/ 	.byte	0x04, 0x11
        /*039e*/ 	.short	(.L_166 - .L_165)
	.align		4
.L_165:
        /*03a0*/ 	.word	index@(_ZN7cutlass13device_kernelIN5flash19enable_sm80_to_sm89INS1_16FlashAttnBwdSm80INS1_25CollectiveMainloopBwdSm80ILi2ELi1EN4cute5tupleIJNS5_1CILi64EEENS7_ILi128EEENS7_ILi96EEEEEENS_6half_tEfNS_4arch4Sm80ELb1ELb0ELb0ELb0ELb1ELb0ELb0ELb0ELi2ELi2ELi4ELi2ELb1EEENS1_21CollectiveEpilogueBwdISB_SC_SE_Li256ELb0ELb0ELi2EEENS1_25SingleTileBwdLPTSchedulerILb0ELi128ELb1EEEEEEEEEvNT_6ParamsE)
        /*03a4*/ 	.word	0x00000028


	//----- nvinfo : EIATTR_REGCOUNT
	.align		4
.L_166:
        /*03a8*/ 	.byte	0x04, 0x2f
        /*03aa*/ 	.short	(.L_168 - .L_167)
	.align		4
.L_167:
        /*03ac*/ 	.word	index@(_ZN7cutlass13device_kernelIN5flash19enable_sm80_to_sm89INS1_16FlashAttnBwdSm80INS1_25CollectiveMainloopBwdSm80ILi2ELi1EN4cute5tupleIJNS5_1CILi64EEENS7_ILi128EEENS7_ILi96EEEEEENS_6half_tEfNS_4arch4Sm80ELb1ELb0ELb0ELb0ELb0ELb0ELb0ELb0ELi2ELi2ELi4ELi2ELb1EEENS1_21CollectiveEpilogueBwdISB_SC_SE_Li256ELb0ELb0ELi2EEENS1_25SingleTileBwdLPTSchedulerILb0ELi128ELb0EEEEEEEEEvNT_6ParamsE)
        /*03b0*/ 	.word	0x000000ff


	//----- nvinfo : EIATTR_FRAME_SIZE
	.align		4
.L_168:
        /*03b4*/ 	.byte	0x04, 0x11
        /*03b6*/ 	.short	(.L_170 - .L_169)
	.align		4
.L_169:
        /*03b8*/ 	.word	index@(_ZN7cutlass13device_kernelIN5flash19enable_sm80_to_sm89INS1_16FlashAttnBwdSm80INS1_25CollectiveMainloopBwdSm80ILi2ELi1EN4cute5tupleIJNS5_1CILi64EEENS7_ILi128EEENS7_ILi96EEEEEENS_6half_tEfNS_4arch4Sm80ELb1ELb0ELb0ELb0ELb0ELb0ELb0ELb0ELi2ELi2ELi4ELi2ELb1EEENS1_21CollectiveEpilogueBwdISB_SC_SE_Li256ELb0ELb0ELi2EEENS1_25SingleTileBwdLPTSchedulerILb0ELi128ELb0EEEEEEEEEvNT_6ParamsE)
        /*03bc*/ 	.word	0x00000028


	//----- nvinfo : EIATTR_REGCOUNT
	.align		4
.L_170:
        /*03c0*/ 	.byte	0x04, 0x2f
        /*03c2*/ 	.short	(.L_172 - .L_171)
	.align		4
.L_171:
        /*03c4*/ 	.word	index@(_ZN7cutlass13device_kernelIN5flash19enable_sm80_to_sm89INS1_16FlashAttnBwdSm80INS1_25CollectiveMainloopBwdSm80ILi2ELi1EN4cute5tupleIJNS5_1CILi64EEENS7_ILi128EEENS7_ILi96EEEEEENS_6half_tEfNS_4arch4Sm80ELb0ELb1ELb0ELb1ELb1ELb0ELb0ELb0ELi2ELi2ELi4ELi2ELb1EEENS1_24CollectiveEpilogueBwdGQAISB_fSE_Li256ELb1ELb1EEENS1_19SingleTileSchedulerILb1ELb0ELb0ELi128EEEEEEEEEvNT_6ParamsE)
        /*03c8*/ 	.word	0x000000ff


	//----- nvinfo : EIATTR_FRAME_SIZE
	.align		4
.L_172:
        /*03cc*/ 	.byte	0x04, 0x11
        /*03ce*/ 	.short	(.L_174 - .L_173)
	.align		4
.L_173:
        /*03d0*/ 	.word	index@($__internal_3_$__cuda_sm70_warpsync)
        /*03d4*/ 	.word	0x00000000


	//----- nvinfo : EIATTR_FRAME_SIZE
	.align		4
.L_174:
        /*03d8*/ 	.byte	0x04, 0x11
        /*03da*/ 	.short	(.L_176 - .L_175)
	.align		4
.L_175:
        /*03dc*/ 	.word	index@(_ZN7cutlass13device_kernelIN5flash19enable_sm80_to_sm89INS1_16FlashAttnBwdSm80INS1_25CollectiveMainloopBwdSm80ILi2ELi1EN4cute5tupleIJNS5_1CILi64EEENS7_ILi128EEENS7_ILi96EEEEEENS_6half_tEfNS_4arch4Sm80ELb0ELb1ELb0ELb1ELb1ELb0ELb0ELb0ELi2ELi2ELi4ELi2ELb1EEENS1_24CollectiveEpilogueBwdGQAISB_fSE_Li256ELb1ELb1EEENS1_19SingleTileSchedulerILb1ELb0ELb0ELi128EEEEEEEEEvNT_6ParamsE)
        /*03e0*/ 	.word	0x00000050


	//----- nvinfo : EIATTR_REGCOUNT
	.align		4
.L_176:
        /*03e4*/ 	.byte	0x04, 0x2f
        /*03e6*/ 	.short	(.L_178 - .L_177)
	.align		4
.L_177:
        /*03e8*/ 	.word	index@(_ZN7cutlass13device_kernelIN5flash19enable_sm80_to_sm89INS1_16FlashAttnBwdSm80INS1_25CollectiveMainloopBwdSm80ILi2ELi1EN4cute5tupleIJNS5_1CILi64EEENS7_ILi128EEENS7_ILi96EEEEEENS_6half_tEfNS_4arch4Sm80ELb0ELb1ELb0ELb1ELb0ELb0ELb0ELb0ELi2ELi2ELi4ELi2ELb1EEENS1_24CollectiveEpilogueBwdGQAISB_fSE_Li256ELb1ELb0EEENS1_19SingleTileSchedulerILb1ELb0ELb0ELi128EEEEEEEEEvNT_6ParamsE)
        /*03ec*/ 	.word	0x000000ff


	//----- nvinfo : EIATTR_FRAME_SIZE
	.align		4
.L_178:
        /*03f0*/ 	.byte	0x04, 0x11
        /*03f2*/ 	.short	(.L_180 - .L_179)
	.align		4
.L_179:
        /*03f4*/ 	.word	index@(_ZN7cutlass13device_kernelIN5flash19enable_sm80_to_sm89INS1_16FlashAttnBwdSm80INS1_25CollectiveMainloopBwdSm80ILi2ELi1EN4cute5tupleIJNS5_1CILi64EEENS7_ILi128EEENS7_ILi96EEEEEENS_6half_tEfNS_4arch4Sm80ELb0ELb1ELb0ELb1ELb0ELb0ELb0ELb0ELi2ELi2ELi4ELi2ELb1EEENS1_24CollectiveEpilogueBwdGQAISB_fSE_Li256ELb1ELb0EEENS1_19SingleTileSchedulerILb1ELb0ELb0ELi128EEEEEEEEEvNT_6ParamsE)
        /*03f8*/ 	.word	0x00000050


	//----- nvinfo : EIATTR_REGCOUNT
	.align		4
.L_180:
        /*03fc*/ 	.byte	0x04, 0x2f
        /*03fe*/ 	.short	(.L_182 - .L_181)
	.align		4
.L_181:
        /*0400*/ 	.word	index@(_ZN7cutlass13device_kernelIN5flash19enable_sm80_to_sm89INS1_16FlashAttnBwdSm80INS1_25CollectiveMainloopBwdSm80ILi2ELi1EN4cute5tupleIJNS5_1CILi64EEENS7_ILi128EEENS7_ILi96EEEEEENS_6half_tEfNS_4arch4Sm80ELb0ELb1ELb0ELb1ELb1ELb0ELb0ELb0ELi2ELi2ELi4ELi2ELb1EEENS1_21CollectiveEpilogueBwdISB_SC_SE_Li256ELb1ELb0ELi2EEENS1_19SingleTileSchedulerILb1ELb0ELb0ELi128EEEEEEEEEvNT_6ParamsE)
        /*0404*/ 	.word	0x000000ff


	//----- nvinfo : EIATTR_FRAME_SIZE
	.align		4
.L_182:
        /*0408*/ 	.byte	0x04, 0x11
        /*040a*/ 	.short	(.L_184 - .L_183)
	.align		4
.L_183:
        /*040c*/ 	.word	index@(_ZN7cutlass13device_kernelIN5flash19enable_sm80_to_sm89INS1_16FlashAttnBwdSm80INS1_25CollectiveMainloopBwdSm80ILi2ELi1EN4cute5tupleIJNS5_1CILi64EEENS7_ILi128EEENS7_ILi96EEEEEENS_6half_tEfNS_4arch4Sm80ELb0ELb1ELb0ELb1ELb1ELb0ELb0ELb0ELi2ELi2ELi4ELi2ELb1EEENS1_21CollectiveEpilogueBwdISB_SC_SE_Li256ELb1ELb0ELi2EEENS1_19SingleTileSchedulerILb1ELb0ELb0ELi128EEEEEEEEEvNT_6ParamsE)
        /*0410*/ 	.word	0x00000050


	//----- nvinfo : EIATTR_REGCOUNT
	.align		4
.L_184:
        /*0414*/ 	.byte	0x04, 0x2f
        /*0416*/ 	.short	(.L_186 - .L_185)
	.align		4
.L_185:
        /*0418*/ 	.word	index@(_ZN7cutlass13device_kernelIN5flash19enable_sm80_to_sm89INS1_16FlashAttnBwdSm80INS1_25CollectiveMainloopBwdSm80ILi2ELi1EN4cute5tupleIJNS5_1CILi64EEENS7_ILi128EEENS7_ILi96EEEEEENS_6half_tEfNS_4arch4Sm80ELb0ELb1ELb0ELb1ELb0ELb0ELb0ELb0ELi2ELi2ELi4ELi2ELb1EEENS1_21CollectiveEpilogueBwdISB_SC_SE_Li256ELb1ELb0ELi2EEENS1_19SingleTileSchedulerILb1ELb0ELb0ELi128EEEEEEEEEvNT_6ParamsE)
        /*041c*/ 	.word	0x000000ff


	//----- nvinfo : EIATTR_FRAME_SIZE
	.align		4
.L_186:
        /*0420*/ 	.byte	0x04, 0x11
        /*0422*/ 	.short	(.L_188 - .L_187)
	.align		4
.L_187:
        /*0424*/ 	.word	index@(_ZN7cutlass13device_kernelIN5flash19enable_sm80_to_sm89INS1_16FlashAttnBwdSm80INS1_25CollectiveMainloopBwdSm80ILi2ELi1EN4cute5tupleIJNS5_1CILi64EEENS7_ILi128EEENS7_ILi96EEEEEENS_6half_tEfNS_4arch4Sm80ELb0ELb1ELb0ELb1ELb0ELb0ELb0ELb0ELi2ELi2ELi4ELi2ELb1EEENS1_21CollectiveEpilogueBwdISB_SC_SE_Li256ELb1ELb0ELi2EEENS1_19SingleTileSchedulerILb1ELb0ELb0ELi128EEEEEEEEEvNT_6ParamsE)
        /*0428*/ 	.word	0x00000050


	//----- nvinfo : EIATTR_REGCOUNT
	.align		4
.L_188:
        /*042c*/ 	.byte	0x04, 0x2f
        /*042e*/ 	.short	(.L_190 - .L_189)
	.align		4
.L_189:
        /*0430*/ 	.word	index@(_ZN7cutlass13device_kernelIN5flash19enable_sm80_to_sm89INS1_16FlashAttnBwdSm80INS1_25CollectiveMainloopBwdSm80ILi2ELi1EN4cute5tupleIJNS5_1CILi64EEENS7_ILi128EEENS7_ILi96EEEEEENS_6half_tEfNS_4arch4Sm80ELb0ELb1ELb0ELb0ELb1ELb0ELb0ELb0ELi2ELi2ELi4ELi2ELb1EEENS1_24CollectiveEpilogueBwdGQAISB_fSE_Li256ELb0ELb1EEENS1_19SingleTileSchedulerILb0ELb0ELb0ELi128EEEEEEEEEvNT_6ParamsE)
        /*0434*/ 	.word	0x000000ff


	//----- nvinfo : EIATTR_FRAME_SIZE
	.align		4
.L_190:
        /*0438*/ 	.byte	0x04, 0x11
        /*043a*/ 	.short	(.L_192 - .L_191)
	.align		4
.L_191:
        /*043c*/ 	.word	index@($__internal_2_$__cuda_sm70_warpsync)
        /*0440*/ 	.word	0x00000000


	//----- nvinfo : EIATTR_FRAME_SIZE
	.align		4
.L_192:
        /*0444*/ 	.byte	0x04, 0x11
        /*0446*/ 	.short	(.L_194 - .L_193)
	.align		4
.L_193:
        /*0448*/ 	.word	index@(_ZN7cutlass13device_kernelIN5flash19enable_sm80_to_sm89INS1_16FlashAttnBwdSm80INS1_25CollectiveMainloopBwdSm80ILi2ELi1EN4cute5tupleIJNS5_1CILi64EEENS7_ILi128EEENS7_ILi96EEEEEENS_6half_tEfNS_4arch4Sm80ELb0ELb1ELb0ELb0ELb1ELb0ELb0ELb0ELi2ELi2ELi4ELi2ELb1EEENS1_24CollectiveEpilogueBwdGQAISB_fSE_Li256ELb0ELb1EEENS1_19SingleTileSchedulerILb0ELb0ELb0ELi128EEEEEEEEEvNT_6ParamsE)
        /*044c*/ 	.word	0x00000050


	//----- nvinfo : EIATTR_REGCOUNT
	.align		4
.L_194:
        /*0450*/ 	.byte	0x04, 0x2f
        /*0452*/ 	.short	(.L_196 - .L_195)
	.align		4
.L_195:
        /*0454*/ 	.word	index@(_ZN7cutlass13device_kernelIN5flash19enable_sm80_to_sm89INS1_16FlashAttnBwdSm80INS1_25CollectiveMainloopBwdSm80ILi2ELi1EN4cute5tupleIJNS5_1CILi64EEENS7_ILi128EEENS7_ILi96EEEEEENS_6half_tEfNS_4arch4Sm80ELb0ELb1ELb0ELb0ELb0ELb0ELb0ELb0ELi2ELi2ELi4ELi2ELb1EEENS1_24CollectiveEpilogueBwdGQAISB_fSE_Li256ELb0ELb0EEENS1_19SingleTileSchedulerILb0ELb0ELb0ELi128EEEEEEEEEvNT_6ParamsE)
        /*0458*/ 	.word	0x000000ff


	//----- nvinfo : EIATTR_FRAME_SIZE
	.align		4
.L_196:
        /*045c*/ 	.byte	0x04, 0x11
        /*045e*/ 	.short	(.L_198 - .L_197)
	.align		4
.L_197:
        /*0460*/ 	.word	index@(_ZN7cutlass13device_kernelIN5flash19enable_sm80_to_sm89INS1_16FlashAttnBwdSm80INS1_25CollectiveMainloopBwdSm80ILi2ELi1EN4cute5tupleIJNS5_1CILi64EEENS7_ILi128EEENS7_ILi96EEEEEENS_6half_tEfNS_4arch4Sm80ELb0ELb1ELb0ELb0ELb0ELb0ELb0ELb0ELi2ELi2ELi4ELi2ELb1EEENS1_24CollectiveEpilogueBwdGQAISB_fSE_Li256ELb0ELb0EEENS1_19SingleTileSchedulerILb0ELb0ELb0ELi128EEEEEEEEEvNT_6ParamsE)
        /*0464*/ 	.word	0x00000050


	//----- nvinfo : EIATTR_REGCOUNT
	.align		4
.L_198:
        /*0468*/ 	.byte	0x04, 0x2f
        /*046a*/ 	.short	(.L_200 - .L_199)
	.align		4
.L_199:
        /*046c*/ 	.word	index@(_ZN7cutlass13device_kernelIN5flash19enable_sm80_to_sm89INS1_16FlashAttnBwdSm80INS1_25CollectiveMainloopBwdSm80ILi2ELi1EN4cute5tupleIJNS5_1CILi64EEENS7_ILi128EEENS7_ILi96EEEEEENS_6half_tEfNS_4arch4Sm80ELb0ELb1ELb0ELb0ELb1ELb0ELb0ELb0ELi2ELi2ELi4ELi2ELb1EEENS1_21CollectiveEpilogueBwdISB_SC_SE_Li256ELb0ELb0ELi2EEENS1_19SingleTileSchedulerILb0ELb0ELb0ELi128EEEEEEEEEvNT_6ParamsE)
        /*0470*/ 	.word	0x000000ff


	//----- nvinfo : EIATTR_FRAME_SIZE
	.align		4
.L_200:
        /*0474*/ 	.byte	0x04, 0x11
        /*0476*/ 	.short	(.L_202 - .L_201)
	.align		4
.L_201:
        /*0478*/ 	.word	index@(_ZN7cutlass13device_kernelIN5flash19enable_sm80_to_sm89INS1_16FlashAttnBwdSm80INS1_25CollectiveMainloopBwdSm80ILi2ELi1EN4cute5tupleIJNS5_1CILi64EEENS7_ILi128EEENS7_ILi96EEEEEENS_6half_tEfNS_4arch4Sm80ELb0ELb1ELb0ELb0ELb1ELb0ELb0ELb0ELi2ELi2ELi4ELi2ELb1EEENS1_21CollectiveEpilogueBwdISB_SC_SE_Li256ELb0ELb0ELi2EEENS1_19SingleTileSchedulerILb0ELb0ELb0ELi128EEEEEEEEEvNT_6ParamsE)
        /*047c*/ 	.word	0x00000050


	//----- nvinfo : EIATTR_REGCOUNT
	.align		4
.L_202:
        /*0480*/ 	.byte	0x04, 0x2f
        /*0482*/ 	.short	(.L_204 - .L_203)
	.align		4
.L_203:
        /*0484*/ 	.word	index@(_ZN7cutlass13device_kernelIN5flash19enable_sm80_to_sm89INS1_16FlashAttnBwdSm80INS1_25CollectiveMainloopBwdSm80ILi2ELi1EN4cute5tupleIJNS5_1CILi64EEENS7_ILi128EEENS7_ILi96EEEEEENS_6half_tEfNS_4arch4Sm80ELb0ELb1ELb0ELb0ELb0ELb0ELb0ELb0ELi2ELi2ELi4ELi2ELb1EEENS1_21CollectiveEpilogueBwdISB_SC_SE_Li256ELb0ELb0ELi2EEENS1_19SingleTileSchedulerILb0ELb0ELb0ELi128EEEEEEEEEvNT_6ParamsE)
        /*0488*/ 	.word	0x000000ff


	//----- nvinfo : EIATTR_FRAME_SIZE
	.align		4
.L_204:
        /*048c*/ 	.byte	0x04, 0x11
        /*048e*/ 	.short	(.L_206 - .L_205)
	.align		4
.L_205:
        /*0490*/ 	.word	index@(_ZN7cutlass13device_kernelIN5flash19enable_sm80_to_sm89INS1_16FlashAttnBwdSm80INS1_25CollectiveMainloopBwdSm80ILi2ELi1EN4cute5tupleIJNS5_1CILi64EEENS7_ILi128EEENS7_ILi96EEEEEENS_6half_tEfNS_4arch4Sm80ELb0ELb1ELb0ELb0ELb0ELb0ELb0ELb0ELi2ELi2ELi4ELi2ELb1EEENS1_21CollectiveEpilogueBwdISB_SC_SE_Li256ELb0ELb0ELi2EEENS1_19SingleTileSchedulerILb0ELb0ELb0ELi128EEEEEEEEEvNT_6ParamsE)
        /*0494*/ 	.word	0x00000050


	//----- nvinfo : EIATTR_REGCOUNT
	.align		4
.L_206:
        /*0498*/ 	.byte	0x04, 0x2f
        /*049a*/ 	.short	(.L_208 - .L_207)
	.align		4
.L_207:
        /*049c*/ 	.word	index@(_ZN7cutlass13device_kernelIN5flash19enable_sm80_to_sm89INS1_16FlashAttnBwdSm80INS1_25CollectiveMainloopBwdSm80ILi2ELi1EN4cute5tupleIJNS5_1CILi64EEENS7_ILi128EEENS7_ILi96EEEEEENS_6half_tEfNS_4arch4Sm80ELb0ELb0ELb0ELb1ELb1ELb0ELb0ELb0ELi2ELi2ELi4ELi2ELb1EEENS1_24CollectiveEpilogueBwdGQAISB_fSE_Li256ELb1ELb1EEENS1_19SingleTileSchedulerILb1ELb0ELb0ELi128EEEEEEEEEvNT_6ParamsE)
        /*04a0*/ 	.word	0x000000ff


	//----- nvinfo : EIATTR_FRAME_SIZE
	.align		4
.L_208:
        /*04a4*/ 	.byte	0x04, 0x11
        /*04a6*/ 	.short	(.L_210 - .L_209)
	.align		4
.L_209:
        /*04a8*/ 	.word	index@($__internal_1_$__cuda_sm70_warpsync)
        /*04ac*/ 	.word	0x00000000


	//----- nvinfo : EIATTR_FRAME_SIZE
	.align		4
.L_210:
        /*04b0*/ 	.byte	0x04, 0x11
        /*04b2*/ 	.short	(.L_212 - .L_211)
	.align		4
.L_211:
        /*04b4*/ 	.word	index@(_ZN7cutlass13device_kernelIN5flash19enable_sm80_to_sm89INS1_16FlashAttnBwdSm80INS1_25CollectiveMainloopBwdSm80ILi2ELi1EN4cute5tupleIJNS5_1CILi64EEENS7_ILi128EEENS7_ILi96EEEEEENS_6half_tEfNS_4arch4Sm80ELb0ELb0ELb0ELb1ELb1ELb0ELb0ELb0ELi2ELi2ELi4ELi2ELb1EEENS1_24CollectiveEpilogueBwdGQAISB_fSE_Li256ELb1ELb1EEENS1_19SingleTileSchedulerILb1ELb0ELb0ELi128EEEEEEEEEvNT_6ParamsE)
        /*04b8*/ 	.word	0x00000010


	//----- nvinfo : EIATTR_REGCOUNT
	.align		4
.L_212:
        /*04bc*/ 	.byte	0x04, 0x2f
        /*04be*/ 	.short	(.L_214 - .L_213)
	.align		4
.L_213:
        /*04c0*/ 	.word	index@(_ZN7cutlass13device_kernelIN5flash19enable_sm80_to_sm89INS1_16FlashAttnBwdSm80INS1_25CollectiveMainloopBwdSm80ILi2ELi1EN4cute5tupleIJNS5_1CILi64EEENS7_ILi128EEENS7_ILi96EEEEEENS_6half_tEfNS_4arch4Sm80ELb0ELb0ELb0ELb1ELb0ELb0ELb0ELb0ELi2ELi2ELi4ELi2ELb1EEENS1_24CollectiveEpilogueBwdGQAISB_fSE_Li256ELb1ELb0EEENS1_19SingleTileSchedulerILb1ELb0ELb0ELi128EEEEEEEEEvNT_6ParamsE)
        /*04c4*/ 	.word	0x000000ff


	//----- nvinfo : EIATTR_FRAME_SIZE
	.align		4
.L_214:
        /*04c8*/ 	.byte	0x04, 0x11
        /*04ca*/ 	.short	(.L_216 - .L_215)
	.align		4
.L_215:
        /*04cc*/ 	.word	index@(_ZN7cutlass13device_kernelIN5flash19enable_sm80_to_sm89INS1_16FlashAttnBwdSm80INS1_25CollectiveMainloopBwdSm80ILi2ELi1EN4cute5tupleIJNS5_1CILi64EEENS7_ILi128EEENS7_ILi96EEEEEENS_6half_tEfNS_4arch4Sm80ELb0ELb0ELb0ELb1ELb0ELb0ELb0ELb0ELi2ELi2ELi4ELi2ELb1EEENS1_24CollectiveEpilogueBwdGQAISB_fSE_Li256ELb1ELb0EEENS1_19SingleTileSchedulerILb1ELb0ELb0ELi128EEEEEEEEEvNT_6ParamsE)
        /*04d0*/ 	.word	0x00000010


	//----- nvinfo : EIATTR_REGCOUNT
	.align		4
.L_216:
        /*04d4*/ 	.byte	0x04, 0x2f
        /*04d6*/ 	.short	(.L_218 - .L_217)
	.align		4
.L_217:
        /*04d8*/ 	.word	index@(_ZN7cutlass13device_kernelIN5flash19enable_sm80_to_sm89INS1_16FlashAttnBwdSm80INS1_25CollectiveMainloopBwdSm80ILi2ELi1EN4cute5tupleIJNS5_1CILi64EEENS7_ILi128EEENS7_ILi96EEEEEENS_6half_tEfNS_4arch4Sm80ELb0ELb0ELb0ELb1ELb1ELb0ELb0ELb0ELi2ELi2ELi4ELi2ELb1EEENS1_21CollectiveEpilogueBwdISB_SC_SE_Li256ELb1ELb0ELi2EEENS1_19SingleTileSchedulerILb1ELb0ELb0ELi128EEEEEEEEEvNT_6ParamsE)
        /*04dc*/ 	.word	0x000000ff


	//----- nvinfo : EIATTR_FRAME_SIZE
	.align		4
.L_218:
        /*04e0*/ 	.byte	0x04, 0x11
        /*04e2*/ 	.short	(.L_220 - .L_219)
	.align		4
.L_219:
        /*04e4*/ 	.word	index@(_ZN7cutlass13device_kernelIN5flash19enable_sm80_to_sm89INS1_16FlashAttnBwdSm80INS1_25CollectiveMainloopBwdSm80ILi2ELi1EN4cute5tupleIJNS5_1CILi64EEENS7_ILi128EEENS7_ILi96EEEEEENS_6half_tEfNS_4arch4Sm80ELb0ELb0ELb0ELb1ELb1ELb0ELb0ELb0ELi2ELi2ELi4ELi2ELb1EEENS1_21CollectiveEpilogueBwdISB_SC_SE_Li256ELb1ELb0ELi2EEENS1_19SingleTileSchedulerILb1ELb0ELb0ELi128EEEEEEEEEvNT_6ParamsE)
        /*04e8*/ 	.word	0x00000010


	//----- nvinfo : EIATTR_REGCOUNT
	.align		4
.L_220:
        /*04ec*/ 	.byte	0x04, 0x2f
        /*04ee*/ 	.short	(.L_222 - .L_221)
	.align		4
.L_221:
        /*04f0*/ 	.word	index@(_ZN7cutlass13device_kernelIN5flash19enable_sm80_to_sm89INS1_16FlashAttnBwdSm80INS1_25CollectiveMainloopBwdSm80ILi2ELi1EN4cute5tupleIJNS5_1CILi64EEENS7_ILi128EEENS7_ILi96EEEEEENS_6half_tEfNS_4arch4Sm80ELb0ELb0ELb0ELb1ELb0ELb0ELb0ELb0ELi2ELi2ELi4ELi2ELb1EEENS1_21CollectiveEpilogueBwdISB_SC_SE_Li256ELb1ELb0ELi2EEENS1_19SingleTileSchedulerILb1ELb0ELb0ELi128EEEEEEEEEvNT_6ParamsE)
        /*04f4*/ 	.word	0x000000ff


	//----- nvinfo : EIATTR_FRAME_SIZE
	.align		4
.L_222:
        /*04f8*/ 	.byte	0x04, 0x11
        /*04fa*/ 	.short	(.L_224 - .L_223)
	.align		4
.L_223:
        /*04fc*/ 	.word	index@(_ZN7cutlass13device_kernelIN5flash19enable_sm80_to_sm89INS1_16FlashAttnBwdSm80INS1_25CollectiveMainloopBwdSm80ILi2ELi1EN4cute5tupleIJNS5_1CILi64EEENS7_ILi128EEENS7_ILi96EEEEEENS_6half_tEfNS_4arch4Sm80ELb0ELb0ELb0ELb1ELb0ELb0ELb0ELb0ELi2ELi2ELi4ELi2ELb1EEENS1_21CollectiveEpilogueBwdISB_SC_SE_Li256ELb1ELb0ELi2EEENS1_19SingleTileSchedulerILb1ELb0ELb0ELi128EEEEEEEEEvNT_6ParamsE)
        /*0500*/ 	.word	0x00000010


	//----- nvinfo : EIATTR_REGCOUNT
	.align		4
.L_224:
        /*0504*/ 	.byte	0x04, 0x2f
        /*0506*/ 	.short	(.L_226 - .L_225)
	.align		4
.L_225:
        /*0508*/ 	.word	index@(_ZN7cutlass13device_kernelIN5flash19enable_sm80_to_sm89INS1_16FlashAttnBwdSm80INS1_25CollectiveMainloopBwdSm80ILi2ELi1EN4cute5tupleIJNS5_1CILi64EEENS7_ILi128EEENS7_ILi96EEEEEENS_6half_tEfNS_4arch4Sm80ELb0ELb0ELb0ELb0ELb1ELb0ELb0ELb0ELi2ELi2ELi4ELi2ELb1EEENS1_24CollectiveEpilogueBwdGQAISB_fSE_Li256ELb0ELb1EEENS1_19SingleTileSchedulerILb0ELb0ELb0ELi128EEEEEEEEEvNT_6ParamsE)
        /*050c*/ 	.word	0x000000ff


	//----- nvinfo : EIATTR_FRAME_SIZE
	.align		4
.L_226:
        /*0510*/ 	.byte	0x04, 0x11
        /*0512*/ 	.short	(.L_228 - .L_227)
	.align		4
.L_227:
        /*0514*/ 	.word	index@($__internal_0_$__cuda_sm70_warpsync)
        /*0518*/ 	.word	0x00000000


	//----- nvinfo : EIATTR_FRAME_SIZE
	.align		4
.L_228:
        /*051c*/ 	.byte	0x04, 0x11
        /*051e*/ 	.short	(.L_230 - .L_229)
	.align		4
.L_229:
        /*0520*/ 	.word	index@(_ZN7cutlass13device_kernelIN5flash19enable_sm80_to_sm89INS1_16FlashAttnBwdSm80INS1_25CollectiveMainloopBwdSm80ILi2ELi1EN4cute5tupleIJNS5_1CILi64EEENS7_ILi128EEENS7_ILi96EEEEEENS_6half_tEfNS_4arch4Sm80ELb0ELb0ELb0ELb0ELb1ELb0ELb0ELb0ELi2ELi2ELi4ELi2ELb1EEENS1_24CollectiveEpilogueBwdGQAISB_fSE_Li256ELb0ELb1EEENS1_19SingleTileSchedulerILb0ELb0ELb0ELi128EEEEEEEEEvNT_6ParamsE)
        /*0524*/ 	.word	0x00000010


	//----- nvinfo : EIATTR_REGCOUNT
	.align		4
.L_230:
        /*0528*/ 	.byte	0x04, 0x2f
        /*052a*/ 	.short	(.L_232 - .L_231)
	.align		4
.L_231:
        /*052c*/ 	.word	index@(_ZN7cutlass13device_kernelIN5flash19enable_sm80_to_sm89INS1_16FlashAttnBwdSm80INS1_25CollectiveMainloopBwdSm80ILi2ELi1EN4cute5tupleIJNS5_1CILi64EEENS7_ILi128EEENS7_ILi96EEEEEENS_6half_tEfNS_4arch4Sm80ELb0ELb0ELb0ELb0ELb0ELb0ELb0ELb0ELi2ELi2ELi4ELi2ELb1EEENS1_24CollectiveEpilogueBwdGQAISB_fSE_Li256ELb0ELb0EEENS1_19SingleTileSchedulerILb0ELb0ELb0ELi128EEEEEEEEEvNT_6ParamsE)
        /*0530*/ 	.word	0x000000ff


	//----- nvinfo : EIATTR_FRAME_SIZE
	.align		4
.L_232:
        /*0534*/ 	.byte	0x04, 0x11
        /*0536*/ 	.short	(.L_234 - .L_233)
	.align		4
.L_233:
        /*0538*/ 	.word	index@(_ZN7cutlass13device_kernelIN5flash19enable_sm80_to_sm89INS1_16FlashAttnBwdSm80INS1_25CollectiveMainloopBwdSm80ILi2ELi1EN4cute5tupleIJNS5_1CILi64EEENS7_ILi128EEENS7_ILi96EEEEEENS_6half_tEfNS_4arch4Sm80ELb0ELb0ELb0ELb0ELb0ELb0ELb0ELb0ELi2ELi2ELi4ELi2ELb1EEENS1_24CollectiveEpilogueBwdGQAISB_fSE_Li256ELb0ELb0EEENS1_19SingleTileSchedulerILb0ELb0ELb0ELi128EEEEEEEEEvNT_6ParamsE)
        /*053c*/ 	.word	0x00000010


	//----- nvinfo : EIATTR_REGCOUNT
	.align		4
.L_234:
        /*0540*/ 	.byte	0x04, 0x2f
        /*0542*/ 	.short	(.L_236 - .L_235)
	.align		4
.L_235:
        /*0544*/ 	.word	index@(_ZN7cutlass13device_kernelIN5flash19enable_sm80_to_sm89INS1_16FlashAttnBwdSm80INS1_25CollectiveMainloopBwdSm80ILi2ELi1EN4cute5tupleIJNS5_1CILi64EEENS7_ILi128EEENS7_ILi96EEEEEENS_6half_tEfNS_4arch4Sm80ELb0ELb0ELb0ELb0ELb1ELb0ELb0ELb0ELi2ELi2ELi4ELi2ELb1EEENS1_21CollectiveEpilogueBwdISB_SC_SE_Li256ELb0ELb0ELi2EEENS1_19SingleTileSchedulerILb0ELb0ELb0ELi128EEEEEEEEEvNT_6ParamsE)
        /*0548*/ 	.word	0x000000ff


	//----- nvinfo : EIATTR_FRAME_SIZE
	.align		4
.L_236:
        /*054c*/ 	.byte	0x04, 0x11
        /*054e*/ 	.short	(.L_238 - .L_237)
	.align		4
.L_237:
        /*0550*/ 	.word	index@(_ZN7cutlass13device_kernelIN5flash19enable_sm80_to_sm89INS1_16FlashAttnBwdSm80INS1_25CollectiveMainloopBwdSm80ILi2ELi1EN4cute5tupleIJNS5_1CILi64EEENS7_ILi128EEENS7_ILi96EEEEEENS_6half_tEfNS_4arch4Sm80ELb0ELb0ELb0ELb0ELb1ELb0ELb0ELb0ELi2ELi2ELi4ELi2ELb1EEENS1_21CollectiveEpilogueBwdISB_SC_SE_Li256ELb0ELb0ELi2EEENS1_19SingleTileSchedulerILb0ELb0ELb0ELi128EEEEEEEEEvNT_6ParamsE)
        /*0554*/ 	.word	0x00000058


	//----- nvinfo : EIATTR_REGCOUNT
	.align		4
.L_238:
        /*0558*/ 	.byte	0x04, 0x2f
        /*055a*/ 	.short	(.L_240 - .L_239)
	.align		4
.L_239:
        /*055c*/ 	.word	index@(_ZN7cutlass13device_kernelIN5flash19enable_sm80_to_sm89INS1_16FlashAttnBwdSm80INS1_25CollectiveMainloopBwdSm80ILi2ELi1EN4cute5tupleIJNS5_1CILi64EEENS7_ILi128EEENS7_ILi96EEEEEENS_6half_tEfNS_4arch4Sm80ELb0ELb0ELb0ELb0ELb0ELb0ELb0ELb0ELi2ELi2ELi4ELi2ELb1EEENS1_21CollectiveEpilogueBwdISB_SC_SE_Li256ELb0ELb0ELi2EEENS1_19SingleTileSchedulerILb0ELb0ELb0ELi128EEEEEEEEEvNT_6ParamsE)
        /*0560*/ 	.word	0x000000ff


	//----- nvinfo : EIATTR_FRAME_SIZE
	.align		4
.L_240:
        /*0564*/ 	.byte	0x04, 0x11
        /*0566*/ 	.short	(.L_242 - .L_241)
	.align		4
.L_241:
        /*0568*/ 	.word	index@(_ZN7cutlass13device_kernelIN5flash19enable_sm80_to_sm89INS1_16FlashAttnBwdSm80INS1_25CollectiveMainloopBwdSm80ILi2ELi1EN4cute5tupleIJNS5_1CILi64EEENS7_ILi128EEENS7_ILi96EEEEEENS_6half_tEfNS_4arch4Sm80ELb0ELb0ELb0ELb0ELb0ELb0ELb0ELb0ELi2ELi2ELi4ELi2ELb1EEENS1_21CollectiveEpilogueBwdISB_SC_SE_Li256ELb0ELb0ELi2EEENS1_19SingleTileSchedulerILb0ELb0ELb0ELi128EEEEEEEEEvNT_6ParamsE)
        /*056c*/ 	.word	0x00000058


	//----- nvinfo : EIATTR_MIN_STACK_SIZE
	.align		4
.L_242:
        /*0570*/ 	.byte	0x04, 0x12
        /*0572*/ 	.short	(.L_244 - .L_243)
	.align		4
.L_243:
        /*0574*/ 	.word	index@(_ZN7cutlass13device_kernelIN5flash19enable_sm80_to_sm89INS1_16FlashAttnBwdSm80INS1_25CollectiveMainloopBwdSm80ILi2ELi1EN4cute5tupleIJNS5_1CILi64EEENS7_ILi128EEENS7_ILi96EEEEEENS_6half_tEfNS_4arch4Sm80ELb0ELb0ELb0ELb0ELb0ELb0ELb0ELb0ELi2ELi2ELi4ELi2ELb1EEENS1_21CollectiveEpilogueBwdISB_SC_SE_Li256ELb0ELb0ELi2EEENS1_19SingleTileSchedulerILb0ELb0ELb0ELi128EEEEEEEEEvNT_6ParamsE)
        /*0578*/ 	.word	0x00000058


	//----- nvinfo : EIATTR_MIN_STACK_SIZE
	.align		4
.L_244:
        /*057c*/ 	.byte	0x04, 0x12
        /*057e*/ 	.short	(.L_246 - .L_245)
	.align		4
.L_245:
        /*0580*/ 	.word	index@(_ZN7cutlass13device_kernelIN5flash19enable_sm80_to_sm89INS1_16FlashAttnBwdSm80INS1_25CollectiveMainloopBwdSm80ILi2ELi1EN4cute5tupleIJNS5_1CILi64EEENS7_ILi128EEENS7_ILi96EEEEEENS_6half_tEfNS_4arch4Sm80ELb0ELb0ELb0ELb0ELb1ELb0ELb0ELb0ELi2ELi2ELi4ELi2ELb1EEENS1_21CollectiveEpilogueBwdISB_SC_SE_Li256ELb0ELb0ELi2EEENS1_19SingleTileSchedulerILb0ELb0ELb0ELi128EEEEEEEEEvNT_6ParamsE)
        /*0584*/ 	.word	0x00000058


	//----- nvinfo : EIATTR_MIN_STACK_SIZE
	.align		4
.L_246:
        /*0588*/ 	.byte	0x04, 0x12
        /*058a*/ 	.short	(.L_248 - .L_247)
	.align		4
.L_247:
        /*058c*/ 	.word	index@(_ZN7cutlass13device_kernelIN5flash19enable_sm80_to_sm89INS1_16FlashAttnBwdSm80INS1_25CollectiveMainloopBwdSm80ILi2ELi1EN4cute5tupleIJNS5_1CILi64EEENS7_ILi128EEENS7_ILi96EEEEEENS_6half_tEfNS_4arch4Sm80ELb0ELb0ELb0ELb0ELb0ELb0ELb0ELb0ELi2ELi2ELi4ELi2ELb1EEENS1_24CollectiveEpilogueBwdGQAISB_fSE_Li256ELb0ELb0EEENS1_19SingleTileSchedulerILb0ELb0ELb0ELi128EEEEEEEEEvNT_6ParamsE)
        /*0590*/ 	.word	0x00000010


	//----- nvinfo : EIATTR_MIN_STACK_SIZE
	.align		4
.L_248:
        /*0594*/ 	.byte	0x04, 0x12
        /*0596*/ 	.short	(.L_250 - .L_249)
	.align		4
.L_249:
        /*0598*/ 	.word	index@(_ZN7cutlass13device_kernelIN5flash19enable_sm80_to_sm89INS1_16FlashAttnBwdSm80INS1_25CollectiveMainloopBwdSm80ILi2ELi1EN4cute5tupleIJNS5_1CILi64EEENS7_ILi128EEENS7_ILi96EEEEEENS_6half_tEfNS_4arch4Sm80ELb0ELb0ELb0ELb0ELb1ELb0ELb0ELb0ELi2ELi2ELi4ELi2ELb1EEENS1_24CollectiveEpilogueBwdGQAISB_fSE_Li256ELb0ELb1EEENS1_19SingleTileSchedulerILb0ELb0ELb0ELi128EEEEEEEEEvNT_6ParamsE)
        /*059c*/ 	.word	0x00000010


	//----- nvinfo : EIATTR_MIN_STACK_SIZE
	.align		4
.L_250:
        /*05a0*/ 	.byte	0x04, 0x12
        /*05a2*/ 	.short	(.L_252 - .L_251)
	.align		4
.L_251:
        /*05a4*/ 	.word	index@(_ZN7cutlass13device_kernelIN5flash19enable_sm80_to_sm89INS1_16FlashAttnBwdSm80INS1_25CollectiveMainloopBwdSm80ILi2ELi1EN4cute5tupleIJNS5_1CILi64EEENS7_ILi128EEENS7_ILi96EEEEEENS_6half_tEfNS_4arch4Sm80ELb0ELb0ELb0ELb1ELb0ELb0ELb0ELb0ELi2ELi2ELi4ELi2ELb1EEENS1_21CollectiveEpilogueBwdISB_SC_SE_Li256ELb1ELb0ELi2EEENS1_19SingleTileSchedulerILb1ELb0ELb0ELi128EEEEEEEEEvNT_6ParamsE)
        /*05a8*/ 	.word	0x00000010


	//----- nvinfo : EIATTR_MIN_STACK_SIZE
	.align		4
.L_252:
        /*05ac*/ 	.byte	0x04, 0x12
        /*05ae*/ 	.short	(.L_254 - .L_253)
	.align		4
.L_253:
        /*05b0*/ 	.word	index@(_ZN7cutlass13device_kernelIN5flash19enable_sm80_to_sm89INS1_16FlashAttnBwdSm80INS1_25CollectiveMainloopBwdSm80ILi2ELi1EN4cute5tupleIJNS5_1CILi64EEENS7_ILi128EEENS7_ILi96EEEEEENS_6half_tEfNS_4arch4Sm80ELb0ELb0ELb0ELb1ELb1ELb0ELb0ELb0ELi2ELi2ELi4ELi2ELb1EEENS1_21CollectiveEpilogueBwdISB_SC_SE_Li256ELb1ELb0ELi2EEENS1_19SingleTileSchedulerILb1ELb0ELb0ELi128EEEEEEEEEvNT_6ParamsE)
        /*05b4*/ 	.word	0x00000010


	//----- nvinfo : EIATTR_MIN_STACK_SIZE
	.align		4
.L_254:
        /*05b8*/ 	.byte	0x04, 0x12
        /*05ba*/ 	.short	(.L_256 - .L_255)
	.align		4
.L_255:
        /*05bc*/ 	.word	index@(_ZN7cutlass13device_kernelIN5flash19enable_sm80_to_sm89INS1_16FlashAttnBwdSm80INS1_25CollectiveMainloopBwdSm80ILi2ELi1EN4cute5tupleIJNS5_1CILi64EEENS7_ILi128EEENS7_ILi96EEEEEENS_6half_tEfNS_4arch4Sm80ELb0ELb0ELb0ELb1ELb0ELb0ELb0ELb0ELi2ELi2ELi4ELi2ELb1EEENS1_24CollectiveEpilogueBwdGQAISB_fSE_Li256ELb1ELb0EEENS1_19SingleTileSchedulerILb1ELb0ELb0ELi128EEEEEEEEEvNT_6ParamsE)
        /*05c0*/ 	.word	0x00000010


	//----- nvinfo : EIATTR_MIN_STACK_SIZE
	.align		4
.L_256:
        /*05c4*/ 	.byte	0x04, 0x12
        /*05c6*/ 	.short	(.L_258 - .L_257)
	.align		4
.L_257:
        /*05c8*/ 	.word	index@(_ZN7cutlass13device_kernelIN5flash19enable_sm80_to_sm89INS1_16FlashAttnBwdSm80INS1_25CollectiveMainloopBwdSm80ILi2ELi1EN4cute5tupleIJNS5_1CILi64EEENS7_ILi128EEENS7_ILi96EEEEEENS_6half_tEfNS_4arch4Sm80ELb0ELb0ELb0ELb1ELb1ELb0ELb0ELb0ELi2ELi2ELi4ELi2ELb1EEENS1_24CollectiveEpilogueBwdGQAISB_fSE_Li256ELb1ELb1EEENS1_19SingleTileSchedulerILb1ELb0ELb0ELi128EEEEEEEEEvNT_6ParamsE)
        /*05cc*/ 	.word	0x00000010


	//----- nvinfo : EIATTR_MIN_STACK_SIZE
	.align		4
.L_258:
        /*05d0*/ 	.byte	0x04, 0x12
        /*05d2*/ 	.short	(.L_260 - .L_259)
	.align		4
.L_259:
        /*05d4*/ 	.word	index@(_ZN7cutlass13device_kernelIN5flash19enable_sm80_to_sm89INS1_16FlashAttnBwdSm80INS1_25CollectiveMainloopBwdSm80ILi2ELi1EN4cute5tupleIJNS5_1CILi64EEENS7_ILi128EEENS7_ILi96EEEEEENS_6half_tEfNS_4arch4Sm80ELb0ELb1ELb0ELb0ELb0ELb0ELb0ELb0ELi2ELi2ELi4ELi2ELb1EEENS1_21CollectiveEpilogueBwdISB_SC_SE_Li256ELb0ELb0ELi2EEENS1_19SingleTileSchedulerILb0ELb0ELb0ELi128EEEEEEEEEvNT_6ParamsE)
        /*05d8*/ 	.word	0x00000050


	//----- nvinfo : EIATTR_MIN_STACK_SIZE
	.align		4
.L_260:
        /*05dc*/ 	.byte	0x04, 0x12
        /*05de*/ 	.short	(.L_262 - .L_261)
	.align		4
.L_261:
        /*05e0*/ 	.word	index@(_ZN7cutlass13device_kernelIN5flash19enable_sm80_to_sm89INS1_16FlashAttnBwdSm80INS1_25CollectiveMainloopBwdSm80ILi2ELi1EN4cute5tupleIJNS5_1CILi64EEENS7_ILi128EEENS7_ILi96EEEEEENS_6half_tEfNS_4arch4Sm80ELb0ELb1ELb0ELb0ELb1ELb0ELb0ELb0ELi2ELi2ELi4ELi2ELb1EEENS1_21CollectiveEpilogueBwdISB_SC_SE_Li256ELb0ELb0ELi2EEENS1_19SingleTileSchedulerILb0ELb0ELb0ELi128EEEEEEEEEvNT_6ParamsE)
        /*05e4*/ 	.word	0x00000050


	//----- nvinfo : EIATTR_MIN_STACK_SIZE
	.align		4
.L_262:
        /*05e8*/ 	.byte	0x04, 0x12
        /*05ea*/ 	.short	(.L_264 - .L_263)
	.align		4
.L_263:
        /*05ec*/ 	.word	index@(_ZN7cutlass13device_kernelIN5flash19enable_sm80_to_sm89INS1_16FlashAttnBwdSm80INS1_25CollectiveMainloopBwdSm80ILi2ELi1EN4cute5tupleIJNS5_1CILi64EEENS7_ILi128EEENS7_ILi96EEEEEENS_6half_tEfNS_4arch4Sm80ELb0ELb1ELb0ELb0ELb0ELb0ELb0ELb0ELi2ELi2ELi4ELi2ELb1EEENS1_24CollectiveEpilogueBwdGQAISB_fSE_Li256ELb0ELb0EEENS1_19SingleTileSchedulerILb0ELb0ELb0ELi128EEEEEEEEEvNT_6ParamsE)
        /*05f0*/ 	.word	0x00000050


	//----- nvinfo : EIATTR_MIN_STACK_SIZE
	.align		4
.L_264:
        /*05f4*/ 	.byte	0x04, 0x12
        /*05f6*/ 	.short	(.L_266 - .L_265)
	.align		4
.L_265:
        /*05f8*/ 	.word	index@(_ZN7cutlass13device_kernelIN5flash19enable_sm80_to_sm89INS1_16FlashAttnBwdSm80INS1_25CollectiveMainloopBwdSm80ILi2ELi1EN4cute5tupleIJNS5_1CILi64EEENS7_ILi128EEENS7_ILi96EEEEEENS_6half_tEfNS_4arch4Sm80ELb0ELb1ELb0ELb0ELb1ELb0ELb0ELb0ELi2ELi2ELi4ELi2ELb1EEENS1_24CollectiveEpilogueBwdGQAISB_fSE_Li256ELb0ELb1EEENS1_19SingleTileSchedulerILb0ELb0ELb0ELi128EEEEEEEEEvNT_6ParamsE)
        /*05fc*/ 	.word	0x00000050


	//----- nvinfo : EIATTR_MIN_STACK_SIZE
	.align		4
.L_266:
        /*0600*/ 	.byte	0x04, 0x12
        /*0602*/ 	.short	(.L_268 - .L_267)
	.align		4
.L_267:
        /*0604*/ 	.word	index@(_ZN7cutlass13device_kernelIN5flash19enable_sm80_to_sm89INS1_16FlashAttnBwdSm80INS1_25CollectiveMainloopBwdSm80ILi2ELi1EN4cute5tupleIJNS5_1CILi64EEENS7_ILi128EEENS7_ILi96EEEEEENS_6half_tEfNS_4arch4Sm80ELb0ELb1ELb0ELb1ELb0ELb0ELb0ELb0ELi2ELi2ELi4ELi2ELb1EEENS1_21CollectiveEpilogueBwdISB_SC_SE_Li256ELb1ELb0ELi2EEENS1_19SingleTileSchedulerILb1ELb0ELb0ELi128EEEEEEEEEvNT_6ParamsE)
        /*0608*/ 	.word	0x00000050


	//----- nvinfo : EIATTR_MIN_STACK_SIZE
	.align		4
.L_268:
        /*060c*/ 	.byte	0x04, 0x12
        /*060e*/ 	.short	(.L_270 - .L_269)
	.align		4
.L_269:
        /*0610*/ 	.word	index@(_ZN7cutlass13device_kernelIN5flash19enable_sm80_to_sm89INS1_16FlashAttnBwdSm80INS1_25CollectiveMainloopBwdSm80ILi2ELi1EN4cute5tupleIJNS5_1CILi64EEENS7_ILi128EEENS7_ILi96EEEEEENS_6half_tEfNS_4arch4Sm80ELb0ELb1ELb0ELb1ELb1ELb0ELb0ELb0ELi2ELi2ELi4ELi2ELb1EEENS1_21CollectiveEpilogueBwdISB_SC_SE_Li256ELb1ELb0ELi2EEENS1_19SingleTileSchedulerILb1ELb0ELb0ELi128EEEEEEEEEvNT_6ParamsE)
        /*0614*/ 	.word	0x00000050


	//----- nvinfo : EIATTR_MIN_STACK_SIZE
	.align		4
.L_270:
        /*0618*/ 	.byte	0x04, 0x12
        /*061a*/ 	.short	(.L_272 - .L_271)
	.align		4
.L_271:
        /*061c*/ 	.word	index@(_ZN7cutlass13device_kernelIN5flash19enable_sm80_to_sm89INS1_16FlashAttnBwdSm80INS1_25CollectiveMainloopBwdSm80ILi2ELi1EN4cute5tupleIJNS5_1CILi64EEENS7_ILi128EEENS7_ILi96EEEEEENS_6half_tEfNS_4arch4Sm80ELb0ELb1ELb0ELb1ELb0ELb0ELb0ELb0ELi2ELi2ELi4ELi2ELb1EEENS1_24CollectiveEpilogueBwdGQAISB_fSE_Li256ELb1ELb0EEENS1_19SingleTileSchedulerILb1ELb0ELb0ELi128EEEEEEEEEvNT_6ParamsE)
        /*0620*/ 	.word	0x00000050


	//----- nvinfo : EIATTR_MIN_STACK_SIZE
	.align		4
.L_272:
        /*0624*/ 	.byte	0x04, 0x12
        /*0626*/ 	.short	(.L_274 - .L_273)
	.align		4
.L_273:
        /*0628*/ 	.word	index@(_ZN7cutlass13device_kernelIN5flash19enable_sm80_to_sm89INS1_16FlashAttnBwdSm80INS1_25CollectiveMainloopBwdSm80ILi2ELi1EN4cute5tupleIJNS5_1CILi64EEENS7_ILi128EEENS7_ILi96EEEEEENS_6half_tEfNS_4arch4Sm80ELb0ELb1ELb0ELb1ELb1ELb0ELb0ELb0ELi2ELi2ELi4ELi2ELb1EEENS1_24CollectiveEpilogueBwdGQAISB_fSE_Li256ELb1ELb1EEENS1_19SingleTileSchedulerILb1ELb0ELb0ELi128EEEEEEEEEvNT_6ParamsE)
        /*062c*/ 	.word	0x00000050


	//----- nvinfo : EIATTR_MIN_STACK_SIZE
	.align		4
.L_274:
        /*0630*/ 	.byte	0x04, 0x12
        /*0632*/ 	.short	(.L_276 - .L_275)
	.align		4
.L_275:
        /*0634*/ 	.word	index@(_ZN7cutlass13device_kernelIN5flash19enable_sm80_to_sm89INS1_16FlashAttnBwdSm80INS1_25CollectiveMainloopBwdSm80ILi2ELi1EN4cute5tupleIJNS5_1CILi64EEENS7_ILi128EEENS7_ILi96EEEEEENS_6half_tEfNS_4arch4Sm80ELb1ELb0ELb0ELb0ELb0ELb0ELb0ELb0ELi2ELi2ELi4ELi2ELb1EEENS1_21CollectiveEpilogueBwdISB_SC_SE_Li256ELb0ELb0ELi2EEENS1_25SingleTileBwdLPTSchedulerILb0ELi128ELb0EEEEEEEEEvNT_6ParamsE)
        /*0638*/ 	.word	0x00000028


	//----- nvinfo : EIATTR_MIN_STACK_SIZE
	.align		4
.L_276:
        /*063c*/ 	.byte	0x04, 0x12
        /*063e*/ 	.short	(.L_278 - .L_277)
	.align		4
.L_277:
        /*0640*/ 	.word	index@(_ZN7cutlass13device_kernelIN5flash19enable_sm80_to_sm89INS1_16FlashAttnBwdSm80INS1_25CollectiveMainloopBwdSm80ILi2ELi1EN4cute5tupleIJNS5_1CILi64EEENS7_ILi128EEENS7_ILi96EEEEEENS_6half_tEfNS_4arch4Sm80ELb1ELb0ELb0ELb0ELb1ELb0ELb0ELb0ELi2ELi2ELi4ELi2ELb1EEENS1_21CollectiveEpilogueBwdISB_SC_SE_Li256ELb0ELb0ELi2EEENS1_25SingleTileBwdLPTSchedulerILb0ELi128ELb1EEEEEEEEEvNT_6ParamsE)
        /*0644*/ 	.word	0x00000028


	//----- nvinfo : EIATTR_MIN_STACK_SIZE
	.align		4
.L_278:
        /*0648*/ 	.byte	0x04, 0x12
        /*064a*/ 	.short	(.L_280 - .L_279)
	.align		4
.L_279:
        /*064c*/ 	.word	index@(_ZN7cutlass13device_kernelIN5flash19enable_sm80_to_sm89INS1_16FlashAttnBwdSm80INS1_25CollectiveMainloopBwdSm80ILi2ELi1EN4cute5tupleIJNS5_1CILi64EEENS7_ILi128EEENS7_ILi96EEEEEENS_6half_tEfNS_4arch4Sm80ELb1ELb0ELb0ELb0ELb0ELb0ELb0ELb0ELi2ELi2ELi4ELi2ELb1EEENS1_24CollectiveEpilogueBwdGQAISB_fSE_Li256ELb0ELb0EEENS1_25SingleTileBwdLPTSchedulerILb0ELi128ELb0EEEEEEEEEvNT_6ParamsE)
        /*0650*/ 	.word	0x00000028


	//----- nvinfo : EIATTR_MIN_STACK_SIZE
	.align		4
.L_280:
        /*0654*/ 	.byte	0x04, 0x12
        /*0656*/ 	.short	(.L_282 - .L_281)
	.align		4
.L_281:
        /*0658*/ 	.word	index@(_ZN7cutlass13device_kernelIN5flash19enable_sm80_to_sm89INS1_16FlashAttnBwdSm80INS1_25CollectiveMainloopBwdSm80ILi2ELi1EN4cute5tupleIJNS5_1CILi64EEENS7_ILi128EEENS7_ILi96EEEEEENS_6half_tEfNS_4arch4Sm80ELb1ELb0ELb0ELb0ELb1ELb0ELb0ELb0ELi2ELi2ELi4ELi2ELb1EEENS1_24CollectiveEpilogueBwdGQAISB_fSE_Li256ELb0ELb1EEENS1_25SingleTileBwdLPTSchedulerILb0ELi128ELb1EEEEEEEEEvNT_6ParamsE)
        /*065c*/ 	.word	0x00000028


	//----- nvinfo : EIATTR_MIN_STACK_SIZE
	.align		4
.L_282:
        /*0660*/ 	.byte	0x04, 0x12
        /*0662*/ 	.short	(.L_284 - .L_283)
	.align		4
.L_283:
        /*0664*/ 	.word	index@(_ZN7cutlass13device_kernelIN5flash19enable_sm80_to_sm89INS1_16FlashAttnBwdSm80INS1_25CollectiveMainloopBwdSm80ILi2ELi1EN4cute5tupleIJNS5_1CILi64EEENS7_ILi128EEENS7_ILi96EEEEEENS_6half_tEfNS_4arch4Sm80ELb1ELb0ELb0ELb1ELb0ELb0ELb0ELb0ELi2ELi2ELi4ELi2ELb1EEENS1_21CollectiveEpilogueBwdISB_SC_SE_Li256ELb1ELb0ELi2EEENS1_25SingleTileBwdLPTSchedulerILb1ELi128ELb0EEEEEEEEEvNT_6ParamsE)
        /*0668*/ 	.word	0x00000028


	//----- nvinfo : EIATTR_MIN_STACK_SIZE
	.align		4
.L_284:
        /*066c*/ 	.byte	0x04, 0x12
        /*066e*/ 	.short	(.L_286 - .L_285)
	.align		4
.L_285:
        /*0670*/ 	.word	index@(_ZN7cutlass13device_kernelIN5flash19enable_sm80_to_sm89INS1_16FlashAttnBwdSm80INS1_25CollectiveMainloopBwdSm80ILi2ELi1EN4cute5tupleIJNS5_1CILi64EEENS7_ILi128EEENS7_ILi96EEEEEENS_6half_tEfNS_4arch4Sm80ELb1ELb0ELb0ELb1ELb1ELb0ELb0ELb0ELi2ELi2ELi4ELi2ELb1EEENS1_21CollectiveEpilogueBwdISB_SC_SE_Li256ELb1ELb0ELi2EEENS1_25SingleTileBwdLPTSchedulerILb1ELi128ELb1EEEEEEEEEvNT_6ParamsE)
        /*0674*/ 	.word	0x00000058


	//----- nvinfo : EIATTR_MIN_STACK_SIZE
	.align		4
.L_286:
        /*0678*/ 	.byte	0x04, 0x12
        /*067a*/ 	.short	(.L_288 - .L_287)
	.align		4
.L_287:
        /*067c*/ 	.word	index@(_ZN7cutlass13device_kernelIN5flash19enable_sm80_to_sm89INS1_16FlashAttnBwdSm80INS1_25CollectiveMainloopBwdSm80ILi2ELi1EN4cute5tupleIJNS5_1CILi64EEENS7_ILi128EEENS7_ILi96EEEEEENS_6half_tEfNS_4arch4Sm80ELb1ELb0ELb0ELb1ELb0ELb0ELb0ELb0ELi2ELi2ELi4ELi2ELb1EEENS1_24CollectiveEpilogueBwdGQAISB_fSE_Li256ELb1ELb0EEENS1_25SingleTileBwdLPTSchedulerILb1ELi128ELb0EEEEEEEEEvNT_6ParamsE)
        /*0680*/ 	.word	0x00000058


	//----- nvinfo : EIATTR_MIN_STACK_SIZE
	.align		4
.L_288:
        /*0684*/ 	.byte	0x04, 0x12
        /*0686*/ 	.short	(.L_290 - .L_289)
	.align		4
.L_289:
        /*0688*/ 	.word	index@(_ZN7cutlass13device_kernelIN5flash19enable_sm80_to_sm89INS1_16FlashAttnBwdSm80INS1_25CollectiveMainloopBwdSm80ILi2ELi1EN4cute5tupleIJNS5_1CILi64EEENS7_ILi128EEENS7_ILi96EEEEEENS_6half_tEfNS_4arch4Sm80ELb1ELb0ELb0ELb1ELb1ELb0ELb0ELb0ELi2ELi2ELi4ELi2ELb1EEENS1_24CollectiveEpilogueBwdGQAISB_fSE_Li256ELb1ELb1EEENS1_25SingleTileBwdLPTSchedulerILb1ELi128ELb1EEEEEEEEEvNT_6ParamsE)
        /*068c*/ 	.word	0x00000028


	//----- nvinfo : EIATTR_MIN_STACK_SIZE
	.align		4
.L_290:
        /*0690*/ 	.byte	0x04, 0x12
        /*0692*/ 	.short	(.L_292 - .L_291)
	.align		4
.L_291:
        /*0694*/ 	.word	index@(_ZN7cutlass13device_kernelIN5flash19enable_sm80_to_sm89INS1_16FlashAttnBwdSm80INS1_25CollectiveMainloopBwdSm80ILi2ELi2EN4cute5tupleIJNS5_1CILi64EEENS7_ILi128EEENS7_ILi96EEEEEENS_6half_tEfNS_4arch4Sm80ELb0ELb0ELb0ELb0ELb0ELb0ELb0ELb0ELi2ELi2ELi4ELi2ELb0EEENS1_21CollectiveEpilogueBwdISB_SC_SE_Li256ELb0ELb0ELi2EEENS1_19SingleTileSchedulerILb0ELb0ELb0ELi128EEEEEEEEEvNT_6ParamsE)
        /*0698*/ 	.word	0x00000000


	//----- nvinfo : EIATTR_MIN_STACK_SIZE
	.align		4
.L_292:
        /*069c*/ 	.byte	0x04, 0x12
        /*069e*/ 	.short	(.L_294 - .L_293)
	.align		4
.L_293:
        /*06a0*/ 	.word	index@(_ZN7cutlass13device_kernelIN5flash19enable_sm80_to_sm89INS1_16FlashAttnBwdSm80INS1_25CollectiveMainloopBwdSm80ILi2ELi2EN4cute5tupleIJNS5_1CILi64EEENS7_ILi128EEENS7_ILi96EEEEEENS_6half_tEfNS_4arch4Sm80ELb0ELb0ELb0ELb0ELb1ELb0ELb0ELb0ELi2ELi2ELi4ELi2ELb0EEENS1_21CollectiveEpilogueBwdISB_SC_SE_Li256ELb0ELb0ELi2EEENS1_19SingleTileSchedulerILb0ELb0ELb0ELi128EEEEEEEEEvNT_6ParamsE)
        /*06a4*/ 	.word	0x00000000


	//----- nvinfo : EIATTR_MIN_STACK_SIZE
	.align		4
.L_294:
        /*06a8*/ 	.byte	0x04, 0x12
        /*06aa*/ 	.short	(.L_296 - .L_295)
	.align		4
.L_295:
        /*06ac*/ 	.word	index@(_ZN7cutlass13device_kernelIN5flash19enable_sm80_to_sm89INS1_16FlashAttnBwdSm80INS1_25CollectiveMainloopBwdSm80ILi2ELi2EN4cute5tupleIJNS5_1CILi64EEENS7_ILi128EEENS7_ILi96EEEEEENS_6half_tEfNS_4arch4Sm80ELb0ELb0ELb0ELb0ELb0ELb0ELb0ELb0ELi2ELi2ELi4ELi2ELb0EEENS1_24CollectiveEpilogueBwdGQAISB_fSE_Li256ELb0ELb0EEENS1_19SingleTileSchedulerILb0ELb0ELb0ELi128EEEEEEEEEvNT_6ParamsE)
        /*06b0*/ 	.word	0x00000000


	//----- nvinfo : EIATTR_MIN_STACK_SIZE
	.align		4
.L_296:
        /*06b4*/ 	.byte	0x04, 0x12
        /*06b6*/ 	.short	(.L_298 - .L_297)
	.align		4
.L_297:
        /*06b8*/ 	.word	index@(_ZN7cutlass13device_kernelIN5flash19enable_sm80_to_sm89INS1_16FlashAttnBwdSm80INS1_25CollectiveMainloopBwdSm80ILi2ELi2EN4cute5tupleIJNS5_1CILi64EEENS7_ILi128EEENS7_ILi96EEEEEENS_6half_tEfNS_4arch4Sm80ELb0ELb0ELb0ELb0ELb1ELb0ELb0ELb0ELi2ELi2ELi4ELi2ELb0EEENS1_24CollectiveEpilogueBwdGQAISB_fSE_Li256ELb0ELb1EEENS1_19SingleTileSchedulerILb0ELb0ELb0ELi128EEEEEEEEEvNT_6ParamsE)
        /*06bc*/ 	.word	0x00000000


	//----- nvinfo : EIATTR_MIN_STACK_SIZE
	.align		4
.L_298:
        /*06c0*/ 	.byte	0x04, 0x12
        /*06c2*/ 	.short	(.L_300 - .L_299)
	.align		4
.L_299:
        /*06c4*/ 	.word	index@(_ZN7cutlass13device_kernelIN5flash19enable_sm80_to_sm89INS1_16FlashAttnBwdSm80INS1_25CollectiveMainloopBwdSm80ILi2ELi2EN4cute5tupleIJNS5_1CILi64EEENS7_ILi128EEENS7_ILi96EEEEEENS_6half_tEfNS_4arch4Sm80ELb0ELb0ELb0ELb1ELb0ELb0ELb0ELb0ELi2ELi2ELi4ELi2ELb0EEENS1_21CollectiveEpilogueBwdISB_SC_SE_Li256ELb1ELb0ELi2EEENS1_19SingleTileSchedulerILb1ELb0ELb0ELi128EEEEEEEEEvNT_6ParamsE)
        /*06c8*/ 	.word	0x00000000


	//----- nvinfo : EIATTR_MIN_STACK_SIZE
	.align		4
.L_300:
        /*06cc*/ 	.byte	0x04, 0x12
        /*06ce*/ 	.short	(.L_302 - .L_301)
	.align		4
.L_301:
        /*06d0*/ 	.word	index@(_ZN7cutlass13device_kernelIN5flash19enable_sm80_to_sm89INS1_16FlashAttnBwdSm80INS1_25CollectiveMainloopBwdSm80ILi2ELi2EN4cute5tupleIJNS5_1CILi64EEENS7_ILi128EEENS7_ILi96EEEEEENS_6half_tEfNS_4arch4Sm80ELb0ELb0ELb0ELb1ELb1ELb0ELb0ELb0ELi2ELi2ELi4ELi2ELb0EEENS1_21CollectiveEpilogueBwdISB_SC_SE_Li256ELb1ELb0ELi2EEENS1_19SingleTileSchedulerILb1ELb0ELb0ELi128EEEEEEEEEvNT_6ParamsE)
        /*06d4*/ 	.word	0x00000000


	//----- nvinfo : EIATTR_MIN_STACK_SIZE
	.align		4
.L_302:
        /*06d8*/ 	.byte	0x04, 0x12
        /*06da*/ 	.short	(.L_304 - .L_303)
	.align		4
.L_303:
        /*06dc*/ 	.word	index@(_ZN7cutlass13device_kernelIN5flash19enable_sm80_to_sm89INS1_16FlashAttnBwdSm80INS1_25CollectiveMainloopBwdSm80ILi2ELi2EN4cute5tupleIJNS5_1CILi64EEENS7_ILi128EEENS7_ILi96EEEEEENS_6half_tEfNS_4arch4Sm80ELb0ELb0ELb0ELb1ELb0ELb0ELb0ELb0ELi2ELi2ELi4ELi2ELb0EEENS1_24CollectiveEpilogueBwdGQAISB_fSE_Li256ELb1ELb0EEENS1_19SingleTileSchedulerILb1ELb0ELb0ELi128EEEEEEEEEvNT_6ParamsE)
        /*06e0*/ 	.word	0x00000000


	//----- nvinfo : EIATTR_MIN_STACK_SIZE
	.align		4
.L_304:
        /*06e4*/ 	.byte	0x04, 0x12
        /*06e6*/ 	.short	(.L_306 - .L_305)
	.align		4
.L_305:
        /*06e8*/ 	.word	index@(_ZN7cutlass13device_kernelIN5flash19enable_sm80_to_sm89INS1_16FlashAttnBwdSm80INS1_25CollectiveMainloopBwdSm80ILi2ELi2EN4cute5tupleIJNS5_1CILi64EEENS7_ILi128EEENS7_ILi96EEEEEENS_6half_tEfNS_4arch4Sm80ELb0ELb0ELb0ELb1ELb1ELb0ELb0ELb0ELi2ELi2ELi4ELi2ELb0EEENS1_24CollectiveEpilogueBwdGQAISB_fSE_Li256ELb1ELb1EEENS1_19SingleTileSchedulerILb1ELb0ELb0ELi128EEEEEEEEEvNT_6ParamsE)
        /*06ec*/ 	.word	0x00000000


	//----- nvinfo : EIATTR_MIN_STACK_SIZE
	.align		4
.L_306:
        /*06f0*/ 	.byte	0x04, 0x12
        /*06f2*/ 	.short	(.L_308 - .L_307)
	.align		4
.L_307:
        /*06f4*/ 	.word	index@(_ZN7cutlass13device_kernelIN5flash19enable_sm80_to_sm89INS1_16FlashAttnBwdSm80INS1_25CollectiveMainloopBwdSm80ILi2ELi2EN4cute5tupleIJNS5_1CILi64EEENS7_ILi128EEENS7_ILi96EEEEEENS_6half_tEfNS_4arch4Sm80ELb0ELb1ELb0ELb0ELb0ELb0ELb0ELb0ELi2ELi2ELi4ELi2ELb0EEENS1_21CollectiveEpilogueBwdISB_SC_SE_Li256ELb0ELb0ELi2EEENS1_19SingleTileSchedulerILb0ELb0ELb0ELi128EEEEEEEEEvNT_6ParamsE)
        /*06f8*/ 	.word	0x00000000


	//----- nvinfo : EIATTR_MIN_STACK_SIZE
	.align		4
.L_308:
        /*06fc*/ 	.byte	0x04, 0x12
        /*06fe*/ 	.short	(.L_310 - .L_309)
	.align		4
.L_309:
        /*0700*/ 	.word	index@(_ZN7cutlass13device_kernelIN5flash19enable_sm80_to_sm89INS1_16FlashAttnBwdSm80INS1_25CollectiveMainloopBwdSm80ILi2ELi2EN4cute5tupleIJNS5_1CILi64EEENS7_ILi128EEENS7_ILi96EEEEEENS_6half_tEfNS_4arch4Sm80ELb0ELb1ELb0ELb0ELb1ELb0ELb0ELb0ELi2ELi2ELi4ELi2ELb0EEENS1_21CollectiveEpilogueBwdISB_SC_SE_Li256ELb0ELb0ELi2EEENS1_19SingleTileSchedulerILb0ELb0ELb0ELi128EEEEEEEEEvNT_6ParamsE)
        /*0704*/ 	.word	0x00000000


	//----- nvinfo : EIATTR_MIN_STACK_SIZE
	.align		4
.L_310:
        /*0708*/ 	.byte	0x04, 0x12
        /*070a*/ 	.short	(.L_312 - .L_311)
	.align		4
.L_311:
        /*070c*/ 	.word	index@(_ZN7cutlass13device_kernelIN5flash19enable_sm80_to_sm89INS1_16FlashAttnBwdSm80INS1_25CollectiveMainloopBwdSm80ILi2ELi2EN4cute5tupleIJNS5_1CILi64EEENS7_ILi128EEENS7_ILi96EEEEEENS_6half_tEfNS_4arch4Sm80ELb0ELb1ELb0ELb0ELb0ELb0ELb0ELb0ELi2ELi2ELi4ELi2ELb0EEENS1_24CollectiveEpilogueBwdGQAISB_fSE_Li256ELb0ELb0EEENS1_19SingleTileSchedulerILb0ELb0ELb0ELi128EEEEEEEEEvNT_6ParamsE)
        /*0710*/ 	.word	0x00000000


	//----- nvinfo : EIATTR_MIN_STACK_SIZE
	.align		4
.L_312:
        /*0714*/ 	.byte	0x04, 0x12
        /*0716*/ 	.short	(.L_314 - .L_313)
	.align		4
.L_313:
        /*0718*/ 	.word	index@(_ZN7cutlass13device_kernelIN5flash19enable_sm80_to_sm89INS1_16FlashAttnBwdSm80INS1_25CollectiveMainloopBwdSm80ILi2ELi2EN4cute5tupleIJNS5_1CILi64EEENS7_ILi128EEENS7_ILi96EEEEEENS_6half_tEfNS_4arch4Sm80ELb0ELb1ELb0ELb0ELb1ELb0ELb0ELb0ELi2ELi2ELi4ELi2ELb0EEENS1_24CollectiveEpilogueBwdGQAISB_fSE_Li256ELb0ELb1EEENS1_19SingleTileSchedulerILb0ELb0ELb0ELi128EEEEEEEEEvNT_6ParamsE)
        /*071c*/ 	.word	0x00000000


	//----- nvinfo : EIATTR_MIN_STACK_SIZE
	.align		4
.L_314:
        /*0720*/ 	.byte	0x04, 0x12
        /*0722*/ 	.short	(.L_316 - .L_315)
	.align		4
.L_315:
        /*0724*/ 	.word	index@(_ZN7cutlass13device_kernelIN5flash19enable_sm80_to_sm89INS1_16FlashAttnBwdSm80INS1_25CollectiveMainloopBwdSm80ILi2ELi2EN4cute5tupleIJNS5_1CILi64EEENS7_ILi128EEENS7_ILi96EEEEEENS_6half_tEfNS_4arch4Sm80ELb0ELb1ELb0ELb1ELb0ELb0ELb0ELb0ELi2ELi2ELi4ELi2ELb0EEENS1_21CollectiveEpilogueBwdISB_SC_SE_Li256ELb1ELb0ELi2EEENS1_19SingleTileSchedulerILb1ELb0ELb0ELi128EEEEEEEEEvNT_6ParamsE)
        /*0728*/ 	.word	0x00000010


	//----- nvinfo : EIATTR_MIN_STACK_SIZE
	.align		4
.L_316:
        /*072c*/ 	.byte	0x04, 0x12
        /*072e*/ 	.short	(.L_318 - .L_317)
	.align		4
.L_317:
        /*0730*/ 	.word	index@(_ZN7cutlass13device_kernelIN5flash19enable_sm80_to_sm89INS1_16FlashAttnBwdSm80INS1_25CollectiveMainloopBwdSm80ILi2ELi2EN4cute5tupleIJNS5_1CILi64EEENS7_ILi128EEENS7_ILi96EEEEEENS_6half_tEfNS_4arch4Sm80ELb0ELb1ELb0ELb1ELb1ELb0ELb0ELb0ELi2ELi2ELi4ELi2ELb0EEENS1_21CollectiveEpilogueBwdISB_SC_SE_Li256ELb1ELb0ELi2EEENS1_19SingleTileSchedulerILb1ELb0ELb0ELi128EEEEEEEEEvNT_6ParamsE)
        /*0734*/ 	.word	0x00000010


	//----- nvinfo : EIATTR_MIN_STACK_SIZE
	.align		4
.L_318:
        /*0738*/ 	.byte	0x04, 0x12
        /*073a*/ 	.short	(.L_320 - .L_319)
	.align		4
.L_319:
        /*073c*/ 	.word	index@(_ZN7cutlass13device_kernelIN5flash19enable_sm80_to_sm89INS1_16FlashAttnBwdSm80INS1_25CollectiveMainloopBwdSm80ILi2ELi2EN4cute5tupleIJNS5_1CILi64EEENS7_ILi128EEENS7_ILi96EEEEEENS_6half_tEfNS_4arch4Sm80ELb0ELb1ELb0ELb1ELb0ELb0ELb0ELb0ELi2ELi2ELi4ELi2ELb0EEENS1_24CollectiveEpilogueBwdGQAISB_fSE_Li256ELb1ELb0EEENS1_19SingleTileSchedulerILb1ELb0ELb0ELi128EEEEEEEEEvNT_6ParamsE)
        /*0740*/ 	.word	0x00000010


	//----- nvinfo : EIATTR_MIN_STACK_SIZE
	.align		4
.L_320:
        /*0744*/ 	.byte	0x04, 0x12
        /*0746*/ 	.short	(.L_322 - .L_321)
	.align		4
.L_321:
        /*0748*/ 	.word	index@(_ZN7cutlass13device_kernelIN5flash19enable_sm80_to_sm89INS1_16FlashAttnBwdSm80INS1_25CollectiveMainloopBwdSm80ILi2ELi2EN4cute5tupleIJNS5_1CILi64EEENS7_ILi128EEENS7_ILi96EEEEEENS_6half_tEfNS_4arch4Sm80ELb0ELb1ELb0ELb1ELb1ELb0ELb0ELb0ELi2ELi2ELi4ELi2ELb0EEENS1_24CollectiveEpilogueBwdGQAISB_fSE_Li256ELb1ELb1EEENS1_19SingleTileSchedulerILb1ELb0ELb0ELi128EEEEEEEEEvNT_6ParamsE)
        /*074c*/ 	.word	0x00000010


	//----- nvinfo : EIATTR_MIN_STACK_SIZE
	.align		4
.L_322:
        /*0750*/ 	.byte	0x04, 0x12
        /*0752*/ 	.short	(.L_324 - .L_323)
	.align		4
.L_323:
        /*0754*/ 	.word	index@(_ZN7cutlass13device_kernelIN5flash19enable_sm80_to_sm89INS1_16FlashAttnBwdSm80INS1_25CollectiveMainloopBwdSm80ILi2ELi2EN4cute5tupleIJNS5_1CILi64EEENS7_ILi128EEENS7_ILi96EEEEEENS_6half_tEfNS_4arch4Sm80ELb1ELb0ELb0ELb0ELb0ELb0ELb0ELb0ELi2ELi2ELi4ELi2ELb0EEENS1_21CollectiveEpilogueBwdISB_SC_SE_Li256ELb0ELb0ELi2EEENS1_25SingleTileBwdLPTSchedulerILb0ELi128ELb0EEEEEEEEEvNT_6ParamsE)
        /*0758*/ 	.word	0x00000000


	//----- nvinfo : EIATTR_MIN_STACK_SIZE
	.align		4
.L_324:
        /*075c*/ 	.byte	0x04, 0x12
        /*075e*/ 	.short	(.L_326 - .L_325)
	.align		4
.L_325:
        /*0760*/ 	.word	index@(_ZN7cutlass13device_kernelIN5flash19enable_sm80_to_sm89INS1_16FlashAttnBwdSm80INS1_25CollectiveMainloopBwdSm80ILi2ELi2EN4cute5tupleIJNS5_1CILi64EEENS7_ILi128EEENS7_ILi96EEEEEENS_6half_tEfNS_4arch4Sm80ELb1ELb0ELb0ELb0ELb1ELb0ELb0ELb0ELi2ELi2ELi4ELi2ELb0EEENS1_21CollectiveEpilogueBwdISB_SC_SE_Li256ELb0ELb0ELi2EEENS1_25SingleTileBwdLPTSchedulerILb0ELi128ELb1EEEEEEEEEvNT_6ParamsE)
        /*0764*/ 	.word	0x00000000


	//----- nvinfo : EIATTR_MIN_STACK_SIZE
	.align		4
.L_326:
        /*0768*/ 	.byte	0x04, 0x12
        /*076a*/ 	.short	(.L_328 - .L_327)
	.align		4
.L_327:
        /*076c*/ 	.word	index@(_ZN7cutlass13device_kernelIN5flash19enable_sm80_to_sm89INS1_16FlashAttnBwdSm80INS1_25CollectiveMainloopBwdSm80ILi2ELi2EN4cute5tupleIJNS5_1CILi64EEENS7_ILi128EEENS7_ILi96EEEEEENS_6half_tEfNS_4arch4Sm80ELb1ELb0ELb0ELb0ELb0ELb0ELb0ELb0ELi2ELi2ELi4ELi2ELb0EEENS1_24CollectiveEpilogueBwdGQAISB_fSE_Li256ELb0ELb0EEENS1_25SingleTileBwdLPTSchedulerILb0ELi128ELb0EEEEEEEEEvNT_6ParamsE)
        /*0770*/ 	.word	0x00000000


	//----- nvinfo : EIATTR_MIN_STACK_SIZE
	.align		4
.L_328:
        /*0774*/ 	.byte	0x04, 0x12
        /*0776*/ 	.short	(.L_330 - .L_329)
	.align		4
.L_329:
        /*0778*/ 	.word	index@(_ZN7cutlass13device_kernelIN5flash19enable_sm80_to_sm89INS1_16FlashAttnBwdSm80INS1_25CollectiveMainloopBwdSm80ILi2ELi2EN4cute5tupleIJNS5_1CILi64EEENS7_ILi128EEENS7_ILi96EEEEEENS_6half_tEfNS_4arch4Sm80ELb1ELb0ELb0ELb0ELb1ELb0ELb0ELb0ELi2ELi2ELi4ELi2ELb0EEENS1_24CollectiveEpilogueBwdGQAISB_fSE_Li256ELb0ELb1EEENS1_25SingleTileBwdLPTSchedulerILb0ELi128ELb1EEEEEEEEEvNT_6ParamsE)
        /*077c*/ 	.word	0x00000000


	//----- nvinfo : EIATTR_MIN_STACK_SIZE
	.align		4
.L_330:
        /*0780*/ 	.byte	0x04, 0x12
        /*0782*/ 	.short	(.L_332 - .L_331)
	.align		4
.L_331:
        /*0784*/ 	.word	index@(_ZN7cutlass13device_kernelIN5flash22FlashAttnBwdPreprocessIN4cute5tupleIJNS3_1CILi64EEENS5_ILi96EEEEEENS_6half_tEfNS_4arch4Sm80ELb1ELb0EEEEEvNT_6ParamsE)
        /*0788*/ 	.word	0x00000000


	//----- nvinfo : EIATTR_MIN_STACK_SIZE
	.align		4
.L_332:
        /*078c*/ 	.byte	0x04, 0x12
        /*078e*/ 	.short	(.L_334 - .L_333)
	.align		4
.L_333:
        /*0790*/ 	.word	index@(_ZN7cutlass13device_kernelIN5flash19enable_sm80_to_sm89INS1_16FlashAttnBwdSm80INS1_25CollectiveMainloopBwdSm80ILi2ELi2EN4cute5tupleIJNS5_1CILi64EEENS7_ILi128EEENS7_ILi96EEEEEENS_6half_tEfNS_4arch4Sm80ELb1ELb0ELb0ELb1ELb0ELb0ELb0ELb0ELi2ELi2ELi4ELi2ELb0EEENS1_21CollectiveEpilogueBwdISB_SC_SE_Li256ELb1ELb0ELi2EEENS1_25SingleTileBwdLPTSchedulerILb1ELi128ELb0EEEEEEEEEvNT_6ParamsE)
        /*0794*/ 	.word	0x00000000


	//----- nvinfo : EIATTR_MIN_STACK_SIZE
	.align		4
.L_334:
        /*0798*/ 	.byte	0x04, 0x12
        /*079a*/ 	.short	(.L_336 - .L_335)
	.align		4
.L_335:
        /*079c*/ 	.word	index@(_ZN7cutlass13device_kernelIN5flash19enable_sm80_to_sm89INS1_16FlashAttnBwdSm80INS1_25CollectiveMainloopBwdSm80ILi2ELi2EN4cute5tupleIJNS5_1CILi64EEENS7_ILi128EEENS7_ILi96EEEEEENS_6half_tEfNS_4arch4Sm80ELb1ELb0ELb0ELb1ELb1ELb0ELb0ELb0ELi2ELi2ELi4ELi2ELb0EEENS1_21CollectiveEpilogueBwdISB_SC_SE_Li256ELb1ELb0ELi2EEENS1_25SingleTileBwdLPTSchedulerILb1ELi128ELb1EEEEEEEEEvNT_6ParamsE)
        /*07a0*/ 	.word	0x00000000


	//----- nvinfo : EIATTR_MIN_STACK_SIZE
	.align		4
.L_336:
        /*07a4*/ 	.byte	0x04, 0x12
        /*07a6*/ 	.short	(.L_338 - .L_337)
	.align		4
.L_337:
        /*07a8*/ 	.word	index@(_ZN7cutlass13device_kernelIN5flash19enable_sm80_to_sm89INS1_16FlashAttnBwdSm80INS1_25CollectiveMainloopBwdSm80ILi2ELi2EN4cute5tupleIJNS5_1CILi64EEENS7_ILi128EEENS7_ILi96EEEEEENS_6half_tEfNS_4arch4Sm80ELb1ELb0ELb0ELb1ELb0ELb0ELb0ELb0ELi2ELi2ELi4ELi2ELb0EEENS1_24CollectiveEpilogueBwdGQAISB_fSE_Li256ELb1ELb0EEENS1_25SingleTileBwdLPTSchedulerILb1ELi128ELb0EEEEEEEEEvNT_6ParamsE)
        /*07ac*/ 	.word	0x00000000


	//----- nvinfo : EIATTR_MIN_STACK_SIZE
	.align		4
.L_338:
        /*07b0*/ 	.byte	0x04, 0x12
        /*07b2*/ 	.short	(.L_340 - .L_339)
	.align		4
.L_339:
        /*07b4*/ 	.word	index@(_ZN7cutlass13device_kernelIN5flash32FlashAttnBwdPostprocessConvertdQIN4cute5tupleIJNS3_1CILi128EEENS5_ILi96EEEEEENS_6half_tEfNS_4arch4Sm80ELi256ENS3_8TiledMMAINS3_8MMA_AtomIJNS3_28SM80_16x8x16_F32F16F16F32_TNEEEENS3_6LayoutINS4_IJNS5_ILi4EEENS5_ILi2EEENS5_ILi1EEEEEENS4_IJSJ_SH_NS5_ILi0EEEEEEEENS4_IJNS5_ILi64EEENS5_ILi32EEENS5_ILi16EEEEEEEELb0EEEEEvNT_6ParamsE)
        /*07b8*/ 	.word	0x00000000


	//----- nvinfo : EIATTR_MIN_STACK_SIZE
	.align		4
.L_340:
        /*07bc*/ 	.byte	0x04, 0x12
        /*07be*/ 	.short	(.L_342 - .L_341)
	.align		4
.L_341:
        /*07c0*/ 	.word	index@(_ZN7cutlass13device_kernelIN5flash32FlashAttnBwdPostprocessConvertdQIN4cute5tupleIJNS3_1CILi64EEENS5_ILi96EEEEEENS_6half_tEfNS_4arch4Sm80ELi256ENS3_8TiledMMAINS3_8MMA_AtomIJNS3_28SM80_16x8x16_F32F16F16F32_TNEEEENS3_6LayoutINS4_IJNS5_ILi2EEENS5_ILi4EEENS5_ILi1EEEEEENS4_IJSJ_SH_NS5_ILi0EEEEEEEENS4_IJNS5_ILi32EEESO_NS5_ILi16EEEEEEEELb0EEEEEvNT_6ParamsE)
        /*07c4*/ 	.word	0x00000000


	//----- nvinfo : EIATTR_MIN_STACK_SIZE
	.align		4
.L_342:
        /*07c8*/ 	.byte	0x04, 0x12
        /*07ca*/ 	.short	(.L_344 - .L_343)
	.align		4
.L_343:
        /*07cc*/ 	.word	index@(_ZN7cutlass13device_kernelIN5flash19enable_sm80_to_sm89INS1_16FlashAttnBwdSm80INS1_25CollectiveMainloopBwdSm80ILi2ELi2EN4cute5tupleIJNS5_1CILi64EEENS7_ILi128EEENS7_ILi96EEEEEENS_6half_tEfNS_4arch4Sm80ELb1ELb0ELb0ELb1ELb1ELb0ELb0ELb0ELi2ELi2ELi4ELi2ELb0EEENS1_24CollectiveEpilogueBwdGQAISB_fSE_Li256ELb1ELb1EEENS1_25SingleTileBwdLPTSchedulerILb1ELi128ELb1EEEEEEEEEvNT_6ParamsE)
        /*07d0*/ 	.word	0x00000000


	//----- nvinfo : EIATTR_MIN_STACK_SIZE
	.align		4
.L_344:
        /*07d4*/ 	.byte	0x04, 0x12
        /*07d6*/ 	.short	(.L_346 - .L_345)
	.align		4
.L_345:
        /*07d8*/ 	.word	index@(_ZN7cutlass13device_kernelIN5flash22FlashAttnBwdPreprocessIN4cute5tupleIJNS3_1CILi64EEENS5_ILi96EEEEEENS_6half_tEfNS_4arch4Sm80ELb1ELb1EEEEEvNT_6ParamsE)
        /*07dc*/ 	.word	0x00000000
.L_346:


//--------------------- .nv.info._ZN7cutlass13device_kernelIN5flash19enable_sm80_to_sm89INS1_16FlashAttnBwdSm80INS1_25CollectiveMainloopBwdSm80ILi2ELi1EN4cute5tupleIJNS5_1CILi64EEENS7_ILi128EEENS7_ILi96EEEEEENS_6half_tEfNS_4arch4Sm80ELb0ELb0ELb0ELb0ELb0ELb0ELb0ELb0ELi2ELi2ELi4ELi2ELb1EEENS1_21CollectiveEpilogueBwdISB_SC_SE_Li256ELb0ELb0ELi2EEENS1_19SingleTileSchedulerILb0ELb0ELb0ELi128EEEEEEEEEvNT_6ParamsE --------------------------
	.section	.nv.info._ZN7cutlass13device_kernelIN5flash19enable_sm80_to_sm89INS1_16FlashAttnBwdSm80INS1_25CollectiveMainloopBwdSm80ILi2ELi1EN4cute5tupleIJNS5_1CILi64EEENS7_ILi128EEENS7_ILi96EEEEEENS_6half_tEfNS_4arch4Sm80ELb0ELb0ELb0ELb0ELb0ELb0ELb0ELb0ELi2ELi2ELi4ELi2ELb1EEENS1_21CollectiveEpilogueBwdISB_SC_SE_Li256ELb0ELb0ELi2EEENS1_19SingleTileSchedulerILb0ELb0ELb0ELi128EEEEEEEEEvNT_6ParamsE,"",@"SHT_CUDA_INFO"
	.sectionflags	@""
	.align	4


	//----- nvinfo : EIATTR_CUDA_API_VERSION
	.align		4
        /*0000*/ 	.byte	0x04, 0x37
        /*0002*/ 	.short	(.L_348 - .L_347)
.L_347:
        /*0004*/ 	.word	0x00000082


	//----- nvinfo : EIATTR_SW2861232_WAR
	.align		4
.L_348:
        /*0008*/ 	.byte	0x01, 0x35
	.zero		2


	//----- nvinfo : EIATTR_PARAM_CBANK
	.align		4
        /*000c*/ 	.byte	0x04, 0x0a
        /*000e*/ 	.short	(.L_350 - .L_349)
	.align		4
.L_349:
        /*0010*/ 	.word	index@(.nv.constant0._ZN7cutlass13device_kernelIN5flash19enable_sm80_to_sm89INS1_16FlashAttnBwdSm80INS1_25CollectiveMainloopBwdSm80ILi2ELi1EN4cute5tupleIJNS5_1CILi64EEENS7_ILi128EEENS7_ILi96EEEEEENS_6half_tEfNS_4arch4Sm80ELb0ELb0ELb0ELb0ELb0ELb0ELb0ELb0ELi2ELi2ELi4ELi2ELb1EEENS1_21CollectiveEpilogueBwdISB_SC_SE_Li256ELb0ELb0ELi2EEENS1_19SingleTileSchedulerILb0ELb0ELb0ELi128EEEEEEEEEvNT_6ParamsE)
        /*0014*/ 	.short	0x0160
        /*0016*/ 	.short	0x0270


	//----- nvinfo : EIATTR_CBANK_PARAM_SIZE
	.align		4
.L_350:
        /*0018*/ 	.byte	0x03, 0x19
        /*001a*/ 	.short	0x0270


	//----- nvinfo : EIATTR_KPARAM_INFO
	.align		4
        /*001c*/ 	.byte	0x04, 0x17
        /*001e*/ 	.short	(.L_352 - .L_351)
.L_351:
        /*0020*/ 	.word	0x00000000
        /*0024*/ 	.short	0x0000
        /*0026*/ 	.short	0x0000
        /*0028*/ 	.byte	0x00, 0xf0, 0xc1, 0x09


	//----- nvinfo : EIATTR_MAXREG_COUNT
	.align		4
.L_352:
        /*002c*/ 	.byte	0x03, 0x1b
        /*002e*/ 	.short	0x00ff


	//----- nvinfo : EIATTR_NUM_BARRIERS
	.align		4
        /*0030*/ 	.byte	0x02, 0x4c
        /*0032*/ 	.byte	0x02
	.zero		1


	//----- nvinfo : EIATTR_ANNOTATIONS
	.align		4
        /*0034*/ 	.byte	0x04, 0x55
        /*0036*/ 	.short	(.L_354 - .L_353)


	//   ....[0]....
.L_353:
        /*0038*/ 	.word	0x00000001
        /*003c*/ 	.byte	0x20, 0x02, 0x00, 0x00, 0x01, 0x00, 0x00, 0x00, 0x30, 0x03, 0x00, 0x00, 0x01, 0x00, 0x00, 0x00
        /* <DEDUP_REMOVED lines=14> */
        /*012c*/ 	.byte	0xe0, 0x51, 0x00, 0x00, 0x01, 0x00, 0x00, 0x00, 0x10, 0x52, 0x00, 0x00


	//----- nvinfo : EIATTR_MERCURY_ISA_VERSION
	.align		4
.L_354:
        /*0138*/ 	.byte	0x03, 0x5f
        /*013a*/ 	.short	0x0000


	//----- nvinfo : EIATTR_EXIT_INSTR_OFFSETS
	.align		4
        /*013c*/ 	.byte	0x04, 0x1c
        /*013e*/ 	.short	(.L_356 - .L_355)


	//   ....[0]....
.L_355:
        /*0140*/ 	.word	0x00000040


	//   ....[1]....
        /*0144*/ 	.word	0x00006350


	//   ....[2]....
        /*0148*/ 	.word	0x00006440


	//   ....[3]....
        /*014c*/ 	.word	0x00006460


	//----- nvinfo : EIATTR_CTAIDZ_USED
	.align		4
.L_356:
        /*0150*/ 	.byte	0x01, 0x04
	.zero		2


	//----- nvinfo : EIATTR_MAX_THREADS
	.align		4
        /*0154*/ 	.byte	0x04, 0x05
        /*0156*/ 	.short	(.L_358 - .L_357)
.L_357:
        /*0158*/ 	.word	0x00000100
        /*015c*/ 	.word	0x00000001
        /*0160*/ 	.word	0x00000001


	//----- nvinfo : EIATTR_CRS_STACK_SIZE
	.align		4
.L_358:
        /*0164*/ 	.byte	0x04, 0x1e
        /*0166*/ 	.short	(.L_360 - .L_359)
.L_359:
        /*0168*/ 	.word	0x00000000
.L_360:


//--------------------- .nv.info._ZN7cutlass13device_kernelIN5flash19enable_sm80_to_sm89INS1_16FlashAttnBwdSm80INS1_25CollectiveMainloopBwdSm80ILi2ELi1EN4cute5tupleIJNS5_1CILi64EEENS7_ILi128EEENS7_ILi96EEEEEENS_6half_tEfNS_4arch4Sm80ELb0ELb0ELb0ELb0ELb1ELb0ELb0ELb0ELi2ELi2ELi4ELi2ELb1EEENS1_21CollectiveEpilogueBwdISB_SC_SE_Li256ELb0ELb0ELi2EEENS1_19SingleTileSchedulerILb0ELb0ELb0ELi128EEEEEEEEEvNT_6ParamsE --------------------------
	.section	.nv.info._ZN7cutlass13device_kernelIN5flash19enable_sm80_to_sm89INS1_16FlashAttnBwdSm80INS1_25CollectiveMainloopBwdSm80ILi2ELi1EN4cute5tupleIJNS5_1CILi64EEENS7_ILi128EEENS7_ILi96EEEEEENS_6half_tEfNS_4arch4Sm80ELb0ELb0ELb0ELb0ELb1ELb0ELb0ELb0ELi2ELi2ELi4ELi2ELb1EEENS1_21CollectiveEpilogueBwdISB_SC_SE_Li256ELb0ELb0ELi2EEENS1_19SingleTileSchedulerILb0ELb0ELb0ELi128EEEEEEEEEvNT_6ParamsE,"",@"SHT_CUDA_INFO"
	.sectionflags	@""
	.align	4


	//----- nvinfo : EIATTR_CUDA_API_VERSION
	.align		4
        /*0000*/ 	.byte	0x04, 0x37
        /*0002*/ 	.short	(.L_362 - .L_361)
.L_361:
        /*0004*/ 	.word	0x00000082


	//----- nvinfo : EIATTR_SW2861232_WAR
	.align		4
.L_362:
        /*0008*/ 	.byte	0x01, 0x35
	.zero		2


	//----- nvinfo : EIATTR_PARAM_CBANK
	.align		4
        /*000c*/ 	.byte	0x04, 0x0a
        /*000e*/ 	.short	(.L_364 - .L_363)
	.align		4
.L_363:
        /*0010*/ 	.word	index@(.nv.constant0._ZN7cutlass13device_kernelIN5flash19enable_sm80_to_sm89INS1_16FlashAttnBwdSm80INS1_25CollectiveMainloopBwdSm80ILi2ELi1EN4cute5tupleIJNS5_1CILi64EEENS7_ILi128EEENS7_ILi96EEEEEENS_6half_tEfNS_4arch4Sm80ELb0ELb0ELb0ELb0ELb1ELb0ELb0ELb0ELi2ELi2ELi4ELi2ELb1EEENS1_21CollectiveEpilogueBwdISB_SC_SE_Li256ELb0ELb0ELi2EEENS1_19SingleTileSchedulerILb0ELb0ELb0ELi128EEEEEEEEEvNT_6ParamsE)
        /*0014*/ 	.short	0x0160
        /*0016*/ 	.short	0x0270


	//----- nvinfo : EIATTR_CBANK_PARAM_SIZE
	.align		4
.L_364:
        /*0018*/ 	.byte	0x03, 0x19
        /*001a*/ 	.short	0x0270


	//----- nvinfo : EIATTR_KPARAM_INFO
	.align		4
        /*001c*/ 	.byte	0x04, 0x17
        /*001e*/ 	.short	(.L_366 - .L_365)
.L_365:
        /*0020*/ 	.word	0x00000000
        /*0024*/ 	.short	0x0000
        /*0026*/ 	.short	0x0000
        /*0028*/ 	.byte	0x00, 0xf0, 0xc1, 0x09


	//----- nvinfo : EIATTR_MAXREG_COUNT
	.align		4
.L_366:
        /*002c*/ 	.byte	0x03, 0x1b
        /*002e*/ 	.short	0x00ff


	//----- nvinfo : EIATTR_NUM_BARRIERS
	.align		4
        /*0030*/ 	.byte	0x02, 0x4c
        /*0032*/ 	.byte	0x02
	.zero		1


	//----- nvinfo : EIATTR_ANNOTATIONS
	.align		4
        /*0034*/ 	.byte	0x04, 0x55
        /*0036*/ 	.short	(.L_368 - .L_367)


	//   ....[0]....
.L_367:
        /* <DEDUP_REMOVED lines=17> */


	//----- nvinfo : EIATTR_MERCURY_ISA_VERSION
	.align		4
.L_368:
        /*0138*/ 	.byte	0x03, 0x5f
        /*013a*/ 	.short	0x0000


	//----- nvinfo : EIATTR_EXIT_INSTR_OFFSETS
	.align		4
        /*013c*/ 	.byte	0x04, 0x1c
        /*013e*/ 	.short	(.L_370 - .L_369)


	//   ....[0]....
.L_369:
        /*0140*/ 	.word	0x00000040


	//   ....[1]....
        /*0144*/ 	.word	0x00006350


	//   ....[2]....
        /*0148*/ 	.word	0x00006440


	//   ....[3]....
        /*014c*/ 	.word	0x00006460


	//----- nvinfo : EIATTR_CTAIDZ_USED
	.align		4
.L_370:
        /*0150*/ 	.byte	0x01, 0x04
	.zero		2


	//----- nvinfo : EIATTR_MAX_THREADS
	.align		4
        /*0154*/ 	.byte	0x04, 0x05
        /*0156*/ 	.short	(.L_372 - .L_371)
.L_371:
        /*0158*/ 	.word	0x00000100
        /*015c*/ 	.word	0x00000001
        /*0160*/ 	.word	0x00000001


	//----- nvinfo : EIATTR_CRS_STACK_SIZE
	.align		4
.L_372:
        /*0164*/ 	.byte	0x04, 0x1e
        /*0166*/ 	.short	(.L_374 - .L_373)
.L_373:
        /*0168*/ 	.word	0x00000000
.L_374:


//--------------------- .nv.info._ZN7cutlass13device_kernelIN5flash19enable_sm80_to_sm89INS1_16FlashAttnBwdSm80INS1_25CollectiveMainloopBwdSm80ILi2ELi1EN4cute5tupleIJNS5_1CILi64EEENS7_ILi128EEENS7_ILi96EEEEEENS_6half_tEfNS_4arch4Sm80ELb0ELb0ELb0ELb0ELb0ELb0ELb0ELb0ELi2ELi2ELi4ELi2ELb1EEENS1_24CollectiveEpilogueBwdGQAISB_fSE_Li256ELb0ELb0EEENS1_19SingleTileSchedulerILb0ELb0ELb0ELi128EEEEEEEEEvNT_6ParamsE --------------------------
	.section	.nv.info._ZN7cutlass13device_kernelIN5flash19enable_sm80_to_sm89INS1_16FlashAttnBwdSm80INS1_25CollectiveMainloopBwdSm80ILi2ELi1EN4cute5tupleIJNS5_1CILi64EEENS7_ILi128EEENS7_ILi96EEEEEENS_6half_tEfNS_4arch4Sm80ELb0ELb0ELb0ELb0ELb0ELb0ELb0ELb0ELi2ELi2ELi4ELi2ELb1EEENS1_24CollectiveEpilogueBwdGQAISB_fSE_Li256ELb0ELb0EEENS1_19SingleTileSchedulerILb0ELb0ELb0ELi128EEEEEEEEEvNT_6ParamsE,"",@"SHT_CUDA_INFO"
	.sectionflags	@""
	.align	4


	//----- nvinfo : EIATTR_CUDA_API_VERSION
	.align		4
        /*0000*/ 	.byte	0x04, 0x37
        /*0002*/ 	.short	(.L_376 - .L_375)
.L_375:
        /*0004*/ 	.word	0x00000082


	//----- nvinfo : EIATTR_SW2861232_WAR
	.align		4
.L_376:
        /*0008*/ 	.byte	0x01, 0x35
	.zero		2


	//----- nvinfo : EIATTR_PARAM_CBANK
	.align		4
        /*000c*/ 	.byte	0x04, 0x0a
        /*000e*/ 	.short	(.L_378 - .L_377)
	.align		4
.L_377:
        /*0010*/ 	.word	index@(.nv.constant0._ZN7cutlass13device_kernelIN5flash19enable_sm80_to_sm89INS1_16FlashAttnBwdSm80INS1_25CollectiveMainloopBwdSm80ILi2ELi1EN4cute5tupleIJNS5_1CILi64EEENS7_ILi128EEENS7_ILi96EEEEEENS_6half_tEfNS_4arch4Sm80ELb0ELb0ELb0ELb0ELb0ELb0ELb0ELb0ELi2ELi2ELi4ELi2ELb1EEENS1_24CollectiveEpilogueBwdGQAISB_fSE_Li256ELb0ELb0EEENS1_19SingleTileSchedulerILb0ELb0ELb0ELi128EEEEEEEEEvNT_6ParamsE)
        /*0014*/ 	.short	0x0160
        /*0016*/ 	.short	0x0278


	//----- nvinfo : EIATTR_CBANK_PARAM_SIZE
	.align		4
.L_378:
        /*0018*/ 	.byte	0x03, 0x19
        /*001a*/ 	.short	0x0278


	//----- nvinfo : EIATTR_KPARAM_INFO
	.align		4
        /*001c*/ 	.byte	0x04, 0x17
        /*001e*/ 	.short	(.L_380 - .L_379)
.L_379:
        /*0020*/ 	.word	0x00000000
        /*0024*/ 	.short	0x0000
        /*0026*/ 	.short	0x0000
        /*0028*/ 	.byte	0x00, 0xf0, 0xe1, 0x09


	//----- nvinfo : EIATTR_MAXREG_COUNT
	.align		4
.L_380:
        /*002c*/ 	.byte	0x03, 0x1b
        /*002e*/ 	.short	0x00ff


	//----- nvinfo : EIATTR_NUM_BARRIERS
	.align		4
        /*0030*/ 	.byte	0x02, 0x4c
        /*0032*/ 	.byte	0x02
	.zero		1


	//----- nvinfo : EIATTR_ANNOTATIONS
	.align		4
        /*0034*/ 	.byte	0x04, 0x55
        /*0036*/ 	.short	(.L_382 - .L_381)


	//   ....[0]....
.L_381:
        /*0038*/ 	.word	0x00000001
        /*003c*/ 	.byte	0x50, 0x1b, 0x00, 0x00, 0x01, 0x00, 0x00, 0x00, 0xc0, 0x28, 0x00, 0x00, 0x01, 0x00, 0x00, 0x00
        /*004c*/ 	.byte	0xf0, 0x28, 0x00, 0x00, 0x01, 0x00, 0x00, 0x00, 0x30, 0x2f, 0x00, 0x00, 0x01, 0x00, 0x00, 0x00
        /*005c*/ 	.byte	0x60, 0x2f, 0x00, 0x00, 0x01, 0x00, 0x00, 0x00, 0x20, 0x44, 0x00, 0x00


	//----- nvinfo : EIATTR_MERCURY_ISA_VERSION
	.align		4
.L_382:
        /*0068*/ 	.byte	0x03, 0x5f
        /*006a*/ 	.short	0x0000


	//----- nvinfo : EIATTR_EXIT_INSTR_OFFSETS
	.align		4
        /*006c*/ 	.byte	0x04, 0x1c
        /*006e*/ 	.short	(.L_384 - .L_383)


	//   ....[0]....
.L_383:
        /*0070*/ 	.word	0x00000040


	//   ....[1]....
        /*0074*/ 	.word	0x00005b90


	//----- nvinfo : EIATTR_CTAIDZ_USED
	.align		4
.L_384:
        /*0078*/ 	.byte	0x01, 0x04
	.zero		2


	//----- nvinfo : EIATTR_MAX_THREADS
	.align		4
        /*007c*/ 	.byte	0x04, 0x05
        /*007e*/ 	.short	(.L_386 - .L_385)
.L_385:
        /*0080*/ 	.word	0x00000100
        /*0084*/ 	.word	0x00000001
        /*0088*/ 	.word	0x00000001
.L_386:


//--------------------- .nv.info._ZN7cutlass13device_kernelIN5flash19enable_sm80_to_sm89INS1_16FlashAttnBwdSm80INS1_25CollectiveMainloopBwdSm80ILi2ELi1EN4cute5tupleIJNS5_1CILi64EEENS7_ILi128EEENS7_ILi96EEEEEENS_6half_tEfNS_4arch4Sm80ELb0ELb0ELb0ELb0ELb1ELb0ELb0ELb0ELi2ELi2ELi4ELi2ELb1EEENS1_24CollectiveEpilogueBwdGQAISB_fSE_Li256ELb0ELb1EEENS1_19SingleTileSchedulerILb0ELb0ELb0ELi128EEEEEEEEEvNT_6ParamsE --------------------------
	.section	.nv.info._ZN7cutlass13device_kernelIN5flash19enable_sm80_to_sm89INS1_16FlashAttnBwdSm80INS1_25CollectiveMainloopBwdSm80ILi2ELi1EN4cute5tupleIJNS5_1CILi64EEENS7_ILi128EEENS7_ILi96EEEEEENS_6half_tEfNS_4arch4Sm80ELb0ELb0ELb0ELb0ELb1ELb0ELb0ELb0ELi2ELi2ELi4ELi2ELb1EEENS1_24CollectiveEpilogueBwdGQAISB_fSE_Li256ELb0ELb1EEENS1_19SingleTileSchedulerILb0ELb0ELb0ELi128EEEEEEEEEvNT_6ParamsE,"",@"SHT_CUDA_INFO"
	.sectionflags	@""
	.align	4


	//----- nvinfo : EIATTR_CUDA_API_VERSION
	.align		4
        /*0000*/ 	.byte	0x04, 0x37
        /*0002*/ 	.short	(.L_388 - .L_387)
.L_387:
        /*0004*/ 	.word	0x00000082


	//----- nvinfo : EIATTR_SW2861232_WAR
	.align		4
.L_388:
        /*0008*/ 	.byte	0x01, 0x35
	.zero		2


	//----- nvinfo : EIATTR_PARAM_CBANK
	.align		4
        /*000c*/ 	.byte	0x04, 0x0a
        /*000e*/ 	.short	(.L_390 - .L_389)
	.align		4
.L_389:
        /*0010*/ 	.word	index@(.nv.constant0._ZN7cutlass13device_kernelIN5flash19enable_sm80_to_sm89INS1_16FlashAttnBwdSm80INS1_25CollectiveMainloopBwdSm80ILi2ELi1EN4cute5tupleIJNS5_1CILi64EEENS7_ILi128EEENS7_ILi96EEEEEENS_6half_tEfNS_4arch4Sm80ELb0ELb0ELb0ELb0ELb1ELb0ELb0ELb0ELi2ELi2ELi4ELi2ELb1EEENS1_24CollectiveEpilogueBwdGQAISB_fSE_Li256ELb0ELb1EEENS1_19SingleTileSchedulerILb0ELb0ELb0ELi128EEEEEEEEEvNT_6ParamsE)
        /*0014*/ 	.short	0x0160
        /*0016*/ 	.short	0x0278


	//----- nvinfo : EIATTR_CBANK_PARAM_SIZE
	.align		4
.L_390:
        /*0018*/ 	.byte	0x03, 0x19
        /*001a*/ 	.short	0x0278


	//----- nvinfo : EIATTR_KPARAM_INFO
	.align		4
        /*001c*/ 	.byte	0x04, 0x17
        /*001e*/ 	.short	(.L_392 - .L_391)
.L_391:
        /*0020*/ 	.word	0x00000000
        /*0024*/ 	.short	0x0000
        /*0026*/ 	.short	0x0000
        /*0028*/ 	.byte	0x00, 0xf0, 0xe1, 0x09


	//----- nvinfo : EIATTR_MAXREG_COUNT
	.align		4
.L_392:
        /*002c*/ 	.byte	0x03, 0x1b
        /*002e*/ 	.short	0x00ff


	//----- nvinfo : EIATTR_NUM_BARRIERS
	.align		4
        /*0030*/ 	.byte	0x02, 0x4c
        /*0032*/ 	.byte	0x02
	.zero		1


	//----- nvinfo : EIATTR_ANNOTATIONS
	.align		4
        /*0034*/ 	.byte	0x04, 0x55
        /*0036*/ 	.short	(.L_394 - .L_393)


	//   ....[0]....
.L_393:
        /*0038*/ 	.word	0x00000001
        /*003c*/ 	.byte	0x50, 0x1a, 0x00, 0x00, 0x01, 0x00, 0x00, 0x00, 0xb0, 0x27, 0x00, 0x00, 0x01, 0x00, 0x00, 0x00
        /*004c*/ 	.byte	0xe0, 0x27, 0x00, 0x00, 0x01, 0x00, 0x00, 0x00, 0x20, 0x2e, 0x00, 0x00, 0x01, 0x00, 0x00, 0x00
        /*005c*/ 	.byte	0x50, 0x2e, 0x00, 0x00, 0x01, 0x00, 0x00, 0x00, 0x10, 0x43, 0x00, 0x00


	//----- nvinfo : EIATTR_MERCURY_ISA_VERSION
	.align		4
.L_394:
        /*0068*/ 	.byte	0x03, 0x5f
        /*006a*/ 	.short	0x0000


	//----- nvinfo : EIATTR_COOP_GROUP_MASK_REGIDS
	.align		4
        /*006c*/ 	.byte	0x04, 0x29
        /*006e*/ 	.short	(.L_396 - .L_395)


	//   ....[0]....
.L_395:
        /*0070*/ 	.word	0xffffffff


	//   ....[1]....
        /*0074*/ 	.word	0xffffffff


	//   ....[2]....
        /*0078*/ 	.word	0xffffffff


	//   ....[3]....
        /*007c*/ 	.word	0xffffffff


	//   ....[4]....
        /*0080*/ 	.word	0xffffffff


	//   ....[5]....
        /*0084*/ 	.word	0xffffffff


	//   ....[6]....
        /*0088*/ 	.word	0xffffffff


	//   ....[7]....
        /*008c*/ 	.word	0xffffffff


	//----- nvinfo : EIATTR_COOP_GROUP_INSTR_OFFSETS
	.align		4
.L_396:
        /*0090*/ 	.byte	0x04, 0x28
        /*0092*/ 	.short	(.L_398 - .L_397)


	//   ....[0]....
.L_397:
        /*0094*/ 	.word	0x000054d0


	//   ....[1]....
        /*0098*/ 	.word	0x00005510


	//   ....[2]....
        /*009c*/ 	.word	0x00005940


	//   ....[3]....
        /*00a0*/ 	.word	0x00005950


	//   ....[4]....
        /*00a4*/ 	.word	0x00005b10


	//   ....[5]....
        /*00a8*/ 	.word	0x00005c00


	//   ....[6]....
        /*00ac*/ 	.word	0x00005f30


	//   ....[7]....
        /*00b0*/ 	.word	0x00005f40


	//----- nvinfo : EIATTR_EXIT_INSTR_OFFSETS
	.align		4
.L_398:
        /*00b4*/ 	.byte	0x04, 0x1c
        /*00b6*/ 	.short	(.L_400 - .L_399)


	//   ....[0]....
.L_399:
        /*00b8*/ 	.word	0x00000040


	//   ....[1]....
        /*00bc*/ 	.word	0x00005f50


	//   ....[2]....
        /*00c0*/ 	.word	0x00005ff0


	//----- nvinfo : EIATTR_CTAIDZ_USED
	.align		4
.L_400:
        /*00c4*/ 	.byte	0x01, 0x04
	.zero		2


	//----- nvinfo : EIATTR_MAX_THREADS
	.align		4
        /*00c8*/ 	.byte	0x04, 0x05
        /*00ca*/ 	.short	(.L_402 - .L_401)
.L_401:
        /*00cc*/ 	.word	0x00000100
        /*00d0*/ 	.word	0x00000001
        /*00d4*/ 	.word	0x00000001


	//----- nvinfo : EIATTR_CRS_STACK_SIZE
	.align		4
.L_402:
        /*00d8*/ 	.byte	0x04, 0x1e
        /*00da*/ 	.short	(.L_404 - .L_403)
.L_403:
        /*00dc*/ 	.word	0x00000000
.L_404:


//--------------------- .nv.info._ZN7cutlass13device_kernelIN5flash19enable_sm80_to_sm89INS1_16FlashAttnBwdSm80INS1_25CollectiveMainloopBwdSm80ILi2ELi1EN4cute5tupleIJNS5_1CILi64EEENS7_ILi128EEENS7_ILi96EEEEEENS_6half_tEfNS_4arch4Sm80ELb0ELb0ELb0ELb1ELb0ELb0ELb0ELb0ELi2ELi2ELi4ELi2ELb1EEENS1_21CollectiveEpilogueBwdISB_SC_SE_Li256ELb1ELb0ELi2EEENS1_19SingleTileSchedulerILb1ELb0ELb0ELi128EEEEEEEEEvNT_6ParamsE --------------------------
	.section	.nv.info._ZN7cutlass13device_kernelIN5flash19enable_sm80_to_sm89INS1_16FlashAttnBwdSm80INS1_25CollectiveMainloopBwdSm80ILi2ELi1EN4cute5tupleIJNS5_1CILi64EEENS7_ILi128EEENS7_ILi96EEEEEENS_6half_tEfNS_4arch4Sm80ELb0ELb0ELb0ELb1ELb0ELb0ELb0ELb0ELi2ELi2ELi4ELi2ELb1EEENS1_21CollectiveEpilogueBwdISB_SC_SE_Li256ELb1ELb0ELi2EEENS1_19SingleTileSchedulerILb1ELb0ELb0ELi128EEEEEEEEEvNT_6ParamsE,"",@"SHT_CUDA_INFO"
	.sectionflags	@""
	.align	4


	//----- nvinfo : EIATTR_CUDA_API_VERSION
	.align		4
        /*0000*/ 	.byte	0x04, 0x37
        /*0002*/ 	.short	(.L_406 - .L_405)
.L_405:
        /*0004*/ 	.word	0x00000082


	//----- nvinfo : EIATTR_SW2861232_WAR
	.align		4
.L_406:
        /*0008*/ 	.byte	0x01, 0x35
	.zero		2


	//----- nvinfo : EIATTR_PARAM_CBANK
	.align		4
        /*000c*/ 	.byte	0x04, 0x0a
        /*000e*/ 	.short	(.L_408 - .L_407)
	.align		4
.L_407:
        /*0010*/ 	.word	index@(.nv.constant0._ZN7cutlass13device_kernelIN5flash19enable_sm80_to_sm89INS1_16FlashAttnBwdSm80INS1_25CollectiveMainloopBwdSm80ILi2ELi1EN4cute5tupleIJNS5_1CILi64EEENS7_ILi128EEENS7_ILi96EEEEEENS_6half_tEfNS_4arch4Sm80ELb0ELb0ELb0ELb1ELb0ELb0ELb0ELb0ELi2ELi2ELi4ELi2ELb1EEENS1_21CollectiveEpilogueBwdISB_SC_SE_Li256ELb1ELb0ELi2EEENS1_19SingleTileSchedulerILb1ELb0ELb0ELi128EEEEEEEEEvNT_6ParamsE)
        /*0014*/ 	.short	0x0160
        /*0016*/ 	.short	0x0270


	//----- nvinfo : EIATTR_CBANK_PARAM_SIZE
	.align		4
.L_408:
        /*0018*/ 	.byte	0x03, 0x19
        /*001a*/ 	.short	0x0270


	//----- nvinfo : EIATTR_KPARAM_INFO
	.align		4
        /*001c*/ 	.byte	0x04, 0x17
        /*001e*/ 	.short	(.L_410 - .L_409)
.L_409:
        /*0020*/ 	.word	0x00000000
        /*0024*/ 	.short	0x0000
        /*0026*/ 	.short	0x0000
        /*0028*/ 	.byte	0x00, 0xf0, 0xc1, 0x09


	//----- nvinfo : EIATTR_MAXREG_COUNT
	.align		4
.L_410:
        /*002c*/ 	.byte	0x03, 0x1b
        /*002e*/ 	.short	0x00ff


	//----- nvinfo : EIATTR_NUM_BARRIERS
	.align		4
        /*0030*/ 	.byte	0x02, 0x4c
        /*0032*/ 	.byte	0x02
	.zero		1


	//----- nvinfo : EIATTR_ANNOTATIONS
	.align		4
        /*0034*/ 	.byte	0x04, 0x55
        /*0036*/ 	.short	(.L_412 - .L_411)


	//   ....[0]....
.L_411:
        /*0038*/ 	.word	0x00000001
        /*003c*/ 	.byte	0x80, 0x1a, 0x00, 0x00, 0x01, 0x00, 0x00, 0x00, 0xc0, 0x1a, 0x00, 0x00, 0x01, 0x00, 0x00, 0x00
        /*004c*/ 	.byte	0x30, 0x2a, 0x00, 0x00, 0x01, 0x00, 0x00, 0x00, 0x00, 0x45, 0x00, 0x00


	//----- nvinfo : EIATTR_MERCURY_ISA_VERSION
	.align		4
.L_412:
        /*0058*/ 	.byte	0x03, 0x5f
        /*005a*/ 	.short	0x0000


	//----- nvinfo : EIATTR_COOP_GROUP_MASK_REGIDS
	.align		4
        /*005c*/ 	.byte	0x04, 0x29
        /*005e*/ 	.short	(.L_414 - .L_413)


	//   ....[0]....
.L_413:
        /*0060*/ 	.word	0xffffffff


	//----- nvinfo : EIATTR_COOP_GROUP_INSTR_OFFSETS
	.align		4
.L_414:
        /*0064*/ 	.byte	0x04, 0x28
        /*0066*/ 	.short	(.L_416 - .L_415)


	//   ....[0]....
.L_415:
        /*0068*/ 	.word	0x000000a0


	//----- nvinfo : EIATTR_EXIT_INSTR_OFFSETS
	.align		4
.L_416:
        /*006c*/ 	.byte	0x04, 0x1c
        /*006e*/ 	.short	(.L_418 - .L_417)


	//   ....[0]....
.L_417:
        /*0070*/ 	.word	0x00000310


	//   ....[1]....
        /*0074*/ 	.word	0x00006620


	//   ....[2]....
        /*0078*/ 	.word	0x00006720


	//   ....[3]....
        /*007c*/ 	.word	0x00006740


	//   ....[4]....
        /*0080*/ 	.word	0x00006e00


	//   ....[5]....
        /*0084*/ 	.word	0x00006f00


	//   ....[6]....
        /*0088*/ 	.word	0x00006f20


	//----- nvinfo : EIATTR_CTAIDZ_USED
	.align		4
.L_418:
        /*008c*/ 	.byte	0x01, 0x04
	.zero		2


	//----- nvinfo : EIATTR_MAX_THREADS
	.align		4
        /*0090*/ 	.byte	0x04, 0x05
        /*0092*/ 	.short	(.L_420 - .L_419)
.L_419:
        /*0094*/ 	.word	0x00000100
        /*0098*/ 	.word	0x00000001
        /*009c*/ 	.word	0x00000001


	//----- nvinfo : EIATTR_CRS_STACK_SIZE
	.align		4
.L_420:
        /*00a0*/ 	.byte	0x04, 0x1e
        /*00a2*/ 	.short	(.L_422 - .L_421)
.L_421:
        /*00a4*/ 	.word	0x00000000
.L_422:


//--------------------- .nv.info._ZN7cutlass13device_kernelIN5flash19enable_sm80_to_sm89INS1_16FlashAttnBwdSm80INS1_25CollectiveMainloopBwdSm80ILi2ELi1EN4cute5tupleIJNS5_1CILi64EEENS7_ILi128EEENS7_ILi96EEEEEENS_6half_tEfNS_4arch4Sm80ELb0ELb0ELb0ELb1ELb1ELb0ELb0ELb0ELi2ELi2ELi4ELi2ELb1EEENS1_21CollectiveEpilogueBwdISB_SC_SE_Li256ELb1ELb0ELi2EEENS1_19SingleTileSchedulerILb1ELb0ELb0ELi128EEEEEEEEEvNT_6ParamsE --------------------------
	.section	.nv.info._ZN7cutlass13device_kernelIN5flash19enable_sm80_to_sm89INS1_16FlashAttnBwdSm80INS1_25CollectiveMainloopBwdSm80ILi2ELi1EN4cute5tupleIJNS5_1CILi64EEENS7_ILi128EEENS7_ILi96EEEEEENS_6half_tEfNS_4arch4Sm80ELb0ELb0ELb0ELb1ELb1ELb0ELb0ELb0ELi2ELi2ELi4ELi2ELb1EEENS1_21CollectiveEpilogueBwdISB_SC_SE_Li256ELb1ELb0ELi2EEENS1_19SingleTileSchedulerILb1ELb0ELb0ELi128EEEEEEEEEvNT_6ParamsE,"",@"SHT_CUDA_INFO"
	.sectionflags	@""
	.align	4


	//----- nvinfo : EIATTR_CUDA_API_VERSION
	.align		4
        /*0000*/ 	.byte	0x04, 0x37
        /*0002*/ 	.short	(.L_424 - .L_423)
.L_423:
        /*0004*/ 	.word	0x00000082


	//----- nvinfo : EIATTR_SW2861232_WAR
	.align		4
.L_424:
        /*0008*/ 	.byte	0x01, 0x35
	.zero		2


	//----- nvinfo : EIATTR_PARAM_CBANK
	.align		4
        /*000c*/ 	.byte	0x04, 0x0a
        /*000e*/ 	.short	(.L_426 - .L_425)
	.align		4
.L_425:
        /*0010*/ 	.word	index@(.nv.constant0._ZN7cutlass13device_kernelIN5flash19enable_sm80_to_sm89INS1_16FlashAttnBwdSm80INS1_25CollectiveMainloopBwdSm80ILi2ELi1EN4cute5tupleIJNS5_1CILi64EEENS7_ILi128EEENS7_ILi96EEEEEENS_6half_tEfNS_4arch4Sm80ELb0ELb0ELb0ELb1ELb1ELb0ELb0ELb0ELi2ELi2ELi4ELi2ELb1EEENS1_21CollectiveEpilogueBwdISB_SC_SE_Li256ELb1ELb0ELi2EEENS1_19SingleTileSchedulerILb1ELb0ELb0ELi128EEEEEEEEEvNT_6ParamsE)
        /*0014*/ 	.short	0x0160
        /*0016*/ 	.short	0x0270


	//----- nvinfo : EIATTR_CBANK_PARAM_SIZE
	.align		4
.L_426:
        /*0018*/ 	.byte	0x03, 0x19
        /*001a*/ 	.short	0x0270


	//----- nvinfo : EIATTR_KPARAM_INFO
	.align		4
        /*001c*/ 	.byte	0x04, 0x17
        /*001e*/ 	.short	(.L_428 - .L_427)
.L_427:
        /*0020*/ 	.word	0x00000000
        /*0024*/ 	.short	0x0000
        /*0026*/ 	.short	0x0000
        /*0028*/ 	.byte	0x00, 0xf0, 0xc1, 0x09


	//----- nvinfo : EIATTR_MAXREG_COUNT
	.align		4
.L_428:
        /*002c*/ 	.byte	0x03, 0x1b
        /*002e*/ 	.short	0x00ff


	//----- nvinfo : EIATTR_NUM_BARRIERS
	.align		4
        /*0030*/ 	.byte	0x02, 0x4c
        /*0032*/ 	.byte	0x02
	.zero		1


	//----- nvinfo : EIATTR_ANNOTATIONS
	.align		4
        /*0034*/ 	.byte	0x04, 0x55
        /*0036*/ 	.short	(.L_430 - .L_429)


	//   ....[0]....
.L_429:
        /*0038*/ 	.word	0x00000001
        /*003c*/ 	.byte	0x80, 0x1a, 0x00, 0x00, 0x01, 0x00, 0x00, 0x00, 0xc0, 0x1a, 0x00, 0x00, 0x01, 0x00, 0x00, 0x00
        /*004c*/ 	.byte	0x30, 0x2a, 0x00, 0x00, 0x01, 0x00, 0x00, 0x00, 0x00, 0x45, 0x00, 0x00


	//----- nvinfo : EIATTR_MERCURY_ISA_VERSION
	.align		4
.L_430:
        /*0058*/ 	.byte	0x03, 0x5f
        /*005a*/ 	.short	0x0000


	//----- nvinfo : EIATTR_COOP_GROUP_MASK_REGIDS
	.align		4
        /*005c*/ 	.byte	0x04, 0x29
        /*005e*/ 	.short	(.L_432 - .L_431)


	//   ....[0]....
.L_431:
        /*0060*/ 	.word	0xffffffff


	//----- nvinfo : EIATTR_COOP_GROUP_INSTR_OFFSETS
	.align		4
.L_432:
        /*0064*/ 	.byte	0x04, 0x28
        /*0066*/ 	.short	(.L_434 - .L_433)


	//   ....[0]....
.L_433:
        /*0068*/ 	.word	0x000000a0


	//----- nvinfo : EIATTR_EXIT_INSTR_OFFSETS
	.align		4
.L_434:
        /*006c*/ 	.byte	0x04, 0x1c
        /*006e*/ 	.short	(.L_436 - .L_435)


	//   ....[0]....
.L_435:
        /*0070*/ 	.word	0x00000310


	//   ....[1]....
        /*0074*/ 	.word	0x00006620


	//   ....[2]....
        /*0078*/ 	.word	0x00006720


	//   ....[3]....
        /*007c*/ 	.word	0x00006740


	//   ....[4]....
        /*0080*/ 	.word	0x00006e00


	//   ....[5]....
        /*0084*/ 	.word	0x00006f00


	//   ....[6]....
        /*0088*/ 	.word	0x00006f20


	//----- nvinfo : EIATTR_CTAIDZ_USED
	.align		4
.L_436:
        /*008c*/ 	.byte	0x01, 0x04
	.zero		2


	//----- nvinfo : EIATTR_MAX_THREADS
	.align		4
        /*0090*/ 	.byte	0x04, 0x05
        /*0092*/ 	.short	(.L_438 - .L_437)
.L_437:
        /*0094*/ 	.word	0x00000100
        /*0098*/ 	.word	0x00000001
        /*009c*/ 	.word	0x00000001


	//----- nvinfo : EIATTR_CRS_STACK_SIZE
	.align		4
.L_438:
        /*00a0*/ 	.byte	0x04, 0x1e
        /*00a2*/ 	.short	(.L_440 - .L_439)
.L_439:
        /*00a4*/ 	.word	0x00000000
.L_440:


//--------------------- .nv.info._ZN7cutlass13device_kernelIN5flash19enable_sm80_to_sm89INS1_16FlashAttnBwdSm80INS1_25CollectiveMainloopBwdSm80ILi2ELi1EN4cute5tupleIJNS5_1CILi64EEENS7_ILi128EEENS7_ILi96EEEEEENS_6half_tEfNS_4arch4Sm80ELb0ELb0ELb0ELb1ELb0ELb0ELb0ELb0ELi2ELi2ELi4ELi2ELb1EEENS1_24CollectiveEpilogueBwdGQAISB_fSE_Li256ELb1ELb0EEENS1_19SingleTileSchedulerILb1ELb0ELb0ELi128EEEEEEEEEvNT_6ParamsE --------------------------
	.section	.nv.info._ZN7cutlass13device_kernelIN5flash19enable_sm80_to_sm89INS1_16FlashAttnBwdSm80INS1_25CollectiveMainloopBwdSm80ILi2ELi1EN4cute5tupleIJNS5_1CILi64EEENS7_ILi128EEENS7_ILi96EEEEEENS_6half_tEfNS_4arch4Sm80ELb0ELb0ELb0ELb1ELb0ELb0ELb0ELb0ELi2ELi2ELi4ELi2ELb1EEENS1_24CollectiveEpilogueBwdGQAISB_fSE_Li256ELb1ELb0EEENS1_19SingleTileSchedulerILb1ELb0ELb0ELi128EEEEEEEEEvNT_6ParamsE,"",@"SHT_CUDA_INFO"
	.sectionflags	@""
	.align	4


	//----- nvinfo : EIATTR_CUDA_API_VERSION
	.align		4
        /*0000*/ 	.byte	0x04, 0x37
        /*0002*/ 	.short	(.L_442 - .L_441)
.L_441:
        /*0004*/ 	.word	0x00000082


	//----- nvinfo : EIATTR_SW2861232_WAR
	.align		4
.L_442:
        /*0008*/ 	.byte	0x01, 0x35
	.zero		2


	//----- nvinfo : EIATTR_PARAM_CBANK
	.align		4
        /*000c*/ 	.byte	0x04, 0x0a
        /*000e*/ 	.short	(.L_444 - .L_443)
	.align		4
.L_443:
        /*0010*/ 	.word	index@(.nv.constant0._ZN7cutlass13device_kernelIN5flash19enable_sm80_to_sm89INS1_16FlashAttnBwdSm80INS1_25CollectiveMainloopBwdSm80ILi2ELi1EN4cute5tupleIJNS5_1CILi64EEENS7_ILi128EEENS7_ILi96EEEEEENS_6half_tEfNS_4arch4Sm80ELb0ELb0ELb0ELb1ELb0ELb0ELb0ELb0ELi2ELi2ELi4ELi2ELb1EEENS1_24CollectiveEpilogueBwdGQAISB_fSE_Li256ELb1ELb0EEENS1_19SingleTileSchedulerILb1ELb0ELb0ELi128EEEEEEEEEvNT_6ParamsE)
        /*0014*/ 	.short	0x0160
        /*0016*/ 	.short	0x0278


	//----- nvinfo : EIATTR_CBANK_PARAM_SIZE
	.align		4
.L_444:
        /*0018*/ 	.byte	0x03, 0x19
        /*001a*/ 	.short	0x0278


	//----- nvinfo : EIATTR_KPARAM_INFO
	.align		4
        /*001c*/ 	.byte	0x04, 0x17
        /*001e*/ 	.short	(.L_446 - .L_445)
.L_445:
        /*0020*/ 	.word	0x00000000
        /*0024*/ 	.short	0x0000
        /*0026*/ 	.short	0x0000
        /*0028*/ 	.byte	0x00, 0xf0, 0xe1, 0x09


	//----- nvinfo : EIATTR_MAXREG_COUNT
	.align		4
.L_446:
        /*002c*/ 	.byte	0x03, 0x1b
        /*002e*/ 	.short	0x00ff


	//----- nvinfo : EIATTR_NUM_BARRIERS
	.align		4
        /*0030*/ 	.byte	0x02, 0x4c
        /*0032*/ 	.byte	0x02
	.zero		1


	//----- nvinfo : EIATTR_ANNOTATIONS
	.align		4
        /*0034*/ 	.byte	0x04, 0x55
        /*0036*/ 	.short	(.L_448 - .L_447)


	//   ....[0]....
.L_447:
        /*0038*/ 	.word	0x00000001
        /*003c*/ 	.byte	0xd0, 0x19, 0x00, 0x00, 0x01, 0x00, 0x00, 0x00, 0x00, 0x1b, 0x00, 0x00, 0x01, 0x00, 0x00, 0x00
        /*004c*/ 	.byte	0x70, 0x2a, 0x00, 0x00, 0x01, 0x00, 0x00, 0x00, 0x40, 0x45, 0x00, 0x00


	//----- nvinfo : EIATTR_MERCURY_ISA_VERSION
	.align		4
.L_448:
        /*0058*/ 	.byte	0x03, 0x5f
        /*005a*/ 	.short	0x0000


	//----- nvinfo : EIATTR_COOP_GROUP_MASK_REGIDS
	.align		4
        /*005c*/ 	.byte	0x04, 0x29
        /*005e*/ 	.short	(.L_450 - .L_449)


	//   ....[0]....
.L_449:
        /*0060*/ 	.word	0xffffffff


	//----- nvinfo : EIATTR_COOP_GROUP_INSTR_OFFSETS
	.align		4
.L_450:
        /*0064*/ 	.byte	0x04, 0x28
        /*0066*/ 	.short	(.L_452 - .L_451)


	//   ....[0]....
.L_451:
        /*0068*/ 	.word	0x000000a0


	//----- nvinfo : EIATTR_EXIT_INSTR_OFFSETS
	.align		4
.L_452:
        /*006c*/ 	.byte	0x04, 0x1c
        /*006e*/ 	.short	(.L_454 - .L_453)


	//   ....[0]....
.L_453:
        /*0070*/ 	.word	0x00000310


	//   ....[1]....
        /*0074*/ 	.word	0x00005610


	//   ....[2]....
        /*0078*/ 	.word	0x00005f20


	//----- nvinfo : EIATTR_CTAIDZ_USED
	.align		4
.L_454:
        /*007c*/ 	.byte	0x01, 0x04
	.zero		2


	//----- nvinfo : EIATTR_MAX_THREADS
	.align		4
        /*0080*/ 	.byte	0x04, 0x05
        /*0082*/ 	.short	(.L_456 - .L_455)
.L_455:
        /*0084*/ 	.word	0x00000100
        /*0088*/ 	.word	0x00000001
        /*008c*/ 	.word	0x00000001
.L_456:


//--------------------- .nv.info._ZN7cutlass13device_kernelIN5flash19enable_sm80_to_sm89INS1_16FlashAttnBwdSm80INS1_25CollectiveMainloopBwdSm80ILi2ELi1EN4cute5tupleIJNS5_1CILi64EEENS7_ILi128EEENS7_ILi96EEEEEENS_6half_tEfNS_4arch4Sm80ELb0ELb0ELb0ELb1ELb1ELb0ELb0ELb0ELi2ELi2ELi4ELi2ELb1EEENS1_24CollectiveEpilogueBwdGQAISB_fSE_Li256ELb1ELb1EEENS1_19SingleTileSchedulerILb1ELb0ELb0ELi128EEEEEEEEEvNT_6ParamsE --------------------------
	.section	.nv.info._ZN7cutlass13device_kernelIN5flash19enable_sm80_to_sm89INS1_16FlashAttnBwdSm80INS1_25CollectiveMainloopBwdSm80ILi2ELi1EN4cute5tupleIJNS5_1CILi64EEENS7_ILi128EEENS7_ILi96EEEEEENS_6half_tEfNS_4arch4Sm80ELb0ELb0ELb0ELb1ELb1ELb0ELb0ELb0ELi2ELi2ELi4ELi2ELb1EEENS1_24CollectiveEpilogueBwdGQAISB_fSE_Li256ELb1ELb1EEENS1_19SingleTileSchedulerILb1ELb0ELb0ELi128EEEEEEEEEvNT_6ParamsE,"",@"SHT_CUDA_INFO"
	.sectionflags	@""
	.align	4


	//----- nvinfo : EIATTR_CUDA_API_VERSION
	.align		4
        /*0000*/ 	.byte	0x04, 0x37
        /*0002*/ 	.short	(.L_458 - .L_457)
.L_457:
        /*0004*/ 	.word	0x00000082


	//----- nvinfo : EIATTR_SW2861232_WAR
	.align		4
.L_458:
        /*0008*/ 	.byte	0x01, 0x35
	.zero		2


	//----- nvinfo : EIATTR_PARAM_CBANK
	.align		4
        /*000c*/ 	.byte	0x04, 0x0a
        /*000e*/ 	.short	(.L_460 - .L_459)
	.align		4
.L_459:
        /*0010*/ 	.word	index@(.nv.constant0._ZN7cutlass13device_kernelIN5flash19enable_sm80_to_sm89INS1_16FlashAttnBwdSm80INS1_25CollectiveMainloopBwdSm80ILi2ELi1EN4cute5tupleIJNS5_1CILi64EEENS7_ILi128EEENS7_ILi96EEEEEENS_6half_tEfNS_4arch4Sm80ELb0ELb0ELb0ELb1ELb1ELb0ELb0ELb0ELi2ELi2ELi4ELi2ELb1EEENS1_24CollectiveEpilogueBwdGQAISB_fSE_Li256ELb1ELb1EEENS1_19SingleTileSchedulerILb1ELb0ELb0ELi128EEEEEEEEEvNT_6ParamsE)
        /*0014*/ 	.short	0x0160
        /*0016*/ 	.short	0x0278


	//----- nvinfo : EIATTR_CBANK_PARAM_SIZE
	.align		4
.L_460:
        /*0018*/ 	.byte	0x03, 0x19
        /*001a*/ 	.short	0x0278


	//----- nvinfo : EIATTR_KPARAM_INFO
	.align		4
        /*001c*/ 	.byte	0x04, 0x17
        /*001e*/ 	.short	(.L_462 - .L_461)
.L_461:
        /*0020*/ 	.word	0x00000000
        /*0024*/ 	.short	0x0000
        /*0026*/ 	.short	0x0000
        /*0028*/ 	.byte	0x00, 0xf0, 0xe1, 0x09


	//----- nvinfo : EIATTR_MAXREG_COUNT
	.align		4
.L_462:
        /*002c*/ 	.byte	0x03, 0x1b
        /*002e*/ 	.short	0x00ff


	//----- nvinfo : EIATTR_NUM_BARRIERS
	.align		4
        /*0030*/ 	.byte	0x02, 0x4c
        /*0032*/ 	.byte	0x02
	.zero		1


	//----- nvinfo : EIATTR_ANNOTATIONS
	.align		4
        /*0034*/ 	.byte	0x04, 0x55
        /*0036*/ 	.short	(.L_464 - .L_463)


	//   ....[0]....
.L_463:
        /*0038*/ 	.word	0x00000001
        /*003c*/ 	.byte	0xd0, 0x19, 0x00, 0x00, 0x01, 0x00, 0x00, 0x00, 0x00, 0x1b, 0x00, 0x00, 0x01, 0x00, 0x00, 0x00
        /*004c*/ 	.byte	0x70, 0x2a, 0x00, 0x00, 0x01, 0x00, 0x00, 0x00, 0x40, 0x45, 0x00, 0x00


	//----- nvinfo : EIATTR_MERCURY_ISA_VERSION
	.align		4
.L_464:
        /*0058*/ 	.byte	0x03, 0x5f
        /*005a*/ 	.short	0x0000


	//----- nvinfo : EIATTR_COOP_GROUP_MASK_REGIDS
	.align		4
        /*005c*/ 	.byte	0x04, 0x29
        /*005e*/ 	.short	(.L_466 - .L_465)


	//   ....[0]....
.L_465:
        /*0060*/ 	.word	0xffffffff


	//   ....[1]....
        /*0064*/ 	.word	0xffffffff


	//   ....[2]....
        /*0068*/ 	.word	0xffffffff


	//   ....[3]....
        /*006c*/ 	.word	0xffffffff


	//   ....[4]....
        /*0070*/ 	.word	0xffffffff


	//   ....[5]....
        /*0074*/ 	.word	0xffffffff


	//   ....[6]....
        /*0078*/ 	.word	0xffffffff


	//   ....[7]....
        /*007c*/ 	.word	0xffffffff


	//   ....[8]....
        /*0080*/ 	.word	0xffffffff


	//----- nvinfo : EIATTR_COOP_GROUP_INSTR_OFFSETS
	.align		4
.L_466:
        /*0084*/ 	.byte	0x04, 0x28
        /*0086*/ 	.short	(.L_468 - .L_467)


	//   ....[0]....
.L_467:
        /*0088*/ 	.word	0x000000a0


	//   ....[1]....
        /*008c*/ 	.word	0x00005960


	//   ....[2]....
        /*0090*/ 	.word	0x000059a0


	//   ....[3]....
        /*0094*/ 	.word	0x00005d90


	//   ....[4]....
        /*0098*/ 	.word	0x00005da0


	//   ....[5]....
        /*009c*/ 	.word	0x00005f30


	//   ....[6]....
        /*00a0*/ 	.word	0x00005f80


	//   ....[7]....
        /*00a4*/ 	.word	0x00006330


	//   ....[8]....
        /*00a8*/ 	.word	0x00006340


	//----- nvinfo : EIATTR_EXIT_INSTR_OFFSETS
	.align		4
.L_468:
        /*00ac*/ 	.byte	0x04, 0x1c
        /*00ae*/ 	.short	(.L_470 - .L_469)


	//   ....[0]....
.L_469:
        /*00b0*/ 	.word	0x00000310


	//   ....[1]....
        /*00b4*/ 	.word	0x00005610


	//   ....[2]....
        /*00b8*/ 	.word	0x00006350


	//   ....[3]....
        /*00bc*/ 	.word	0x000063f0


	//----- nvinfo : EIATTR_CTAIDZ_USED
	.align		4
.L_470:
        /*00c0*/ 	.byte	0x01, 0x04
	.zero		2


	//----- nvinfo : EIATTR_MAX_THREADS
	.align		4
        /*00c4*/ 	.byte	0x04, 0x05
        /*00c6*/ 	.short	(.L_472 - .L_471)
.L_471:
        /*00c8*/ 	.word	0x00000100
        /*00cc*/ 	.word	0x00000001
        /*00d0*/ 	.word	0x00000001


	//----- nvinfo : EIATTR_CRS_STACK_SIZE
	.align		4
.L_472:
        /*00d4*/ 	.byte	0x04, 0x1e
        /*00d6*/ 	.short	(.L_474 - .L_473)
.L_473:
        /*00d8*/ 	.word	0x00000000
.L_474:


//--------------------- .nv.info._ZN7cutlass13device_kernelIN5flash19enable_sm80_to_sm89INS1_16FlashAttnBwdSm80INS1_25CollectiveMainloopBwdSm80ILi2ELi1EN4cute5tupleIJNS5_1CILi64EEENS7_ILi128EEENS7_ILi96EEEEEENS_6half_tEfNS_4arch4Sm80ELb0ELb1ELb0ELb0ELb0ELb0ELb0ELb0ELi2ELi2ELi4ELi2ELb1EEENS1_21CollectiveEpilogueBwdISB_SC_SE_Li256ELb0ELb0ELi2EEENS1_19SingleTileSchedulerILb0ELb0ELb0ELi128EEEEEEEEEvNT_6ParamsE --------------------------
	.section	.nv.info._ZN7cutlass13device_kernelIN5flash19enable_sm80_to_sm89INS1_16FlashAttnBwdSm80INS1_25CollectiveMainloopBwdSm80ILi2ELi1EN4cute5tupleIJNS5_1CILi64EEENS7_ILi128EEENS7_ILi96EEEEEENS_6half_tEfNS_4arch4Sm80ELb0ELb1ELb0ELb0ELb0ELb0ELb0ELb0ELi2ELi2ELi4ELi2ELb1EEENS1_21CollectiveEpilogueBwdISB_SC_SE_Li256ELb0ELb0ELi2EEENS1_19SingleTileSchedulerILb0ELb0ELb0ELi128EEEEEEEEEvNT_6ParamsE,"",@"SHT_CUDA_INFO"
	.sectionflags	@""
	.align	4


	//----- nvinfo : EIATTR_CUDA_API_VERSION
	.align		4
        /*0000*/ 	.byte	0x04, 0x37
        /*0002*/ 	.short	(.L_476 - .L_475)
.L_475:
        /*0004*/ 	.word	0x00000082


	//----- nvinfo : EIATTR_SW2861232_WAR
	.align		4
.L_476:
        /*0008*/ 	.byte	0x01, 0x35
	.zero		2


	//----- nvinfo : EIATTR_PARAM_CBANK
	.align		4
        /*000c*/ 	.byte	0x04, 0x0a
        /*000e*/ 	.short	(.L_478 - .L_477)
	.align		4
.L_477:
        /*0010*/ 	.word	index@(.nv.constant0._ZN7cutlass13device_kernelIN5flash19enable_sm80_to_sm89INS1_16FlashAttnBwdSm80INS1_25CollectiveMainloopBwdSm80ILi2ELi1EN4cute5tupleIJNS5_1CILi64EEENS7_ILi128EEENS7_ILi96EEEEEENS_6half_tEfNS_4arch4Sm80ELb0ELb1ELb0ELb0ELb0ELb0ELb0ELb0ELi2ELi2ELi4ELi2ELb1EEENS1_21CollectiveEpilogueBwdISB_SC_SE_Li256ELb0ELb0ELi2EEENS1_19SingleTileSchedulerILb0ELb0ELb0ELi128EEEEEEEEEvNT_6ParamsE)
        /*0014*/ 	.short	0x0160
        /*0016*/ 	.short	0x0270


	//----- nvinfo : EIATTR_CBANK_PARAM_SIZE
	.align		4
.L_478:
        /*0018*/ 	.byte	0x03, 0x19
        /*001a*/ 	.short	0x0270


	//----- nvinfo : EIATTR_KPARAM_INFO
	.align		4
        /*001c*/ 	.byte	0x04, 0x17
        /*001e*/ 	.short	(.L_480 - .L_479)
.L_479:
        /*0020*/ 	.word	0x00000000
        /*0024*/ 	.short	0x0000
        /*0026*/ 	.short	0x0000
        /*0028*/ 	.byte	0x00, 0xf0, 0xc1, 0x09


	//----- nvinfo : EIATTR_MAXREG_COUNT
	.align		4
.L_480:
        /*002c*/ 	.byte	0x03, 0x1b
        /*002e*/ 	.short	0x00ff


	//----- nvinfo : EIATTR_NUM_BARRIERS
	.align		4
        /*0030*/ 	.byte	0x02, 0x4c
        /*0032*/ 	.byte	0x02
	.zero		1


	//----- nvinfo : EIATTR_ANNOTATIONS
	.align		4
        /*0034*/ 	.byte	0x04, 0x55
        /*0036*/ 	.short	(.L_482 - .L_481)


	//   ....[0]....
.L_481:
        /* <DEDUP_REMOVED lines=17> */


	//----- nvinfo : EIATTR_MERCURY_ISA_VERSION
	.align		4
.L_482:
        /*0138*/ 	.byte	0x03, 0x5f
        /*013a*/ 	.short	0x0000


	//----- nvinfo : EIATTR_EXIT_INSTR_OFFSETS
	.align		4
        /*013c*/ 	.byte	0x04, 0x1c
        /*013e*/ 	.short	(.L_484 - .L_483)


	//   ....[0]....
.L_483:
        /*0140*/ 	.word	0x00000040


	//   ....[1]....
        /*0144*/ 	.word	0x000074c0


	//   ....[2]....
        /*0148*/ 	.word	0x000075c0


	//   ....[3]....
        /*014c*/ 	.word	0x000075e0


	//   ....[4]....
        /*0150*/ 	.word	0x00007b70


	//   ....[5]....
        /*0154*/ 	.word	0x00007c60


	//   ....[6]....
        /*0158*/ 	.word	0x00007c80


	//----- nvinfo : EIATTR_CTAIDZ_USED
	.align		4
.L_484:
        /*015c*/ 	.byte	0x01, 0x04
	.zero		2


	//----- nvinfo : EIATTR_MAX_THREADS
	.align		4
        /*0160*/ 	.byte	0x04, 0x05
        /*0162*/ 	.short	(.L_486 - .L_485)
.L_485:
        /*0164*/ 	.word	0x00000100
        /*0168*/ 	.word	0x00000001
        /*016c*/ 	.word	0x00000001


	//----- nvinfo : EIATTR_CRS_STACK_SIZE
	.align		4
.L_486:
        /*0170*/ 	.byte	0x04, 0x1e
        /*0172*/ 	.short	(.L_488 - .L_487)
.L_487:
        /*0174*/ 	.word	0x00000000
.L_488:


//--------------------- .nv.info._ZN7cutlass13device_kernelIN5flash19enable_sm80_to_sm89INS1_16FlashAttnBwdSm80INS1_25CollectiveMainloopBwdSm80ILi2ELi1EN4cute5tupleIJNS5_1CILi64EEENS7_ILi128EEENS7_ILi96EEEEEENS_6half_tEfNS_4arch4Sm80ELb0ELb1ELb0ELb0ELb1ELb0ELb0ELb0ELi2ELi2ELi4ELi2ELb1EEENS1_21CollectiveEpilogueBwdISB_SC_SE_Li256ELb0ELb0ELi2EEENS1_19SingleTileSchedulerILb0ELb0ELb0ELi128EEEEEEEEEvNT_6ParamsE --------------------------
	.section	.nv.info._ZN7cutlass13device_kernelIN5flash19enable_sm80_to_sm89INS1_16FlashAttnBwdSm80INS1_25CollectiveMainloopBwdSm80ILi2ELi1EN4cute5tupleIJNS5_1CILi64EEENS7_ILi128EEENS7_ILi96EEEEEENS_6half_tEfNS_4arch4Sm80ELb0ELb1ELb0ELb0ELb1ELb0ELb0ELb0ELi2ELi2ELi4ELi2ELb1EEENS1_21CollectiveEpilogueBwdISB_SC_SE_Li256ELb0ELb0ELi2EEENS1_19SingleTileSchedulerILb0ELb0ELb0ELi128EEEEEEEEEvNT_6ParamsE,"",@"SHT_CUDA_INFO"
	.sectionflags	@""
	.align	4


	//----- nvinfo : EIATTR_CUDA_API_VERSION
	.align		4
        /*0000*/ 	.byte	0x04, 0x37
        /*0002*/ 	.short	(.L_490 - .L_489)
.L_489:
        /*0004*/ 	.word	0x00000082


	//----- nvinfo : EIATTR_SW2861232_WAR
	.align		4
.L_490:
        /*0008*/ 	.byte	0x01, 0x35
	.zero		2


	//----- nvinfo : EIATTR_PARAM_CBANK
	.align		4
        /*000c*/ 	.byte	0x04, 0x0a
        /*000e*/ 	.short	(.L_492 - .L_491)
	.align		4
.L_491:
        /*0010*/ 	.word	index@(.nv.constant0._ZN7cutlass13device_kernelIN5flash19enable_sm80_to_sm89INS1_16FlashAttnBwdSm80INS1_25CollectiveMainloopBwdSm80ILi2ELi1EN4cute5tupleIJNS5_1CILi64EEENS7_ILi128EEENS7_ILi96EEEEEENS_6half_tEfNS_4arch4Sm80ELb0ELb1ELb0ELb0ELb1ELb0ELb0ELb0ELi2ELi2ELi4ELi2ELb1EEENS1_21CollectiveEpilogueBwdISB_SC_SE_Li256ELb0ELb0ELi2EEENS1_19SingleTileSchedulerILb0ELb0ELb0ELi128EEEEEEEEEvNT_6ParamsE)
        /*0014*/ 	.short	0x0160
        /*0016*/ 	.short	0x0270


	//----- nvinfo : EIATTR_CBANK_PARAM_SIZE
	.align		4
.L_492:
        /*0018*/ 	.byte	0x03, 0x19
        /*001a*/ 	.short	0x0270


	//----- nvinfo : EIATTR_KPARAM_INFO
	.align		4
        /*001c*/ 	.byte	0x04, 0x17
        /*001e*/ 	.short	(.L_494 - .L_493)
.L_493:
        /*0020*/ 	.word	0x00000000
        /*0024*/ 	.short	0x0000
        /*0026*/ 	.short	0x0000
        /*0028*/ 	.byte	0x00, 0xf0, 0xc1, 0x09


	//----- nvinfo : EIATTR_MAXREG_COUNT
	.align		4
.L_494:
        /*002c*/ 	.byte	0x03, 0x1b
        /*002e*/ 	.short	0x00ff


	//----- nvinfo : EIATTR_NUM_BARRIERS
	.align		4
        /*0030*/ 	.byte	0x02, 0x4c
        /*0032*/ 	.byte	0x02
	.zero		1


	//----- nvinfo : EIATTR_ANNOTATIONS
	.align		4
        /*0034*/ 	.byte	0x04, 0x55
        /*0036*/ 	.short	(.L_496 - .L_495)


	//   ....[0]....
.L_495:
        /* <DEDUP_REMOVED lines=17> */


	//----- nvinfo : EIATTR_MERCURY_ISA_VERSION
	.align		4
.L_496:
        /*0138*/ 	.byte	0x03, 0x5f
        /*013a*/ 	.short	0x0000


	//----- nvinfo : EIATTR_EXIT_INSTR_OFFSETS
	.align		4
        /*013c*/ 	.byte	0x04, 0x1c
        /*013e*/ 	.short	(.L_498 - .L_497)


	//   ....[0]....
.L_497:
        /*0140*/ 	.word	0x00000040


	//   ....[1]....
        /*0144*/ 	.word	0x000074c0


	//   ....[2]....
        /*0148*/ 	.word	0x000075c0


	//   ....[3]....
        /*014c*/ 	.word	0x000075e0


	//   ....[4]....
        /*0150*/ 	.word	0x00007b70


	//   ....[5]....
        /*0154*/ 	.word	0x00007c60


	//   ....[6]....
        /*0158*/ 	.word	0x00007c80


	//----- nvinfo : EIATTR_CTAIDZ_USED
	.align		4
.L_498:
        /*015c*/ 	.byte	0x01, 0x04
	.zero		2


	//----- nvinfo : EIATTR_MAX_THREADS
	.align		4
        /*0160*/ 	.byte	0x04, 0x05
        /*0162*/ 	.short	(.L_500 - .L_499)
.L_499:
        /*0164*/ 	.word	0x00000100
        /*0168*/ 	.word	0x00000001
        /*016c*/ 	.word	0x00000001


	//----- nvinfo : EIATTR_CRS_STACK_SIZE
	.align		4
.L_500:
        /*0170*/ 	.byte	0x04, 0x1e
        /*0172*/ 	.short	(.L_502 - .L_501)
.L_501:
        /*0174*/ 	.word	0x00000000
.L_502:


//--------------------- .nv.info._ZN7cutlass13device_kernelIN5flash19enable_sm80_to_sm89INS1_16FlashAttnBwdSm80INS1_25CollectiveMainloopBwdSm80ILi2ELi1EN4cute5tupleIJNS5_1CILi64EEENS7_ILi128EEENS7_ILi96EEEEEENS_6half_tEfNS_4arch4Sm80ELb0ELb1ELb0ELb0ELb0ELb0ELb0ELb0ELi2ELi2ELi4ELi2ELb1EEENS1_24CollectiveEpilogueBwdGQAISB_fSE_Li256ELb0ELb0EEENS1_19SingleTileSchedulerILb0ELb0ELb0ELi128EEEEEEEEEvNT_6ParamsE --------------------------
	.section	.nv.info._ZN7cutlass13device_kernelIN5flash19enable_sm80_to_sm89INS1_16FlashAttnBwdSm80INS1_25CollectiveMainloopBwdSm80ILi2ELi1EN4cute5tupleIJNS5_1CILi64EEENS7_ILi128EEENS7_ILi96EEEEEENS_6half_tEfNS_4arch4Sm80ELb0ELb1ELb0ELb0ELb0ELb0ELb0ELb0ELi2ELi2ELi4ELi2ELb1EEENS1_24CollectiveEpilogueBwdGQAISB_fSE_Li256ELb0ELb0EEENS1_19SingleTileSchedulerILb0ELb0ELb0ELi128EEEEEEEEEvNT_6ParamsE,"",@"SHT_CUDA_INFO"
	.sectionflags	@""
	.align	4


	//----- nvinfo : EIATTR_CUDA_API_VERSION
	.align		4
        /*0000*/ 	.byte	0x04, 0x37
        /*0002*/ 	.short	(.L_504 - .L_503)
.L_503:
        /*0004*/ 	.word	0x00000082


	//----- nvinfo : EIATTR_SW2861232_WAR
	.align		4
.L_504:
        /*0008*/ 	.byte	0x01, 0x35
	.zero		2


	//----- nvinfo : EIATTR_PARAM_CBANK
	.align		4
        /*000c*/ 	.byte	0x04, 0x0a
        /*000e*/ 	.short	(.L_506 - .L_505)
	.align		4
.L_505:
        /*0010*/ 	.word	index@(.nv.constant0._ZN7cutlass13device_kernelIN5flash19enable_sm80_to_sm89INS1_16FlashAttnBwdSm80INS1_25CollectiveMainloopBwdSm80ILi2ELi1EN4cute5tupleIJNS5_1CILi64EEENS7_ILi128EEENS7_ILi96EEEEEENS_6half_tEfNS_4arch4Sm80ELb0ELb1ELb0ELb0ELb0ELb0ELb0ELb0ELi2ELi2ELi4ELi2ELb1EEENS1_24CollectiveEpilogueBwdGQAISB_fSE_Li256ELb0ELb0EEENS1_19SingleTileSchedulerILb0ELb0ELb0ELi128EEEEEEEEEvNT_6ParamsE)
        /*0014*/ 	.short	0x0160
        /*0016*/ 	.short	0x0278


	//----- nvinfo : EIATTR_CBANK_PARAM_SIZE
	.align		4
.L_506:
        /*0018*/ 	.byte	0x03, 0x19
        /*001a*/ 	.short	0x0278


	//----- nvinfo : EIATTR_KPARAM_INFO
	.align		4
        /*001c*/ 	.byte	0x04, 0x17
        /*001e*/ 	.short	(.L_508 - .L_507)
.L_507:
        /*0020*/ 	.word	0x00000000
        /*0024*/ 	.short	0x0000
        /*0026*/ 	.short	0x0000
        /*0028*/ 	.byte	0x00, 0xf0, 0xe1, 0x09


	//----- nvinfo : EIATTR_MAXREG_COUNT
	.align		4
.L_508:
        /*002c*/ 	.byte	0x03, 0x1b
        /*002e*/ 	.short	0x00ff


	//----- nvinfo : EIATTR_NUM_BARRIERS
	.align		4
        /*0030*/ 	.byte	0x02, 0x4c
        /*0032*/ 	.byte	0x02
	.zero		1


	//----- nvinfo : EIATTR_ANNOTATIONS
	.align		4
        /*0034*/ 	.byte	0x04, 0x55
        /*0036*/ 	.short	(.L_510 - .L_509)


	//   ....[0]....
.L_509:
        /* <DEDUP_REMOVED lines=16> */


	//----- nvinfo : EIATTR_MERCURY_ISA_VERSION
	.align		4
.L_510:
        /*0128*/ 	.byte	0x03, 0x5f
        /*012a*/ 	.short	0x0000


	//----- nvinfo : EIATTR_EXIT_INSTR_OFFSETS
	.align		4
        /*012c*/ 	.byte	0x04, 0x1c
        /*012e*/ 	.short	(.L_512 - .L_511)


	//   ....[0]....
.L_511:
        /*0130*/ 	.word	0x00000040


	//   ....[1]....
        /*0134*/ 	.word	0x00006440


	//   ....[2]....
        /*0138*/ 	.word	0x00006c70


	//----- nvinfo : EIATTR_CTAIDZ_USED
	.align		4
.L_512:
        /*013c*/ 	.byte	0x01, 0x04
	.zero		2


	//----- nvinfo : EIATTR_MAX_THREADS
	.align		4
        /*0140*/ 	.byte	0x04, 0x05
        /*0142*/ 	.short	(.L_514 - .L_513)
.L_513:
        /*0144*/ 	.word	0x00000100
        /*0148*/ 	.word	0x00000001
        /*014c*/ 	.word	0x00000001


	//----- nvinfo : EIATTR_CRS_STACK_SIZE
	.align		4
.L_514:
        /*0150*/ 	.byte	0x04, 0x1e
        /*0152*/ 	.short	(.L_516 - .L_515)
.L_515:
        /*0154*/ 	.word	0x00000000
.L_516:


//--------------------- .nv.info._ZN7cutlass13device_kernelIN5flash19enable_sm80_to_sm89INS1_16FlashAttnBwdSm80INS1_25CollectiveMainloopBwdSm80ILi2ELi1EN4cute5tupleIJNS5_1CILi64EEENS7_ILi128EEENS7_ILi96EEEEEENS_6half_tEfNS_4arch4Sm80ELb0ELb1ELb0ELb0ELb1ELb0ELb0ELb0ELi2ELi2ELi4ELi2ELb1EEENS1_24CollectiveEpilogueBwdGQAISB_fSE_Li256ELb0ELb1EEENS1_19SingleTileSchedulerILb0ELb0ELb0ELi128EEEEEEEEEvNT_6ParamsE --------------------------
	.section	.nv.info._ZN7cutlass13device_kernelIN5flash19enable_sm80_to_sm89INS1_16FlashAttnBwdSm80INS1_25CollectiveMainloopBwdSm80ILi2ELi1EN4cute5tupleIJNS5_1CILi64EEENS7_ILi128EEENS7_ILi96EEEEEENS_6half_tEfNS_4arch4Sm80ELb0ELb1ELb0ELb0ELb1ELb0ELb0ELb0ELi2ELi2ELi4ELi2ELb1EEENS1_24CollectiveEpilogueBwdGQAISB_fSE_Li256ELb0ELb1EEENS1_19SingleTileSchedulerILb0ELb0ELb0ELi128EEEEEEEEEvNT_6ParamsE,"",@"SHT_CUDA_INFO"
	.sectionflags	@""
	.align	4


	//----- nvinfo : EIATTR_CUDA_API_VERSION
	.align		4
        /*0000*/ 	.byte	0x04, 0x37
        /*0002*/ 	.short	(.L_518 - .L_517)
.L_517:
        /*0004*/ 	.word	0x00000082


	//----- nvinfo : EIATTR_SW2861232_WAR
	.align		4
.L_518:
        /*0008*/ 	.byte	0x01, 0x35
	.zero		2


	//----- nvinfo : EIATTR_PARAM_CBANK
	.align		4
        /*000c*/ 	.byte	0x04, 0x0a
        /*000e*/ 	.short	(.L_520 - .L_519)
	.align		4
.L_519:
        /*0010*/ 	.word	index@(.nv.constant0._ZN7cutlass13device_kernelIN5flash19enable_sm80_to_sm89INS1_16FlashAttnBwdSm80INS1_25CollectiveMainloopBwdSm80ILi2ELi1EN4cute5tupleIJNS5_1CILi64EEENS7_ILi128EEENS7_ILi96EEEEEENS_6half_tEfNS_4arch4Sm80ELb0ELb1ELb0ELb0ELb1ELb0ELb0ELb0ELi2ELi2ELi4ELi2ELb1EEENS1_24CollectiveEpilogueBwdGQAISB_fSE_Li256ELb0ELb1EEENS1_19SingleTileSchedulerILb0ELb0ELb0ELi128EEEEEEEEEvNT_6ParamsE)
        /*0014*/ 	.short	0x0160
        /*0016*/ 	.short	0x0278


	//----- nvinfo : EIATTR_CBANK_PARAM_SIZE
	.align		4
.L_520:
        /*0018*/ 	.byte	0x03, 0x19
        /*001a*/ 	.short	0x0278


	//----- nvinfo : EIATTR_KPARAM_INFO
	.align		4
        /*001c*/ 	.byte	0x04, 0x17
        /*001e*/ 	.short	(.L_522 - .L_521)
.L_521:
        /*0020*/ 	.word	0x00000000
        /*0024*/ 	.short	0x0000
        /*0026*/ 	.short	0x0000
        /*0028*/ 	.byte	0x00, 0xf0, 0xe1, 0x09


	//----- nvinfo : EIATTR_MAXREG_COUNT
	.align		4
.L_522:
        /*002c*/ 	.byte	0x03, 0x1b
        /*002e*/ 	.short	0x00ff


	//----- nvinfo : EIATTR_NUM_BARRIERS
	.align		4
        /*0030*/ 	.byte	0x02, 0x4c
        /*0032*/ 	.byte	0x02
	.zero		1


	//----- nvinfo : EIATTR_ANNOTATIONS
	.align		4
        /*0034*/ 	.byte	0x04, 0x55
        /*0036*/ 	.short	(.L_524 - .L_523)


	//   ....[0]....
.L_523:
        /* <DEDUP_REMOVED lines=17> */


	//----- nvinfo : EIATTR_MERCURY_ISA_VERSION
	.align		4
.L_524:
        /*0138*/ 	.byte	0x03, 0x5f
        /*013a*/ 	.short	0x0000


	//----- nvinfo : EIATTR_COOP_GROUP_MASK_REGIDS
	.align		4
        /*013c*/ 	.byte	0x04, 0x29
        /*013e*/ 	.short	(.L_526 - .L_525)


	//   ....[0]....
.L_525:
        /*0140*/ 	.word	0xffffffff


	//   ....[1]....
        /*0144*/ 	.word	0xffffffff


	//   ....[2]....
        /*0148*/ 	.word	0xffffffff


	//   ....[3]....
        /*014c*/ 	.word	0xffffffff


	//   ....[4]....
        /*0150*/ 	.word	0xffffffff


	//   ....[5]....
        /*0154*/ 	.word	0xffffffff


	//   ....[6]....
        /*0158*/ 	.word	0xffffffff


	//   ....[7]....
        /*015c*/ 	.word	0xffffffff


	//----- nvinfo : EIATTR_COOP_GROUP_INSTR_OFFSETS
	.align		4
.L_526:
        /*0160*/ 	.byte	0x04, 0x28
        /*0162*/ 	.short	(.L_528 - .L_527)


	//   ....[0]....
.L_527:
        /*0164*/ 	.word	0x00006730


	//   ....[1]....
        /*0168*/ 	.word	0x000067a0


	//   ....[2]....
        /*016c*/ 	.word	0x00006b60


	//   ....[3]....
        /*0170*/ 	.word	0x00006b70


	//   ....[4]....
        /*0174*/ 	.word	0x00006d00


	//   ....[5]....
        /*0178*/ 	.word	0x00006d50


	//   ....[6]....
        /*017c*/ 	.word	0x00007100


	//   ....[7]....
        /*0180*/ 	.word	0x00007110


	//----- nvinfo : EIATTR_EXIT_INSTR_OFFSETS
	.align		4
.L_528:
        /*0184*/ 	.byte	0x04, 0x1c
        /*0186*/ 	.short	(.L_530 - .L_529)


	//   ....[0]....
.L_529:
        /*0188*/ 	.word	0x00000040


	//   ....[1]....
        /*018c*/ 	.word	0x000064c0


	//   ....[2]....
        /*0190*/ 	.word	0x00007120


	//   ....[3]....
        /*0194*/ 	.word	0x000071c0


	//----- nvinfo : EIATTR_CTAIDZ_USED
	.align		4
.L_530:
        /*0198*/ 	.byte	0x01, 0x04
	.zero		2


	//----- nvinfo : EIATTR_MAX_THREADS
	.align		4
        /*019c*/ 	.byte	0x04, 0x05
        /*019e*/ 	.short	(.L_532 - .L_531)
.L_531:
        /*01a0*/ 	.word	0x00000100
        /*01a4*/ 	.word	0x00000001
        /*01a8*/ 	.word	0x00000001


	//----- nvinfo : EIATTR_CRS_STACK_SIZE
	.align		4
.L_532:
        /*01ac*/ 	.byte	0x04, 0x1e
        /*01ae*/ 	.short	(.L_534 - .L_533)
.L_533:
        /*01b0*/ 	.word	0x00000000
.L_534:


//--------------------- .nv.info._ZN7cutlass13device_kernelIN5flash19enable_sm80_to_sm89INS1_16FlashAttnBwdSm80INS1_25CollectiveMainloopBwdSm80ILi2ELi1EN4cute5tupleIJNS5_1CILi64EEENS7_ILi128EEENS7_ILi96EEEEEENS_6half_tEfNS_4arch4Sm80ELb0ELb1ELb0ELb1ELb0ELb0ELb0ELb0ELi2ELi2ELi4ELi2ELb1EEENS1_21CollectiveEpilogueBwdISB_SC_SE_Li256ELb1ELb0ELi2EEENS1_19SingleTileSchedulerILb1ELb0ELb0ELi128EEEEEEEEEvNT_6ParamsE --------------------------
	.section	.nv.info._ZN7cutlass13device_kernelIN5flash19enable_sm80_to_sm89INS1_16FlashAttnBwdSm80INS1_25CollectiveMainloopBwdSm80ILi2ELi1EN4cute5tupleIJNS5_1CILi64EEENS7_ILi128EEENS7_ILi96EEEEEENS_6half_tEfNS_4arch4Sm80ELb0ELb1ELb0ELb1ELb0ELb0ELb0ELb0ELi2ELi2ELi4ELi2ELb1EEENS1_21CollectiveEpilogueBwdISB_SC_SE_Li256ELb1ELb0ELi2EEENS1_19SingleTileSchedulerILb1ELb0ELb0ELi128EEEEEEEEEvNT_6ParamsE,"",@"SHT_CUDA_INFO"
	.sectionflags	@""
	.align	4


	//----- nvinfo : EIATTR_CUDA_API_VERSION
	.align		4
        /*0000*/ 	.byte	0x04, 0x37
        /*0002*/ 	.short	(.L_536 - .L_535)
.L_535:
        /*0004*/ 	.word	0x00000082


	//----- nvinfo : EIATTR_SW2861232_WAR
	.align		4
.L_536:
        /*0008*/ 	.byte	0x01, 0x35
	.zero		2


	//----- nvinfo : EIATTR_PARAM_CBANK
	.align		4
        /*000c*/ 	.byte	0x04, 0x0a
        /*000e*/ 	.short	(.L_538 - .L_537)
	.align		4
.L_537:
        /*0010*/ 	.word	index@(.nv.constant0._ZN7cutlass13device_kernelIN5flash19enable_sm80_to_sm89INS1_16FlashAttnBwdSm80INS1_25CollectiveMainloopBwdSm80ILi2ELi1EN4cute5tupleIJNS5_1CILi64EEENS7_ILi128EEENS7_ILi96EEEEEENS_6half_tEfNS_4arch4Sm80ELb0ELb1ELb0ELb1ELb0ELb0ELb0ELb0ELi2ELi2ELi4ELi2ELb1EEENS1_21CollectiveEpilogueBwdISB_SC_SE_Li256ELb1ELb0ELi2EEENS1_19SingleTileSchedulerILb1ELb0ELb0ELi128EEEEEEEEEvNT_6ParamsE)
        /*0014*/ 	.short	0x0160
        /*0016*/ 	.short	0x0270


	//----- nvinfo : EIATTR_CBANK_PARAM_SIZE
	.align		4
.L_538:
        /*0018*/ 	.byte	0x03, 0x19
        /*001a*/ 	.short	0x0270


	//----- nvinfo : EIATTR_KPARAM_INFO
	.align		4
        /*001c*/ 	.byte	0x04, 0x17
        /*001e*/ 	.short	(.L_540 - .L_539)
.L_539:
        /*0020*/ 	.word	0x00000000
        /*0024*/ 	.short	0x0000
        /*0026*/ 	.short	0x0000
        /*0028*/ 	.byte	0x00, 0xf0, 0xc1, 0x09


	//----- nvinfo : EIATTR_MAXREG_COUNT
	.align		4
.L_540:
        /*002c*/ 	.byte	0x03, 0x1b
        /*002e*/ 	.short	0x00ff


	//----- nvinfo : EIATTR_NUM_BARRIERS
	.align		4
        /*0030*/ 	.byte	0x02, 0x4c
        /*0032*/ 	.byte	0x02
	.zero		1


	//----- nvinfo : EIATTR_ANNOTATIONS
	.align		4
        /*0034*/ 	.byte	0x04, 0x55
        /*0036*/ 	.short	(.L_542 - .L_541)


	//   ....[0]....
.L_541:
        /* <DEDUP_REMOVED lines=15> */
        /*011c*/ 	.byte	0xf0, 0x77, 0x00, 0x00


	//----- nvinfo : EIATTR_MERCURY_ISA_VERSION
	.align		4
.L_542:
        /*0120*/ 	.byte	0x03, 0x5f
        /*0122*/ 	.short	0x0000


	//----- nvinfo : EIATTR_COOP_GROUP_MASK_REGIDS
	.align		4
        /*0124*/ 	.byte	0x04, 0x29
        /*0126*/ 	.short	(.L_544 - .L_543)


	//   ....[0]....
.L_543:
        /*0128*/ 	.word	0xffffffff


	//----- nvinfo : EIATTR_COOP_GROUP_INSTR_OFFSETS
	.align		4
.L_544:
        /*012c*/ 	.byte	0x04, 0x28
        /*012e*/ 	.short	(.L_546 - .L_545)


	//   ....[0]....
.L_545:
        /*0130*/ 	.word	0x000000a0


	//----- nvinfo : EIATTR_EXIT_INSTR_OFFSETS
	.align		4
.L_546:
        /*0134*/ 	.byte	0x04, 0x1c
        /*0136*/ 	.short	(.L_548 - .L_547)


	//   ....[0]....
.L_547:
        /*0138*/ 	.word	0x00000340


	//   ....[1]....
        /*013c*/ 	.word	0x000076c0


	//   ....[2]....
        /*0140*/ 	.word	0x000077c0


	//   ....[3]....
        /*0144*/ 	.word	0x000077e0


	//   ....[4]....
        /*0148*/ 	.word	0x00007eb0


	//   ....[5]....
        /*014c*/ 	.word	0x00007fa0


	//   ....[6]....
        /*0150*/ 	.word	0x00007fc0


	//----- nvinfo : EIATTR_CTAIDZ_USED
	.align		4
.L_548:
        /*0154*/ 	.byte	0x01, 0x04
	.zero		2


	//----- nvinfo : EIATTR_MAX_THREADS
	.align		4
        /*0158*/ 	.byte	0x04, 0x05
        /*015a*/ 	.short	(.L_550 - .L_549)
.L_549:
        /*015c*/ 	.word	0x00000100
        /*0160*/ 	.word	0x00000001
        /*0164*/ 	.word	0x00000001


	//----- nvinfo : EIATTR_CRS_STACK_SIZE
	.align		4
.L_550:
        /*0168*/ 	.byte	0x04, 0x1e
        /*016a*/ 	.short	(.L_552 - .L_551)
.L_551:
        /*016c*/ 	.word	0x00000000
.L_552:


//--------------------- .nv.info._ZN7cutlass13device_kernelIN5flash19enable_sm80_to_sm89INS1_16FlashAttnBwdSm80INS1_25CollectiveMainloopBwdSm80ILi2ELi1EN4cute5tupleIJNS5_1CILi64EEENS7_ILi128EEENS7_ILi96EEEEEENS_6half_tEfNS_4arch4Sm80ELb0ELb1ELb0ELb1ELb1ELb0ELb0ELb0ELi2ELi2ELi4ELi2ELb1EEENS1_21CollectiveEpilogueBwdISB_SC_SE_Li256ELb1ELb0ELi2EEENS1_19SingleTileSchedulerILb1ELb0ELb0ELi128EEEEEEEEEvNT_6ParamsE --------------------------
	.section	.nv.info._ZN7cutlass13device_kernelIN5flash19enable_sm80_to_sm89INS1_16FlashAttnBwdSm80INS1_25CollectiveMainloopBwdSm80ILi2ELi1EN4cute5tupleIJNS5_1CILi64EEENS7_ILi128EEENS7_ILi96EEEEEENS_6half_tEfNS_4arch4Sm80ELb0ELb1ELb0ELb1ELb1ELb0ELb0ELb0ELi2ELi2ELi4ELi2ELb1EEENS1_21CollectiveEpilogueBwdISB_SC_SE_Li256ELb1ELb0ELi2EEENS1_19SingleTileSchedulerILb1ELb0ELb0ELi128EEEEEEEEEvNT_6ParamsE,"",@"SHT_CUDA_INFO"
	.sectionflags	@""
	.align	4


	//----- nvinfo : EIATTR_CUDA_API_VERSION
	.align		4
        /*0000*/ 	.byte	0x04, 0x37
        /*0002*/ 	.short	(.L_554 - .L_553)
.L_553:
        /*0004*/ 	.word	0x00000082


	//----- nvinfo : EIATTR_SW2861232_WAR
	.align		4
.L_554:
        /*0008*/ 	.byte	0x01, 0x35
	.zero		2


	//----- nvinfo : EIATTR_PARAM_CBANK
	.align		4
        /*000c*/ 	.byte	0x04, 0x0a
        /*000e*/ 	.short	(.L_556 - .L_555)
	.align		4
.L_555:
        /*0010*/ 	.word	index@(.nv.constant0._ZN7cutlass13device_kernelIN5flash19enable_sm80_to_sm89INS1_16FlashAttnBwdSm80INS1_25CollectiveMainloopBwdSm80ILi2ELi1EN4cute5tupleIJNS5_1CILi64EEENS7_ILi128EEENS7_ILi96EEEEEENS_6half_tEfNS_4arch4Sm80ELb0ELb1ELb0ELb1ELb1ELb0ELb0ELb0ELi2ELi2ELi4ELi2ELb1EEENS1_21CollectiveEpilogueBwdISB_SC_SE_Li256ELb1ELb0ELi2EEENS1_19SingleTileSchedulerILb1ELb0ELb0ELi128EEEEEEEEEvNT_6ParamsE)
        /*0014*/ 	.short	0x0160
        /*0016*/ 	.short	0x0270


	//----- nvinfo : EIATTR_CBANK_PARAM_SIZE
	.align		4
.L_556:
        /*0018*/ 	.byte	0x03, 0x19
        /*001a*/ 	.short	0x0270


	//----- nvinfo : EIATTR_KPARAM_INFO
	.align		4
        /*001c*/ 	.byte	0x04, 0x17
        /*001e*/ 	.short	(.L_558 - .L_557)
.L_557:
        /*0020*/ 	.word	0x00000000
        /*0024*/ 	.short	0x0000
        /*0026*/ 	.short	0x0000
        /*0028*/ 	.byte	0x00, 0xf0, 0xc1, 0x09


	//----- nvinfo : EIATTR_MAXREG_COUNT
	.align		4
.L_558:
        /*002c*/ 	.byte	0x03, 0x1b
        /*002e*/ 	.short	0x00ff


	//----- nvinfo : EIATTR_NUM_BARRIERS
	.align		4
        /*0030*/ 	.byte	0x02, 0x4c
        /*0032*/ 	.byte	0x02
	.zero		1


	//----- nvinfo : EIATTR_ANNOTATIONS
	.align		4
        /*0034*/ 	.byte	0x04, 0x55
        /*0036*/ 	.short	(.L_560 - .L_559)


	//   ....[0]....
.L_559:
        /* <DEDUP_REMOVED lines=16> */


	//----- nvinfo : EIATTR_MERCURY_ISA_VERSION
	.align		4
.L_560:
        /*0120*/ 	.byte	0x03, 0x5f
        /*0122*/ 	.short	0x0000


	//----- nvinfo : EIATTR_COOP_GROUP_MASK_REGIDS
	.align		4
        /*0124*/ 	.byte	0x04, 0x29
        /*0126*/ 	.short	(.L_562 - .L_561)


	//   ....[0]....
.L_561:
        /*0128*/ 	.word	0xffffffff


	//----- nvinfo : EIATTR_COOP_GROUP_INSTR_OFFSETS
	.align		4
.L_562:
        /*012c*/ 	.byte	0x04, 0x28
        /*012e*/ 	.short	(.L_564 - .L_563)


	//   ....[0]....
.L_563:
        /*0130*/ 	.word	0x000000a0


	//----- nvinfo : EIATTR_EXIT_INSTR_OFFSETS
	.align		4
.L_564:
        /*0134*/ 	.byte	0x04, 0x1c
        /*0136*/ 	.short	(.L_566 - .L_565)


	//   ....[0]....
.L_565:
        /*0138*/ 	.word	0x00000340


	//   ....[1]....
        /*013c*/ 	.word	0x000076c0


	//   ....[2]....
        /*0140*/ 	.word	0x000077c0


	//   ....[3]....
        /*0144*/ 	.word	0x000077e0


	//   ....[4]....
        /*0148*/ 	.word	0x00007eb0


	//   ....[5]....
        /*014c*/ 	.word	0x00007fa0


	//   ....[6]....
        /*0150*/ 	.word	0x00007fc0


	//----- nvinfo : EIATTR_CTAIDZ_USED
	.align		4
.L_566:
        /*0154*/ 	.byte	0x01, 0x04
	.zero		2


	//----- nvinfo : EIATTR_MAX_THREADS
	.align		4
        /*0158*/ 	.byte	0x04, 0x05
        /*015a*/ 	.short	(.L_568 - .L_567)
.L_567:
        /*015c*/ 	.word	0x00000100
        /*0160*/ 	.word	0x00000001
        /*0164*/ 	.word	0x00000001


	//----- nvinfo : EIATTR_CRS_STACK_SIZE
	.align		4
.L_568:
        /*0168*/ 	.byte	0x04, 0x1e
        /*016a*/ 	.short	(.L_570 - .L_569)
.L_569:
        /*016c*/ 	.word	0x00000000
.L_570:


//--------------------- .nv.info._ZN7cutlass13device_kernelIN5flash19enable_sm80_to_sm89INS1_16FlashAttnBwdSm80INS1_25CollectiveMainloopBwdSm80ILi2ELi1EN4cute5tupleIJNS5_1CILi64EEENS7_ILi128EEENS7_ILi96EEEEEENS_6half_tEfNS_4arch4Sm80ELb0ELb1ELb0ELb1ELb0ELb0ELb0ELb0ELi2ELi2ELi4ELi2ELb1EEENS1_24CollectiveEpilogueBwdGQAISB_fSE_Li256ELb1ELb0EEENS1_19SingleTileSchedulerILb1ELb0ELb0ELi128EEEEEEEEEvNT_6ParamsE --------------------------
	.section	.nv.info._ZN7cutlass13device_kernelIN5flash19enable_sm80_to_sm89INS1_16FlashAttnBwdSm80INS1_25CollectiveMainloopBwdSm80ILi2ELi1EN4cute5tupleIJNS5_1CILi64EEENS7_ILi128EEENS7_ILi96EEEEEENS_6half_tEfNS_4arch4Sm80ELb0ELb1ELb0ELb1ELb0ELb0ELb0ELb0ELi2ELi2ELi4ELi2ELb1EEENS1_24CollectiveEpilogueBwdGQAISB_fSE_Li256ELb1ELb0EEENS1_19SingleTileSchedulerILb1ELb0ELb0ELi128EEEEEEEEEvNT_6ParamsE,"",@"SHT_CUDA_INFO"
	.sectionflags	@""
	.align	4


	//----- nvinfo : EIATTR_CUDA_API_VERSION
	.align		4
        /*0000*/ 	.byte	0x04, 0x37
        /*0002*/ 	.short	(.L_572 - .L_571)
.L_571:
        /*0004*/ 	.word	0x00000082


	//----- nvinfo : EIATTR_SW2861232_WAR
	.align		4
.L_572:
        /*0008*/ 	.byte	0x01, 0x35
	.zero		2


	//----- nvinfo : EIATTR_PARAM_CBANK
	.align		4
        /*000c*/ 	.byte	0x04, 0x0a
        /*000e*/ 	.short	(.L_574 - .L_573)
	.align		4
.L_573:
        /*0010*/ 	.word	index@(.nv.constant0._ZN7cutlass13device_kernelIN5flash19enable_sm80_to_sm89INS1_16FlashAttnBwdSm80INS1_25CollectiveMainloopBwdSm80ILi2ELi1EN4cute5tupleIJNS5_1CILi64EEENS7_ILi128EEENS7_ILi96EEEEEENS_6half_tEfNS_4arch4Sm80ELb0ELb1ELb0ELb1ELb0ELb0ELb0ELb0ELi2ELi2ELi4ELi2ELb1EEENS1_24CollectiveEpilogueBwdGQAISB_fSE_Li256ELb1ELb0EEENS1_19SingleTileSchedulerILb1ELb0ELb0ELi128EEEEEEEEEvNT_6ParamsE)
        /*0014*/ 	.short	0x0160
        /*0016*/ 	.short	0x0278


	//----- nvinfo : EIATTR_CBANK_PARAM_SIZE
	.align		4
.L_574:
        /*0018*/ 	.byte	0x03, 0x19
        /*001a*/ 	.short	0x0278


	//----- nvinfo : EIATTR_KPARAM_INFO
	.align		4
        /*001c*/ 	.byte	0x04, 0x17
        /*001e*/ 	.short	(.L_576 - .L_575)
.L_575:
        /*0020*/ 	.word	0x00000000
        /*0024*/ 	.short	0x0000
        /*0026*/ 	.short	0x0000
        /*0028*/ 	.byte	0x00, 0xf0, 0xe1, 0x09


	//----- nvinfo : EIATTR_MAXREG_COUNT
	.align		4
.L_576:
        /*002c*/ 	.byte	0x03, 0x1b
        /*002e*/ 	.short	0x00ff


	//----- nvinfo : EIATTR_NUM_BARRIERS
	.align		4
        /*0030*/ 	.byte	0x02, 0x4c
        /*0032*/ 	.byte	0x02
	.zero		1


	//----- nvinfo : EIATTR_ANNOTATIONS
	.align		4
        /*0034*/ 	.byte	0x04, 0x55
        /*0036*/ 	.short	(.L_578 - .L_577)


	//   ....[0]....
.L_577:
        /* <DEDUP_REMOVED lines=15> */


	//----- nvinfo : EIATTR_MERCURY_ISA_VERSION
	.align		4
.L_578:
        /*0118*/ 	.byte	0x03, 0x5f
        /*011a*/ 	.short	0x0000


	//----- nvinfo : EIATTR_COOP_GROUP_MASK_REGIDS
	.align		4
        /*011c*/ 	.byte	0x04, 0x29
        /*011e*/ 	.short	(.L_580 - .L_579)


	//   ....[0]....
.L_579:
        /*0120*/ 	.word	0xffffffff


	//----- nvinfo : EIATTR_COOP_GROUP_INSTR_OFFSETS
	.align		4
.L_580:
        /*0124*/ 	.byte	0x04, 0x28
        /*0126*/ 	.short	(.L_582 - .L_581)


	//   ....[0]....
.L_581:
        /*0128*/ 	.word	0x000000a0


	//----- nvinfo : EIATTR_EXIT_INSTR_OFFSETS
	.align		4
.L_582:
        /*012c*/ 	.byte	0x04, 0x1c
        /*012e*/ 	.short	(.L_584 - .L_583)


	//   ....[0]....
.L_583:
        /*0130*/ 	.word	0x00000340


	//   ....[1]....
        /*0134*/ 	.word	0x000065f0


	//   ....[2]....
        /*0138*/ 	.word	0x00006f20


	//----- nvinfo : EIATTR_CTAIDZ_USED
	.align		4
.L_584:
        /*013c*/ 	.byte	0x01, 0x04
	.zero		2


	//----- nvinfo : EIATTR_MAX_THREADS
	.align		4
        /*0140*/ 	.byte	0x04, 0x05
        /*0142*/ 	.short	(.L_586 - .L_585)
.L_585:
        /*0144*/ 	.word	0x00000100
        /*0148*/ 	.word	0x00000001
        /*014c*/ 	.word	0x00000001


	//----- nvinfo : EIATTR_CRS_STACK_SIZE
	.align		4
.L_586:
        /*0150*/ 	.byte	0x04, 0x1e
        /*0152*/ 	.short	(.L_588 - .L_587)
.L_587:
        /*0154*/ 	.word	0x00000000
.L_588:


//--------------------- .nv.info._ZN7cutlass13device_kernelIN5flash19enable_sm80_to_sm89INS1_16FlashAttnBwdSm80INS1_25CollectiveMainloopBwdSm80ILi2ELi1EN4cute5tupleIJNS5_1CILi64EEENS7_ILi128EEENS7_ILi96EEEEEENS_6half_tEfNS_4arch4Sm80ELb0ELb1ELb0ELb1ELb1ELb0ELb0ELb0ELi2ELi2ELi4ELi2ELb1EEENS1_24CollectiveEpilogueBwdGQAISB_fSE_Li256ELb1ELb1EEENS1_19SingleTileSchedulerILb1ELb0ELb0ELi128EEEEEEEEEvNT_6ParamsE --------------------------
	.section	.nv.info._ZN7cutlass13device_kernelIN5flash19enable_sm80_to_sm89INS1_16FlashAttnBwdSm80INS1_25CollectiveMainloopBwdSm80ILi2ELi1EN4cute5tupleIJNS5_1CILi64EEENS7_ILi128EEENS7_ILi96EEEEEENS_6half_tEfNS_4arch4Sm80ELb0ELb1ELb0ELb1ELb1ELb0ELb0ELb0ELi2ELi2ELi4ELi2ELb1EEENS1_24CollectiveEpilogueBwdGQAISB_fSE_Li256ELb1ELb1EEENS1_19SingleTileSchedulerILb1ELb0ELb0ELi128EEEEEEEEEvNT_6ParamsE,"",@"SHT_CUDA_INFO"
	.sectionflags	@""
	.align	4


	//----- nvinfo : EIATTR_CUDA_API_VERSION
	.align		4
        /*0000*/ 	.byte	0x04, 0x37
        /*0002*/ 	.short	(.L_590 - .L_589)
.L_589:
        /*0004*/ 	.word	0x00000082


	//----- nvinfo : EIATTR_SW2861232_WAR
	.align		4
.L_590:
        /*0008*/ 	.byte	0x01, 0x35
	.zero		2


	//----- nvinfo : EIATTR_PARAM_CBANK
	.align		4
        /*000c*/ 	.byte	0x04, 0x0a
        /*000e*/ 	.short	(.L_592 - .L_591)
	.align		4
.L_591:
        /*0010*/ 	.word	index@(.nv.constant0._ZN7cutlass13device_kernelIN5flash19enable_sm80_to_sm89INS1_16FlashAttnBwdSm80INS1_25CollectiveMainloopBwdSm80ILi2ELi1EN4cute5tupleIJNS5_1CILi64EEENS7_ILi128EEENS7_ILi96EEEEEENS_6half_tEfNS_4arch4Sm80ELb0ELb1ELb0ELb1ELb1ELb0ELb0ELb0ELi2ELi2ELi4ELi2ELb1EEENS1_24CollectiveEpilogueBwdGQAISB_fSE_Li256ELb1ELb1EEENS1_19SingleTileSchedulerILb1ELb0ELb0ELi128EEEEEEEEEvNT_6ParamsE)
        /*0014*/ 	.short	0x0160
        /*0016*/ 	.short	0x0278


	//----- nvinfo : EIATTR_CBANK_PARAM_SIZE
	.align		4
.L_592:
        /*0018*/ 	.byte	0x03, 0x19
        /*001a*/ 	.short	0x0278


	//----- nvinfo : EIATTR_KPARAM_INFO
	.align		4
        /*001c*/ 	.byte	0x04, 0x17
        /*001e*/ 	.short	(.L_594 - .L_593)
.L_593:
        /*0020*/ 	.word	0x00000000
        /*0024*/ 	.short	0x0000
        /*0026*/ 	.short	0x0000
        /*0028*/ 	.byte	0x00, 0xf0, 0xe1, 0x09


	//----- nvinfo : EIATTR_MAXREG_COUNT
	.align		4
.L_594:
        /*002c*/ 	.byte	0x03, 0x1b
        /*002e*/ 	.short	0x00ff


	//----- nvinfo : EIATTR_NUM_BARRIERS
	.align		4
        /*0030*/ 	.byte	0x02, 0x4c
        /*0032*/ 	.byte	0x02
	.zero		1


	//----- nvinfo : EIATTR_ANNOTATIONS
	.align		4
        /*0034*/ 	.byte	0x04, 0x55
        /*0036*/ 	.short	(.L_596 - .L_595)


	//   ....[0]....
.L_595:
        /* <DEDUP_REMOVED lines=15> */


	//----- nvinfo : EIATTR_MERCURY_ISA_VERSION
	.align		4
.L_596:
        /*0118*/ 	.byte	0x03, 0x5f
        /*011a*/ 	.short	0x0000


	//----- nvinfo : EIATTR_COOP_GROUP_MASK_REGIDS
	.align		4
        /*011c*/ 	.byte	0x04, 0x29
        /*011e*/ 	.short	(.L_598 - .L_597)


	//   ....[0]....
.L_597:
        /*0120*/ 	.word	0xffffffff


	//   ....[1]....
        /*0124*/ 	.word	0xffffffff


	//   ....[2]....
        /*0128*/ 	.word	0xffffffff


	//   ....[3]....
        /*012c*/ 	.word	0xffffffff


	//   ....[4]....
        /*0130*/ 	.word	0xffffffff


	//   ....[5]....
        /*0134*/ 	.word	0xffffffff


	//   ....[6]....
        /*0138*/ 	.word	0xffffffff


	//   ....[7]....
        /*013c*/ 	.word	0xffffffff


	//   ....[8]....
        /*0140*/ 	.word	0xffffffff


	//----- nvinfo : EIATTR_COOP_GROUP_INSTR_OFFSETS
	.align		4
.L_598:
        /*0144*/ 	.byte	0x04, 0x28
        /*0146*/ 	.short	(.L_600 - .L_599)


	//   ....[0]....
.L_599:
        /*0148*/ 	.word	0x000000a0


	//   ....[1]....
        /*014c*/ 	.word	0x00006940


	//   ....[2]....
        /*0150*/ 	.word	0x00006970


	//   ....[3]....
        /*0154*/ 	.word	0x00006d80


	//   ....[4]....
        /*0158*/ 	.word	0x00006d90


	//   ....[5]....
        /*015c*/ 	.word	0x00006f20


	//   ....[6]....
        /*0160*/ 	.word	0x00006f70


	//   ....[7]....
        /*0164*/ 	.word	0x00007320


	//   ....[8]....
        /*0168*/ 	.word	0x00007330


	//----- nvinfo : EIATTR_EXIT_INSTR_OFFSETS
	.align		4
.L_600:
        /*016c*/ 	.byte	0x04, 0x1c
        /*016e*/ 	.short	(.L_602 - .L_601)


	//   ....[0]....
.L_601:
        /*0170*/ 	.word	0x00000340


	//   ....[1]....
        /*0174*/ 	.word	0x000065f0


	//   ....[2]....
        /*0178*/ 	.word	0x00007340


	//   ....[3]....
        /*017c*/ 	.word	0x000073e0


	//----- nvinfo : EIATTR_CTAIDZ_USED
	.align		4
.L_602:
        /*0180*/ 	.byte	0x01, 0x04
	.zero		2


	//----- nvinfo : EIATTR_MAX_THREADS
	.align		4
        /*0184*/ 	.byte	0x04, 0x05
        /*0186*/ 	.short	(.L_604 - .L_603)
.L_603:
        /*0188*/ 	.word	0x00000100
        /*018c*/ 	.word	0x00000001
        /*0190*/ 	.word	0x00000001


	//----- nvinfo : EIATTR_CRS_STACK_SIZE
	.align		4
.L_604:
        /*0194*/ 	.byte	0x04, 0x1e
        /*0196*/ 	.short	(.L_606 - .L_605)
.L_605:
        /*0198*/ 	.word	0x00000000
.L_606:


//--------------------- .nv.info._ZN7cutlass13device_kernelIN5flash19enable_sm80_to_sm89INS1_16FlashAttnBwdSm80INS1_25CollectiveMainloopBwdSm80ILi2ELi1EN4cute5tupleIJNS5_1CILi64EEENS7_ILi128EEENS7_ILi96EEEEEENS_6half_tEfNS_4arch4Sm80ELb1ELb0ELb0ELb0ELb0ELb0ELb0ELb0ELi2ELi2ELi4ELi2ELb1EEENS1_21CollectiveEpilogueBwdISB_SC_SE_Li256ELb0ELb0ELi2EEENS1_25SingleTileBwdLPTSchedulerILb0ELi128ELb0EEEEEEEEEvNT_6ParamsE --------------------------
	.section	.nv.info._ZN7cutlass13device_kernelIN5flash19enable_sm80_to_sm89INS1_16FlashAttnBwdSm80INS1_25CollectiveMainloopBwdSm80ILi2ELi1EN4cute5tupleIJNS5_1CILi64EEENS7_ILi128EEENS7_ILi96EEEEEENS_6half_tEfNS_4arch4Sm80ELb1ELb0ELb0ELb0ELb0ELb0ELb0ELb0ELi2ELi2ELi4ELi2ELb1EEENS1_21CollectiveEpilogueBwdISB_SC_SE_Li256ELb0ELb0ELi2EEENS1_25SingleTileBwdLPTSchedulerILb0ELi128ELb0EEEEEEEEEvNT_6ParamsE,"",@"SHT_CUDA_INFO"
	.sectionflags	@""
	.align	4


	//----- nvinfo : EIATTR_CUDA_API_VERSION
	.align		4
        /*0000*/ 	.byte	0x04, 0x37
        /*0002*/ 	.short	(.L_608 - .L_607)
.L_607:
        /*0004*/ 	.word	0x00000082


	//----- nvinfo : EIATTR_SW2861232_WAR
	.align		4
.L_608:
        /*0008*/ 	.byte	0x01, 0x35
	.zero		2


	//----- nvinfo : EIATTR_PARAM_CBANK
	.align		4
        /*000c*/ 	.byte	0x04, 0x0a
        /*000e*/ 	.short	(.L_610 - .L_609)
	.align		4
.L_609:
        /*0010*/ 	.word	index@(.nv.constant0._ZN7cutlass13device_kernelIN5flash19enable_sm80_to_sm89INS1_16FlashAttnBwdSm80INS1_25CollectiveMainloopBwdSm80ILi2ELi1EN4cute5tupleIJNS5_1CILi64EEENS7_ILi128EEENS7_ILi96EEEEEENS_6half_tEfNS_4arch4Sm80ELb1ELb0ELb0ELb0ELb0ELb0ELb0ELb0ELi2ELi2ELi4ELi2ELb1EEENS1_21CollectiveEpilogueBwdISB_SC_SE_Li256ELb0ELb0ELi2EEENS1_25SingleTileBwdLPTSchedulerILb0ELi128ELb0EEEEEEEEEvNT_6ParamsE)
        /*0014*/ 	.short	0x0160
        /*0016*/ 	.short	0x0288


	//----- nvinfo : EIATTR_CBANK_PARAM_SIZE
	.align		4
.L_610:
        /*0018*/ 	.byte	0x03, 0x19
        /*001a*/ 	.short	0x0288


	//----- nvinfo : EIATTR_KPARAM_INFO
	.align		4
        /*001c*/ 	.byte	0x04, 0x17
        /*001e*/ 	.short	(.L_612 - .L_611)
.L_611:
        /*0020*/ 	.word	0x00000000
        /*0024*/ 	.short	0x0000
        /*0026*/ 	.short	0x0000
        /*0028*/ 	.byte	0x00, 0xf0, 0x21, 0x0a


	//----- nvinfo : EIATTR_MAXREG_COUNT
	.align		4
.L_612:
        /*002c*/ 	.byte	0x03, 0x1b
        /*002e*/ 	.short	0x00ff


	//----- nvinfo : EIATTR_NUM_BARRIERS
	.align		4
        /*0030*/ 	.byte	0x02, 0x4c
        /*0032*/ 	.byte	0x02
	.zero		1


	//----- nvinfo : EIATTR_ANNOTATIONS
	.align		4
        /*0034*/ 	.byte	0x04, 0x55
        /*0036*/ 	.short	(.L_614 - .L_613)


	//   ....[0]....
.L_613:
        /* <DEDUP_REMOVED lines=10> */


	//----- nvinfo : EIATTR_MERCURY_ISA_VERSION
	.align		4
.L_614:
        /*00c0*/ 	.byte	0x03, 0x5f
        /*00c2*/ 	.short	0x0000


	//----- nvinfo : EIATTR_COOP_GROUP_MASK_REGIDS
	.align		4
        /*00c4*/ 	.byte	0x04, 0x29
        /*00c6*/ 	.short	(.L_616 - .L_615)


	//   ....[0]....
.L_615:
        /*00c8*/ 	.word	0xffffffff


	//----- nvinfo : EIATTR_COOP_GROUP_INSTR_OFFSETS
	.align		4
.L_616:
        /*00cc*/ 	.byte	0x04, 0x28
        /*00ce*/ 	.short	(.L_618 - .L_617)


	//   ....[0]....
.L_617:
        /*00d0*/ 	.word	0x00000090


	//----- nvinfo : EIATTR_EXIT_INSTR_OFFSETS
	.align		4
.L_618:
        /*00d4*/ 	.byte	0x04, 0x1c
        /*00d6*/ 	.short	(.L_620 - .L_619)


	//   ....[0]....
.L_619:
        /*00d8*/ 	.word	0x00000580


	//   ....[1]....
        /*00dc*/ 	.word	0x00006c80


	//   ....[2]....
        /*00e0*/ 	.word	0x00006d80


	//   ....[3]....
        /*00e4*/ 	.word	0x00006da0


	//   ....[4]....
        /*00e8*/ 	.word	0x00007390


	//   ....[5]....
        /*00ec*/ 	.word	0x00007490


	//   ....[6]....
        /*00f0*/ 	.word	0x000074b0


	//----- nvinfo : EIATTR_MAX_THREADS
	.align		4
.L_620:
        /*00f4*/ 	.byte	0x04, 0x05
        /*00f6*/ 	.short	(.L_622 - .L_621)
.L_621:
        /*00f8*/ 	.word	0x00000100
        /*00fc*/ 	.word	0x00000001
        /*0100*/ 	.word	0x00000001


	//----- nvinfo : EIATTR_CRS_STACK_SIZE
	.align		4
.L_622:
        /*0104*/ 	.byte	0x04, 0x1e
        /*0106*/ 	.short	(.L_624 - .L_623)
.L_623:
        /*0108*/ 	.word	0x00000000
.L_624:


//--------------------- .nv.info._ZN7cutlass13device_kernelIN5flash19enable_sm80_to_sm89INS1_16FlashAttnBwdSm80INS1_25CollectiveMainloopBwdSm80ILi2ELi1EN4cute5tupleIJNS5_1CILi64EEENS7_ILi128EEENS7_ILi96EEEEEENS_6half_tEfNS_4arch4Sm80ELb1ELb0ELb0ELb0ELb1ELb0ELb0ELb0ELi2ELi2ELi4ELi2ELb1EEENS1_21CollectiveEpilogueBwdISB_SC_SE_Li256ELb0ELb0ELi2EEENS1_25SingleTileBwdLPTSchedulerILb0ELi128ELb1EEEEEEEEEvNT_6ParamsE --------------------------
	.section	.nv.info._ZN7cutlass13device_kernelIN5flash19enable_sm80_to_sm89INS1_16FlashAttnBwdSm80INS1_25CollectiveMainloopBwdSm80ILi2ELi1EN4cute5tupleIJNS5_1CILi64EEENS7_ILi128EEENS7_ILi96EEEEEENS_6half_tEfNS_4arch4Sm80ELb1ELb0ELb0ELb0ELb1ELb0ELb0ELb0ELi2ELi2ELi4ELi2ELb1EEENS1_21CollectiveEpilogueBwdISB_SC_SE_Li256ELb0ELb0ELi2EEENS1_25SingleTileBwdLPTSchedulerILb0ELi128ELb1EEEEEEEEEvNT_6ParamsE,"",@"SHT_CUDA_INFO"
	.sectionflags	@""
	.align	4


	//----- nvinfo : EIATTR_CUDA_API_VERSION
	.align		4
        /*0000*/ 	.byte	0x04, 0x37
        /*0002*/ 	.short	(.L_626 - .L_625)
.L_625:
        /*0004*/ 	.word	0x00000082


	//----- nvinfo : EIATTR_SW2861232_WAR
	.align		4
.L_626:
        /*0008*/ 	.byte	0x01, 0x35
	.zero		2


	//----- nvinfo : EIATTR_PARAM_CBANK
	.align		4
        /*000c*/ 	.byte	0x04, 0x0a
        /*000e*/ 	.short	(.L_628 - .L_627)
	.align		4
.L_627:
        /*0010*/ 	.word	index@(.nv.constant0._ZN7cutlass13device_kernelIN5flash19enable_sm80_to_sm89INS1_16FlashAttnBwdSm80INS1_25CollectiveMainloopBwdSm80ILi2ELi1EN4cute5tupleIJNS5_1CILi64EEENS7_ILi128EEENS7_ILi96EEEEEENS_6half_tEfNS_4arch4Sm80ELb1ELb0ELb0ELb0ELb1ELb0ELb0ELb0ELi2ELi2ELi4ELi2ELb1EEENS1_21CollectiveEpilogueBwdISB_SC_SE_Li256ELb0ELb0ELi2EEENS1_25SingleTileBwdLPTSchedulerILb0ELi128ELb1EEEEEEEEEvNT_6ParamsE)
        /*0014*/ 	.short	0x0160
        /*0016*/ 	.short	0x0288


	//----- nvinfo : EIATTR_CBANK_PARAM_SIZE
	.align		4
.L_628:
        /*0018*/ 	.byte	0x03, 0x19
        /*001a*/ 	.short	0x0288


	//----- nvinfo : EIATTR_KPARAM_INFO
	.align		4
        /*001c*/ 	.byte	0x04, 0x17
        /*001e*/ 	.short	(.L_630 - .L_629)
.L_629:
        /*0020*/ 	.word	0x00000000
        /*0024*/ 	.short	0x0000
        /*0026*/ 	.short	0x0000
        /*0028*/ 	.byte	0x00, 0xf0, 0x21, 0x0a


	//----- nvinfo : EIATTR_MAXREG_COUNT
	.align		4
.L_630:
        /*002c*/ 	.byte	0x03, 0x1b
        /*002e*/ 	.short	0x00ff


	//----- nvinfo : EIATTR_NUM_BARRIERS
	.align		4
        /*0030*/ 	.byte	0x02, 0x4c
        /*0032*/ 	.byte	0x02
	.zero		1


	//----- nvinfo : EIATTR_ANNOTATIONS
	.align		4
        /*0034*/ 	.byte	0x04, 0x55
        /*0036*/ 	.short	(.L_632 - .L_631)


	//   ....[0]....
.L_631:
        /* <DEDUP_REMOVED lines=10> */


	//----- nvinfo : EIATTR_MERCURY_ISA_VERSION
	.align		4
.L_632:
        /*00c0*/ 	.byte	0x03, 0x5f
        /*00c2*/ 	.short	0x0000


	//----- nvinfo : EIATTR_COOP_GROUP_MASK_REGIDS
	.align		4
        /*00c4*/ 	.byte	0x04, 0x29
        /*00c6*/ 	.short	(.L_634 - .L_633)


	//   ....[0]....
.L_633:
        /*00c8*/ 	.word	0xffffffff


	//----- nvinfo : EIATTR_COOP_GROUP_INSTR_OFFSETS
	.align		4
.L_634:
        /*00cc*/ 	.byte	0x04, 0x28
        /*00ce*/ 	.short	(.L_636 - .L_635)


	//   ....[0]....
.L_635:
        /*00d0*/ 	.word	0x00000090


	//----- nvinfo : EIATTR_EXIT_INSTR_OFFSETS
	.align		4
.L_636:
        /*00d4*/ 	.byte	0x04, 0x1c
        /*00d6*/ 	.short	(.L_638 - .L_637)


	//   ....[0]....
.L_637:
        /*00d8*/ 	.word	0x000005e0


	//   ....[1]....
        /*00dc*/ 	.word	0x00006ce0


	//   ....[2]....
        /*00e0*/ 	.word	0x00006de0


	//   ....[3]....
        /*00e4*/ 	.word	0x00006e00


	//   ....[4]....
        /*00e8*/ 	.word	0x000073f0


	//   ....[5]....
        /*00ec*/ 	.word	0x000074f0


	//   ....[6]....
        /*00f0*/ 	.word	0x00007510


	//----- nvinfo : EIATTR_MAX_THREADS
	.align		4
.L_638:
        /*00f4*/ 	.byte	0x04, 0x05
        /*00f6*/ 	.short	(.L_640 - .L_639)
.L_639:
        /*00f8*/ 	.word	0x00000100
        /*00fc*/ 	.word	0x00000001
        /*0100*/ 	.word	0x00000001


	//----- nvinfo : EIATTR_CRS_STACK_SIZE
	.align		4
.L_640:
        /*0104*/ 	.byte	0x04, 0x1e
        /*0106*/ 	.short	(.L_642 - .L_641)
.L_641:
        /*0108*/ 	.word	0x00000000
.L_642:


//--------------------- .nv.info._ZN7cutlass13device_kernelIN5flash19enable_sm80_to_sm89INS1_16FlashAttnBwdSm80INS1_25CollectiveMainloopBwdSm80ILi2ELi1EN4cute5tupleIJNS5_1CILi64EEENS7_ILi128EEENS7_ILi96EEEEEENS_6half_tEfNS_4arch4Sm80ELb1ELb0ELb0ELb0ELb0ELb0ELb0ELb0ELi2ELi2ELi4ELi2ELb1EEENS1_24CollectiveEpilogueBwdGQAISB_fSE_Li256ELb0ELb0EEENS1_25SingleTileBwdLPTSchedulerILb0ELi128ELb0EEEEEEEEEvNT_6ParamsE --------------------------
	.section	.nv.info._ZN7cutlass13device_kernelIN5flash19enable_sm80_to_sm89INS1_16FlashAttnBwdSm80INS1_25CollectiveMainloopBwdSm80ILi2ELi1EN4cute5tupleIJNS5_1CILi64EEENS7_ILi128EEENS7_ILi96EEEEEENS_6half_tEfNS_4arch4Sm80ELb1ELb0ELb0ELb0ELb0ELb0ELb0ELb0ELi2ELi2ELi4ELi2ELb1EEENS1_24CollectiveEpilogueBwdGQAISB_fSE_Li256ELb0ELb0EEENS1_25SingleTileBwdLPTSchedulerILb0ELi128ELb0EEEEEEEEEvNT_6ParamsE,"",@"SHT_CUDA_INFO"
	.sectionflags	@""
	.align	4


	//----- nvinfo : EIATTR_CUDA_API_VERSION
	.align		4
        /*0000*/ 	.byte	0x04, 0x37
        /*0002*/ 	.short	(.L_644 - .L_643)
.L_643:
        /*0004*/ 	.word	0x00000082


	//----- nvinfo : EIATTR_SW2861232_WAR
	.align		4
.L_644:
        /*0008*/ 	.byte	0x01, 0x35
	.zero		2


	//----- nvinfo : EIATTR_PARAM_CBANK
	.align		4
        /*000c*/ 	.byte	0x04, 0x0a
        /*000e*/ 	.short	(.L_646 - .L_645)
	.align		4
.L_645:
        /*0010*/ 	.word	index@(.nv.constant0._ZN7cutlass13device_kernelIN5flash19enable_sm80_to_sm89INS1_16FlashAttnBwdSm80INS1_25CollectiveMainloopBwdSm80ILi2ELi1EN4cute5tupleIJNS5_1CILi64EEENS7_ILi128EEENS7_ILi96EEEEEENS_6half_tEfNS_4arch4Sm80ELb1ELb0ELb0ELb0ELb0ELb0ELb0ELb0ELi2ELi2ELi4ELi2ELb1EEENS1_24CollectiveEpilogueBwdGQAISB_fSE_Li256ELb0ELb0EEENS1_25SingleTileBwdLPTSchedulerILb0ELi128ELb0EEEEEEEEEvNT_6ParamsE)
        /*0014*/ 	.short	0x0160
        /*0016*/ 	.short	0x0290


	//----- nvinfo : EIATTR_CBANK_PARAM_SIZE
	.align		4
.L_646:
        /*0018*/ 	.byte	0x03, 0x19
        /*001a*/ 	.short	0x0290


	//----- nvinfo : EIATTR_KPARAM_INFO
	.align		4
        /*001c*/ 	.byte	0x04, 0x17
        /*001e*/ 	.short	(.L_648 - .L_647)
.L_647:
        /*0020*/ 	.word	0x00000000
        /*0024*/ 	.short	0x0000
        /*0026*/ 	.short	0x0000
        /*0028*/ 	.byte	0x00, 0xf0, 0x41, 0x0a


	//----- nvinfo : EIATTR_MAXREG_COUNT
	.align		4
.L_648:
        /*002c*/ 	.byte	0x03, 0x1b
        /*002e*/ 	.short	0x00ff


	//----- nvinfo : EIATTR_NUM_BARRIERS
	.align		4
        /*0030*/ 	.byte	0x02, 0x4c
        /*0032*/ 	.byte	0x02
	.zero		1


	//----- nvinfo : EIATTR_ANNOTATIONS
	.align		4
        /*0034*/ 	.byte	0x04, 0x55
        /*0036*/ 	.short	(.L_650 - .L_649)


	//   ....[0]....
.L_649:
        /* <DEDUP_REMOVED lines=9> */


	//----- nvinfo : EIATTR_MERCURY_ISA_VERSION
	.align		4
.L_650:
        /*00b8*/ 	.byte	0x03, 0x5f
        /*00ba*/ 	.short	0x0000


	//----- nvinfo : EIATTR_COOP_GROUP_MASK_REGIDS
	.align		4
        /*00bc*/ 	.byte	0x04, 0x29
        /*00be*/ 	.short	(.L_652 - .L_651)


	//   ....[0]....
.L_651:
        /*00c0*/ 	.word	0xffffffff


	//----- nvinfo : EIATTR_COOP_GROUP_INSTR_OFFSETS
	.align		4
.L_652:
        /*00c4*/ 	.byte	0x04, 0x28
        /*00c6*/ 	.short	(.L_654 - .L_653)


	//   ....[0]....
.L_653:
        /*00c8*/ 	.word	0x00000090


	//----- nvinfo : EIATTR_EXIT_INSTR_OFFSETS
	.align		4
.L_654:
        /*00cc*/ 	.byte	0x04, 0x1c
        /*00ce*/ 	.short	(.L_656 - .L_655)


	//   ....[0]....
.L_655:
        /*00d0*/ 	.word	0x00000580


	//   ....[1]....
        /*00d4*/ 	.word	0x00005ce0


	//   ....[2]....
        /*00d8*/ 	.word	0x00006590


	//----- nvinfo : EIATTR_MAX_THREADS
	.align		4
.L_656:
        /*00dc*/ 	.byte	0x04, 0x05
        /*00de*/ 	.short	(.L_658 - .L_657)
.L_657:
        /*00e0*/ 	.word	0x00000100
        /*00e4*/ 	.word	0x00000001
        /*00e8*/ 	.word	0x00000001
.L_658:


//--------------------- .nv.info._ZN7cutlass13device_kernelIN5flash19enable_sm80_to_sm89INS1_16FlashAttnBwdSm80INS1_25CollectiveMainloopBwdSm80ILi2ELi1EN4cute5tupleIJNS5_1CILi64EEENS7_ILi128EEENS7_ILi96EEEEEENS_6half_tEfNS_4arch4Sm80ELb1ELb0ELb0ELb0ELb1ELb0ELb0ELb0ELi2ELi2ELi4ELi2ELb1EEENS1_24CollectiveEpilogueBwdGQAISB_fSE_Li256ELb0ELb1EEENS1_25SingleTileBwdLPTSchedulerILb0ELi128ELb1EEEEEEEEEvNT_6ParamsE --------------------------
	.section	.nv.info._ZN7cutlass13device_kernelIN5flash19enable_sm80_to_sm89INS1_16FlashAttnBwdSm80INS1_25CollectiveMainloopBwdSm80ILi2ELi1EN4cute5tupleIJNS5_1CILi64EEENS7_ILi128EEENS7_ILi96EEEEEENS_6half_tEfNS_4arch4Sm80ELb1ELb0ELb0ELb0ELb1ELb0ELb0ELb0ELi2ELi2ELi4ELi2ELb1EEENS1_24CollectiveEpilogueBwdGQAISB_fSE_Li256ELb0ELb1EEENS1_25SingleTileBwdLPTSchedulerILb0ELi128ELb1EEEEEEEEEvNT_6ParamsE,"",@"SHT_CUDA_INFO"
	.sectionflags	@""
	.align	4


	//----- nvinfo : EIATTR_CUDA_API_VERSION
	.align		4
        /*0000*/ 	.byte	0x04, 0x37
        /*0002*/ 	.short	(.L_660 - .L_659)
.L_659:
        /*0004*/ 	.word	0x00000082


	//----- nvinfo : EIATTR_SW2861232_WAR
	.align		4
.L_660:
        /*0008*/ 	.byte	0x01, 0x35
	.zero		2


	//----- nvinfo : EIATTR_PARAM_CBANK
	.align		4
        /*000c*/ 	.byte	0x04, 0x0a
        /*000e*/ 	.short	(.L_662 - .L_661)
	.align		4
.L_661:
        /*0010*/ 	.word	index@(.nv.constant0._ZN7cutlass13device_kernelIN5flash19enable_sm80_to_sm89INS1_16FlashAttnBwdSm80INS1_25CollectiveMainloopBwdSm80ILi2ELi1EN4cute5tupleIJNS5_1CILi64EEENS7_ILi128EEENS7_ILi96EEEEEENS_6half_tEfNS_4arch4Sm80ELb1ELb0ELb0ELb0ELb1ELb0ELb0ELb0ELi2ELi2ELi4ELi2ELb1EEENS1_24CollectiveEpilogueBwdGQAISB_fSE_Li256ELb0ELb1EEENS1_25SingleTileBwdLPTSchedulerILb0ELi128ELb1EEEEEEEEEvNT_6ParamsE)
        /*0014*/ 	.short	0x0160
        /*0016*/ 	.short	0x0290


	//----- nvinfo : EIATTR_CBANK_PARAM_SIZE
	.align		4
.L_662:
        /*0018*/ 	.byte	0x03, 0x19
        /*001a*/ 	.short	0x0290


	//----- nvinfo : EIATTR_KPARAM_INFO
	.align		4
        /*001c*/ 	.byte	0x04, 0x17
        /*001e*/ 	.short	(.L_664 - .L_663)
.L_663:
        /*0020*/ 	.word	0x00000000
        /*0024*/ 	.short	0x0000
        /*0026*/ 	.short	0x0000
        /*0028*/ 	.byte	0x00, 0xf0, 0x41, 0x0a


	//----- nvinfo : EIATTR_MAXREG_COUNT
	.align		4
.L_664:
        /*002c*/ 	.byte	0x03, 0x1b
        /*002e*/ 	.short	0x00ff


	//----- nvinfo : EIATTR_NUM_BARRIERS
	.align		4
        /*0030*/ 	.byte	0x02, 0x4c
        /*0032*/ 	.byte	0x02
	.zero		1


	//----- nvinfo : EIATTR_ANNOTATIONS
	.align		4
        /*0034*/ 	.byte	0x04, 0x55
        /*0036*/ 	.short	(.L_666 - .L_665)


	//   ....[0]....
.L_665:
        /* <DEDUP_REMOVED lines=10> */


	//----- nvinfo : EIATTR_MERCURY_ISA_VERSION
	.align		4
.L_666:
        /*00c0*/ 	.byte	0x03, 0x5f
        /*00c2*/ 	.short	0x0000


	//----- nvinfo : EIATTR_COOP_GROUP_MASK_REGIDS
	.align		4
        /*00c4*/ 	.byte	0x04, 0x29
        /*00c6*/ 	.short	(.L_668 - .L_667)


	//   ....[0]....
.L_667:
        /*00c8*/ 	.word	0xffffffff


	//   ....[1]....
        /*00cc*/ 	.word	0xffffffff


	//   ....[2]....
        /*00d0*/ 	.word	0xffffffff


	//   ....[3]....
        /*00d4*/ 	.word	0xffffffff


	//   ....[4]....
        /*00d8*/ 	.word	0xffffffff


	//   ....[5]....
        /*00dc*/ 	.word	0xffffffff


	//   ....[6]....
        /*00e0*/ 	.word	0xffffffff


	//   ....[7]....
        /*00e4*/ 	.word	0xffffffff


	//   ....[8]....
        /*00e8*/ 	.word	0xffffffff


	//----- nvinfo : EIATTR_COOP_GROUP_INSTR_OFFSETS
	.align		4
.L_668:
        /*00ec*/ 	.byte	0x04, 0x28
        /*00ee*/ 	.short	(.L_670 - .L_669)


	//   ....[0]....
.L_669:
        /*00f0*/ 	.word	0x00000090


	//   ....[1]....
        /*00f4*/ 	.word	0x00006000


	//   ....[2]....
        /*00f8*/ 	.word	0x00006060


	//   ....[3]....
        /*00fc*/ 	.word	0x00006470


	//   ....[4]....
        /*0100*/ 	.word	0x00006480


	//   ....[5]....
        /*0104*/ 	.word	0x00006640


	//   ....[6]....
        /*0108*/ 	.word	0x00006730


	//   ....[7]....
        /*010c*/ 	.word	0x00006a60


	//   ....[8]....
        /*0110*/ 	.word	0x00006a70


	//----- nvinfo : EIATTR_EXIT_INSTR_OFFSETS
	.align		4
.L_670:
        /*0114*/ 	.byte	0x04, 0x1c
        /*0116*/ 	.short	(.L_672 - .L_671)


	//   ....[0]....
.L_671:
        /*0118*/ 	.word	0x000005e0


	//   ....[1]....
        /*011c*/ 	.word	0x00005d60


	//   ....[2]....
        /*0120*/ 	.word	0x00006a80


	//   ....[3]....
        /*0124*/ 	.word	0x00006b20


	//----- nvinfo : EIATTR_MAX_THREADS
	.align		4
.L_672:
        /*0128*/ 	.byte	0x04, 0x05
        /*012a*/ 	.short	(.L_674 - .L_673)
.L_673:
        /*012c*/ 	.word	0x00000100
        /*0130*/ 	.word	0x00000001
        /*0134*/ 	.word	0x00000001


	//----- nvinfo : EIATTR_CRS_STACK_SIZE
	.align		4
.L_674:
        /*0138*/ 	.byte	0x04, 0x1e
        /*013a*/ 	.short	(.L_676 - .L_675)
.L_675:
        /*013c*/ 	.word	0x00000000
.L_676:


//--------------------- .nv.info._ZN7cutlass13device_kernelIN5flash19enable_sm80_to_sm89INS1_16FlashAttnBwdSm80INS1_25CollectiveMainloopBwdSm80ILi2ELi1EN4cute5tupleIJNS5_1CILi64EEENS7_ILi128EEENS7_ILi96EEEEEENS_6half_tEfNS_4arch4Sm80ELb1ELb0ELb0ELb1ELb0ELb0ELb0ELb0ELi2ELi2ELi4ELi2ELb1EEENS1_21CollectiveEpilogueBwdISB_SC_SE_Li256ELb1ELb0ELi2EEENS1_25SingleTileBwdLPTSchedulerILb1ELi128ELb0EEEEEEEEEvNT_6ParamsE --------------------------
	.section	.nv.info._ZN7cutlass13device_kernelIN5flash19enable_sm80_to_sm89INS1_16FlashAttnBwdSm80INS1_25CollectiveMainloopBwdSm80ILi2ELi1EN4cute5tupleIJNS5_1CILi64EEENS7_ILi128EEENS7_ILi96EEEEEENS_6half_tEfNS_4arch4Sm80ELb1ELb0ELb0ELb1ELb0ELb0ELb0ELb0ELi2ELi2ELi4ELi2ELb1EEENS1_21CollectiveEpilogueBwdISB_SC_SE_Li256ELb1ELb0ELi2EEENS1_25SingleTileBwdLPTSchedulerILb1ELi128ELb0EEEEEEEEEvNT_6ParamsE,"",@"SHT_CUDA_INFO"
	.sectionflags	@""
	.align	4


	//----- nvinfo : EIATTR_CUDA_API_VERSION
	.align		4
        /*0000*/ 	.byte	0x04, 0x37
        /*0002*/ 	.short	(.L_678 - .L_677)
.L_677:
        /*0004*/ 	.word	0x00000082


	//----- nvinfo : EIATTR_SW2861232_WAR
	.align		4
.L_678:
        /*0008*/ 	.byte	0x01, 0x35
	.zero		2


	//----- nvinfo : EIATTR_PARAM_CBANK
	.align		4
        /*000c*/ 	.byte	0x04, 0x0a
        /*000e*/ 	.short	(.L_680 - .L_679)
	.align		4
.L_679:
        /*0010*/ 	.word	index@(.nv.constant0._ZN7cutlass13device_kernelIN5flash19enable_sm80_to_sm89INS1_16FlashAttnBwdSm80INS1_25CollectiveMainloopBwdSm80ILi2ELi1EN4cute5tupleIJNS5_1CILi64EEENS7_ILi128EEENS7_ILi96EEEEEENS_6half_tEfNS_4arch4Sm80ELb1ELb0ELb0ELb1ELb0ELb0ELb0ELb0ELi2ELi2ELi4ELi2ELb1EEENS1_21CollectiveEpilogueBwdISB_SC_SE_Li256ELb1ELb0ELi2EEENS1_25SingleTileBwdLPTSchedulerILb1ELi128ELb0EEEEEEEEEvNT_6ParamsE)
        /*0014*/ 	.short	0x0160
        /*0016*/ 	.short	0x0288


	//----- nvinfo : EIATTR_CBANK_PARAM_SIZE
	.align		4
.L_680:
        /*0018*/ 	.byte	0x03, 0x19
        /*001a*/ 	.short	0x0288


	//----- nvinfo : EIATTR_KPARAM_INFO
	.align		4
        /*001c*/ 	.byte	0x04, 0x17
        /*001e*/ 	.short	(.L_682 - .L_681)
.L_681:
        /*0020*/ 	.word	0x00000000
        /*0024*/ 	.short	0x0000
        /*0026*/ 	.short	0x0000
        /*0028*/ 	.byte	0x00, 0xf0, 0x21, 0x0a


	//----- nvinfo : EIATTR_MAXREG_COUNT
	.align		4
.L_682:
        /*002c*/ 	.byte	0x03, 0x1b
        /*002e*/ 	.short	0x00ff


	//----- nvinfo : EIATTR_NUM_BARRIERS
	.align		4
        /*0030*/ 	.byte	0x02, 0x4c
        /*0032*/ 	.byte	0x02
	.zero		1


	//----- nvinfo : EIATTR_ANNOTATIONS
	.align		4
        /*0034*/ 	.byte	0x04, 0x55
        /*0036*/ 	.short	(.L_684 - .L_683)


	//   ....[0]....
.L_683:
        /*0038*/ 	.word	0x00000001
        /*003c*/ 	.byte	0x70, 0x21, 0x00, 0x00, 0x01, 0x00, 0x00, 0x00, 0xf0, 0x21, 0x00, 0x00, 0x01, 0x00, 0x00, 0x00
        /*004c*/ 	.byte	0xa0, 0x22, 0x00, 0x00, 0x01, 0x00, 0x00, 0x00, 0x40, 0x25, 0x00, 0x00, 0x01, 0x00, 0x00, 0x00
        /*005c*/ 	.byte	0x30, 0x2b, 0x00, 0x00, 0x01, 0x00, 0x00, 0x00, 0x20, 0x36, 0x00, 0x00, 0x01, 0x00, 0x00, 0x00
        /*006c*/ 	.byte	0xa0, 0x38, 0x00, 0x00, 0x01, 0x00, 0x00, 0x00, 0xe0, 0x38, 0x00, 0x00, 0x01, 0x00, 0x00, 0x00
        /*007c*/ 	.byte	0x10, 0x39, 0x00, 0x00, 0x01, 0x00, 0x00, 0x00, 0x70, 0x41, 0x00, 0x00, 0x01, 0x00, 0x00, 0x00
        /*008c*/ 	.byte	0x80, 0x53, 0x00, 0x00, 0x01, 0x00, 0x00, 0x00, 0xc0, 0x53, 0x00, 0x00


	//----- nvinfo : EIATTR_MERCURY_ISA_VERSION
	.align		4
.L_684:
        /*0098*/ 	.byte	0x03, 0x5f
        /*009a*/ 	.short	0x0000


	//----- nvinfo : EIATTR_COOP_GROUP_MASK_REGIDS
	.align		4
        /*009c*/ 	.byte	0x04, 0x29
        /*009e*/ 	.short	(.L_686 - .L_685)


	//   ....[0]....
.L_685:
        /*00a0*/ 	.word	0xffffffff


	//----- nvinfo : EIATTR_COOP_GROUP_INSTR_OFFSETS
	.align		4
.L_686:
        /*00a4*/ 	.byte	0x04, 0x28
        /*00a6*/ 	.short	(.L_688 - .L_687)


	//   ....[0]....
.L_687:
        /*00a8*/ 	.word	0x00000060


	//----- nvinfo : EIATTR_EXIT_INSTR_OFFSETS
	.align		4
.L_688:
        /*00ac*/ 	.byte	0x04, 0x1c
        /*00ae*/ 	.short	(.L_690 - .L_689)


	//   ....[0]....
.L_689:
        /*00b0*/ 	.word	0x000009d0


	//   ....[1]....
        /*00b4*/ 	.word	0x00007620


	//   ....[2]....
        /*00b8*/ 	.word	0x00007720


	//   ....[3]....
        /*00bc*/ 	.word	0x00007740


	//   ....[4]....
        /*00c0*/ 	.word	0x00007f20


	//   ....[5]....
        /*00c4*/ 	.word	0x00008010


	//   ....[6]....
        /*00c8*/ 	.word	0x00008030


	//----- nvinfo : EIATTR_MAX_THREADS
	.align		4
.L_690:
        /*00cc*/ 	.byte	0x04, 0x05
        /*00ce*/ 	.short	(.L_692 - .L_691)
.L_691:
        /*00d0*/ 	.word	0x00000100
        /*00d4*/ 	.word	0x00000001
        /*00d8*/ 	.word	0x00000001


	//----- nvinfo : EIATTR_CRS_STACK_SIZE
	.align		4
.L_692:
        /*00dc*/ 	.byte	0x04, 0x1e
        /*00de*/ 	.short	(.L_694 - .L_693)
.L_693:
        /*00e0*/ 	.word	0x00000000
.L_694:


//--------------------- .nv.info._ZN7cutlass13device_kernelIN5flash19enable_sm80_to_sm89INS1_16FlashAttnBwdSm80INS1_25CollectiveMainloopBwdSm80ILi2ELi1EN4cute5tupleIJNS5_1CILi64EEENS7_ILi128EEENS7_ILi96EEEEEENS_6half_tEfNS_4arch4Sm80ELb1ELb0ELb0ELb1ELb1ELb0ELb0ELb0ELi2ELi2ELi4ELi2ELb1EEENS1_21CollectiveEpilogueBwdISB_SC_SE_Li256ELb1ELb0ELi2EEENS1_25SingleTileBwdLPTSchedulerILb1ELi128ELb1EEEEEEEEEvNT_6ParamsE --------------------------
	.section	.nv.info._ZN7cutlass13device_kernelIN5flash19enable_sm80_to_sm89INS1_16FlashAttnBwdSm80INS1_25CollectiveMainloopBwdSm80ILi2ELi1EN4cute5tupleIJNS5_1CILi64EEENS7_ILi128EEENS7_ILi96EEEEEENS_6half_tEfNS_4arch4Sm80ELb1ELb0ELb0ELb1ELb1ELb0ELb0ELb0ELi2ELi2ELi4ELi2ELb1EEENS1_21CollectiveEpilogueBwdISB_SC_SE_Li256ELb1ELb0ELi2EEENS1_25SingleTileBwdLPTSchedulerILb1ELi128ELb1EEEEEEEEEvNT_6ParamsE,"",@"SHT_CUDA_INFO"
	.sectionflags	@""
	.align	4


	//----- nvinfo : EIATTR_CUDA_API_VERSION
	.align		4
        /*0000*/ 	.byte	0x04, 0x37
        /*0002*/ 	.short	(.L_696 - .L_695)
.L_695:
        /*0004*/ 	.word	0x00000082


	//----- nvinfo : EIATTR_SW2861232_WAR
	.align		4
.L_696:
        /*0008*/ 	.byte	0x01, 0x35
	.zero		2


	//----- nvinfo : EIATTR_PARAM_CBANK
	.align		4
        /*000c*/ 	.byte	0x04, 0x0a
        /*000e*/ 	.short	(.L_698 - .L_697)
	.align		4
.L_697:
        /*0010*/ 	.word	index@(.nv.constant0._ZN7cutlass13device_kernelIN5flash19enable_sm80_to_sm89INS1_16FlashAttnBwdSm80INS1_25CollectiveMainloopBwdSm80ILi2ELi1EN4cute5tupleIJNS5_1CILi64EEENS7_ILi128EEENS7_ILi96EEEEEENS_6half_tEfNS_4arch4Sm80ELb1ELb0ELb0ELb1ELb1ELb0ELb0ELb0ELi2ELi2ELi4ELi2ELb1EEENS1_21CollectiveEpilogueBwdISB_SC_SE_Li256ELb1ELb0ELi2EEENS1_25SingleTileBwdLPTSchedulerILb1ELi128ELb1EEEEEEEEEvNT_6ParamsE)
        /*0014*/ 	.short	0x0160
        /*0016*/ 	.short	0x0288


	//----- nvinfo : EIATTR_CBANK_PARAM_SIZE
	.align		4
.L_698:
        /*0018*/ 	.byte	0x03, 0x19
        /*001a*/ 	.short	0x0288


	//----- nvinfo : EIATTR_KPARAM_INFO
	.align		4
        /*001c*/ 	.byte	0x04, 0x17
        /*001e*/ 	.short	(.L_700 - .L_699)
.L_699:
        /*0020*/ 	.word	0x00000000
        /*0024*/ 	.short	0x0000
        /*0026*/ 	.short	0x0000
        /*0028*/ 	.byte	0x00, 0xf0, 0x21, 0x0a


	//----- nvinfo : EIATTR_MAXREG_COUNT
	.align		4
.L_700:
        /*002c*/ 	.byte	0x03, 0x1b
        /*002e*/ 	.short	0x00ff


	//----- nvinfo : EIATTR_NUM_BARRIERS
	.align		4
        /*0030*/ 	.byte	0x02, 0x4c
        /*0032*/ 	.byte	0x02
	.zero		1


	//----- nvinfo : EIATTR_ANNOTATIONS
	.align		4
        /*0034*/ 	.byte	0x04, 0x55
        /*0036*/ 	.short	(.L_702 - .L_701)


	//   ....[0]....
.L_701:
        /* <DEDUP_REMOVED lines=18> */


	//----- nvinfo : EIATTR_MERCURY_ISA_VERSION
	.align		4
.L_702:
        /*0140*/ 	.byte	0x03, 0x5f
        /*0142*/ 	.short	0x0000


	//----- nvinfo : EIATTR_COOP_GROUP_MASK_REGIDS
	.align		4
        /*0144*/ 	.byte	0x04, 0x29
        /*0146*/ 	.short	(.L_704 - .L_703)


	//   ....[0]....
.L_703:
        /*0148*/ 	.word	0xffffffff


	//----- nvinfo : EIATTR_COOP_GROUP_INSTR_OFFSETS
	.align		4
.L_704:
        /*014c*/ 	.byte	0x04, 0x28
        /*014e*/ 	.short	(.L_706 - .L_705)


	//   ....[0]....
.L_705:
        /*0150*/ 	.word	0x00000060


	//----- nvinfo : EIATTR_EXIT_INSTR_OFFSETS
	.align		4
.L_706:
        /*0154*/ 	.byte	0x04, 0x1c
        /*0156*/ 	.short	(.L_708 - .L_707)


	//   ....[0]....
.L_707:
        /*0158*/ 	.word	0x00000a10


	//   ....[1]....
        /*015c*/ 	.word	0x00007680


	//   ....[2]....
        /*0160*/ 	.word	0x00007780


	//   ....[3]....
        /*0164*/ 	.word	0x000077a0


	//   ....[4]....
        /*0168*/ 	.word	0x00007f70


	//   ....[5]....
        /*016c*/ 	.word	0x00008060


	//   ....[6]....
        /*0170*/ 	.word	0x00008080


	//----- nvinfo : EIATTR_MAX_THREADS
	.align		4
.L_708:
        /*0174*/ 	.byte	0x04, 0x05
        /*0176*/ 	.short	(.L_710 - .L_709)
.L_709:
        /*0178*/ 	.word	0x00000100
        /*017c*/ 	.word	0x00000001
        /*0180*/ 	.word	0x00000001


	//----- nvinfo : EIATTR_CRS_STACK_SIZE
	.align		4
.L_710:
        /*0184*/ 	.byte	0x04, 0x1e
        /*0186*/ 	.short	(.L_712 - .L_711)
.L_711:
        /*0188*/ 	.word	0x00000000
.L_712:


//--------------------- .nv.info._ZN7cutlass13device_kernelIN5flash19enable_sm80_to_sm89INS1_16FlashAttnBwdSm80INS1_25CollectiveMainloopBwdSm80ILi2ELi1EN4cute5tupleIJNS5_1CILi64EEENS7_ILi128EEENS7_ILi96EEEEEENS_6half_tEfNS_4arch4Sm80ELb1ELb0ELb0ELb1ELb0ELb0ELb0ELb0ELi2ELi2ELi4ELi2ELb1EEENS1_24CollectiveEpilogueBwdGQAISB_fSE_Li256ELb1ELb0EEENS1_25SingleTileBwdLPTSchedulerILb1ELi128ELb0EEEEEEEEEvNT_6ParamsE --------------------------
	.section	.nv.info._ZN7cutlass13device_kernelIN5flash19enable_sm80_to_sm89INS1_16FlashAttnBwdSm80INS1_25CollectiveMainloopBwdSm80ILi2ELi1EN4cute5tupleIJNS5_1CILi64EEENS7_ILi128EEENS7_ILi96EEEEEENS_6half_tEfNS_4arch4Sm80ELb1ELb0ELb0ELb1ELb0ELb0ELb0ELb0ELi2ELi2ELi4ELi2ELb1EEENS1_24CollectiveEpilogueBwdGQAISB_fSE_Li256ELb1ELb0EEENS1_25SingleTileBwdLPTSchedulerILb1ELi128ELb0EEEEEEEEEvNT_6ParamsE,"",@"SHT_CUDA_INFO"
	.sectionflags	@""
	.align	4


	//----- nvinfo : EIATTR_CUDA_API_VERSION
	.align		4
        /*0000*/ 	.byte	0x04, 0x37
        /*0002*/ 	.short	(.L_714 - .L_713)
.L_713:
        /*0004*/ 	.word	0x00000082


	//----- nvinfo : EIATTR_SW2861232_WAR
	.align		4
.L_714:
        /*0008*/ 	.byte	0x01, 0x35
	.zero		2


	//----- nvinfo : EIATTR_PARAM_CBANK
	.align		4
        /*000c*/ 	.byte	0x04, 0x0a
        /*000e*/ 	.short	(.L_716 - .L_715)
	.align		4
.L_715:
        /*0010*/ 	.word	index@(.nv.constant0._ZN7cutlass13device_kernelIN5flash19enable_sm80_to_sm89INS1_16FlashAttnBwdSm80INS1_25CollectiveMainloopBwdSm80ILi2ELi1EN4cute5tupleIJNS5_1CILi64EEENS7_ILi128EEENS7_ILi96EEEEEENS_6half_tEfNS_4arch4Sm80ELb1ELb0ELb0ELb1ELb0ELb0ELb0ELb0ELi2ELi2ELi4ELi2ELb1EEENS1_24CollectiveEpilogueBwdGQAISB_fSE_Li256ELb1ELb0EEENS1_25SingleTileBwdLPTSchedulerILb1ELi128ELb0EEEEEEEEEvNT_6ParamsE)
        /*0014*/ 	.short	0x0160
        /*0016*/ 	.short	0x0290


	//----- nvinfo : EIATTR_CBANK_PARAM_SIZE
	.align		4
.L_716:
        /*0018*/ 	.byte	0x03, 0x19
        /*001a*/ 	.short	0x0290


	//----- nvinfo : EIATTR_KPARAM_INFO
	.align		4
        /*001c*/ 	.byte	0x04, 0x17
        /*001e*/ 	.short	(.L_718 - .L_717)
.L_717:
        /*0020*/ 	.word	0x00000000
        /*0024*/ 	.short	0x0000
        /*0026*/ 	.short	0x0000
        /*0028*/ 	.byte	0x00, 0xf0, 0x41, 0x0a


	//----- nvinfo : EIATTR_MAXREG_COUNT
	.align		4
.L_718:
        /*002c*/ 	.byte	0x03, 0x1b
        /*002e*/ 	.short	0x00ff


	//----- nvinfo : EIATTR_NUM_BARRIERS
	.align		4
        /*0030*/ 	.byte	0x02, 0x4c
        /*0032*/ 	.byte	0x02
	.zero		1


	//----- nvinfo : EIATTR_ANNOTATIONS
	.align		4
        /*0034*/ 	.byte	0x04, 0x55
        /*0036*/ 	.short	(.L_720 - .L_719)


	//   ....[0]....
.L_719:
        /* <DEDUP_REMOVED lines=17> */


	//----- nvinfo : EIATTR_MERCURY_ISA_VERSION
	.align		4
.L_720:
        /*0138*/ 	.byte	0x03, 0x5f
        /*013a*/ 	.short	0x0000


	//----- nvinfo : EIATTR_COOP_GROUP_MASK_REGIDS
	.align		4
        /*013c*/ 	.byte	0x04, 0x29
        /*013e*/ 	.short	(.L_722 - .L_721)


	//   ....[0]....
.L_721:
        /*0140*/ 	.word	0xffffffff


	//----- nvinfo : EIATTR_COOP_GROUP_INSTR_OFFSETS
	.align		4
.L_722:
        /*0144*/ 	.byte	0x04, 0x28
        /*0146*/ 	.short	(.L_724 - .L_723)


	//   ....[0]....
.L_723:
        /*0148*/ 	.word	0x00000060


	//----- nvinfo : EIATTR_EXIT_INSTR_OFFSETS
	.align		4
.L_724:
        /*014c*/ 	.byte	0x04, 0x1c
        /*014e*/ 	.short	(.L_726 - .L_725)


	//   ....[0]....
.L_725:
        /*0150*/ 	.word	0x00000a00


	//   ....[1]....
        /*0154*/ 	.word	0x000063e0


	//   ....[2]....
        /*0158*/ 	.word	0x00006d60


	//----- nvinfo : EIATTR_MAX_THREADS
	.align		4
.L_726:
        /*015c*/ 	.byte	0x04, 0x05
        /*015e*/ 	.short	(.L_728 - .L_727)
.L_727:
        /*0160*/ 	.word	0x00000100
        /*0164*/ 	.word	0x00000001
        /*0168*/ 	.word	0x00000001
.L_728:


//--------------------- .nv.info._ZN7cutlass13device_kernelIN5flash19enable_sm80_to_sm89INS1_16FlashAttnBwdSm80INS1_25CollectiveMainloopBwdSm80ILi2ELi1EN4cute5tupleIJNS5_1CILi64EEENS7_ILi128EEENS7_ILi96EEEEEENS_6half_tEfNS_4arch4Sm80ELb1ELb0ELb0ELb1ELb1ELb0ELb0ELb0ELi2ELi2ELi4ELi2ELb1EEENS1_24CollectiveEpilogueBwdGQAISB_fSE_Li256ELb1ELb1EEENS1_25SingleTileBwdLPTSchedulerILb1ELi128ELb1EEEEEEEEEvNT_6ParamsE --------------------------
	.section	.nv.info._ZN7cutlass13device_kernelIN5flash19enable_sm80_to_sm89INS1_16FlashAttnBwdSm80INS1_25CollectiveMainloopBwdSm80ILi2ELi1EN4cute5tupleIJNS5_1CILi64EEENS7_ILi128EEENS7_ILi96EEEEEENS_6half_tEfNS_4arch4Sm80ELb1ELb0ELb0ELb1ELb1ELb0ELb0ELb0ELi2ELi2ELi4ELi2ELb1EEENS1_24CollectiveEpilogueBwdGQAISB_fSE_Li256ELb1ELb1EEENS1_25SingleTileBwdLPTSchedulerILb1ELi128ELb1EEEEEEEEEvNT_6ParamsE,"",@"SHT_CUDA_INFO"
	.sectionflags	@""
	.align	4


	//----- nvinfo : EIATTR_CUDA_API_VERSION
	.align		4
        /*0000*/ 	.byte	0x04, 0x37
        /*0002*/ 	.short	(.L_730 - .L_729)
.L_729:
        /*0004*/ 	.word	0x00000082


	//----- nvinfo : EIATTR_SW2861232_WAR
	.align		4
.L_730:
        /*0008*/ 	.byte	0x01, 0x35
	.zero		2


	//----- nvinfo : EIATTR_PARAM_CBANK
	.align		4
        /*000c*/ 	.byte	0x04, 0x0a
        /*000e*/ 	.short	(.L_732 - .L_731)
	.align		4
.L_731:
        /*0010*/ 	.word	index@(.nv.constant0._ZN7cutlass13device_kernelIN5flash19enable_sm80_to_sm89INS1_16FlashAttnBwdSm80INS1_25CollectiveMainloopBwdSm80ILi2ELi1EN4cute5tupleIJNS5_1CILi64EEENS7_ILi128EEENS7_ILi96EEEEEENS_6half_tEfNS_4arch4Sm80ELb1ELb0ELb0ELb1ELb1ELb0ELb0ELb0ELi2ELi2ELi4ELi2ELb1EEENS1_24CollectiveEpilogueBwdGQAISB_fSE_Li256ELb1ELb1EEENS1_25SingleTileBwdLPTSchedulerILb1ELi128ELb1EEEEEEEEEvNT_6ParamsE)
        /*0014*/ 	.short	0x0160
        /*0016*/ 	.short	0x0290


	//----- nvinfo : EIATTR_CBANK_PARAM_SIZE
	.align		4
.L_732:
        /*0018*/ 	.byte	0x03, 0x19
        /*001a*/ 	.short	0x0290


	//----- nvinfo : EIATTR_KPARAM_INFO
	.align		4
        /*001c*/ 	.byte	0x04, 0x17
        /*001e*/ 	.short	(.L_734 - .L_733)
.L_733:
        /*0020*/ 	.word	0x00000000
        /*0024*/ 	.short	0x0000
        /*0026*/ 	.short	0x0000
        /*0028*/ 	.byte	0x00, 0xf0, 0x41, 0x0a


	//----- nvinfo : EIATTR_MAXREG_COUNT
	.align		4
.L_734:
        /*002c*/ 	.byte	0x03, 0x1b
        /*002e*/ 	.short	0x00ff


	//----- nvinfo : EIATTR_NUM_BARRIERS
	.align		4
        /*0030*/ 	.byte	0x02, 0x4c
        /*0032*/ 	.byte	0x02
	.zero		1


	//----- nvinfo : EIATTR_ANNOTATIONS
	.align		4
        /*0034*/ 	.byte	0x04, 0x55
        /*0036*/ 	.short	(.L_736 - .L_735)


	//   ....[0]....
.L_735:
        /*0038*/ 	.word	0x00000001
        /*003c*/ 	.byte	0xa0, 0x22, 0x00, 0x00, 0x01, 0x00, 0x00, 0x00, 0x50, 0x23, 0x00, 0x00, 0x01, 0x00, 0x00, 0x00
        /*004c*/ 	.byte	0x90, 0x23, 0x00, 0x00, 0x01, 0x00, 0x00, 0x00, 0xf0, 0x25, 0x00, 0x00, 0x01, 0x00, 0x00, 0x00
        /*005c*/ 	.byte	0xe0, 0x2b, 0x00, 0x00, 0x01, 0x00, 0x00, 0x00, 0xd0, 0x36, 0x00, 0x00, 0x01, 0x00, 0x00, 0x00
        /*006c*/ 	.byte	0x50, 0x39, 0x00, 0x00, 0x01, 0x00, 0x00, 0x00, 0x90, 0x39, 0x00, 0x00, 0x01, 0x00, 0x00, 0x00
        /*007c*/ 	.byte	0xc0, 0x39, 0x00, 0x00, 0x01, 0x00, 0x00, 0x00, 0x20, 0x42, 0x00, 0x00, 0x01, 0x00, 0x00, 0x00
        /*008c*/ 	.byte	0x30, 0x54, 0x00, 0x00, 0x01, 0x00, 0x00, 0x00, 0x70, 0x54, 0x00, 0x00


	//----- nvinfo : EIATTR_MERCURY_ISA_VERSION
	.align		4
.L_736:
        /*0098*/ 	.byte	0x03, 0x5f
        /*009a*/ 	.short	0x0000


	//----- nvinfo : EIATTR_COOP_GROUP_MASK_REGIDS
	.align		4
        /*009c*/ 	.byte	0x04, 0x29
        /*009e*/ 	.short	(.L_738 - .L_737)


	//   ....[0]....
.L_737:
        /*00a0*/ 	.word	0xffffffff


	//   ....[1]....
        /*00a4*/ 	.word	0xffffffff


	//   ....[2]....
        /*00a8*/ 	.word	0xffffffff


	//   ....[3]....
        /*00ac*/ 	.word	0xffffffff


	//   ....[4]....
        /*00b0*/ 	.word	0xffffffff


	//   ....[5]....
        /*00b4*/ 	.word	0xffffffff


	//   ....[6]....
        /*00b8*/ 	.word	0xffffffff


	//   ....[7]....
        /*00bc*/ 	.word	0xffffffff


	//   ....[8]....
        /*00c0*/ 	.word	0xffffffff


	//----- nvinfo : EIATTR_COOP_GROUP_INSTR_OFFSETS
	.align		4
.L_738:
        /*00c4*/ 	.byte	0x04, 0x28
        /*00c6*/ 	.short	(.L_740 - .L_739)


	//   ....[0]....
.L_739:
        /*00c8*/ 	.word	0x00000060


	//   ....[1]....
        /*00cc*/ 	.word	0x00006930


	//   ....[2]....
        /*00d0*/ 	.word	0x00006960


	//   ....[3]....
        /*00d4*/ 	.word	0x00006dc0


	//   ....[4]....
        /*00d8*/ 	.word	0x00006dd0


	//   ....[5]....
        /*00dc*/ 	.word	0x00006f90


	//   ....[6]....
        /*00e0*/ 	.word	0x00007070


	//   ....[7]....
        /*00e4*/ 	.word	0x000073a0


	//   ....[8]....
        /*00e8*/ 	.word	0x000073b0


	//----- nvinfo : EIATTR_EXIT_INSTR_OFFSETS
	.align		4
.L_740:
        /*00ec*/ 	.byte	0x04, 0x1c
        /*00ee*/ 	.short	(.L_742 - .L_741)


	//   ....[0]....
.L_741:
        /*00f0*/ 	.word	0x000009d0


	//   ....[1]....
        /*00f4*/ 	.word	0x00006540


	//   ....[2]....
        /*00f8*/ 	.word	0x000073c0


	//   ....[3]....
        /*00fc*/ 	.word	0x00007460


	//----- nvinfo : EIATTR_MAX_THREADS
	.align		4
.L_742:
        /*0100*/ 	.byte	0x04, 0x05
        /*0102*/ 	.short	(.L_744 - .L_743)
.L_743:
        /*0104*/ 	.word	0x00000100
        /*0108*/ 	.word	0x00000001
        /*010c*/ 	.word	0x00000001


	//----- nvinfo : EIATTR_CRS_STACK_SIZE
	.align		4
.L_744:
        /*0110*/ 	.byte	0x04, 0x1e
        /*0112*/ 	.short	(.L_746 - .L_745)
.L_745:
        /*0114*/ 	.word	0x00000000
.L_746:


//--------------------- .nv.info._ZN7cutlass13device_kernelIN5flash19enable_sm80_to_sm89INS1_16FlashAttnBwdSm80INS1_25CollectiveMainloopBwdSm80ILi2ELi2EN4cute5tupleIJNS5_1CILi64EEENS7_ILi128EEENS7_ILi96EEEEEENS_6half_tEfNS_4arch4Sm80ELb0ELb0ELb0ELb0ELb0ELb0ELb0ELb0ELi2ELi2ELi4ELi2ELb0EEENS1_21CollectiveEpilogueBwdISB_SC_SE_Li256ELb0ELb0ELi2EEENS1_19SingleTileSchedulerILb0ELb0ELb0ELi128EEEEEEEEEvNT_6ParamsE --------------------------
	.section	.nv.info._ZN7cutlass13device_kernelIN5flash19enable_sm80_to_sm89INS1_16FlashAttnBwdSm80INS1_25CollectiveMainloopBwdSm80ILi2ELi2EN4cute5tupleIJNS5_1CILi64EEENS7_ILi128EEENS7_ILi96EEEEEENS_6half_tEfNS_4arch4Sm80ELb0ELb0ELb0ELb0ELb0ELb0ELb0ELb0ELi2ELi2ELi4ELi2ELb0EEENS1_21CollectiveEpilogueBwdISB_SC_SE_Li256ELb0ELb0ELi2EEENS1_19SingleTileSchedulerILb0ELb0ELb0ELi128EEEEEEEEEvNT_6ParamsE,"",@"SHT_CUDA_INFO"
	.sectionflags	@""
	.align	4


	//----- nvinfo : EIATTR_CUDA_API_VERSION
	.align		4
        /*0000*/ 	.byte	0x04, 0x37
        /*0002*/ 	.short	(.L_748 - .L_747)
.L_747:
        /*0004*/ 	.word	0x00000082


	//----- nvinfo : EIATTR_SW2861232_WAR
	.align		4
.L_748:
        /*0008*/ 	.byte	0x01, 0x35
	.zero		2


	//----- nvinfo : EIATTR_PARAM_CBANK
	.align		4
        /*000c*/ 	.byte	0x04, 0x0a
        /*000e*/ 	.short	(.L_750 - .L_749)
	.align		4
.L_749:
        /*0010*/ 	.word	index@(.nv.constant0._ZN7cutlass13device_kernelIN5flash19enable_sm80_to_sm89INS1_16FlashAttnBwdSm80INS1_25CollectiveMainloopBwdSm80ILi2ELi2EN4cute5tupleIJNS5_1CILi64EEENS7_ILi128EEENS7_ILi96EEEEEENS_6half_tEfNS_4arch4Sm80ELb0ELb0ELb0ELb0ELb0ELb0ELb0ELb0ELi2ELi2ELi4ELi2ELb0EEENS1_21CollectiveEpilogueBwdISB_SC_SE_Li256ELb0ELb0ELi2EEENS1_19SingleTileSchedulerILb0ELb0ELb0ELi128EEEEEEEEEvNT_6ParamsE)
        /*0014*/ 	.short	0x0160
        /*0016*/ 	.short	0x0270


	//----- nvinfo : EIATTR_CBANK_PARAM_SIZE
	.align		4
.L_750:
        /*0018*/ 	.byte	0x03, 0x19
        /*001a*/ 	.short	0x0270


	//----- nvinfo : EIATTR_KPARAM_INFO
	.align		4
        /*001c*/ 	.byte	0x04, 0x17
        /*001e*/ 	.short	(.L_752 - .L_751)
.L_751:
        /*0020*/ 	.word	0x00000000
        /*0024*/ 	.short	0x0000
        /*0026*/ 	.short	0x0000
        /*0028*/ 	.byte	0x00, 0xf0, 0xc1, 0x09


	//----- nvinfo : EIATTR_MAXREG_COUNT
	.align		4
.L_752:
        /*002c*/ 	.byte	0x03, 0x1b
        /*002e*/ 	.short	0x00ff


	//----- nvinfo : EIATTR_NUM_BARRIERS
	.align		4
        /*0030*/ 	.byte	0x02, 0x4c
        /*0032*/ 	.byte	0x02
	.zero		1


	//----- nvinfo : EIATTR_MERCURY_ISA_VERSION
	.align		4
        /*0034*/ 	.byte	0x03, 0x5f
        /*0036*/ 	.short	0x0000


	//----- nvinfo : EIATTR_EXIT_INSTR_OFFSETS
	.align		4
        /*0038*/ 	.byte	0x04, 0x1c
        /*003a*/ 	.short	(.L_754 - .L_753)


	//   ....[0]....
.L_753:
        /*003c*/ 	.word	0x00000030


	//   ....[1]....
        /*0040*/ 	.word	0x000062b0


	//   ....[2]....
        /*0044*/ 	.word	0x000063b0


	//   ....[3]....
        /*0048*/ 	.word	0x000063d0


	//----- nvinfo : EIATTR_CTAIDZ_USED
	.align		4
.L_754:
        /*004c*/ 	.byte	0x01, 0x04
	.zero		2


	//----- nvinfo : EIATTR_MAX_THREADS
	.align		4
        /*0050*/ 	.byte	0x04, 0x05
        /*0052*/ 	.short	(.L_756 - .L_755)
.L_755:
        /*0054*/ 	.word	0x00000100
        /*0058*/ 	.word	0x00000001
        /*005c*/ 	.word	0x00000001


	//----- nvinfo : EIATTR_CRS_STACK_SIZE
	.align		4
.L_756:
        /*0060*/ 	.byte	0x04, 0x1e
        /*0062*/ 	.short	(.L_758 - .L_757)
.L_757:
        /*0064*/ 	.word	0x00000000
.L_758:


//--------------------- .nv.info._ZN7cutlass13device_kernelIN5flash19enable_sm80_to_sm89INS1_16FlashAttnBwdSm80INS1_25CollectiveMainloopBwdSm80ILi2ELi2EN4cute5tupleIJNS5_1CILi64EEENS7_ILi128EEENS7_ILi96EEEEEENS_6half_tEfNS_4arch4Sm80ELb0ELb0ELb0ELb0ELb1ELb0ELb0ELb0ELi2ELi2ELi4ELi2ELb0EEENS1_21CollectiveEpilogueBwdISB_SC_SE_Li256ELb0ELb0ELi2EEENS1_19SingleTileSchedulerILb0ELb0ELb0ELi128EEEEEEEEEvNT_6ParamsE --------------------------
	.section	.nv.info._ZN7cutlass13device_kernelIN5flash19enable_sm80_to_sm89INS1_16FlashAttnBwdSm80INS1_25CollectiveMainloopBwdSm80ILi2ELi2EN4cute5tupleIJNS5_1CILi64EEENS7_ILi128EEENS7_ILi96EEEEEENS_6half_tEfNS_4arch4Sm80ELb0ELb0ELb0ELb0ELb1ELb0ELb0ELb0ELi2ELi2ELi4ELi2ELb0EEENS1_21CollectiveEpilogueBwdISB_SC_SE_Li256ELb0ELb0ELi2EEENS1_19SingleTileSchedulerILb0ELb0ELb0ELi128EEEEEEEEEvNT_6ParamsE,"",@"SHT_CUDA_INFO"
	.sectionflags	@""
	.align	4


	//----- nvinfo : EIATTR_CUDA_API_VERSION
	.align		4
        /*0000*/ 	.byte	0x04, 0x37
        /*0002*/ 	.short	(.L_760 - .L_759)
.L_759:
        /*0004*/ 	.word	0x00000082


	//----- nvinfo : EIATTR_SW2861232_WAR
	.align		4
.L_760:
        /*0008*/ 	.byte	0x01, 0x35
	.zero		2


	//----- nvinfo : EIATTR_PARAM_CBANK
	.align		4
        /*000c*/ 	.byte	0x04, 0x0a
        /*000e*/ 	.short	(.L_762 - .L_761)
	.align		4
.L_761:
        /*0010*/ 	.word	index@(.nv.constant0._ZN7cutlass13device_kernelIN5flash19enable_sm80_to_sm89INS1_16FlashAttnBwdSm80INS1_25CollectiveMainloopBwdSm80ILi2ELi2EN4cute5tupleIJNS5_1CILi64EEENS7_ILi128EEENS7_ILi96EEEEEENS_6half_tEfNS_4arch4Sm80ELb0ELb0ELb0ELb0ELb1ELb0ELb0ELb0ELi2ELi2ELi4ELi2ELb0EEENS1_21CollectiveEpilogueBwdISB_SC_SE_Li256ELb0ELb0ELi2EEENS1_19SingleTileSchedulerILb0ELb0ELb0ELi128EEEEEEEEEvNT_6ParamsE)
        /*0014*/ 	.short	0x0160
        /*0016*/ 	.short	0x0270


	//----- nvinfo : EIATTR_CBANK_PARAM_SIZE
	.align		4
.L_762:
        /*0018*/ 	.byte	0x03, 0x19
        /*001a*/ 	.short	0x0270


	//----- nvinfo : EIATTR_KPARAM_INFO
	.align		4
        /*001c*/ 	.byte	0x04, 0x17
        /*001e*/ 	.short	(.L_764 - .L_763)
.L_763:
        /*0020*/ 	.word	0x00000000
        /*0024*/ 	.short	0x0000
        /*0026*/ 	.short	0x0000
        /*0028*/ 	.byte	0x00, 0xf0, 0xc1, 0x09


	//----- nvinfo : EIATTR_MAXREG_COUNT
	.align		4
.L_764:
        /*002c*/ 	.byte	0x03, 0x1b
        /*002e*/ 	.short	0x00ff


	//----- nvinfo : EIATTR_NUM_BARRIERS
	.align		4
        /*0030*/ 	.byte	0x02, 0x4c
        /*0032*/ 	.byte	0x02
	.zero		1


	//----- nvinfo : EIATTR_MERCURY_ISA_VERSION
	.align		4
        /*0034*/ 	.byte	0x03, 0x5f
        /*0036*/ 	.short	0x0000


	//----- nvinfo : EIATTR_EXIT_INSTR_OFFSETS
	.align		4
        /*0038*/ 	.byte	0x04, 0x1c
        /*003a*/ 	.short	(.L_766 - .L_765)


	//   ....[0]....
.L_765:
        /*003c*/ 	.word	0x00000030


	//   ....[1]....
        /*0040*/ 	.word	0x000062b0


	//   ....[2]....
        /*0044*/ 	.word	0x000063b0


	//   ....[3]....
        /*0048*/ 	.word	0x000063d0


	//----- nvinfo : EIATTR_CTAIDZ_USED
	.align		4
.L_766:
        /*004c*/ 	.byte	0x01, 0x04
	.zero		2


	//----- nvinfo : EIATTR_MAX_THREADS
	.align		4
        /*0050*/ 	.byte	0x04, 0x05
        /*0052*/ 	.short	(.L_768 - .L_767)
.L_767:
        /*0054*/ 	.word	0x00000100
        /*0058*/ 	.word	0x00000001
        /*005c*/ 	.word	0x00000001


	//----- nvinfo : EIATTR_CRS_STACK_SIZE
	.align		4
.L_768:
        /*0060*/ 	.byte	0x04, 0x1e
        /*0062*/ 	.short	(.L_770 - .L_769)
.L_769:
        /*0064*/ 	.word	0x00000000
.L_770:


//--------------------- .nv.info._ZN7cutlass13device_kernelIN5flash19enable_sm80_to_sm89INS1_16FlashAttnBwdSm80INS1_25CollectiveMainloopBwdSm80ILi2ELi2EN4cute5tupleIJNS5_1CILi64EEENS7_ILi128EEENS7_ILi96EEEEEENS_6half_tEfNS_4arch4Sm80ELb0ELb0ELb0ELb0ELb0ELb0ELb0ELb0ELi2ELi2ELi4ELi2ELb0EEENS1_24CollectiveEpilogueBwdGQAISB_fSE_Li256ELb0ELb0EEENS1_19SingleTileSchedulerILb0ELb0ELb0ELi128EEEEEEEEEvNT_6ParamsE --------------------------
	.section	.nv.info._ZN7cutlass13device_kernelIN5flash19enable_sm80_to_sm89INS1_16FlashAttnBwdSm80INS1_25CollectiveMainloopBwdSm80ILi2ELi2EN4cute5tupleIJNS5_1CILi64EEENS7_ILi128EEENS7_ILi96EEEEEENS_6half_tEfNS_4arch4Sm80ELb0ELb0ELb0ELb0ELb0ELb0ELb0ELb0ELi2ELi2ELi4ELi2ELb0EEENS1_24CollectiveEpilogueBwdGQAISB_fSE_Li256ELb0ELb0EEENS1_19SingleTileSchedulerILb0ELb0ELb0ELi128EEEEEEEEEvNT_6ParamsE,"",@"SHT_CUDA_INFO"
	.sectionflags	@""
	.align	4


	//----- nvinfo : EIATTR_CUDA_API_VERSION
	.align		4
        /*0000*/ 	.byte	0x04, 0x37
        /*0002*/ 	.short	(.L_772 - .L_771)
.L_771:
        /*0004*/ 	.word	0x00000082


	//----- nvinfo : EIATTR_SW2861232_WAR
	.align		4
.L_772:
        /*0008*/ 	.byte	0x01, 0x35
	.zero		2


	//----- nvinfo : EIATTR_PARAM_CBANK
	.align		4
        /*000c*/ 	.byte	0x04, 0x0a
        /*000e*/ 	.short	(.L_774 - .L_773)
	.align		4
.L_773:
        /*0010*/ 	.word	index@(.nv.constant0._ZN7cutlass13device_kernelIN5flash19enable_sm80_to_sm89INS1_16FlashAttnBwdSm80INS1_25CollectiveMainloopBwdSm80ILi2ELi2EN4cute5tupleIJNS5_1CILi64EEENS7_ILi128EEENS7_ILi96EEEEEENS_6half_tEfNS_4arch4Sm80ELb0ELb0ELb0ELb0ELb0ELb0ELb0ELb0ELi2ELi2ELi4ELi2ELb0EEENS1_24CollectiveEpilogueBwdGQAISB_fSE_Li256ELb0ELb0EEENS1_19SingleTileSchedulerILb0ELb0ELb0ELi128EEEEEEEEEvNT_6ParamsE)
        /*0014*/ 	.short	0x0160
        /*0016*/ 	.short	0x0278


	//----- nvinfo : EIATTR_CBANK_PARAM_SIZE
	.align		4
.L_774:
        /*0018*/ 	.byte	0x03, 0x19
        /*001a*/ 	.short	0x0278


	//----- nvinfo : EIATTR_KPARAM_INFO
	.align		4
        /*001c*/ 	.byte	0x04, 0x17
        /*001e*/ 	.short	(.L_776 - .L_775)
.L_775:
        /*0020*/ 	.word	0x00000000
        /*0024*/ 	.short	0x0000
        /*0026*/ 	.short	0x0000
        /*0028*/ 	.byte	0x00, 0xf0, 0xe1, 0x09


	//----- nvinfo : EIATTR_MAXREG_COUNT
	.align		4
.L_776:
        /*002c*/ 	.byte	0x03, 0x1b
        /*002e*/ 	.short	0x00ff


	//----- nvinfo : EIATTR_NUM_BARRIERS
	.align		4
        /*0030*/ 	.byte	0x02, 0x4c
        /*0032*/ 	.byte	0x02
	.zero		1


	//----- nvinfo : EIATTR_MERCURY_ISA_VERSION
	.align		4
        /*0034*/ 	.byte	0x03, 0x5f
        /*0036*/ 	.short	0x0000


	//----- nvinfo : EIATTR_EXIT_INSTR_OFFSETS
	.align		4
        /*0038*/ 	.byte	0x04, 0x1c
        /*003a*/ 	.short	(.L_778 - .L_777)


	//   ....[0]....
.L_777:
        /*003c*/ 	.word	0x00000030


	//   ....[1]....
        /*0040*/ 	.word	0x00005af0


	//----- nvinfo : EIATTR_CTAIDZ_USED
	.align		4
.L_778:
        /*0044*/ 	.byte	0x01, 0x04
	.zero		2


	//----- nvinfo : EIATTR_MAX_THREADS
	.align		4
        /*0048*/ 	.byte	0x04, 0x05
        /*004a*/ 	.short	(.L_780 - .L_779)
.L_779:
        /*004c*/ 	.word	0x00000100
        /*0050*/ 	.word	0x00000001
        /*0054*/ 	.word	0x00000001


	//----- nvinfo : EIATTR_CRS_STACK_SIZE
	.align		4
.L_780:
        /*0058*/ 	.byte	0x04, 0x1e
        /*005a*/ 	.short	(.L_782 - .L_781)
.L_781:
        /*005c*/ 	.word	0x00000000
.L_782:


//--------------------- .nv.info._ZN7cutlass13device_kernelIN5flash19enable_sm80_to_sm89INS1_16FlashAttnBwdSm80INS1_25CollectiveMainloopBwdSm80ILi2ELi2EN4cute5tupleIJNS5_1CILi64EEENS7_ILi128EEENS7_ILi96EEEEEENS_6half_tEfNS_4arch4Sm80ELb0ELb0ELb0ELb0ELb1ELb0ELb0ELb0ELi2ELi2ELi4ELi2ELb0EEENS1_24CollectiveEpilogueBwdGQAISB_fSE_Li256ELb0ELb1EEENS1_19SingleTileSchedulerILb0ELb0ELb0ELi128EEEEEEEEEvNT_6ParamsE --------------------------
	.section	.nv.info._ZN7cutlass13device_kernelIN5flash19enable_sm80_to_sm89INS1_16FlashAttnBwdSm80INS1_25CollectiveMainloopBwdSm80ILi2ELi2EN4cute5tupleIJNS5_1CILi64EEENS7_ILi128EEENS7_ILi96EEEEEENS_6half_tEfNS_4arch4Sm80ELb0ELb0ELb0ELb0ELb1ELb0ELb0ELb0ELi2ELi2ELi4ELi2ELb0EEENS1_24CollectiveEpilogueBwdGQAISB_fSE_Li256ELb0ELb1EEENS1_19SingleTileSchedulerILb0ELb0ELb0ELi128EEEEEEEEEvNT_6ParamsE,"",@"SHT_CUDA_INFO"
	.sectionflags	@""
	.align	4


	//----- nvinfo : EIATTR_CUDA_API_VERSION
	.align		4
        /*0000*/ 	.byte	0x04, 0x37
        /*0002*/ 	.short	(.L_784 - .L_783)
.L_783:
        /*0004*/ 	.word	0x00000082


	//----- nvinfo : EIATTR_SW2861232_WAR
	.align		4
.L_784:
        /*0008*/ 	.byte	0x01, 0x35
	.zero		2


	//----- nvinfo : EIATTR_PARAM_CBANK
	.align		4
        /*000c*/ 	.byte	0x04, 0x0a
        /*000e*/ 	.short	(.L_786 - .L_785)
	.align		4
.L_785:
        /*0010*/ 	.word	index@(.nv.constant0._ZN7cutlass13device_kernelIN5flash19enable_sm80_to_sm89INS1_16FlashAttnBwdSm80INS1_25CollectiveMainloopBwdSm80ILi2ELi2EN4cute5tupleIJNS5_1CILi64EEENS7_ILi128EEENS7_ILi96EEEEEENS_6half_tEfNS_4arch4Sm80ELb0ELb0ELb0ELb0ELb1ELb0ELb0ELb0ELi2ELi2ELi4ELi2ELb0EEENS1_24CollectiveEpilogueBwdGQAISB_fSE_Li256ELb0ELb1EEENS1_19SingleTileSchedulerILb0ELb0ELb0ELi128EEEEEEEEEvNT_6ParamsE)
        /*0014*/ 	.short	0x0160
        /*0016*/ 	.short	0x0278


	//----- nvinfo : EIATTR_CBANK_PARAM_SIZE
	.align		4
.L_786:
        /*0018*/ 	.byte	0x03, 0x19
        /*001a*/ 	.short	0x0278


	//----- nvinfo : EIATTR_KPARAM_INFO
	.align		4
        /*001c*/ 	.byte	0x04, 0x17
        /*001e*/ 	.short	(.L_788 - .L_787)
.L_787:
        /*0020*/ 	.word	0x00000000
        /*0024*/ 	.short	0x0000
        /*0026*/ 	.short	0x0000
        /*0028*/ 	.byte	0x00, 0xf0, 0xe1, 0x09


	//----- nvinfo : EIATTR_MAXREG_COUNT
	.align		4
.L_788:
        /*002c*/ 	.byte	0x03, 0x1b
        /*002e*/ 	.short	0x00ff


	//----- nvinfo : EIATTR_NUM_BARRIERS
	.align		4
        /*0030*/ 	.byte	0x02, 0x4c
        /*0032*/ 	.byte	0x02
	.zero		1


	//----- nvinfo : EIATTR_MERCURY_ISA_VERSION
	.align		4
        /*0034*/ 	.byte	0x03, 0x5f
        /*0036*/ 	.short	0x0000


	//----- nvinfo : EIATTR_COOP_GROUP_MASK_REGIDS
	.align		4
        /*0038*/ 	.byte	0x04, 0x29
        /*003a*/ 	.short	(.L_790 - .L_789)


	//   ....[0]....
.L_789:
        /*003c*/ 	.word	0xffffffff


	//   ....[1]....
        /*0040*/ 	.word	0xffffffff


	//   ....[2]....
        /*0044*/ 	.word	0xffffffff


	//   ....[3]....
        /*0048*/ 	.word	0xffffffff


	//   ....[4]....
        /*004c*/ 	.word	0xffffffff


	//   ....[5]....
        /*0050*/ 	.word	0xffffffff


	//   ....[6]....
        /*0054*/ 	.word	0xffffffff


	//   ....[7]....
        /*0058*/ 	.word	0xffffffff


	//----- nvinfo : EIATTR_COOP_GROUP_INSTR_OFFSETS
	.align		4
.L_790:
        /*005c*/ 	.byte	0x04, 0x28
        /*005e*/ 	.short	(.L_792 - .L_791)


	//   ....[0]....
.L_791:
        /*0060*/ 	.word	0x000054d0


	//   ....[1]....
        /*0064*/ 	.word	0x00005510


	//   ....[2]....
        /*0068*/ 	.word	0x00005940


	//   ....[3]....
        /*006c*/ 	.word	0x00005950


	//   ....[4]....
        /*0070*/ 	.word	0x00005b10


	//   ....[5]....
        /*0074*/ 	.word	0x00005c00


	//   ....[6]....
        /*0078*/ 	.word	0x00005f30


	//   ....[7]....
        /*007c*/ 	.word	0x00005f40


	//----- nvinfo : EIATTR_EXIT_INSTR_OFFSETS
	.align		4
.L_792:
        /*0080*/ 	.byte	0x04, 0x1c
        /*0082*/ 	.short	(.L_794 - .L_793)


	//   ....[0]....
.L_793:
        /*0084*/ 	.word	0x00000030


	//   ....[1]....
        /*0088*/ 	.word	0x00005f50


	//   ....[2]....
        /*008c*/ 	.word	0x00005ff0


	//----- nvinfo : EIATTR_CTAIDZ_USED
	.align		4
.L_794:
        /*0090*/ 	.byte	0x01, 0x04
	.zero		2


	//----- nvinfo : EIATTR_MAX_THREADS
	.align		4
        /*0094*/ 	.byte	0x04, 0x05
        /*0096*/ 	.short	(.L_796 - .L_795)
.L_795:
        /*0098*/ 	.word	0x00000100
        /*009c*/ 	.word	0x00000001
        /*00a0*/ 	.word	0x00000001


	//----- nvinfo : EIATTR_CRS_STACK_SIZE
	.align		4
.L_796:
        /*00a4*/ 	.byte	0x04, 0x1e
        /*00a6*/ 	.short	(.L_798 - .L_797)
.L_797:
        /*00a8*/ 	.word	0x00000000
.L_798:


//--------------------- .nv.info._ZN7cutlass13device_kernelIN5flash19enable_sm80_to_sm89INS1_16FlashAttnBwdSm80INS1_25CollectiveMainloopBwdSm80ILi2ELi2EN4cute5tupleIJNS5_1CILi64EEENS7_ILi128EEENS7_ILi96EEEEEENS_6half_tEfNS_4arch4Sm80ELb0ELb0ELb0ELb1ELb0ELb0ELb0ELb0ELi2ELi2ELi4ELi2ELb0EEENS1_21CollectiveEpilogueBwdISB_SC_SE_Li256ELb1ELb0ELi2EEENS1_19SingleTileSchedulerILb1ELb0ELb0ELi128EEEEEEEEEvNT_6ParamsE --------------------------
	.section	.nv.info._ZN7cutlass13device_kernelIN5flash19enable_sm80_to_sm89INS1_16FlashAttnBwdSm80INS1_25CollectiveMainloopBwdSm80ILi2ELi2EN4cute5tupleIJNS5_1CILi64EEENS7_ILi128EEENS7_ILi96EEEEEENS_6half_tEfNS_4arch4Sm80ELb0ELb0ELb0ELb1ELb0ELb0ELb0ELb0ELi2ELi2ELi4ELi2ELb0EEENS1_21CollectiveEpilogueBwdISB_SC_SE_Li256ELb1ELb0ELi2EEENS1_19SingleTileSchedulerILb1ELb0ELb0ELi128EEEEEEEEEvNT_6ParamsE,"",@"SHT_CUDA_INFO"
	.sectionflags	@""
	.align	4


	//----- nvinfo : EIATTR_CUDA_API_VERSION
	.align		4
        /*0000*/ 	.byte	0x04, 0x37
        /*0002*/ 	.short	(.L_800 - .L_799)
.L_799:
        /*0004*/ 	.word	0x00000082


	//----- nvinfo : EIATTR_SW2861232_WAR
	.align		4
.L_800:
        /*0008*/ 	.byte	0x01, 0x35
	.zero		2


	//----- nvinfo : EIATTR_PARAM_CBANK
	.align		4
        /*000c*/ 	.byte	0x04, 0x0a
        /*000e*/ 	.short	(.L_802 - .L_801)
	.align		4
.L_801:
        /*0010*/ 	.word	index@(.nv.constant0._ZN7cutlass13device_kernelIN5flash19enable_sm80_to_sm89INS1_16FlashAttnBwdSm80INS1_25CollectiveMainloopBwdSm80ILi2ELi2EN4cute5tupleIJNS5_1CILi64EEENS7_ILi128EEENS7_ILi96EEEEEENS_6half_tEfNS_4arch4Sm80ELb0ELb0ELb0ELb1ELb0ELb0ELb0ELb0ELi2ELi2ELi4ELi2ELb0EEENS1_21CollectiveEpilogueBwdISB_SC_SE_Li256ELb1ELb0ELi2EEENS1_19SingleTileSchedulerILb1ELb0ELb0ELi128EEEEEEEEEvNT_6ParamsE)
        /*0014*/ 	.short	0x0160
        /*0016*/ 	.short	0x0270


	//----- nvinfo : EIATTR_CBANK_PARAM_SIZE
	.align		4
.L_802:
        /*0018*/ 	.byte	0x03, 0x19
        /*001a*/ 	.short	0x0270


	//----- nvinfo : EIATTR_KPARAM_INFO
	.align		4
        /*001c*/ 	.byte	0x04, 0x17
        /*001e*/ 	.short	(.L_804 - .L_803)
.L_803:
        /*0020*/ 	.word	0x00000000
        /*0024*/ 	.short	0x0000
        /*0026*/ 	.short	0x0000
        /*0028*/ 	.byte	0x00, 0xf0, 0xc1, 0x09


	//----- nvinfo : EIATTR_MAXREG_COUNT
	.align		4
.L_804:
        /*002c*/ 	.byte	0x03, 0x1b
        /*002e*/ 	.short	0x00ff


	//----- nvinfo : EIATTR_NUM_BARRIERS
	.align		4
        /*0030*/ 	.byte	0x02, 0x4c
        /*0032*/ 	.byte	0x02
	.zero		1


	//----- nvinfo : EIATTR_MERCURY_ISA_VERSION
	.align		4
        /*0034*/ 	.byte	0x03, 0x5f
        /*0036*/ 	.short	0x0000


	//----- nvinfo : EIATTR_COOP_GROUP_MASK_REGIDS
	.align		4
        /*0038*/ 	.byte	0x04, 0x29
        /*003a*/ 	.short	(.L_806 - .L_805)


	//   ....[0]....
.L_805:
        /*003c*/ 	.word	0xffffffff


	//----- nvinfo : EIATTR_COOP_GROUP_INSTR_OFFSETS
	.align		4
.L_806:
        /*0040*/ 	.byte	0x04, 0x28
        /*0042*/ 	.short	(.L_808 - .L_807)


	//   ....[0]....
.L_807:
        /*0044*/ 	.word	0x00000080


	//----- nvinfo : EIATTR_EXIT_INSTR_OFFSETS
	.align		4
.L_808:
        /*0048*/ 	.byte	0x04, 0x1c
        /*004a*/ 	.short	(.L_810 - .L_809)


	//   ....[0]....
.L_809:
        /*004c*/ 	.word	0x00000300


	//   ....[1]....
        /*0050*/ 	.word	0x000064e0


	//   ....[2]....
        /*0054*/ 	.word	0x000065e0


	//   ....[3]....
        /*0058*/ 	.word	0x00006600


	//   ....[4]....
        /*005c*/ 	.word	0x00006cd0


	//   ....[5]....
        /*0060*/ 	.word	0x00006dd0


	//   ....[6]....
        /*0064*/ 	.word	0x00006df0


	//----- nvinfo : EIATTR_CTAIDZ_USED
	.align		4
.L_810:
        /*0068*/ 	.byte	0x01, 0x04
	.zero		2


	//----- nvinfo : EIATTR_MAX_THREADS
	.align		4
        /*006c*/ 	.byte	0x04, 0x05
        /*006e*/ 	.short	(.L_812 - .L_811)
.L_811:
        /*0070*/ 	.word	0x00000100
        /*0074*/ 	.word	0x00000001
        /*0078*/ 	.word	0x00000001


	//----- nvinfo : EIATTR_CRS_STACK_SIZE
	.align		4
.L_812:
        /*007c*/ 	.byte	0x04, 0x1e
        /*007e*/ 	.short	(.L_814 - .L_813)
.L_813:
        /*0080*/ 	.word	0x00000000
.L_814:


//--------------------- .nv.info._ZN7cutlass13device_kernelIN5flash19enable_sm80_to_sm89INS1_16FlashAttnBwdSm80INS1_25CollectiveMainloopBwdSm80ILi2ELi2EN4cute5tupleIJNS5_1CILi64EEENS7_ILi128EEENS7_ILi96EEEEEENS_6half_tEfNS_4arch4Sm80ELb0ELb0ELb0ELb1ELb1ELb0ELb0ELb0ELi2ELi2ELi4ELi2ELb0EEENS1_21CollectiveEpilogueBwdISB_SC_SE_Li256ELb1ELb0ELi2EEENS1_19SingleTileSchedulerILb1ELb0ELb0ELi128EEEEEEEEEvNT_6ParamsE --------------------------
	.section	.nv.info._ZN7cutlass13device_kernelIN5flash19enable_sm80_to_sm89INS1_16FlashAttnBwdSm80INS1_25CollectiveMainloopBwdSm80ILi2ELi2EN4cute5tupleIJNS5_1CILi64EEENS7_ILi128EEENS7_ILi96EEEEEENS_6half_tEfNS_4arch4Sm80ELb0ELb0ELb0ELb1ELb1ELb0ELb0ELb0ELi2ELi2ELi4ELi2ELb0EEENS1_21CollectiveEpilogueBwdISB_SC_SE_Li256ELb1ELb0ELi2EEENS1_19SingleTileSchedulerILb1ELb0ELb0ELi128EEEEEEEEEvNT_6ParamsE,"",@"SHT_CUDA_INFO"
	.sectionflags	@""
	.align	4


	//----- nvinfo : EIATTR_CUDA_API_VERSION
	.align		4
        /*0000*/ 	.byte	0x04, 0x37
        /*0002*/ 	.short	(.L_816 - .L_815)
.L_815:
        /*0004*/ 	.word	0x00000082


	//----- nvinfo : EIATTR_SW2861232_WAR
	.align		4
.L_816:
        /*0008*/ 	.byte	0x01, 0x35
	.zero		2


	//----- nvinfo : EIATTR_PARAM_CBANK
	.align		4
        /*000c*/ 	.byte	0x04, 0x0a
        /*000e*/ 	.short	(.L_818 - .L_817)
	.align		4
.L_817:
        /*0010*/ 	.word	index@(.nv.constant0._ZN7cutlass13device_kernelIN5flash19enable_sm80_to_sm89INS1_16FlashAttnBwdSm80INS1_25CollectiveMainloopBwdSm80ILi2ELi2EN4cute5tupleIJNS5_1CILi64EEENS7_ILi128EEENS7_ILi96EEEEEENS_6half_tEfNS_4arch4Sm80ELb0ELb0ELb0ELb1ELb1ELb0ELb0ELb0ELi2ELi2ELi4ELi2ELb0EEENS1_21CollectiveEpilogueBwdISB_SC_SE_Li256ELb1ELb0ELi2EEENS1_19SingleTileSchedulerILb1ELb0ELb0ELi128EEEEEEEEEvNT_6ParamsE)
        /*0014*/ 	.short	0x0160
        /*0016*/ 	.short	0x0270


	//----- nvinfo : EIATTR_CBANK_PARAM_SIZE
	.align		4
.L_818:
        /*0018*/ 	.byte	0x03, 0x19
        /*001a*/ 	.short	0x0270


	//----- nvinfo : EIATTR_KPARAM_INFO
	.align		4
        /*001c*/ 	.byte	0x04, 0x17
        /*001e*/ 	.short	(.L_820 - .L_819)
.L_819:
        /*0020*/ 	.word	0x00000000
        /*0024*/ 	.short	0x0000
        /*0026*/ 	.short	0x0000
        /*0028*/ 	.byte	0x00, 0xf0, 0xc1, 0x09


	//----- nvinfo : EIATTR_MAXREG_COUNT
	.align		4
.L_820:
        /*002c*/ 	.byte	0x03, 0x1b
        /*002e*/ 	.short	0x00ff


	//----- nvinfo : EIATTR_NUM_BARRIERS
	.align		4
        /*0030*/ 	.byte	0x02, 0x4c
        /*0032*/ 	.byte	0x02
	.zero		1


	//----- nvinfo : EIATTR_MERCURY_ISA_VERSION
	.align		4
        /*0034*/ 	.byte	0x03, 0x5f
        /*0036*/ 	.short	0x0000


	//----- nvinfo : EIATTR_COOP_GROUP_MASK_REGIDS
	.align		4
        /*0038*/ 	.byte	0x04, 0x29
        /*003a*/ 	.short	(.L_822 - .L_821)


	//   ....[0]....
.L_821:
        /*003c*/ 	.word	0xffffffff


	//----- nvinfo : EIATTR_COOP_GROUP_INSTR_OFFSETS
	.align		4
.L_822:
        /*0040*/ 	.byte	0x04, 0x28
        /*0042*/ 	.short	(.L_824 - .L_823)


	//   ....[0]....
.L_823:
        /*0044*/ 	.word	0x00000080


	//----- nvinfo : EIATTR_EXIT_INSTR_OFFSETS
	.align		4
.L_824:
        /*0048*/ 	.byte	0x04, 0x1c
        /*004a*/ 	.short	(.L_826 - .L_825)


	//   ....[0]....
.L_825:
        /*004c*/ 	.word	0x00000300


	//   ....[1]....
        /*0050*/ 	.word	0x000064e0


	//   ....[2]....
        /*0054*/ 	.word	0x000065e0


	//   ....[3]....
        /*0058*/ 	.word	0x00006600


	//   ....[4]....
        /*005c*/ 	.word	0x00006cd0


	//   ....[5]....
        /*0060*/ 	.word	0x00006dd0


	//   ....[6]....
        /*0064*/ 	.word	0x00006df0


	//----- nvinfo : EIATTR_CTAIDZ_USED
	.align		4
.L_826:
        /*0068*/ 	.byte	0x01, 0x04
	.zero		2


	//----- nvinfo : EIATTR_MAX_THREADS
	.align		4
        /*006c*/ 	.byte	0x04, 0x05
        /*006e*/ 	.short	(.L_828 - .L_827)
.L_827:
        /*0070*/ 	.word	0x00000100
        /*0074*/ 	.word	0x00000001
        /*0078*/ 	.word	0x00000001


	//----- nvinfo : EIATTR_CRS_STACK_SIZE
	.align		4
.L_828:
        /*007c*/ 	.byte	0x04, 0x1e
        /*007e*/ 	.short	(.L_830 - .L_829)
.L_829:
        /*0080*/ 	.word	0x00000000
.L_830:


//--------------------- .nv.info._ZN7cutlass13device_kernelIN5flash19enable_sm80_to_sm89INS1_16FlashAttnBwdSm80INS1_25CollectiveMainloopBwdSm80ILi2ELi2EN4cute5tupleIJNS5_1CILi64EEENS7_ILi128EEENS7_ILi96EEEEEENS_6half_tEfNS_4arch4Sm80ELb0ELb0ELb0ELb1ELb0ELb0ELb0ELb0ELi2ELi2ELi4ELi2ELb0EEENS1_24CollectiveEpilogueBwdGQAISB_fSE_Li256ELb1ELb0EEENS1_19SingleTileSchedulerILb1ELb0ELb0ELi128EEEEEEEEEvNT_6ParamsE --------------------------
	.section	.nv.info._ZN7cutlass13device_kernelIN5flash19enable_sm80_to_sm89INS1_16FlashAttnBwdSm80INS1_25CollectiveMainloopBwdSm80ILi2ELi2EN4cute5tupleIJNS5_1CILi64EEENS7_ILi128EEENS7_ILi96EEEEEENS_6half_tEfNS_4arch4Sm80ELb0ELb0ELb0ELb1ELb0ELb0ELb0ELb0ELi2ELi2ELi4ELi2ELb0EEENS1_24CollectiveEpilogueBwdGQAISB_fSE_Li256ELb1ELb0EEENS1_19SingleTileSchedulerILb1ELb0ELb0ELi128EEEEEEEEEvNT_6ParamsE,"",@"SHT_CUDA_INFO"
	.sectionflags	@""
	.align	4


	//----- nvinfo : EIATTR_CUDA_API_VERSION
	.align		4
        /*0000*/ 	.byte	0x04, 0x37
        /*0002*/ 	.short	(.L_832 - .L_831)
.L_831:
        /*0004*/ 	.word	0x00000082


	//----- nvinfo : EIATTR_SW2861232_WAR
	.align		4
.L_832:
        /*0008*/ 	.byte	0x01, 0x35
	.zero		2


	//----- nvinfo : EIATTR_PARAM_CBANK
	.align		4
        /*000c*/ 	.byte	0x04, 0x0a
        /*000e*/ 	.short	(.L_834 - .L_833)
	.align		4
.L_833:
        /*0010*/ 	.word	index@(.nv.constant0._ZN7cutlass13device_kernelIN5flash19enable_sm80_to_sm89INS1_16FlashAttnBwdSm80INS1_25CollectiveMainloopBwdSm80ILi2ELi2EN4cute5tupleIJNS5_1CILi64EEENS7_ILi128EEENS7_ILi96EEEEEENS_6half_tEfNS_4arch4Sm80ELb0ELb0ELb0ELb1ELb0ELb0ELb0ELb0ELi2ELi2ELi4ELi2ELb0EEENS1_24CollectiveEpilogueBwdGQAISB_fSE_Li256ELb1ELb0EEENS1_19SingleTileSchedulerILb1ELb0ELb0ELi128EEEEEEEEEvNT_6ParamsE)
        /*0014*/ 	.short	0x0160
        /*0016*/ 	.short	0x0278


	//----- nvinfo : EIATTR_CBANK_PARAM_SIZE
	.align		4
.L_834:
        /*0018*/ 	.byte	0x03, 0x19
        /*001a*/ 	.short	0x0278


	//----- nvinfo : EIATTR_KPARAM_INFO
	.align		4
        /*001c*/ 	.byte	0x04, 0x17
        /*001e*/ 	.short	(.L_836 - .L_835)
.L_835:
        /*0020*/ 	.word	0x00000000
        /*0024*/ 	.short	0x0000
        /*0026*/ 	.short	0x0000
        /*0028*/ 	.byte	0x00, 0xf0, 0xe1, 0x09


	//----- nvinfo : EIATTR_MAXREG_COUNT
	.align		4
.L_836:
        /*002c*/ 	.byte	0x03, 0x1b
        /*002e*/ 	.short	0x00ff


	//----- nvinfo : EIATTR_NUM_BARRIERS
	.align		4
        /*0030*/ 	.byte	0x02, 0x4c
        /*0032*/ 	.byte	0x02
	.zero		1


	//----- nvinfo : EIATTR_MERCURY_ISA_VERSION
	.align		4
        /*0034*/ 	.byte	0x03, 0x5f
        /*0036*/ 	.short	0x0000


	//----- nvinfo : EIATTR_COOP_GROUP_MASK_REGIDS
	.align		4
        /*0038*/ 	.byte	0x04, 0x29
        /*003a*/ 	.short	(.L_838 - .L_837)


	//   ....[0]....
.L_837:
        /*003c*/ 	.word	0xffffffff


	//----- nvinfo : EIATTR_COOP_GROUP_INSTR_OFFSETS
	.align		4
.L_838:
        /*0040*/ 	.byte	0x04, 0x28
        /*0042*/ 	.short	(.L_840 - .L_839)


	//   ....[0]....
.L_839:
        /*0044*/ 	.word	0x00000080


	//----- nvinfo : EIATTR_EXIT_INSTR_OFFSETS
	.align		4
.L_840:
        /*0048*/ 	.byte	0x04, 0x1c
        /*004a*/ 	.short	(.L_842 - .L_841)


	//   ....[0]....
.L_841:
        /*004c*/ 	.word	0x00000300


	//   ....[1]....
        /*0050*/ 	.word	0x00005490


	//   ....[2]....
        /*0054*/ 	.word	0x00005db0


	//----- nvinfo : EIATTR_CTAIDZ_USED
	.align		4
.L_842:
        /*0058*/ 	.byte	0x01, 0x04
	.zero		2


	//----- nvinfo : EIATTR_MAX_THREADS
	.align		4
        /*005c*/ 	.byte	0x04, 0x05
        /*005e*/ 	.short	(.L_844 - .L_843)
.L_843:
        /*0060*/ 	.word	0x00000100
        /*0064*/ 	.word	0x00000001
        /*0068*/ 	.word	0x00000001


	//----- nvinfo : EIATTR_CRS_STACK_SIZE
	.align		4
.L_844:
        /*006c*/ 	.byte	0x04, 0x1e
        /*006e*/ 	.short	(.L_846 - .L_845)
.L_845:
        /*0070*/ 	.word	0x00000000
.L_846:


//--------------------- .nv.info._ZN7cutlass13device_kernelIN5flash19enable_sm80_to_sm89INS1_16FlashAttnBwdSm80INS1_25CollectiveMainloopBwdSm80ILi2ELi2EN4cute5tupleIJNS5_1CILi64EEENS7_ILi128EEENS7_ILi96EEEEEENS_6half_tEfNS_4arch4Sm80ELb0ELb0ELb0ELb1ELb1ELb0ELb0ELb0ELi2ELi2ELi4ELi2ELb0EEENS1_24CollectiveEpilogueBwdGQAISB_fSE_Li256ELb1ELb1EEENS1_19SingleTileSchedulerILb1ELb0ELb0ELi128EEEEEEEEEvNT_6ParamsE --------------------------
	.section	.nv.info._ZN7cutlass13device_kernelIN5flash19enable_sm80_to_sm89INS1_16FlashAttnBwdSm80INS1_25CollectiveMainloopBwdSm80ILi2ELi2EN4cute5tupleIJNS5_1CILi64EEENS7_ILi128EEENS7_ILi96EEEEEENS_6half_tEfNS_4arch4Sm80ELb0ELb0ELb0ELb1ELb1ELb0ELb0ELb0ELi2ELi2ELi4ELi2ELb0EEENS1_24CollectiveEpilogueBwdGQAISB_fSE_Li256ELb1ELb1EEENS1_19SingleTileSchedulerILb1ELb0ELb0ELi128EEEEEEEEEvNT_6ParamsE,"",@"SHT_CUDA_INFO"
	.sectionflags	@""
	.align	4


	//----- nvinfo : EIATTR_CUDA_API_VERSION
	.align		4
        /*0000*/ 	.byte	0x04, 0x37
        /*0002*/ 	.short	(.L_848 - .L_847)
.L_847:
        /*0004*/ 	.word	0x00000082


	//----- nvinfo : EIATTR_SW2861232_WAR
	.align		4
.L_848:
        /*0008*/ 	.byte	0x01, 0x35
	.zero		2


	//----- nvinfo : EIATTR_PARAM_CBANK
	.align		4
        /*000c*/ 	.byte	0x04, 0x0a
        /*000e*/ 	.short	(.L_850 - .L_849)
	.align		4
.L_849:
        /*0010*/ 	.word	index@(.nv.constant0._ZN7cutlass13device_kernelIN5flash19enable_sm80_to_sm89INS1_16FlashAttnBwdSm80INS1_25CollectiveMainloopBwdSm80ILi2ELi2EN4cute5tupleIJNS5_1CILi64EEENS7_ILi128EEENS7_ILi96EEEEEENS_6half_tEfNS_4arch4Sm80ELb0ELb0ELb0ELb1ELb1ELb0ELb0ELb0ELi2ELi2ELi4ELi2ELb0EEENS1_24CollectiveEpilogueBwdGQAISB_fSE_Li256ELb1ELb1EEENS1_19SingleTileSchedulerILb1ELb0ELb0ELi128EEEEEEEEEvNT_6ParamsE)
        /*0014*/ 	.short	0x0160
        /*0016*/ 	.short	0x0278


	//----- nvinfo : EIATTR_CBANK_PARAM_SIZE
	.align		4
.L_850:
        /*0018*/ 	.byte	0x03, 0x19
        /*001a*/ 	.short	0x0278


	//----- nvinfo : EIATTR_KPARAM_INFO
	.align		4
        /*001c*/ 	.byte	0x04, 0x17
        /*001e*/ 	.short	(.L_852 - .L_851)
.L_851:
        /*0020*/ 	.word	0x00000000
        /*0024*/ 	.short	0x0000
        /*0026*/ 	.short	0x0000
        /*0028*/ 	.byte	0x00, 0xf0, 0xe1, 0x09


	//----- nvinfo : EIATTR_MAXREG_COUNT
	.align		4
.L_852:
        /*002c*/ 	.byte	0x03, 0x1b
        /*002e*/ 	.short	0x00ff


	//----- nvinfo : EIATTR_NUM_BARRIERS
	.align		4
        /*0030*/ 	.byte	0x02, 0x4c
        /*0032*/ 	.byte	0x02
	.zero		1


	//----- nvinfo : EIATTR_MERCURY_ISA_VERSION
	.align		4
        /*0034*/ 	.byte	0x03, 0x5f
        /*0036*/ 	.short	0x0000


	//----- nvinfo : EIATTR_COOP_GROUP_MASK_REGIDS
	.align		4
        /*0038*/ 	.byte	0x04, 0x29
        /*003a*/ 	.short	(.L_854 - .L_853)


	//   ....[0]....
.L_853:
        /*003c*/ 	.word	0xffffffff


	//   ....[1]....
        /*0040*/ 	.word	0xffffffff


	//   ....[2]....
        /*0044*/ 	.word	0xffffffff


	//   ....[3]....
        /*0048*/ 	.word	0xffffffff


	//   ....[4]....
        /*004c*/ 	.word	0xffffffff


	//   ....[5]....
        /*0050*/ 	.word	0xffffffff


	//   ....[6]....
        /*0054*/ 	.word	0xffffffff


	//   ....[7]....
        /*0058*/ 	.word	0xffffffff


	//   ....[8]....
        /*005c*/ 	.word	0xffffffff


	//----- nvinfo : EIATTR_COOP_GROUP_INSTR_OFFSETS
	.align		4
.L_854:
        /*0060*/ 	.byte	0x04, 0x28
        /*0062*/ 	.short	(.L_856 - .L_855)


	//   ....[0]....
.L_855:
        /*0064*/ 	.word	0x00000080


	//   ....[1]....
        /*0068*/ 	.word	0x000057e0


	//   ....[2]....
        /*006c*/ 	.word	0x00005810


	//   ....[3]....
        /*0070*/ 	.word	0x00005c10


	//   ....[4]....
        /*0074*/ 	.word	0x00005c20


	//   ....[5]....
        /*0078*/ 	.word	0x00005db0


	//   ....[6]....
        /*007c*/ 	.word	0x00005e00


	//   ....[7]....
        /*0080*/ 	.word	0x000061b0


	//   ....[8]....
        /*0084*/ 	.word	0x000061c0


	//----- nvinfo : EIATTR_EXIT_INSTR_OFFSETS
	.align		4
.L_856:
        /*0088*/ 	.byte	0x04, 0x1c
        /*008a*/ 	.short	(.L_858 - .L_857)


	//   ....[0]....
.L_857:
        /*008c*/ 	.word	0x00000300


	//   ....[1]....
        /*0090*/ 	.word	0x00005490


	//   ....[2]....
        /*0094*/ 	.word	0x000061d0


	//   ....[3]....
        /*0098*/ 	.word	0x00006270


	//----- nvinfo : EIATTR_CTAIDZ_USED
	.align		4
.L_858:
        /*009c*/ 	.byte	0x01, 0x04
	.zero		2


	//----- nvinfo : EIATTR_MAX_THREADS
	.align		4
        /*00a0*/ 	.byte	0x04, 0x05
        /*00a2*/ 	.short	(.L_860 - .L_859)
.L_859:
        /*00a4*/ 	.word	0x00000100
        /*00a8*/ 	.word	0x00000001
        /*00ac*/ 	.word	0x00000001


	//----- nvinfo : EIATTR_CRS_STACK_SIZE
	.align		4
.L_860:
        /*00b0*/ 	.byte	0x04, 0x1e
        /*00b2*/ 	.short	(.L_862 - .L_861)
.L_861:
        /*00b4*/ 	.word	0x00000000
.L_862:


//--------------------- .nv.info._ZN7cutlass13device_kernelIN5flash19enable_sm80_to_sm89INS1_16FlashAttnBwdSm80INS1_25CollectiveMainloopBwdSm80ILi2ELi2EN4cute5tupleIJNS5_1CILi64EEENS7_ILi128EEENS7_ILi96EEEEEENS_6half_tEfNS_4arch4Sm80ELb0ELb1ELb0ELb0ELb0ELb0ELb0ELb0ELi2ELi2ELi4ELi2ELb0EEENS1_21CollectiveEpilogueBwdISB_SC_SE_Li256ELb0ELb0ELi2EEENS1_19SingleTileSchedulerILb0ELb0ELb0ELi128EEEEEEEEEvNT_6ParamsE --------------------------
	.section	.nv.info._ZN7cutlass13device_kernelIN5flash19enable_sm80_to_sm89INS1_16FlashAttnBwdSm80INS1_25CollectiveMainloopBwdSm80ILi2ELi2EN4cute5tupleIJNS5_1CILi64EEENS7_ILi128EEENS7_ILi96EEEEEENS_6half_tEfNS_4arch4Sm80ELb0ELb1ELb0ELb0ELb0ELb0ELb0ELb0ELi2ELi2ELi4ELi2ELb0EEENS1_21CollectiveEpilogueBwdISB_SC_SE_Li256ELb0ELb0ELi2EEENS1_19SingleTileSchedulerILb0ELb0ELb0ELi128EEEEEEEEEvNT_6ParamsE,"",@"SHT_CUDA_INFO"
	.sectionflags	@""
	.align	4


	//----- nvinfo : EIATTR_CUDA_API_VERSION
	.align		4
        /*0000*/ 	.byte	0x04, 0x37
        /*0002*/ 	.short	(.L_864 - .L_863)
.L_863:
        /*0004*/ 	.word	0x00000082


	//----- nvinfo : EIATTR_SW2861232_WAR
	.align		4
.L_864:
        /*0008*/ 	.byte	0x01, 0x35
	.zero		2


	//----- nvinfo : EIATTR_PARAM_CBANK
	.align		4
        /*000c*/ 	.byte	0x04, 0x0a
        /*000e*/ 	.short	(.L_866 - .L_865)
	.align		4
.L_865:
        /*0010*/ 	.word	index@(.nv.constant0._ZN7cutlass13device_kernelIN5flash19enable_sm80_to_sm89INS1_16FlashAttnBwdSm80INS1_25CollectiveMainloopBwdSm80ILi2ELi2EN4cute5tupleIJNS5_1CILi64EEENS7_ILi128EEENS7_ILi96EEEEEENS_6half_tEfNS_4arch4Sm80ELb0ELb1ELb0ELb0ELb0ELb0ELb0ELb0ELi2ELi2ELi4ELi2ELb0EEENS1_21CollectiveEpilogueBwdISB_SC_SE_Li256ELb0ELb0ELi2EEENS1_19SingleTileSchedulerILb0ELb0ELb0ELi128EEEEEEEEEvNT_6ParamsE)
        /*0014*/ 	.short	0x0160
        /*0016*/ 	.short	0x0270


	//----- nvinfo : EIATTR_CBANK_PARAM_SIZE
	.align		4
.L_866:
        /*0018*/ 	.byte	0x03, 0x19
        /*001a*/ 	.short	0x0270


	//----- nvinfo : EIATTR_KPARAM_INFO
	.align		4
        /*001c*/ 	.byte	0x04, 0x17
        /*001e*/ 	.short	(.L_868 - .L_867)
.L_867:
        /*0020*/ 	.word	0x00000000
        /*0024*/ 	.short	0x0000
        /*0026*/ 	.short	0x0000
        /*0028*/ 	.byte	0x00, 0xf0, 0xc1, 0x09


	//----- nvinfo : EIATTR_MAXREG_COUNT
	.align		4
.L_868:
        /*002c*/ 	.byte	0x03, 0x1b
        /*002e*/ 	.short	0x00ff


	//----- nvinfo : EIATTR_NUM_BARRIERS
	.align		4
        /*0030*/ 	.byte	0x02, 0x4c
        /*0032*/ 	.byte	0x02
	.zero		1


	//----- nvinfo : EIATTR_MERCURY_ISA_VERSION
	.align		4
        /*0034*/ 	.byte	0x03, 0x5f
        /*0036*/ 	.short	0x0000


	//----- nvinfo : EIATTR_EXIT_INSTR_OFFSETS
	.align		4
        /*0038*/ 	.byte	0x04, 0x1c
        /*003a*/ 	.short	(.L_870 - .L_869)


	//   ....[0]....
.L_869:
        /*003c*/ 	.word	0x00000030


	//   ....[1]....
        /*0040*/ 	.word	0x00006ee0


	//   ....[2]....
        /*0044*/ 	.word	0x00006ff0


	//   ....[3]....
        /*0048*/ 	.word	0x00007010


	//   ....[4]....
        /*004c*/ 	.word	0x00007580


	//   ....[5]....
        /*0050*/ 	.word	0x00007670


	//   ....[6]....
        /*0054*/ 	.word	0x00007690


	//----- nvinfo : EIATTR_CTAIDZ_USED
	.align		4
.L_870:
        /*0058*/ 	.byte	0x01, 0x04
	.zero		2


	//----- nvinfo : EIATTR_MAX_THREADS
	.align		4
        /*005c*/ 	.byte	0x04, 0x05
        /*005e*/ 	.short	(.L_872 - .L_871)
.L_871:
        /*0060*/ 	.word	0x00000100
        /*0064*/ 	.word	0x00000001
        /*0068*/ 	.word	0x00000001


	//----- nvinfo : EIATTR_CRS_STACK_SIZE
	.align		4
.L_872:
        /*006c*/ 	.byte	0x04, 0x1e
        /*006e*/ 	.short	(.L_874 - .L_873)
.L_873:
        /*0070*/ 	.word	0x00000000
.L_874:


//--------------------- .nv.info._ZN7cutlass13device_kernelIN5flash19enable_sm80_to_sm89INS1_16FlashAttnBwdSm80INS1_25CollectiveMainloopBwdSm80ILi2ELi2EN4cute5tupleIJNS5_1CILi64EEENS7_ILi128EEENS7_ILi96EEEEEENS_6half_tEfNS_4arch4Sm80ELb0ELb1ELb0ELb0ELb1ELb0ELb0ELb0ELi2ELi2ELi4ELi2ELb0EEENS1_21CollectiveEpilogueBwdISB_SC_SE_Li256ELb0ELb0ELi2EEENS1_19SingleTileSchedulerILb0ELb0ELb0ELi128EEEEEEEEEvNT_6ParamsE --------------------------
	.section	.nv.info._ZN7cutlass13device_kernelIN5flash19enable_sm80_to_sm89INS1_16FlashAttnBwdSm80INS1_25CollectiveMainloopBwdSm80ILi2ELi2EN4cute5tupleIJNS5_1CILi64EEENS7_ILi128EEENS7_ILi96EEEEEENS_6half_tEfNS_4arch4Sm80ELb0ELb1ELb0ELb0ELb1ELb0ELb0ELb0ELi2ELi2ELi4ELi2ELb0EEENS1_21CollectiveEpilogueBwdISB_SC_SE_Li256ELb0ELb0ELi2EEENS1_19SingleTileSchedulerILb0ELb0ELb0ELi128EEEEEEEEEvNT_6ParamsE,"",@"SHT_CUDA_INFO"
	.sectionflags	@""
	.align	4


	//----- nvinfo : EIATTR_CUDA_API_VERSION
	.align		4
        /*0000*/ 	.byte	0x04, 0x37
        /*0002*/ 	.short	(.L_876 - .L_875)
.L_875:
        /*0004*/ 	.word	0x00000082


	//----- nvinfo : EIATTR_SW2861232_WAR
	.align		4
.L_876:
        /*0008*/ 	.byte	0x01, 0x35
	.zero		2


	//----- nvinfo : EIATTR_PARAM_CBANK
	.align		4
        /*000c*/ 	.byte	0x04, 0x0a
        /*000e*/ 	.short	(.L_878 - .L_877)
	.align		4
.L_877:
        /*0010*/ 	.word	index@(.nv.constant0._ZN7cutlass13device_kernelIN5flash19enable_sm80_to_sm89INS1_16FlashAttnBwdSm80INS1_25CollectiveMainloopBwdSm80ILi2ELi2EN4cute5tupleIJNS5_1CILi64EEENS7_ILi128EEENS7_ILi96EEEEEENS_6half_tEfNS_4arch4Sm80ELb0ELb1ELb0ELb0ELb1ELb0ELb0ELb0ELi2ELi2ELi4ELi2ELb0EEENS1_21CollectiveEpilogueBwdISB_SC_SE_Li256ELb0ELb0ELi2EEENS1_19SingleTileSchedulerILb0ELb0ELb0ELi128EEEEEEEEEvNT_6ParamsE)
        /*0014*/ 	.short	0x0160
        /*0016*/ 	.short	0x0270


	//----- nvinfo : EIATTR_CBANK_PARAM_SIZE
	.align		4
.L_878:
        /*0018*/ 	.byte	0x03, 0x19
        /*001a*/ 	.short	0x0270


	//----- nvinfo : EIATTR_KPARAM_INFO
	.align		4
        /*001c*/ 	.byte	0x04, 0x17
        /*001e*/ 	.short	(.L_880 - .L_879)
.L_879:
        /*0020*/ 	.word	0x00000000
        /*0024*/ 	.short	0x0000
        /*0026*/ 	.short	0x0000
        /*0028*/ 	.byte	0x00, 0xf0, 0xc1, 0x09


	//----- nvinfo : EIATTR_MAXREG_COUNT
	.align		4
.L_880:
        /*002c*/ 	.byte	0x03, 0x1b
        /*002e*/ 	.short	0x00ff


	//----- nvinfo : EIATTR_NUM_BARRIERS
	.align		4
        /*0030*/ 	.byte	0x02, 0x4c
        /*0032*/ 	.byte	0x02
	.zero		1


	//----- nvinfo : EIATTR_MERCURY_ISA_VERSION
	.align		4
        /*0034*/ 	.byte	0x03, 0x5f
        /*0036*/ 	.short	0x0000


	//----- nvinfo : EIATTR_EXIT_INSTR_OFFSETS
	.align		4
        /*0038*/ 	.byte	0x04, 0x1c
        /*003a*/ 	.short	(.L_882 - .L_881)


	//   ....[0]....
.L_881:
        /*003c*/ 	.word	0x00000030


	//   ....[1]....
        /*0040*/ 	.word	0x00006ee0


	//   ....[2]....
        /*0044*/ 	.word	0x00006ff0


	//   ....[3]....
        /*0048*/ 	.word	0x00007010


	//   ....[4]....
        /*004c*/ 	.word	0x00007580


	//   ....[5]....
        /*0050*/ 	.word	0x00007670


	//   ....[6]....
        /*0054*/ 	.word	0x00007690


	//----- nvinfo : EIATTR_CTAIDZ_USED
	.align		4
.L_882:
        /*0058*/ 	.byte	0x01, 0x04
	.zero		2


	//----- nvinfo : EIATTR_MAX_THREADS
	.align		4
        /*005c*/ 	.byte	0x04, 0x05
        /*005e*/ 	.short	(.L_884 - .L_883)
.L_883:
        /*0060*/ 	.word	0x00000100
        /*0064*/ 	.word	0x00000001
        /*0068*/ 	.word	0x00000001


	//----- nvinfo : EIATTR_CRS_STACK_SIZE
	.align		4
.L_884:
        /*006c*/ 	.byte	0x04, 0x1e
        /*006e*/ 	.short	(.L_886 - .L_885)
.L_885:
        /*0070*/ 	.word	0x00000000
.L_886:


//--------------------- .nv.info._ZN7cutlass13device_kernelIN5flash19enable_sm80_to_sm89INS1_16FlashAttnBwdSm80INS1_25CollectiveMainloopBwdSm80ILi2ELi2EN4cute5tupleIJNS5_1CILi64EEENS7_ILi128EEENS7_ILi96EEEEEENS_6half_tEfNS_4arch4Sm80ELb0ELb1ELb0ELb0ELb0ELb0ELb0ELb0ELi2ELi2ELi4ELi2ELb0EEENS1_24CollectiveEpilogueBwdGQAISB_fSE_Li256ELb0ELb0EEENS1_19SingleTileSchedulerILb0ELb0ELb0ELi128EEEEEEEEEvNT_6ParamsE --------------------------
	.section	.nv.info._ZN7cutlass13device_kernelIN5flash19enable_sm80_to_sm89INS1_16FlashAttnBwdSm80INS1_25CollectiveMainloopBwdSm80ILi2ELi2EN4cute5tupleIJNS5_1CILi64EEENS7_ILi128EEENS7_ILi96EEEEEENS_6half_tEfNS_4arch4Sm80ELb0ELb1ELb0ELb0ELb0ELb0ELb0ELb0ELi2ELi2ELi4ELi2ELb0EEENS1_24CollectiveEpilogueBwdGQAISB_fSE_Li256ELb0ELb0EEENS1_19SingleTileSchedulerILb0ELb0ELb0ELi128EEEEEEEEEvNT_6ParamsE,"",@"SHT_CUDA_INFO"
	.sectionflags	@""
	.align	4


	//----- nvinfo : EIATTR_CUDA_API_VERSION
	.align		4
        /*0000*/ 	.byte	0x04, 0x37
        /*0002*/ 	.short	(.L_888 - .L_887)
.L_887:
        /*0004*/ 	.word	0x00000082


	//----- nvinfo : EIATTR_SW2861232_WAR
	.align		4
.L_888:
        /*0008*/ 	.byte	0x01, 0x35
	.zero		2


	//----- nvinfo : EIATTR_PARAM_CBANK
	.align		4
        /*000c*/ 	.byte	0x04, 0x0a
        /*000e*/ 	.short	(.L_890 - .L_889)
	.align		4
.L_889:
        /*0010*/ 	.word	index@(.nv.constant0._ZN7cutlass13device_kernelIN5flash19enable_sm80_to_sm89INS1_16FlashAttnBwdSm80INS1_25CollectiveMainloopBwdSm80ILi2ELi2EN4cute5tupleIJNS5_1CILi64EEENS7_ILi128EEENS7_ILi96EEEEEENS_6half_tEfNS_4arch4Sm80ELb0ELb1ELb0ELb0ELb0ELb0ELb0ELb0ELi2ELi2ELi4ELi2ELb0EEENS1_24CollectiveEpilogueBwdGQAISB_fSE_Li256ELb0ELb0EEENS1_19SingleTileSchedulerILb0ELb0ELb0ELi128EEEEEEEEEvNT_6ParamsE)
        /*0014*/ 	.short	0x0160
        /*0016*/ 	.short	0x0278


	//----- nvinfo : EIATTR_CBANK_PARAM_SIZE
	.align		4
.L_890:
        /*0018*/ 	.byte	0x03, 0x19
        /*001a*/ 	.short	0x0278


	//----- nvinfo : EIATTR_KPARAM_INFO
	.align		4
        /*001c*/ 	.byte	0x04, 0x17
        /*001e*/ 	.short	(.L_892 - .L_891)
.L_891:
        /*0020*/ 	.word	0x00000000
        /*0024*/ 	.short	0x0000
        /*0026*/ 	.short	0x0000
        /*0028*/ 	.byte	0x00, 0xf0, 0xe1, 0x09


	//----- nvinfo : EIATTR_MAXREG_COUNT
	.align		4
.L_892:
        /*002c*/ 	.byte	0x03, 0x1b
        /*002e*/ 	.short	0x00ff


	//----- nvinfo : EIATTR_NUM_BARRIERS
	.align		4
        /*0030*/ 	.byte	0x02, 0x4c
        /*0032*/ 	.byte	0x02
	.zero		1


	//----- nvinfo : EIATTR_MERCURY_ISA_VERSION
	.align		4
        /*0034*/ 	.byte	0x03, 0x5f
        /*0036*/ 	.short	0x0000


	//----- nvinfo : EIATTR_EXIT_INSTR_OFFSETS
	.align		4
        /*0038*/ 	.byte	0x04, 0x1c
        /*003a*/ 	.short	(.L_894 - .L_893)


	//   ....[0]....
.L_893:
        /*003c*/ 	.word	0x00000030


	//   ....[1]....
        /*0040*/ 	.word	0x00006110


	//   ....[2]....
        /*0044*/ 	.word	0x00006940


	//----- nvinfo : EIATTR_CTAIDZ_USED
	.align		4
.L_894:
        /*0048*/ 	.byte	0x01, 0x04
	.zero		2


	//----- nvinfo : EIATTR_MAX_THREADS
	.align		4
        /*004c*/ 	.byte	0x04, 0x05
        /*004e*/ 	.short	(.L_896 - .L_895)
.L_895:
        /*0050*/ 	.word	0x00000100
        /*0054*/ 	.word	0x00000001
        /*0058*/ 	.word	0x00000001


	//----- nvinfo : EIATTR_CRS_STACK_SIZE
	.align		4
.L_896:
        /*005c*/ 	.byte	0x04, 0x1e
        /*005e*/ 	.short	(.L_898 - .L_897)
.L_897:
        /*0060*/ 	.word	0x00000000
.L_898:


//--------------------- .nv.info._ZN7cutlass13device_kernelIN5flash19enable_sm80_to_sm89INS1_16FlashAttnBwdSm80INS1_25CollectiveMainloopBwdSm80ILi2ELi2EN4cute5tupleIJNS5_1CILi64EEENS7_ILi128EEENS7_ILi96EEEEEENS_6half_tEfNS_4arch4Sm80ELb0ELb1ELb0ELb0ELb1ELb0ELb0ELb0ELi2ELi2ELi4ELi2ELb0EEENS1_24CollectiveEpilogueBwdGQAISB_fSE_Li256ELb0ELb1EEENS1_19SingleTileSchedulerILb0ELb0ELb0ELi128EEEEEEEEEvNT_6ParamsE --------------------------
	.section	.nv.info._ZN7cutlass13device_kernelIN5flash19enable_sm80_to_sm89INS1_16FlashAttnBwdSm80INS1_25CollectiveMainloopBwdSm80ILi2ELi2EN4cute5tupleIJNS5_1CILi64EEENS7_ILi128EEENS7_ILi96EEEEEENS_6half_tEfNS_4arch4Sm80ELb0ELb1ELb0ELb0ELb1ELb0ELb0ELb0ELi2ELi2ELi4ELi2ELb0EEENS1_24CollectiveEpilogueBwdGQAISB_fSE_Li256ELb0ELb1EEENS1_19SingleTileSchedulerILb0ELb0ELb0ELi128EEEEEEEEEvNT_6ParamsE,"",@"SHT_CUDA_INFO"
	.sectionflags	@""
	.align	4


	//----- nvinfo : EIATTR_CUDA_API_VERSION
	.align		4
        /*0000*/ 	.byte	0x04, 0x37
        /*0002*/ 	.short	(.L_900 - .L_899)
.L_899:
        /*0004*/ 	.word	0x00000082


	//----- nvinfo : EIATTR_SW2861232_WAR
	.align		4
.L_900:
        /*0008*/ 	.byte	0x01, 0x35
	.zero		2


	//----- nvinfo : EIATTR_PARAM_CBANK
	.align		4
        /*000c*/ 	.byte	0x04, 0x0a
        /*000e*/ 	.short	(.L_902 - .L_901)
	.align		4
.L_901:
        /*0010*/ 	.word	index@(.nv.constant0._ZN7cutlass13device_kernelIN5flash19enable_sm80_to_sm89INS1_16FlashAttnBwdSm80INS1_25CollectiveMainloopBwdSm80ILi2ELi2EN4cute5tupleIJNS5_1CILi64EEENS7_ILi128EEENS7_ILi96EEEEEENS_6half_tEfNS_4arch4Sm80ELb0ELb1ELb0ELb0ELb1ELb0ELb0ELb0ELi2ELi2ELi4ELi2ELb0EEENS1_24CollectiveEpilogueBwdGQAISB_fSE_Li256ELb0ELb1EEENS1_19SingleTileSchedulerILb0ELb0ELb0ELi128EEEEEEEEEvNT_6ParamsE)
        /*0014*/ 	.short	0x0160
        /*0016*/ 	.short	0x0278


	//----- nvinfo : EIATTR_CBANK_PARAM_SIZE
	.align		4
.L_902:
        /*0018*/ 	.byte	0x03, 0x19
        /*001a*/ 	.short	0x0278


	//----- nvinfo : EIATTR_KPARAM_INFO
	.align		4
        /*001c*/ 	.byte	0x04, 0x17
        /*001e*/ 	.short	(.L_904 - .L_903)
.L_903:
        /*0020*/ 	.word	0x00000000
        /*0024*/ 	.short	0x0000
        /*0026*/ 	.short	0x0000
        /*0028*/ 	.byte	0x00, 0xf0, 0xe1, 0x09


	//----- nvinfo : EIATTR_MAXREG_COUNT
	.align		4
.L_904:
        /*002c*/ 	.byte	0x03, 0x1b
        /*002e*/ 	.short	0x00ff


	//----- nvinfo : EIATTR_NUM_BARRIERS
	.align		4
        /*0030*/ 	.byte	0x02, 0x4c
        /*0032*/ 	.byte	0x02
	.zero		1


	//----- nvinfo : EIATTR_MERCURY_ISA_VERSION
	.align		4
        /*0034*/ 	.byte	0x03, 0x5f
        /*0036*/ 	.short	0x0000


	//----- nvinfo : EIATTR_COOP_GROUP_MASK_REGIDS
	.align		4
        /*0038*/ 	.byte	0x04, 0x29
        /*003a*/ 	.short	(.L_906 - .L_905)


	//   ....[0]....
.L_905:
        /*003c*/ 	.word	0xffffffff


	//   ....[1]....
        /*0040*/ 	.word	0xffffffff


	//   ....[2]....
        /*0044*/ 	.word	0xffffffff


	//   ....[3]....
        /*0048*/ 	.word	0xffffffff


	//   ....[4]....
        /*004c*/ 	.word	0xffffffff


	//   ....[5]....
        /*0050*/ 	.word	0xffffffff


	//   ....[6]....
        /*0054*/ 	.word	0xffffffff


	//   ....[7]....
        /*0058*/ 	.word	0xffffffff


	//----- nvinfo : EIATTR_COOP_GROUP_INSTR_OFFSETS
	.align		4
.L_906:
        /*005c*/ 	.byte	0x04, 0x28
        /*005e*/ 	.short	(.L_908 - .L_907)


	//   ....[0]....
.L_907:
        /*0060*/ 	.word	0x00006390


	//   ....[1]....
        /*0064*/ 	.word	0x000063c0


	//   ....[2]....
        /*0068*/ 	.word	0x000067c0


	//   ....[3]....
        /*006c*/ 	.word	0x000067d0


	//   ....[4]....
        /*0070*/ 	.word	0x00006960


	//   ....[5]....
        /*0074*/ 	.word	0x000069b0


	//   ....[6]....
        /*0078*/ 	.word	0x00006d60


	//   ....[7]....
        /*007c*/ 	.word	0x00006d70


	//----- nvinfo : EIATTR_EXIT_INSTR_OFFSETS
	.align		4
.L_908:
        /*0080*/ 	.byte	0x04, 0x1c
        /*0082*/ 	.short	(.L_910 - .L_909)


	//   ....[0]....
.L_909:
        /*0084*/ 	.word	0x00000030


	//   ....[1]....
        /*0088*/ 	.word	0x00006130


	//   ....[2]....
        /*008c*/ 	.word	0x00006d80


	//   ....[3]....
        /*0090*/ 	.word	0x00006e20


	//----- nvinfo : EIATTR_CTAIDZ_USED
	.align		4
.L_910:
        /*0094*/ 	.byte	0x01, 0x04
	.zero		2


	//----- nvinfo : EIATTR_MAX_THREADS
	.align		4
        /*0098*/ 	.byte	0x04, 0x05
        /*009a*/ 	.short	(.L_912 - .L_911)
.L_911:
        /*009c*/ 	.word	0x00000100
        /*00a0*/ 	.word	0x00000001
        /*00a4*/ 	.word	0x00000001


	//----- nvinfo : EIATTR_CRS_STACK_SIZE
	.align		4
.L_912:
        /*00a8*/ 	.byte	0x04, 0x1e
        /*00aa*/ 	.short	(.L_914 - .L_913)
.L_913:
        /*00ac*/ 	.word	0x00000000
.L_914:


//--------------------- .nv.info._ZN7cutlass13device_kernelIN5flash19enable_sm80_to_sm89INS1_16FlashAttnBwdSm80INS1_25CollectiveMainloopBwdSm80ILi2ELi2EN4cute5tupleIJNS5_1CILi64EEENS7_ILi128EEENS7_ILi96EEEEEENS_6half_tEfNS_4arch4Sm80ELb0ELb1ELb0ELb1ELb0ELb0ELb0ELb0ELi2ELi2ELi4ELi2ELb0EEENS1_21CollectiveEpilogueBwdISB_SC_SE_Li256ELb1ELb0ELi2EEENS1_19SingleTileSchedulerILb1ELb0ELb0ELi128EEEEEEEEEvNT_6ParamsE --------------------------
	.section	.nv.info._ZN7cutlass13device_kernelIN5flash19enable_sm80_to_sm89INS1_16FlashAttnBwdSm80INS1_25CollectiveMainloopBwdSm80ILi2ELi2EN4cute5tupleIJNS5_1CILi64EEENS7_ILi128EEENS7_ILi96EEEEEENS_6half_tEfNS_4arch4Sm80ELb0ELb1ELb0ELb1ELb0ELb0ELb0ELb0ELi2ELi2ELi4ELi2ELb0EEENS1_21CollectiveEpilogueBwdISB_SC_SE_Li256ELb1ELb0ELi2EEENS1_19SingleTileSchedulerILb1ELb0ELb0ELi128EEEEEEEEEvNT_6ParamsE,"",@"SHT_CUDA_INFO"
	.sectionflags	@""
	.align	4


	//----- nvinfo : EIATTR_CUDA_API_VERSION
	.align		4
        /*0000*/ 	.byte	0x04, 0x37
        /*0002*/ 	.short	(.L_916 - .L_915)
.L_915:
        /*0004*/ 	.word	0x00000082


	//----- nvinfo : EIATTR_SW2861232_WAR
	.align		4
.L_916:
        /*0008*/ 	.byte	0x01, 0x35
	.zero		2


	//----- nvinfo : EIATTR_PARAM_CBANK
	.align		4
        /*000c*/ 	.byte	0x04, 0x0a
        /*000e*/ 	.short	(.L_918 - .L_917)
	.align		4
.L_917:
        /*0010*/ 	.word	index@(.nv.constant0._ZN7cutlass13device_kernelIN5flash19enable_sm80_to_sm89INS1_16FlashAttnBwdSm80INS1_25CollectiveMainloopBwdSm80ILi2ELi2EN4cute5tupleIJNS5_1CILi64EEENS7_ILi128EEENS7_ILi96EEEEEENS_6half_tEfNS_4arch4Sm80ELb0ELb1ELb0ELb1ELb0ELb0ELb0ELb0ELi2ELi2ELi4ELi2ELb0EEENS1_21CollectiveEpilogueBwdISB_SC_SE_Li256ELb1ELb0ELi2EEENS1_19SingleTileSchedulerILb1ELb0ELb0ELi128EEEEEEEEEvNT_6ParamsE)
        /*0014*/ 	.short	0x0160
        /*0016*/ 	.short	0x0270


	//----- nvinfo : EIATTR_CBANK_PARAM_SIZE
	.align		4
.L_918:
        /*0018*/ 	.byte	0x03, 0x19
        /*001a*/ 	.short	0x0270


	//----- nvinfo : EIATTR_KPARAM_INFO
	.align		4
        /*001c*/ 	.byte	0x04, 0x17
        /*001e*/ 	.short	(.L_920 - .L_919)
.L_919:
        /*0020*/ 	.word	0x00000000
        /*0024*/ 	.short	0x0000
        /*0026*/ 	.short	0x0000
        /*0028*/ 	.byte	0x00, 0xf0, 0xc1, 0x09


	//----- nvinfo : EIATTR_MAXREG_COUNT
	.align		4
.L_920:
        /*002c*/ 	.byte	0x03, 0x1b
        /*002e*/ 	.short	0x00ff


	//----- nvinfo : EIATTR_NUM_BARRIERS
	.align		4
        /*0030*/ 	.byte	0x02, 0x4c
        /*0032*/ 	.byte	0x02
	.zero		1


	//----- nvinfo : EIATTR_ANNOTATIONS
	.align		4
        /*0034*/ 	.byte	0x04, 0x55
        /*0036*/ 	.short	(.L_922 - .L_921)


	//   ....[0]....
.L_921:
        /*0038*/ 	.word	0x00000001
        /*003c*/ 	.byte	0xe0, 0x01, 0x00, 0x00, 0x01, 0x00, 0x00, 0x00, 0x10, 0x03, 0x00, 0x00, 0x01, 0x00, 0x00, 0x00
        /*004c*/ 	.byte	0x20, 0x03, 0x00, 0x00, 0x01, 0x00, 0x00, 0x00, 0xc0, 0x16, 0x00, 0x00, 0x01, 0x00, 0x00, 0x00
        /*005c*/ 	.byte	0x90, 0x18, 0x00, 0x00, 0x01, 0x00, 0x00, 0x00, 0xa0, 0x35, 0x00, 0x00, 0x01, 0x00, 0x00, 0x00
        /*006c*/ 	.byte	0xd0, 0x35, 0x00, 0x00, 0x01, 0x00, 0x00, 0x00, 0x40, 0x64, 0x00, 0x00, 0x01, 0x00, 0x00, 0x00
        /*007c*/ 	.byte	0xd0, 0x75, 0x00, 0x00


	//----- nvinfo : EIATTR_MERCURY_ISA_VERSION
	.align		4
.L_922:
        /*0080*/ 	.byte	0x03, 0x5f
        /*0082*/ 	.short	0x0000


	//----- nvinfo : EIATTR_COOP_GROUP_MASK_REGIDS
	.align		4
        /*0084*/ 	.byte	0x04, 0x29
        /*0086*/ 	.short	(.L_924 - .L_923)


	//   ....[0]....
.L_923:
        /*0088*/ 	.word	0xffffffff


	//----- nvinfo : EIATTR_COOP_GROUP_INSTR_OFFSETS
	.align		4
.L_924:
        /*008c*/ 	.byte	0x04, 0x28
        /*008e*/ 	.short	(.L_926 - .L_925)


	//   ....[0]....
.L_925:
        /*0090*/ 	.word	0x000000a0


	//----- nvinfo : EIATTR_EXIT_INSTR_OFFSETS
	.align		4
.L_926:
        /*0094*/ 	.byte	0x04, 0x1c
        /*0096*/ 	.short	(.L_928 - .L_927)


	//   ....[0]....
.L_927:
        /*0098*/ 	.word	0x00000340


	//   ....[1]....
        /*009c*/ 	.word	0x000074a0


	//   ....[2]....
        /*00a0*/ 	.word	0x000075a0


	//   ....[3]....
        /*00a4*/ 	.word	0x000075c0


	//   ....[4]....
        /*00a8*/ 	.word	0x00007c90


	//   ....[5]....
        /*00ac*/ 	.word	0x00007d80


	//   ....[6]....
        /*00b0*/ 	.word	0x00007da0


	//----- nvinfo : EIATTR_CTAIDZ_USED
	.align		4
.L_928:
        /*00b4*/ 	.byte	0x01, 0x04
	.zero		2


	//----- nvinfo : EIATTR_MAX_THREADS
	.align		4
        /*00b8*/ 	.byte	0x04, 0x05
        /*00ba*/ 	.short	(.L_930 - .L_929)
.L_929:
        /*00bc*/ 	.word	0x00000100
        /*00c0*/ 	.word	0x00000001
        /*00c4*/ 	.word	0x00000001


	//----- nvinfo : EIATTR_CRS_STACK_SIZE
	.align		4
.L_930:
        /*00c8*/ 	.byte	0x04, 0x1e
        /*00ca*/ 	.short	(.L_932 - .L_931)
.L_931:
        /*00cc*/ 	.word	0x00000000
.L_932:


//--------------------- .nv.info._ZN7cutlass13device_kernelIN5flash19enable_sm80_to_sm89INS1_16FlashAttnBwdSm80INS1_25CollectiveMainloopBwdSm80ILi2ELi2EN4cute5tupleIJNS5_1CILi64EEENS7_ILi128EEENS7_ILi96EEEEEENS_6half_tEfNS_4arch4Sm80ELb0ELb1ELb0ELb1ELb1ELb0ELb0ELb0ELi2ELi2ELi4ELi2ELb0EEENS1_21CollectiveEpilogueBwdISB_SC_SE_Li256ELb1ELb0ELi2EEENS1_19SingleTileSchedulerILb1ELb0ELb0ELi128EEEEEEEEEvNT_6ParamsE --------------------------
	.section	.nv.info._ZN7cutlass13device_kernelIN5flash19enable_sm80_to_sm89INS1_16FlashAttnBwdSm80INS1_25CollectiveMainloopBwdSm80ILi2ELi2EN4cute5tupleIJNS5_1CILi64EEENS7_ILi128EEENS7_ILi96EEEEEENS_6half_tEfNS_4arch4Sm80ELb0ELb1ELb0ELb1ELb1ELb0ELb0ELb0ELi2ELi2ELi4ELi2ELb0EEENS1_21CollectiveEpilogueBwdISB_SC_SE_Li256ELb1ELb0ELi2EEENS1_19SingleTileSchedulerILb1ELb0ELb0ELi128EEEEEEEEEvNT_6ParamsE,"",@"SHT_CUDA_INFO"
	.sectionflags	@""
	.align	4


	//----- nvinfo : EIATTR_CUDA_API_VERSION
	.align		4
        /*0000*/ 	.byte	0x04, 0x37
        /*0002*/ 	.short	(.L_934 - .L_933)
.L_933:
        /*0004*/ 	.word	0x00000082


	//----- nvinfo : EIATTR_SW2861232_WAR
	.align		4
.L_934:
        /*0008*/ 	.byte	0x01, 0x35
	.zero		2


	//----- nvinfo : EIATTR_PARAM_CBANK
	.align		4
        /*000c*/ 	.byte	0x04, 0x0a
        /*000e*/ 	.short	(.L_936 - .L_935)
	.align		4
.L_935:
        /*0010*/ 	.word	index@(.nv.constant0._ZN7cutlass13device_kernelIN5flash19enable_sm80_to_sm89INS1_16FlashAttnBwdSm80INS1_25CollectiveMainloopBwdSm80ILi2ELi2EN4cute5tupleIJNS5_1CILi64EEENS7_ILi128EEENS7_ILi96EEEEEENS_6half_tEfNS_4arch4Sm80ELb0ELb1ELb0ELb1ELb1ELb0ELb0ELb0ELi2ELi2ELi4ELi2ELb0EEENS1_21CollectiveEpilogueBwdISB_SC_SE_Li256ELb1ELb0ELi2EEENS1_19SingleTileSchedulerILb1ELb0ELb0ELi128EEEEEEEEEvNT_6ParamsE)
        /*0014*/ 	.short	0x0160
        /*0016*/ 	.short	0x0270


	//----- nvinfo : EIATTR_CBANK_PARAM_SIZE
	.align		4
.L_936:
        /*0018*/ 	.byte	0x03, 0x19
        /*001a*/ 	.short	0x0270


	//----- nvinfo : EIATTR_KPARAM_INFO
	.align		4
        /*001c*/ 	.byte	0x04, 0x17
        /*001e*/ 	.short	(.L_938 - .L_937)
.L_937:
        /*0020*/ 	.word	0x00000000
        /*0024*/ 	.short	0x0000
        /*0026*/ 	.short	0x0000
        /*0028*/ 	.byte	0x00, 0xf0, 0xc1, 0x09


	//----- nvinfo : EIATTR_MAXREG_COUNT
	.align		4
.L_938:
        /*002c*/ 	.byte	0x03, 0x1b
        /*002e*/ 	.short	0x00ff


	//----- nvinfo : EIATTR_NUM_BARRIERS
	.align		4
        /*0030*/ 	.byte	0x02, 0x4c
        /*0032*/ 	.byte	0x02
	.zero		1


	//----- nvinfo : EIATTR_ANNOTATIONS
	.align		4
        /*0034*/ 	.byte	0x04, 0x55
        /*0036*/ 	.short	(.L_940 - .L_939)


	//   ....[0]....
.L_939:
        /*0038*/ 	.word	0x00000001
        /*003c*/ 	.byte	0xe0, 0x01, 0x00, 0x00, 0x01, 0x00, 0x00, 0x00, 0x10, 0x03, 0x00, 0x00, 0x01, 0x00, 0x00, 0x00
        /*004c*/ 	.byte	0x20, 0x03, 0x00, 0x00, 0x01, 0x00, 0x00, 0x00, 0xc0, 0x16, 0x00, 0x00, 0x01, 0x00, 0x00, 0x00
        /*005c*/ 	.byte	0x90, 0x18, 0x00, 0x00, 0x01, 0x00, 0x00, 0x00, 0xa0, 0x35, 0x00, 0x00, 0x01, 0x00, 0x00, 0x00
        /*006c*/ 	.byte	0xd0, 0x35, 0x00, 0x00, 0x01, 0x00, 0x00, 0x00, 0x40, 0x64, 0x00, 0x00, 0x01, 0x00, 0x00, 0x00
        /*007c*/ 	.byte	0xd0, 0x75, 0x00, 0x00


	//----- nvinfo : EIATTR_MERCURY_ISA_VERSION
	.align		4
.L_940:
        /*0080*/ 	.byte	0x03, 0x5f
        /*0082*/ 	.short	0x0000


	//----- nvinfo : EIATTR_COOP_GROUP_MASK_REGIDS
	.align		4
        /*0084*/ 	.byte	0x04, 0x29
        /*0086*/ 	.short	(.L_942 - .L_941)


	//   ....[0]....
.L_941:
        /*0088*/ 	.word	0xffffffff


	//----- nvinfo : EIATTR_COOP_GROUP_INSTR_OFFSETS
	.align		4
.L_942:
        /*008c*/ 	.byte	0x04, 0x28
        /*008e*/ 	.short	(.L_944 - .L_943)


	//   ....[0]....
.L_943:
        /*0090*/ 	.word	0x000000a0


	//----- nvinfo : EIATTR_EXIT_INSTR_OFFSETS
	.align		4
.L_944:
        /*0094*/ 	.byte	0x04, 0x1c
        /*0096*/ 	.short	(.L_946 - .L_945)


	//   ....[0]....
.L_945:
        /*0098*/ 	.word	0x00000340


	//   ....[1]....
        /*009c*/ 	.word	0x000074a0


	//   ....[2]....
        /*00a0*/ 	.word	0x000075a0


	//   ....[3]....
        /*00a4*/ 	.word	0x000075c0


	//   ....[4]....
        /*00a8*/ 	.word	0x00007c90


	//   ....[5]....
        /*00ac*/ 	.word	0x00007d80


	//   ....[6]....
        /*00b0*/ 	.word	0x00007da0


	//----- nvinfo : EIATTR_CTAIDZ_USED
	.align		4
.L_946:
        /*00b4*/ 	.byte	0x01, 0x04
	.zero		2


	//----- nvinfo : EIATTR_MAX_THREADS
	.align		4
        /*00b8*/ 	.byte	0x04, 0x05
        /*00ba*/ 	.short	(.L_948 - .L_947)
.L_947:
        /*00bc*/ 	.word	0x00000100
        /*00c0*/ 	.word	0x00000001
        /*00c4*/ 	.word	0x00000001


	//----- nvinfo : EIATTR_CRS_STACK_SIZE
	.align		4
.L_948:
        /*00c8*/ 	.byte	0x04, 0x1e
        /*00ca*/ 	.short	(.L_950 - .L_949)
.L_949:
        /*00cc*/ 	.word	0x00000000
.L_950:


//--------------------- .nv.info._ZN7cutlass13device_kernelIN5flash19enable_sm80_to_sm89INS1_16FlashAttnBwdSm80INS1_25CollectiveMainloopBwdSm80ILi2ELi2EN4cute5tupleIJNS5_1CILi64EEENS7_ILi128EEENS7_ILi96EEEEEENS_6half_tEfNS_4arch4Sm80ELb0ELb1ELb0ELb1ELb0ELb0ELb0ELb0ELi2ELi2ELi4ELi2ELb0EEENS1_24CollectiveEpilogueBwdGQAISB_fSE_Li256ELb1ELb0EEENS1_19SingleTileSchedulerILb1ELb0ELb0ELi128EEEEEEEEEvNT_6ParamsE --------------------------
	.section	.nv.info._ZN7cutlass13device_kernelIN5flash19enable_sm80_to_sm89INS1_16FlashAttnBwdSm80INS1_25CollectiveMainloopBwdSm80ILi2ELi2EN4cute5tupleIJNS5_1CILi64EEENS7_ILi128EEENS7_ILi96EEEEEENS_6half_tEfNS_4arch4Sm80ELb0ELb1ELb0ELb1ELb0ELb0ELb0ELb0ELi2ELi2ELi4ELi2ELb0EEENS1_24CollectiveEpilogueBwdGQAISB_fSE_Li256ELb1ELb0EEENS1_19SingleTileSchedulerILb1ELb0ELb0ELi128EEEEEEEEEvNT_6ParamsE,"",@"SHT_CUDA_INFO"
	.sectionflags	@""
	.align	4


	//----- nvinfo : EIATTR_CUDA_API_VERSION
	.align		4
        /*0000*/ 	.byte	0x04, 0x37
        /*0002*/ 	.short	(.L_952 - .L_951)
.L_951:
        /*0004*/ 	.word	0x00000082


	//----- nvinfo : EIATTR_SW2861232_WAR
	.align		4
.L_952:
        /*0008*/ 	.byte	0x01, 0x35
	.zero		2


	//----- nvinfo : EIATTR_PARAM_CBANK
	.align		4
        /*000c*/ 	.byte	0x04, 0x0a
        /*000e*/ 	.short	(.L_954 - .L_953)
	.align		4
.L_953:
        /*0010*/ 	.word	index@(.nv.constant0._ZN7cutlass13device_kernelIN5flash19enable_sm80_to_sm89INS1_16FlashAttnBwdSm80INS1_25CollectiveMainloopBwdSm80ILi2ELi2EN4cute5tupleIJNS5_1CILi64EEENS7_ILi128EEENS7_ILi96EEEEEENS_6half_tEfNS_4arch4Sm80ELb0ELb1ELb0ELb1ELb0ELb0ELb0ELb0ELi2ELi2ELi4ELi2ELb0EEENS1_24CollectiveEpilogueBwdGQAISB_fSE_Li256ELb1ELb0EEENS1_19SingleTileSchedulerILb1ELb0ELb0ELi128EEEEEEEEEvNT_6ParamsE)
        /*0014*/ 	.short	0x0160
        /*0016*/ 	.short	0x0278


	//----- nvinfo : EIATTR_CBANK_PARAM_SIZE
	.align		4
.L_954:
        /*0018*/ 	.byte	0x03, 0x19
        /*001a*/ 	.short	0x0278


	//----- nvinfo : EIATTR_KPARAM_INFO
	.align		4
        /*001c*/ 	.byte	0x04, 0x17
        /*001e*/ 	.short	(.L_956 - .L_955)
.L_955:
        /*0020*/ 	.word	0x00000000
        /*0024*/ 	.short	0x0000
        /*0026*/ 	.short	0x0000
        /*0028*/ 	.byte	0x00, 0xf0, 0xe1, 0x09


	//----- nvinfo : EIATTR_MAXREG_COUNT
	.align		4
.L_956:
        /*002c*/ 	.byte	0x03, 0x1b
        /*002e*/ 	.short	0x00ff


	//----- nvinfo : EIATTR_NUM_BARRIERS
	.align		4
        /*0030*/ 	.byte	0x02, 0x4c
        /*0032*/ 	.byte	0x02
	.zero		1


	//----- nvinfo : EIATTR_ANNOTATIONS
	.align		4
        /*0034*/ 	.byte	0x04, 0x55
        /*0036*/ 	.short	(.L_958 - .L_957)


	//   ....[0]....
.L_957:
        /*0038*/ 	.word	0x00000001
        /*003c*/ 	.byte	0xe0, 0x01, 0x00, 0x00, 0x01, 0x00, 0x00, 0x00, 0x10, 0x03, 0x00, 0x00, 0x01, 0x00, 0x00, 0x00
        /*004c*/ 	.byte	0x20, 0x03, 0x00, 0x00, 0x01, 0x00, 0x00, 0x00, 0x60, 0x16, 0x00, 0x00, 0x01, 0x00, 0x00, 0x00
        /*005c*/ 	.byte	0x30, 0x18, 0x00, 0x00, 0x01, 0x00, 0x00, 0x00, 0x40, 0x35, 0x00, 0x00, 0x01, 0x00, 0x00, 0x00
        /*006c*/ 	.byte	0x70, 0x35, 0x00, 0x00, 0x01, 0x00, 0x00, 0x00, 0xe0, 0x63, 0x00, 0x00


	//----- nvinfo : EIATTR_MERCURY_ISA_VERSION
	.align		4
.L_958:
        /*0078*/ 	.byte	0x03, 0x5f
        /*007a*/ 	.short	0x0000


	//----- nvinfo : EIATTR_COOP_GROUP_MASK_REGIDS
	.align		4
        /*007c*/ 	.byte	0x04, 0x29
        /*007e*/ 	.short	(.L_960 - .L_959)


	//   ....[0]....
.L_959:
        /*0080*/ 	.word	0xffffffff


	//----- nvinfo : EIATTR_COOP_GROUP_INSTR_OFFSETS
	.align		4
.L_960:
        /*0084*/ 	.byte	0x04, 0x28
        /*0086*/ 	.short	(.L_962 - .L_961)


	//   ....[0]....
.L_961:
        /*0088*/ 	.word	0x000000a0


	//----- nvinfo : EIATTR_EXIT_INSTR_OFFSETS
	.align		4
.L_962:
        /*008c*/ 	.byte	0x04, 0x1c
        /*008e*/ 	.short	(.L_964 - .L_963)


	//   ....[0]....
.L_963:
        /*0090*/ 	.word	0x00000340


	//   ....[1]....
        /*0094*/ 	.word	0x000063d0


	//   ....[2]....
        /*0098*/ 	.word	0x00006d10


	//----- nvinfo : EIATTR_CTAIDZ_USED
	.align		4
.L_964:
        /*009c*/ 	.byte	0x01, 0x04
	.zero		2


	//----- nvinfo : EIATTR_MAX_THREADS
	.align		4
        /*00a0*/ 	.byte	0x04, 0x05
        /*00a2*/ 	.short	(.L_966 - .L_965)
.L_965:
        /*00a4*/ 	.word	0x00000100
        /*00a8*/ 	.word	0x00000001
        /*00ac*/ 	.word	0x00000001


	//----- nvinfo : EIATTR_CRS_STACK_SIZE
	.align		4
.L_966:
        /*00b0*/ 	.byte	0x04, 0x1e
        /*00b2*/ 	.short	(.L_968 - .L_967)
.L_967:
        /*00b4*/ 	.word	0x00000000
.L_968:


//--------------------- .nv.info._ZN7cutlass13device_kernelIN5flash19enable_sm80_to_sm89INS1_16FlashAttnBwdSm80INS1_25CollectiveMainloopBwdSm80ILi2ELi2EN4cute5tupleIJNS5_1CILi64EEENS7_ILi128EEENS7_ILi96EEEEEENS_6half_tEfNS_4arch4Sm80ELb0ELb1ELb0ELb1ELb1ELb0ELb0ELb0ELi2ELi2ELi4ELi2ELb0EEENS1_24CollectiveEpilogueBwdGQAISB_fSE_Li256ELb1ELb1EEENS1_19SingleTileSchedulerILb1ELb0ELb0ELi128EEEEEEEEEvNT_6ParamsE --------------------------
	.section	.nv.info._ZN7cutlass13device_kernelIN5flash19enable_sm80_to_sm89INS1_16FlashAttnBwdSm80INS1_25CollectiveMainloopBwdSm80ILi2ELi2EN4cute5tupleIJNS5_1CILi64EEENS7_ILi128EEENS7_ILi96EEEEEENS_6half_tEfNS_4arch4Sm80ELb0ELb1ELb0ELb1ELb1ELb0ELb0ELb0ELi2ELi2ELi4ELi2ELb0EEENS1_24CollectiveEpilogueBwdGQAISB_fSE_Li256ELb1ELb1EEENS1_19SingleTileSchedulerILb1ELb0ELb0ELi128EEEEEEEEEvNT_6ParamsE,"",@"SHT_CUDA_INFO"
	.sectionflags	@""
	.align	4


	//----- nvinfo : EIATTR_CUDA_API_VERSION
	.align		4
        /*0000*/ 	.byte	0x04, 0x37
        /*0002*/ 	.short	(.L_970 - .L_969)
.L_969:
        /*0004*/ 	.word	0x00000082


	//----- nvinfo : EIATTR_SW2861232_WAR
	.align		4
.L_970:
        /*0008*/ 	.byte	0x01, 0x35
	.zero		2


	//----- nvinfo : EIATTR_PARAM_CBANK
	.align		4
        /*000c*/ 	.byte	0x04, 0x0a
        /*000e*/ 	.short	(.L_972 - .L_971)
	.align		4
.L_971:
        /*0010*/ 	.word	index@(.nv.constant0._ZN7cutlass13device_kernelIN5flash19enable_sm80_to_sm89INS1_16FlashAttnBwdSm80INS1_25CollectiveMainloopBwdSm80ILi2ELi2EN4cute5tupleIJNS5_1CILi64EEENS7_ILi128EEENS7_ILi96EEEEEENS_6half_tEfNS_4arch4Sm80ELb0ELb1ELb0ELb1ELb1ELb0ELb0ELb0ELi2ELi2ELi4ELi2ELb0EEENS1_24CollectiveEpilogueBwdGQAISB_fSE_Li256ELb1ELb1EEENS1_19SingleTileSchedulerILb1ELb0ELb0ELi128EEEEEEEEEvNT_6ParamsE)
        /*0014*/ 	.short	0x0160
        /*0016*/ 	.short	0x0278


	//----- nvinfo : EIATTR_CBANK_PARAM_SIZE
	.align		4
.L_972:
        /*0018*/ 	.byte	0x03, 0x19
        /*001a*/ 	.short	0x0278


	//----- nvinfo : EIATTR_KPARAM_INFO
	.align		4
        /*001c*/ 	.byte	0x04, 0x17
        /*001e*/ 	.short	(.L_974 - .L_973)
.L_973:
        /*0020*/ 	.word	0x00000000
        /*0024*/ 	.short	0x0000
        /*0026*/ 	.short	0x0000
        /*0028*/ 	.byte	0x00, 0xf0, 0xe1, 0x09


	//----- nvinfo : EIATTR_MAXREG_COUNT
	.align		4
.L_974:
        /*002c*/ 	.byte	0x03, 0x1b
        /*002e*/ 	.short	0x00ff


	//----- nvinfo : EIATTR_NUM_BARRIERS
	.align		4
        /*0030*/ 	.byte	0x02, 0x4c
        /*0032*/ 	.byte	0x02
	.zero		1


	//----- nvinfo : EIATTR_ANNOTATIONS
	.align		4
        /*0034*/ 	.byte	0x04, 0x55
        /*0036*/ 	.short	(.L_976 - .L_975)


	//   ....[0]....
.L_975:
        /*0038*/ 	.word	0x00000001
        /*003c*/ 	.byte	0xe0, 0x01, 0x00, 0x00, 0x01, 0x00, 0x00, 0x00, 0x10, 0x03, 0x00, 0x00, 0x01, 0x00, 0x00, 0x00
        /*004c*/ 	.byte	0x20, 0x03, 0x00, 0x00, 0x01, 0x00, 0x00, 0x00, 0x60, 0x16, 0x00, 0x00, 0x01, 0x00, 0x00, 0x00
        /*005c*/ 	.byte	0x30, 0x18, 0x00, 0x00, 0x01, 0x00, 0x00, 0x00, 0x40, 0x35, 0x00, 0x00, 0x01, 0x00, 0x00, 0x00
        /*006c*/ 	.byte	0x70, 0x35, 0x00, 0x00, 0x01, 0x00, 0x00, 0x00, 0xe0, 0x63, 0x00, 0x00


	//----- nvinfo : EIATTR_MERCURY_ISA_VERSION
	.align		4
.L_976:
        /*0078*/ 	.byte	0x03, 0x5f
        /*007a*/ 	.short	0x0000


	//----- nvinfo : EIATTR_COOP_GROUP_MASK_REGIDS
	.align		4
        /*007c*/ 	.byte	0x04, 0x29
        /*007e*/ 	.short	(.L_978 - .L_977)


	//   ....[0]....
.L_977:
        /*0080*/ 	.word	0xffffffff


	//   ....[1]....
        /*0084*/ 	.word	0xffffffff


	//   ....[2]....
        /*0088*/ 	.word	0xffffffff


	//   ....[3]....
        /*008c*/ 	.word	0xffffffff


	//   ....[4]....
        /*0090*/ 	.word	0xffffffff


	//   ....[5]....
        /*0094*/ 	.word	0xffffffff


	//   ....[6]....
        /*0098*/ 	.word	0xffffffff


	//   ....[7]....
        /*009c*/ 	.word	0xffffffff


	//   ....[8]....
        /*00a0*/ 	.word	0xffffffff


	//----- nvinfo : EIATTR_COOP_GROUP_INSTR_OFFSETS
	.align		4
.L_978:
        /*00a4*/ 	.byte	0x04, 0x28
        /*00a6*/ 	.short	(.L_980 - .L_979)


	//   ....[0]....
.L_979:
        /*00a8*/ 	.word	0x000000a0


	//   ....[1]....
        /*00ac*/ 	.word	0x00006710


	//   ....[2]....
        /*00b0*/ 	.word	0x00006740


	//   ....[3]....
        /*00b4*/ 	.word	0x00006b50


	//   ....[4]....
        /*00b8*/ 	.word	0x00006b60


	//   ....[5]....
        /*00bc*/ 	.word	0x00006cf0


	//   ....[6]....
        /*00c0*/ 	.word	0x00006d40


	//   ....[7]....
        /*00c4*/ 	.word	0x000070f0


	//   ....[8]....
        /*00c8*/ 	.word	0x00007100


	//----- nvinfo : EIATTR_EXIT_INSTR_OFFSETS
	.align		4
.L_980:
        /*00cc*/ 	.byte	0x04, 0x1c
        /*00ce*/ 	.short	(.L_982 - .L_981)


	//   ....[0]....
.L_981:
        /*00d0*/ 	.word	0x00000340


	//   ....[1]....
        /*00d4*/ 	.word	0x000063d0


	//   ....[2]....
        /*00d8*/ 	.word	0x00007110


	//   ....[3]....
        /*00dc*/ 	.word	0x000071b0


	//----- nvinfo : EIATTR_CTAIDZ_USED
	.align		4
.L_982:
        /*00e0*/ 	.byte	0x01, 0x04
	.zero		2


	//----- nvinfo : EIATTR_MAX_THREADS
	.align		4
        /*00e4*/ 	.byte	0x04, 0x05
        /*00e6*/ 	.short	(.L_984 - .L_983)
.L_983:
        /*00e8*/ 	.word	0x00000100
        /*00ec*/ 	.word	0x00000001
        /*00f0*/ 	.word	0x00000001


	//----- nvinfo : EIATTR_CRS_STACK_SIZE
	.align		4
.L_984:
        /*00f4*/ 	.byte	0x04, 0x1e
        /*00f6*/ 	.short	(.L_986 - .L_985)
.L_985:
        /*00f8*/ 	.word	0x00000000
.L_986:


//--------------------- .nv.info._ZN7cutlass13device_kernelIN5flash19enable_sm80_to_sm89INS1_16FlashAttnBwdSm80INS1_25CollectiveMainloopBwdSm80ILi2ELi2EN4cute5tupleIJNS5_1CILi64EEENS7_ILi128EEENS7_ILi96EEEEEENS_6half_tEfNS_4arch4Sm80ELb1ELb0ELb0ELb0ELb0ELb0ELb0ELb0ELi2ELi2ELi4ELi2ELb0EEENS1_21CollectiveEpilogueBwdISB_SC_SE_Li256ELb0ELb0ELi2EEENS1_25SingleTileBwdLPTSchedulerILb0ELi128ELb0EEEEEEEEEvNT_6ParamsE --------------------------
	.section	.nv.info._ZN7cutlass13device_kernelIN5flash19enable_sm80_to_sm89INS1_16FlashAttnBwdSm80INS1_25CollectiveMainloopBwdSm80ILi2ELi2EN4cute5tupleIJNS5_1CILi64EEENS7_ILi128EEENS7_ILi96EEEEEENS_6half_tEfNS_4arch4Sm80ELb1ELb0ELb0ELb0ELb0ELb0ELb0ELb0ELi2ELi2ELi4ELi2ELb0EEENS1_21CollectiveEpilogueBwdISB_SC_SE_Li256ELb0ELb0ELi2EEENS1_25SingleTileBwdLPTSchedulerILb0ELi128ELb0EEEEEEEEEvNT_6ParamsE,"",@"SHT_CUDA_INFO"
	.sectionflags	@""
	.align	4


	//----- nvinfo : EIATTR_CUDA_API_VERSION
	.align		4
        /*0000*/ 	.byte	0x04, 0x37
        /*0002*/ 	.short	(.L_988 - .L_987)
.L_987:
        /*0004*/ 	.word	0x00000082


	//----- nvinfo : EIATTR_SW2861232_WAR
	.align		4
.L_988:
        /*0008*/ 	.byte	0x01, 0x35
	.zero		2


	//----- nvinfo : EIATTR_PARAM_CBANK
	.align		4
        /*000c*/ 	.byte	0x04, 0x0a
        /*000e*/ 	.short	(.L_990 - .L_989)
	.align		4
.L_989:
        /*0010*/ 	.word	index@(.nv.constant0._ZN7cutlass13device_kernelIN5flash19enable_sm80_to_sm89INS1_16FlashAttnBwdSm80INS1_25CollectiveMainloopBwdSm80ILi2ELi2EN4cute5tupleIJNS5_1CILi64EEENS7_ILi128EEENS7_ILi96EEEEEENS_6half_tEfNS_4arch4Sm80ELb1ELb0ELb0ELb0ELb0ELb0ELb0ELb0ELi2ELi2ELi4ELi2ELb0EEENS1_21CollectiveEpilogueBwdISB_SC_SE_Li256ELb0ELb0ELi2EEENS1_25SingleTileBwdLPTSchedulerILb0ELi128ELb0EEEEEEEEEvNT_6ParamsE)
        /*0014*/ 	.short	0x0160
        /*0016*/ 	.short	0x0288


	//----- nvinfo : EIATTR_CBANK_PARAM_SIZE
	.align		4
.L_990:
        /*0018*/ 	.byte	0x03, 0x19
        /*001a*/ 	.short	0x0288


	//----- nvinfo : EIATTR_KPARAM_INFO
	.align		4
        /*001c*/ 	.byte	0x04, 0x17
        /*001e*/ 	.short	(.L_992 - .L_991)
.L_991:
        /*0020*/ 	.word	0x00000000
        /*0024*/ 	.short	0x0000
        /*0026*/ 	.short	0x0000
        /*0028*/ 	.byte	0x00, 0xf0, 0x21, 0x0a


	//----- nvinfo : EIATTR_MAXREG_COUNT
	.align		4
.L_992:
        /*002c*/ 	.byte	0x03, 0x1b
        /*002e*/ 	.short	0x00ff


	//----- nvinfo : EIATTR_NUM_BARRIERS
	.align		4
        /*0030*/ 	.byte	0x02, 0x4c
        /*0032*/ 	.byte	0x02
	.zero		1


	//----- nvinfo : EIATTR_MERCURY_ISA_VERSION
	.align		4
        /*0034*/ 	.byte	0x03, 0x5f
        /*0036*/ 	.short	0x0000


	//----- nvinfo : EIATTR_COOP_GROUP_MASK_REGIDS
	.align		4
        /*0038*/ 	.byte	0x04, 0x29
        /*003a*/ 	.short	(.L_994 - .L_993)


	//   ....[0]....
.L_993:
        /*003c*/ 	.word	0xffffffff


	//----- nvinfo : EIATTR_COOP_GROUP_INSTR_OFFSETS
	.align		4
.L_994:
        /*0040*/ 	.byte	0x04, 0x28
        /*0042*/ 	.short	(.L_996 - .L_995)


	//   ....[0]....
.L_995:
        /*0044*/ 	.word	0x00000040


	//----- nvinfo : EIATTR_EXIT_INSTR_OFFSETS
	.align		4
.L_996:
        /*0048*/ 	.byte	0x04, 0x1c
        /*004a*/ 	.short	(.L_998 - .L_997)


	//   ....[0]....
.L_997:
        /*004c*/ 	.word	0x00000470


	//   ....[1]....
        /*0050*/ 	.word	0x000066f0


	//   ....[2]....
        /*0054*/ 	.word	0x000067f0


	//   ....[3]....
        /*0058*/ 	.word	0x00006810


	//   ....[4]....
        /*005c*/ 	.word	0x00006d50


	//   ....[5]....
        /*0060*/ 	.word	0x00006e40


	//   ....[6]....
        /*0064*/ 	.word	0x00006e60


	//----- nvinfo : EIATTR_MAX_THREADS
	.align		4
.L_998:
        /*0068*/ 	.byte	0x04, 0x05
        /*006a*/ 	.short	(.L_1000 - .L_999)
.L_999:
        /*006c*/ 	.word	0x00000100
        /*0070*/ 	.word	0x00000001
        /*0074*/ 	.word	0x00000001


	//----- nvinfo : EIATTR_CRS_STACK_SIZE
	.align		4
.L_1000:
        /*0078*/ 	.byte	0x04, 0x1e
        /*007a*/ 	.short	(.L_1002 - .L_1001)
.L_1001:
        /*007c*/ 	.word	0x00000000
.L_1002:


//--------------------- .nv.info._ZN7cutlass13device_kernelIN5flash19enable_sm80_to_sm89INS1_16FlashAttnBwdSm80INS1_25CollectiveMainloopBwdSm80ILi2ELi2EN4cute5tupleIJNS5_1CILi64EEENS7_ILi128EEENS7_ILi96EEEEEENS_6half_tEfNS_4arch4Sm80ELb1ELb0ELb0ELb0ELb1ELb0ELb0ELb0ELi2ELi2ELi4ELi2ELb0EEENS1_21CollectiveEpilogueBwdISB_SC_SE_Li256ELb0ELb0ELi2EEENS1_25SingleTileBwdLPTSchedulerILb0ELi128ELb1EEEEEEEEEvNT_6ParamsE --------------------------
	.section	.nv.info._ZN7cutlass13device_kernelIN5flash19enable_sm80_to_sm89INS1_16FlashAttnBwdSm80INS1_25CollectiveMainloopBwdSm80ILi2ELi2EN4cute5tupleIJNS5_1CILi64EEENS7_ILi128EEENS7_ILi96EEEEEENS_6half_tEfNS_4arch4Sm80ELb1ELb0ELb0ELb0ELb1ELb0ELb0ELb0ELi2ELi2ELi4ELi2ELb0EEENS1_21CollectiveEpilogueBwdISB_SC_SE_Li256ELb0ELb0ELi2EEENS1_25SingleTileBwdLPTSchedulerILb0ELi128ELb1EEEEEEEEEvNT_6ParamsE,"",@"SHT_CUDA_INFO"
	.sectionflags	@""
	.align	4


	//----- nvinfo : EIATTR_CUDA_API_VERSION
	.align		4
        /*0000*/ 	.byte	0x04, 0x37
        /*0002*/ 	.short	(.L_1004 - .L_1003)
.L_1003:
        /*0004*/ 	.word	0x00000082


	//----- nvinfo : EIATTR_SW2861232_WAR
	.align		4
.L_1004:
        /*0008*/ 	.byte	0x01, 0x35
	.zero		2


	//----- nvinfo : EIATTR_PARAM_CBANK
	.align		4
        /*000c*/ 	.byte	0x04, 0x0a
        /*000e*/ 	.short	(.L_1006 - .L_1005)
	.align		4
.L_1005:
        /*0010*/ 	.word	index@(.nv.constant0._ZN7cutlass13device_kernelIN5flash19enable_sm80_to_sm89INS1_16FlashAttnBwdSm80INS1_25CollectiveMainloopBwdSm80ILi2ELi2EN4cute5tupleIJNS5_1CILi64EEENS7_ILi128EEENS7_ILi96EEEEEENS_6half_tEfNS_4arch4Sm80ELb1ELb0ELb0ELb0ELb1ELb0ELb0ELb0ELi2ELi2ELi4ELi2ELb0EEENS1_21CollectiveEpilogueBwdISB_SC_SE_Li256ELb0ELb0ELi2EEENS1_25SingleTileBwdLPTSchedulerILb0ELi128ELb1EEEEEEEEEvNT_6ParamsE)
        /*0014*/ 	.short	0x0160
        /*0016*/ 	.short	0x0288


	//----- nvinfo : EIATTR_CBANK_PARAM_SIZE
	.align		4
.L_1006:
        /*0018*/ 	.byte	0x03, 0x19
        /*001a*/ 	.short	0x0288


	//----- nvinfo : EIATTR_KPARAM_INFO
	.align		4
        /*001c*/ 	.byte	0x04, 0x17
        /*001e*/ 	.short	(.L_1008 - .L_1007)
.L_1007:
        /*0020*/ 	.word	0x00000000
        /*0024*/ 	.short	0x0000
        /*0026*/ 	.short	0x0000
        /*0028*/ 	.byte	0x00, 0xf0, 0x21, 0x0a


	//----- nvinfo : EIATTR_MAXREG_COUNT
	.align		4
.L_1008:
        /*002c*/ 	.byte	0x03, 0x1b
        /*002e*/ 	.short	0x00ff


	//----- nvinfo : EIATTR_NUM_BARRIERS
	.align		4
        /*0030*/ 	.byte	0x02, 0x4c
        /*0032*/ 	.byte	0x02
	.zero		1


	//----- nvinfo : EIATTR_MERCURY_ISA_VERSION
	.align		4
        /*0034*/ 	.byte	0x03, 0x5f
        /*0036*/ 	.short	0x0000


	//----- nvinfo : EIATTR_COOP_GROUP_MASK_REGIDS
	.align		4
        /*0038*/ 	.byte	0x04, 0x29
        /*003a*/ 	.short	(.L_1010 - .L_1009)


	//   ....[0]....
.L_1009:
        /*003c*/ 	.word	0xffffffff


	//----- nvinfo : EIATTR_COOP_GROUP_INSTR_OFFSETS
	.align		4
.L_1010:
        /*0040*/ 	.byte	0x04, 0x28
        /*0042*/ 	.short	(.L_1012 - .L_1011)


	//   ....[0]....
.L_1011:
        /*0044*/ 	.word	0x00000040


	//----- nvinfo : EIATTR_EXIT_INSTR_OFFSETS
	.align		4
.L_1012:
        /*0048*/ 	.byte	0x04, 0x1c
        /*004a*/ 	.short	(.L_1014 - .L_1013)


	//   ....[0]....
.L_1013:
        /*004c*/ 	.word	0x000004b0


	//   ....[1]....
        /*0050*/ 	.word	0x00006720


	//   ....[2]....
        /*0054*/ 	.word	0x00006820


	//   ....[3]....
        /*0058*/ 	.word	0x00006840


	//   ....[4]....
        /*005c*/ 	.word	0x00006d80


	//   ....[5]....
        /*0060*/ 	.word	0x00006e80


	//   ....[6]....
        /*0064*/ 	.word	0x00006ea0


	//----- nvinfo : EIATTR_MAX_THREADS
	.align		4
.L_1014:
        /*0068*/ 	.byte	0x04, 0x05
        /*006a*/ 	.short	(.L_1016 - .L_1015)
.L_1015:
        /*006c*/ 	.word	0x00000100
        /*0070*/ 	.word	0x00000001
        /*0074*/ 	.word	0x00000001


	//----- nvinfo : EIATTR_CRS_STACK_SIZE
	.align		4
.L_1016:
        /*0078*/ 	.byte	0x04, 0x1e
        /*007a*/ 	.short	(.L_1018 - .L_1017)
.L_1017:
        /*007c*/ 	.word	0x00000000
.L_1018:


//--------------------- .nv.info._ZN7cutlass13device_kernelIN5flash19enable_sm80_to_sm89INS1_16FlashAttnBwdSm80INS1_25CollectiveMainloopBwdSm80ILi2ELi2EN4cute5tupleIJNS5_1CILi64EEENS7_ILi128EEENS7_ILi96EEEEEENS_6half_tEfNS_4arch4Sm80ELb1ELb0ELb0ELb0ELb0ELb0ELb0ELb0ELi2ELi2ELi4ELi2ELb0EEENS1_24CollectiveEpilogueBwdGQAISB_fSE_Li256ELb0ELb0EEENS1_25SingleTileBwdLPTSchedulerILb0ELi128ELb0EEEEEEEEEvNT_6ParamsE --------------------------
	.section	.nv.info._ZN7cutlass13device_kernelIN5flash19enable_sm80_to_sm89INS1_16FlashAttnBwdSm80INS1_25CollectiveMainloopBwdSm80ILi2ELi2EN4cute5tupleIJNS5_1CILi64EEENS7_ILi128EEENS7_ILi96EEEEEENS_6half_tEfNS_4arch4Sm80ELb1ELb0ELb0ELb0ELb0ELb0ELb0ELb0ELi2ELi2ELi4ELi2ELb0EEENS1_24CollectiveEpilogueBwdGQAISB_fSE_Li256ELb0ELb0EEENS1_25SingleTileBwdLPTSchedulerILb0ELi128ELb0EEEEEEEEEvNT_6ParamsE,"",@"SHT_CUDA_INFO"
	.sectionflags	@""
	.align	4


	//----- nvinfo : EIATTR_CUDA_API_VERSION
	.align		4
        /*0000*/ 	.byte	0x04, 0x37
        /*0002*/ 	.short	(.L_1020 - .L_1019)
.L_1019:
        /*0004*/ 	.word	0x00000082


	//----- nvinfo : EIATTR_SW2861232_WAR
	.align		4
.L_1020:
        /*0008*/ 	.byte	0x01, 0x35
	.zero		2


	//----- nvinfo : EIATTR_PARAM_CBANK
	.align		4
        /*000c*/ 	.byte	0x04, 0x0a
        /*000e*/ 	.short	(.L_1022 - .L_1021)
	.align		4
.L_1021:
        /*0010*/ 	.word	index@(.nv.constant0._ZN7cutlass13device_kernelIN5flash19enable_sm80_to_sm89INS1_16FlashAttnBwdSm80INS1_25CollectiveMainloopBwdSm80ILi2ELi2EN4cute5tupleIJNS5_1CILi64EEENS7_ILi128EEENS7_ILi96EEEEEENS_6half_tEfNS_4arch4Sm80ELb1ELb0ELb0ELb0ELb0ELb0ELb0ELb0ELi2ELi2ELi4ELi2ELb0EEENS1_24CollectiveEpilogueBwdGQAISB_fSE_Li256ELb0ELb0EEENS1_25SingleTileBwdLPTSchedulerILb0ELi128ELb0EEEEEEEEEvNT_6ParamsE)
        /*0014*/ 	.short	0x0160
        /*0016*/ 	.short	0x0290


	//----- nvinfo : EIATTR_CBANK_PARAM_SIZE
	.align		4
.L_1022:
        /*0018*/ 	.byte	0x03, 0x19
        /*001a*/ 	.short	0x0290


	//----- nvinfo : EIATTR_KPARAM_INFO
	.align		4
        /*001c*/ 	.byte	0x04, 0x17
        /*001e*/ 	.short	(.L_1024 - .L_1023)
.L_1023:
        /*0020*/ 	.word	0x00000000
        /*0024*/ 	.short	0x0000
        /*0026*/ 	.short	0x0000
        /*0028*/ 	.byte	0x00, 0xf0, 0x41, 0x0a


	//----- nvinfo : EIATTR_MAXREG_COUNT
	.align		4
.L_1024:
        /*002c*/ 	.byte	0x03, 0x1b
        /*002e*/ 	.short	0x00ff


	//----- nvinfo : EIATTR_NUM_BARRIERS
	.align		4
        /*0030*/ 	.byte	0x02, 0x4c
        /*0032*/ 	.byte	0x02
	.zero		1


	//----- nvinfo : EIATTR_MERCURY_ISA_VERSION
	.align		4
        /*0034*/ 	.byte	0x03, 0x5f
        /*0036*/ 	.short	0x0000


	//----- nvinfo : EIATTR_COOP_GROUP_MASK_REGIDS
	.align		4
        /*0038*/ 	.byte	0x04, 0x29
        /*003a*/ 	.short	(.L_1026 - .L_1025)


	//   ....[0]....
.L_1025:
        /*003c*/ 	.word	0xffffffff


	//----- nvinfo : EIATTR_COOP_GROUP_INSTR_OFFSETS
	.align		4
.L_1026:
        /*0040*/ 	.byte	0x04, 0x28
        /*0042*/ 	.short	(.L_1028 - .L_1027)


	//   ....[0]....
.L_1027:
        /*0044*/ 	.word	0x00000040


	//----- nvinfo : EIATTR_EXIT_INSTR_OFFSETS
	.align		4
.L_1028:
        /*0048*/ 	.byte	0x04, 0x1c
        /*004a*/ 	.short	(.L_1030 - .L_1029)


	//   ....[0]....
.L_1029:
        /*004c*/ 	.word	0x00000470


	//   ....[1]....
        /*0050*/ 	.word	0x00005800


	//   ....[2]....
        /*0054*/ 	.word	0x00006010


	//----- nvinfo : EIATTR_MAX_THREADS
	.align		4
.L_1030:
        /*0058*/ 	.byte	0x04, 0x05
        /*005a*/ 	.short	(.L_1032 - .L_1031)
.L_1031:
        /*005c*/ 	.word	0x00000100
        /*0060*/ 	.word	0x00000001
        /*0064*/ 	.word	0x00000001


	//----- nvinfo : EIATTR_CRS_STACK_SIZE
	.align		4
.L_1032:
        /*0068*/ 	.byte	0x04, 0x1e
        /*006a*/ 	.short	(.L_1034 - .L_1033)
.L_1033:
        /*006c*/ 	.word	0x00000000
.L_1034:


//--------------------- .nv.info._ZN7cutlass13device_kernelIN5flash19enable_sm80_to_sm89INS1_16FlashAttnBwdSm80INS1_25CollectiveMainloopBwdSm80ILi2ELi2EN4cute5tupleIJNS5_1CILi64EEENS7_ILi128EEENS7_ILi96EEEEEENS_6half_tEfNS_4arch4Sm80ELb1ELb0ELb0ELb0ELb1ELb0ELb0ELb0ELi2ELi2ELi4ELi2ELb0EEENS1_24CollectiveEpilogueBwdGQAISB_fSE_Li256ELb0ELb1EEENS1_25SingleTileBwdLPTSchedulerILb0ELi128ELb1EEEEEEEEEvNT_6ParamsE --------------------------
	.section	.nv.info._ZN7cutlass13device_kernelIN5flash19enable_sm80_to_sm89INS1_16FlashAttnBwdSm80INS1_25CollectiveMainloopBwdSm80ILi2ELi2EN4cute5tupleIJNS5_1CILi64EEENS7_ILi128EEENS7_ILi96EEEEEENS_6half_tEfNS_4arch4Sm80ELb1ELb0ELb0ELb0ELb1ELb0ELb0ELb0ELi2ELi2ELi4ELi2ELb0EEENS1_24CollectiveEpilogueBwdGQAISB_fSE_Li256ELb0ELb1EEENS1_25SingleTileBwdLPTSchedulerILb0ELi128ELb1EEEEEEEEEvNT_6ParamsE,"",@"SHT_CUDA_INFO"
	.sectionflags	@""
	.align	4


	//----- nvinfo : EIATTR_CUDA_API_VERSION
	.align		4
        /*0000*/ 	.byte	0x04, 0x37
        /*0002*/ 	.short	(.L_1036 - .L_1035)
.L_1035:
        /*0004*/ 	.word	0x00000082


	//----- nvinfo : EIATTR_SW2861232_WAR
	.align		4
.L_1036:
        /*0008*/ 	.byte	0x01, 0x35
	.zero		2


	//----- nvinfo : EIATTR_PARAM_CBANK
	.align		4
        /*000c*/ 	.byte	0x04, 0x0a
        /*000e*/ 	.short	(.L_1038 - .L_1037)
	.align		4
.L_1037:
        /*0010*/ 	.word	index@(.nv.constant0._ZN7cutlass13device_kernelIN5flash19enable_sm80_to_sm89INS1_16FlashAttnBwdSm80INS1_25CollectiveMainloopBwdSm80ILi2ELi2EN4cute5tupleIJNS5_1CILi64EEENS7_ILi128EEENS7_ILi96EEEEEENS_6half_tEfNS_4arch4Sm80ELb1ELb0ELb0ELb0ELb1ELb0ELb0ELb0ELi2ELi2ELi4ELi2ELb0EEENS1_24CollectiveEpilogueBwdGQAISB_fSE_Li256ELb0ELb1EEENS1_25SingleTileBwdLPTSchedulerILb0ELi128ELb1EEEEEEEEEvNT_6ParamsE)
        /*0014*/ 	.short	0x0160
        /*0016*/ 	.short	0x0290


	//----- nvinfo : EIATTR_CBANK_PARAM_SIZE
	.align		4
.L_1038:
        /*0018*/ 	.byte	0x03, 0x19
        /*001a*/ 	.short	0x0290


	//----- nvinfo : EIATTR_KPARAM_INFO
	.align		4
        /*001c*/ 	.byte	0x04, 0x17
        /*001e*/ 	.short	(.L_1040 - .L_1039)
.L_1039:
        /*0020*/ 	.word	0x00000000
        /*0024*/ 	.short	0x0000
        /*0026*/ 	.short	0x0000
        /*0028*/ 	.byte	0x00, 0xf0, 0x41, 0x0a


	//----- nvinfo : EIATTR_MAXREG_COUNT
	.align		4
.L_1040:
        /*002c*/ 	.byte	0x03, 0x1b
        /*002e*/ 	.short	0x00ff


	//----- nvinfo : EIATTR_NUM_BARRIERS
	.align		4
        /*0030*/ 	.byte	0x02, 0x4c
        /*0032*/ 	.byte	0x02
	.zero		1


	//----- nvinfo : EIATTR_MERCURY_ISA_VERSION
	.align		4
        /*0034*/ 	.byte	0x03, 0x5f
        /*0036*/ 	.short	0x0000


	//----- nvinfo : EIATTR_COOP_GROUP_MASK_REGIDS
	.align		4
        /*0038*/ 	.byte	0x04, 0x29
        /*003a*/ 	.short	(.L_1042 - .L_1041)


	//   ....[0]....
.L_1041:
        /*003c*/ 	.word	0xffffffff


	//   ....[1]....
        /*0040*/ 	.word	0xffffffff


	//   ....[2]....
        /*0044*/ 	.word	0xffffffff


	//   ....[3]....
        /*0048*/ 	.word	0xffffffff


	//   ....[4]....
        /*004c*/ 	.word	0xffffffff


	//   ....[5]....
        /*0050*/ 	.word	0xffffffff


	//   ....[6]....
        /*0054*/ 	.word	0xffffffff


	//   ....[7]....
        /*0058*/ 	.word	0xffffffff


	//   ....[8]....
        /*005c*/ 	.word	0xffffffff


	//----- nvinfo : EIATTR_COOP_GROUP_INSTR_OFFSETS
	.align		4
.L_1042:
        /*0060*/ 	.byte	0x04, 0x28
        /*0062*/ 	.short	(.L_1044 - .L_1043)


	//   ....[0]....
.L_1043:
        /*0064*/ 	.word	0x00000040


	//   ....[1]....
        /*0068*/ 	.word	0x00005a60


	//   ....[2]....
        /*006c*/ 	.word	0x00005a80


	//   ....[3]....
        /*0070*/ 	.word	0x00005e80


	//   ....[4]....
        /*0074*/ 	.word	0x00005e90


	//   ....[5]....
        /*0078*/ 	.word	0x00006020


	//   ....[6]....
        /*007c*/ 	.word	0x00006070


	//   ....[7]....
        /*0080*/ 	.word	0x00006420


	//   ....[8]....
        /*0084*/ 	.word	0x00006430


	//----- nvinfo : EIATTR_EXIT_INSTR_OFFSETS
	.align		4
.L_1044:
        /*0088*/ 	.byte	0x04, 0x1c
        /*008a*/ 	.short	(.L_1046 - .L_1045)


	//   ....[0]....
.L_1045:
        /*008c*/ 	.word	0x000004b0


	//   ....[1]....
        /*0090*/ 	.word	0x00005840


	//   ....[2]....
        /*0094*/ 	.word	0x00006440


	//   ....[3]....
        /*0098*/ 	.word	0x000064e0


	//----- nvinfo : EIATTR_MAX_THREADS
	.align		4
.L_1046:
        /*009c*/ 	.byte	0x04, 0x05
        /*009e*/ 	.short	(.L_1048 - .L_1047)
.L_1047:
        /*00a0*/ 	.word	0x00000100
        /*00a4*/ 	.word	0x00000001
        /*00a8*/ 	.word	0x00000001


	//----- nvinfo : EIATTR_CRS_STACK_SIZE
	.align		4
.L_1048:
        /*00ac*/ 	.byte	0x04, 0x1e
        /*00ae*/ 	.short	(.L_1050 - .L_1049)
.L_1049:
        /*00b0*/ 	.word	0x00000000
.L_1050:


//--------------------- .nv.info._ZN7cutlass13device_kernelIN5flash22FlashAttnBwdPreprocessIN4cute5tupleIJNS3_1CILi64EEENS5_ILi96EEEEEENS_6half_tEfNS_4arch4Sm80ELb1ELb0EEEEEvNT_6ParamsE --------------------------
	.section	.nv.info._ZN7cutlass13device_kernelIN5flash22FlashAttnBwdPreprocessIN4cute5tupleIJNS3_1CILi64EEENS5_ILi96EEEEEENS_6half_tEfNS_4arch4Sm80ELb1ELb0EEEEEvNT_6ParamsE,"",@"SHT_CUDA_INFO"
	.sectionflags	@""
	.align	4


	//----- nvinfo : EIATTR_CUDA_API_VERSION
	.align		4
        /*0000*/ 	.byte	0x04, 0x37
        /*0002*/ 	.short	(.L_1052 - .L_1051)
.L_1051:
        /*0004*/ 	.word	0x00000082


	//----- nvinfo : EIATTR_SW2861232_WAR
	.align		4
.L_1052:
        /*0008*/ 	.byte	0x01, 0x35
	.zero		2


	//----- nvinfo : EIATTR_PARAM_CBANK
	.align		4
        /*000c*/ 	.byte	0x04, 0x0a
        /*000e*/ 	.short	(.L_1054 - .L_1053)
	.align		4
.L_1053:
        /*0010*/ 	.word	index@(.nv.constant0._ZN7cutlass13device_kernelIN5flash22FlashAttnBwdPreprocessIN4cute5tupleIJNS3_1CILi64EEENS5_ILi96EEEEEENS_6half_tEfNS_4arch4Sm80ELb1ELb0EEEEEvNT_6ParamsE)
        /*0014*/ 	.short	0x0160
        /*0016*/ 	.short	0x00f0


	//----- nvinfo : EIATTR_CBANK_PARAM_SIZE
	.align		4
.L_1054:
        /*0018*/ 	.byte	0x03, 0x19
        /*001a*/ 	.short	0x00f0


	//----- nvinfo : EIATTR_KPARAM_INFO
	.align		4
        /*001c*/ 	.byte	0x04, 0x17
        /*001e*/ 	.short	(.L_1056 - .L_1055)
.L_1055:
        /*0020*/ 	.word	0x00000000
        /*0024*/ 	.short	0x0000
        /*0026*/ 	.short	0x0000
        /*0028*/ 	.byte	0x00, 0xf0, 0xc1, 0x03


	//----- nvinfo : EIATTR_MAXREG_COUNT
	.align		4
.L_1056:
        /*002c*/ 	.byte	0x03, 0x1b
        /*002e*/ 	.short	0x0080


	//----- nvinfo : EIATTR_MERCURY_ISA_VERSION
	.align		4
        /*0030*/ 	.byte	0x03, 0x5f
        /*0032*/ 	.short	0x0000


	//----- nvinfo : EIATTR_COOP_GROUP_MASK_REGIDS
	.align		4
        /*0034*/ 	.byte	0x04, 0x29
        /*0036*/ 	.short	(.L_1058 - .L_1057)


	//   ....[0]....
.L_1057:
        /*0038*/ 	.word	0xffffffff


	//   ....[1]....
        /*003c*/ 	.word	0xffffffff


	//----- nvinfo : EIATTR_COOP_GROUP_INSTR_OFFSETS
	.align		4
.L_1058:
        /*0040*/ 	.byte	0x04, 0x28
        /*0042*/ 	.short	(.L_1060 - .L_1059)


	//   ....[0]....
.L_1059:
        /*0044*/ 	.word	0x00000bb0


	//   ....[1]....
        /*0048*/ 	.word	0x00000c00


	//----- nvinfo : EIATTR_EXIT_INSTR_OFFSETS
	.align		4
.L_1060:
        /*004c*/ 	.byte	0x04, 0x1c
        /*004e*/ 	.short	(.L_1062 - .L_1061)


	//   ....[0]....
.L_1061:
        /*0050*/ 	.word	0x00001070


	//   ....[1]....
        /*0054*/ 	.word	0x000010d0


	//----- nvinfo : EIATTR_CTAIDZ_USED
	.align		4
.L_1062:
        /*0058*/ 	.byte	0x01, 0x04
	.zero		2


	//----- nvinfo : EIATTR_MAX_THREADS
	.align		4
        /*005c*/ 	.byte	0x04, 0x05
        /*005e*/ 	.short	(.L_1064 - .L_1063)
.L_1063:
        /*0060*/ 	.word	0x00000100
        /*0064*/ 	.word	0x00000001
        /*0068*/ 	.word	0x00000001


	//----- nvinfo : EIATTR_CRS_STACK_SIZE
	.align		4
.L_1064:
        /*006c*/ 	.byte	0x04, 0x1e
        /*006e*/ 	.short	(.L_1066 - .L_1065)
.L_1065:
        /*0070*/ 	.word	0x00000000
.L_1066:


//--------------------- .nv.info._ZN7cutlass13device_kernelIN5flash19enable_sm80_to_sm89INS1_16FlashAttnBwdSm80INS1_25CollectiveMainloopBwdSm80ILi2ELi2EN4cute5tupleIJNS5_1CILi64EEENS7_ILi128EEENS7_ILi96EEEEEENS_6half_tEfNS_4arch4Sm80ELb1ELb0ELb0ELb1ELb0ELb0ELb0ELb0ELi2ELi2ELi4ELi2ELb0EEENS1_21CollectiveEpilogueBwdISB_SC_SE_Li256ELb1ELb0ELi2EEENS1_25SingleTileBwdLPTSchedulerILb1ELi128ELb0EEEEEEEEEvNT_6ParamsE --------------------------
	.section	.nv.info._ZN7cutlass13device_kernelIN5flash19enable_sm80_to_sm89INS1_16FlashAttnBwdSm80INS1_25CollectiveMainloopBwdSm80ILi2ELi2EN4cute5tupleIJNS5_1CILi64EEENS7_ILi128EEENS7_ILi96EEEEEENS_6half_tEfNS_4arch4Sm80ELb1ELb0ELb0ELb1ELb0ELb0ELb0ELb0ELi2ELi2ELi4ELi2ELb0EEENS1_21CollectiveEpilogueBwdISB_SC_SE_Li256ELb1ELb0ELi2EEENS1_25SingleTileBwdLPTSchedulerILb1ELi128ELb0EEEEEEEEEvNT_6ParamsE,"",@"SHT_CUDA_INFO"
	.sectionflags	@""
	.align	4


	//----- nvinfo : EIATTR_CUDA_API_VERSION
	.align		4
        /*0000*/ 	.byte	0x04, 0x37
        /*0002*/ 	.short	(.L_1068 - .L_1067)
.L_1067:
        /*0004*/ 	.word	0x00000082


	//----- nvinfo : EIATTR_SW2861232_WAR
	.align		4
.L_1068:
        /*0008*/ 	.byte	0x01, 0x35
	.zero		2


	//----- nvinfo : EIATTR_PARAM_CBANK
	.align		4
        /*000c*/ 	.byte	0x04, 0x0a
        /*000e*/ 	.short	(.L_1070 - .L_1069)
	.align		4
.L_1069:
        /*0010*/ 	.word	index@(.nv.constant0._ZN7cutlass13device_kernelIN5flash19enable_sm80_to_sm89INS1_16FlashAttnBwdSm80INS1_25CollectiveMainloopBwdSm80ILi2ELi2EN4cute5tupleIJNS5_1CILi64EEENS7_ILi128EEENS7_ILi96EEEEEENS_6half_tEfNS_4arch4Sm80ELb1ELb0ELb0ELb1ELb0ELb0ELb0ELb0ELi2ELi2ELi4ELi2ELb0EEENS1_21CollectiveEpilogueBwdISB_SC_SE_Li256ELb1ELb0ELi2EEENS1_25SingleTileBwdLPTSchedulerILb1ELi128ELb0EEEEEEEEEvNT_6ParamsE)
        /*0014*/ 	.short	0x0160
        /*0016*/ 	.short	0x0288


	//----- nvinfo : EIATTR_CBANK_PARAM_SIZE
	.align		4
.L_1070:
        /*0018*/ 	.byte	0x03, 0x19
        /*001a*/ 	.short	0x0288


	//----- nvinfo : EIATTR_KPARAM_INFO
	.align		4
        /*001c*/ 	.byte	0x04, 0x17
        /*001e*/ 	.short	(.L_1072 - .L_1071)
.L_1071:
        /*0020*/ 	.word	0x00000000
        /*0024*/ 	.short	0x0000
        /*0026*/ 	.short	0x0000
        /*0028*/ 	.byte	0x00, 0xf0, 0x21, 0x0a


	//----- nvinfo : EIATTR_MAXREG_COUNT
	.align		4
.L_1072:
        /*002c*/ 	.byte	0x03, 0x1b
        /*002e*/ 	.short	0x00ff


	//----- nvinfo : EIATTR_NUM_BARRIERS
	.align		4
        /*0030*/ 	.byte	0x02, 0x4c
        /*0032*/ 	.byte	0x02
	.zero		1


	//----- nvinfo : EIATTR_MERCURY_ISA_VERSION
	.align		4
        /*0034*/ 	.byte	0x03, 0x5f
        /*0036*/ 	.short	0x0000


	//----- nvinfo : EIATTR_COOP_GROUP_MASK_REGIDS
	.align		4
        /*0038*/ 	.byte	0x04, 0x29
        /*003a*/ 	.short	(.L_1074 - .L_1073)


	//   ....[0]....
.L_1073:
        /*003c*/ 	.word	0xffffffff


	//----- nvinfo : EIATTR_COOP_GROUP_INSTR_OFFSETS
	.align		4
.L_1074:
        /*0040*/ 	.byte	0x04, 0x28
        /*0042*/ 	.short	(.L_1076 - .L_1075)


	//   ....[0]....
.L_1075:
        /*0044*/ 	.word	0x00000050


	//----- nvinfo : EIATTR_EXIT_INSTR_OFFSETS
	.align		4
.L_1076:
        /*0048*/ 	.byte	0x04, 0x1c
        /*004a*/ 	.short	(.L_1078 - .L_1077)


	//   ....[0]....
.L_1077:
        /*004c*/ 	.word	0x00000760


	//   ....[1]....
        /*0050*/ 	.word	0x00006e10


	//   ....[2]....
        /*0054*/ 	.word	0x00006f10


	//   ....[3]....
        /*0058*/ 	.word	0x00006f30


	//   ....[4]....
        /*005c*/ 	.word	0x000075e0


	//   ....[5]....
        /*0060*/ 	.word	0x000076e0


	//   ....[6]....
        /*0064*/ 	.word	0x00007700


	//----- nvinfo : EIATTR_MAX_THREADS
	.align		4
.L_1078:
        /*0068*/ 	.byte	0x04, 0x05
        /*006a*/ 	.short	(.L_1080 - .L_1079)
.L_1079:
        /*006c*/ 	.word	0x00000100
        /*0070*/ 	.word	0x00000001
        /*0074*/ 	.word	0x00000001


	//----- nvinfo : EIATTR_CRS_STACK_SIZE
	.align		4
.L_1080:
        /*0078*/ 	.byte	0x04, 0x1e
        /*007a*/ 	.short	(.L_1082 - .L_1081)
.L_1081:
        /*007c*/ 	.word	0x00000000
.L_1082:


//--------------------- .nv.info._ZN7cutlass13device_kernelIN5flash19enable_sm80_to_sm89INS1_16FlashAttnBwdSm80INS1_25CollectiveMainloopBwdSm80ILi2ELi2EN4cute5tupleIJNS5_1CILi64EEENS7_ILi128EEENS7_ILi96EEEEEENS_6half_tEfNS_4arch4Sm80ELb1ELb0ELb0ELb1ELb1ELb0ELb0ELb0ELi2ELi2ELi4ELi2ELb0EEENS1_21CollectiveEpilogueBwdISB_SC_SE_Li256ELb1ELb0ELi2EEENS1_25SingleTileBwdLPTSchedulerILb1ELi128ELb1EEEEEEEEEvNT_6ParamsE --------------------------
	.section	.nv.info._ZN7cutlass13device_kernelIN5flash19enable_sm80_to_sm89INS1_16FlashAttnBwdSm80INS1_25CollectiveMainloopBwdSm80ILi2ELi2EN4cute5tupleIJNS5_1CILi64EEENS7_ILi128EEENS7_ILi96EEEEEENS_6half_tEfNS_4arch4Sm80ELb1ELb0ELb0ELb1ELb1ELb0ELb0ELb0ELi2ELi2ELi4ELi2ELb0EEENS1_21CollectiveEpilogueBwdISB_SC_SE_Li256ELb1ELb0ELi2EEENS1_25SingleTileBwdLPTSchedulerILb1ELi128ELb1EEEEEEEEEvNT_6ParamsE,"",@"SHT_CUDA_INFO"
	.sectionflags	@""
	.align	4


	//----- nvinfo : EIATTR_CUDA_API_VERSION
	.align		4
        /*0000*/ 	.byte	0x04, 0x37
        /*0002*/ 	.short	(.L_1084 - .L_1083)
.L_1083:
        /*0004*/ 	.word	0x00000082


	//----- nvinfo : EIATTR_SW2861232_WAR
	.align		4
.L_1084:
        /*0008*/ 	.byte	0x01, 0x35
	.zero		2


	//----- nvinfo : EIATTR_PARAM_CBANK
	.align		4
        /*000c*/ 	.byte	0x04, 0x0a
        /*000e*/ 	.short	(.L_1086 - .L_1085)
	.align		4
.L_1085:
        /*0010*/ 	.word	index@(.nv.constant0._ZN7cutlass13device_kernelIN5flash19enable_sm80_to_sm89INS1_16FlashAttnBwdSm80INS1_25CollectiveMainloopBwdSm80ILi2ELi2EN4cute5tupleIJNS5_1CILi64EEENS7_ILi128EEENS7_ILi96EEEEEENS_6half_tEfNS_4arch4Sm80ELb1ELb0ELb0ELb1ELb1ELb0ELb0ELb0ELi2ELi2ELi4ELi2ELb0EEENS1_21CollectiveEpilogueBwdISB_SC_SE_Li256ELb1ELb0ELi2EEENS1_25SingleTileBwdLPTSchedulerILb1ELi128ELb1EEEEEEEEEvNT_6ParamsE)
        /*0014*/ 	.short	0x0160
        /*0016*/ 	.short	0x0288


	//----- nvinfo : EIATTR_CBANK_PARAM_SIZE
	.align		4
.L_1086:
        /*0018*/ 	.byte	0x03, 0x19
        /*001a*/ 	.short	0x0288


	//----- nvinfo : EIATTR_KPARAM_INFO
	.align		4
        /*001c*/ 	.byte	0x04, 0x17
        /*001e*/ 	.short	(.L_1088 - .L_1087)
.L_1087:
        /*0020*/ 	.word	0x00000000
        /*0024*/ 	.short	0x0000
        /*0026*/ 	.short	0x0000
        /*0028*/ 	.byte	0x00, 0xf0, 0x21, 0x0a


	//----- nvinfo : EIATTR_MAXREG_COUNT
	.align		4
.L_1088:
        /*002c*/ 	.byte	0x03, 0x1b
        /*002e*/ 	.short	0x00ff


	//----- nvinfo : EIATTR_NUM_BARRIERS
	.align		4
        /*0030*/ 	.byte	0x02, 0x4c
        /*0032*/ 	.byte	0x02
	.zero		1


	//----- nvinfo : EIATTR_MERCURY_ISA_VERSION
	.align		4
        /*0034*/ 	.byte	0x03, 0x5f
        /*0036*/ 	.short	0x0000


	//----- nvinfo : EIATTR_COOP_GROUP_MASK_REGIDS
	.align		4
        /*0038*/ 	.byte	0x04, 0x29
        /*003a*/ 	.short	(.L_1090 - .L_1089)


	//   ....[0]....
.L_1089:
        /*003c*/ 	.word	0xffffffff


	//----- nvinfo : EIATTR_COOP_GROUP_INSTR_OFFSETS
	.align		4
.L_1090:
        /*0040*/ 	.byte	0x04, 0x28
        /*0042*/ 	.short	(.L_1092 - .L_1091)


	//   ....[0]....
.L_1091:
        /*0044*/ 	.word	0x00000050


	//----- nvinfo : EIATTR_EXIT_INSTR_OFFSETS
	.align		4
.L_1092:
        /*0048*/ 	.byte	0x04, 0x1c
        /*004a*/ 	.short	(.L_1094 - .L_1093)


	//   ....[0]....
.L_1093:
        /*004c*/ 	.word	0x000007a0


	//   ....[1]....
        /*0050*/ 	.word	0x00006e50


	//   ....[2]....
        /*0054*/ 	.word	0x00006f50


	//   ....[3]....
        /*0058*/ 	.word	0x00006f70


	//   ....[4]....
        /*005c*/ 	.word	0x00007620


	//   ....[5]....
        /*0060*/ 	.word	0x00007710


	//   ....[6]....
        /*0064*/ 	.word	0x00007730


	//----- nvinfo : EIATTR_MAX_THREADS
	.align		4
.L_1094:
        /*0068*/ 	.byte	0x04, 0x05
        /*006a*/ 	.short	(.L_1096 - .L_1095)
.L_1095:
        /*006c*/ 	.word	0x00000100
        /*0070*/ 	.word	0x00000001
        /*0074*/ 	.word	0x00000001


	//----- nvinfo : EIATTR_CRS_STACK_SIZE
	.align		4
.L_1096:
        /*0078*/ 	.byte	0x04, 0x1e
        /*007a*/ 	.short	(.L_1098 - .L_1097)
.L_1097:
        /*007c*/ 	.word	0x00000000
.L_1098:


//--------------------- .nv.info._ZN7cutlass13device_kernelIN5flash19enable_sm80_to_sm89INS1_16FlashAttnBwdSm80INS1_25CollectiveMainloopBwdSm80ILi2ELi2EN4cute5tupleIJNS5_1CILi64EEENS7_ILi128EEENS7_ILi96EEEEEENS_6half_tEfNS_4arch4Sm80ELb1ELb0ELb0ELb1ELb0ELb0ELb0ELb0ELi2ELi2ELi4ELi2ELb0EEENS1_24CollectiveEpilogueBwdGQAISB_fSE_Li256ELb1ELb0EEENS1_25SingleTileBwdLPTSchedulerILb1ELi128ELb0EEEEEEEEEvNT_6ParamsE --------------------------
	.section	.nv.info._ZN7cutlass13device_kernelIN5flash19enable_sm80_to_sm89INS1_16FlashAttnBwdSm80INS1_25CollectiveMainloopBwdSm80ILi2ELi2EN4cute5tupleIJNS5_1CILi64EEENS7_ILi128EEENS7_ILi96EEEEEENS_6half_tEfNS_4arch4Sm80ELb1ELb0ELb0ELb1ELb0ELb0ELb0ELb0ELi2ELi2ELi4ELi2ELb0EEENS1_24CollectiveEpilogueBwdGQAISB_fSE_Li256ELb1ELb0EEENS1_25SingleTileBwdLPTSchedulerILb1ELi128ELb0EEEEEEEEEvNT_6ParamsE,"",@"SHT_CUDA_INFO"
	.sectionflags	@""
	.align	4


	//----- nvinfo : EIATTR_CUDA_API_VERSION
	.align		4
        /*0000*/ 	.byte	0x04, 0x37
        /*0002*/ 	.short	(.L_1100 - .L_1099)
.L_1099:
        /*0004*/ 	.word	0x00000082


	//----- nvinfo : EIATTR_SW2861232_WAR
	.align		4
.L_1100:
        /*0008*/ 	.byte	0x01, 0x35
	.zero		2


	//----- nvinfo : EIATTR_PARAM_CBANK
	.align		4
        /*000c*/ 	.byte	0x04, 0x0a
        /*000e*/ 	.short	(.L_1102 - .L_1101)
	.align		4
.L_1101:
        /*0010*/ 	.word	index@(.nv.constant0._ZN7cutlass13device_kernelIN5flash19enable_sm80_to_sm89INS1_16FlashAttnBwdSm80INS1_25CollectiveMainloopBwdSm80ILi2ELi2EN4cute5tupleIJNS5_1CILi64EEENS7_ILi128EEENS7_ILi96EEEEEENS_6half_tEfNS_4arch4Sm80ELb1ELb0ELb0ELb1ELb0ELb0ELb0ELb0ELi2ELi2ELi4ELi2ELb0EEENS1_24CollectiveEpilogueBwdGQAISB_fSE_Li256ELb1ELb0EEENS1_25SingleTileBwdLPTSchedulerILb1ELi128ELb0EEEEEEEEEvNT_6ParamsE)
        /*0014*/ 	.short	0x0160
        /*0016*/ 	.short	0x0290


	//----- nvinfo : EIATTR_CBANK_PARAM_SIZE
	.align		4
.L_1102:
        /*0018*/ 	.byte	0x03, 0x19
        /*001a*/ 	.short	0x0290


	//----- nvinfo : EIATTR_KPARAM_INFO
	.align		4
        /*001c*/ 	.byte	0x04, 0x17
        /*001e*/ 	.short	(.L_1104 - .L_1103)
.L_1103:
        /*0020*/ 	.word	0x00000000
        /*0024*/ 	.short	0x0000
        /*0026*/ 	.short	0x0000
        /*0028*/ 	.byte	0x00, 0xf0, 0x41, 0x0a


	//----- nvinfo : EIATTR_MAXREG_COUNT
	.align		4
.L_1104:
        /*002c*/ 	.byte	0x03, 0x1b
        /*002e*/ 	.short	0x00ff


	//----- nvinfo : EIATTR_NUM_BARRIERS
	.align		4
        /*0030*/ 	.byte	0x02, 0x4c
        /*0032*/ 	.byte	0x02
	.zero		1


	//----- nvinfo : EIATTR_MERCURY_ISA_VERSION
	.align		4
        /*0034*/ 	.byte	0x03, 0x5f
        /*0036*/ 	.short	0x0000


	//----- nvinfo : EIATTR_COOP_GROUP_MASK_REGIDS
	.align		4
        /*0038*/ 	.byte	0x04, 0x29
        /*003a*/ 	.short	(.L_1106 - .L_1105)


	//   ....[0]....
.L_1105:
        /*003c*/ 	.word	0xffffffff


	//----- nvinfo : EIATTR_COOP_GROUP_INSTR_OFFSETS
	.align		4
.L_1106:
        /*0040*/ 	.byte	0x04, 0x28
        /*0042*/ 	.short	(.L_1108 - .L_1107)


	//   ....[0]....
.L_1107:
        /*0044*/ 	.word	0x00000050


	//----- nvinfo : EIATTR_EXIT_INSTR_OFFSETS
	.align		4
.L_1108:
        /*0048*/ 	.byte	0x04, 0x1c
        /*004a*/ 	.short	(.L_1110 - .L_1109)


	//   ....[0]....
.L_1109:
        /*004c*/ 	.word	0x00000760


	//   ....[1]....
        /*0050*/ 	.word	0x00005e10


	//   ....[2]....
        /*0054*/ 	.word	0x00006710


	//----- nvinfo : EIATTR_MAX_THREADS
	.align		4
.L_1110:
        /*0058*/ 	.byte	0x04, 0x05
        /*005a*/ 	.short	(.L_1112 - .L_1111)
.L_1111:
        /*005c*/ 	.word	0x00000100
        /*0060*/ 	.word	0x00000001
        /*0064*/ 	.word	0x00000001


	//----- nvinfo : EIATTR_CRS_STACK_SIZE
	.align		4
.L_1112:
        /*0068*/ 	.byte	0x04, 0x1e
        /*006a*/ 	.short	(.L_1114 - .L_1113)
.L_1113:
        /*006c*/ 	.word	0x00000000
.L_1114:


//--------------------- .nv.info._ZN7cutlass13device_kernelIN5flash32FlashAttnBwdPostprocessConvertdQIN4cute5tupleIJNS3_1CILi128EEENS5_ILi96EEEEEENS_6half_tEfNS_4arch4Sm80ELi256ENS3_8TiledMMAINS3_8MMA_AtomIJNS3_28SM80_16x8x16_F32F16F16F32_TNEEEENS3_6LayoutINS4_IJNS5_ILi4EEENS5_ILi2EEENS5_ILi1EEEEEENS4_IJSJ_SH_NS5_ILi0EEEEEEEENS4_IJNS5_ILi64EEENS5_ILi32EEENS5_ILi16EEEEEEEELb0EEEEEvNT_6ParamsE --------------------------
	.section	.nv.info._ZN7cutlass13device_kernelIN5flash32FlashAttnBwdPostprocessConvertdQIN4cute5tupleIJNS3_1CILi128EEENS5_ILi96EEEEEENS_6half_tEfNS_4arch4Sm80ELi256ENS3_8TiledMMAINS3_8MMA_AtomIJNS3_28SM80_16x8x16_F32F16F16F32_TNEEEENS3_6LayoutINS4_IJNS5_ILi4EEENS5_ILi2EEENS5_ILi1EEEEEENS4_IJSJ_SH_NS5_ILi0EEEEEEEENS4_IJNS5_ILi64EEENS5_ILi32EEENS5_ILi16EEEEEEEELb0EEEEEvNT_6ParamsE,"",@"SHT_CUDA_INFO"
	.sectionflags	@""
	.align	4


	//----- nvinfo : EIATTR_CUDA_API_VERSION
	.align		4
        /*0000*/ 	.byte	0x04, 0x37
        /*0002*/ 	.short	(.L_1116 - .L_1115)
.L_1115:
        /*0004*/ 	.word	0x00000082


	//----- nvinfo : EIATTR_SW2861232_WAR
	.align		4
.L_1116:
        /*0008*/ 	.byte	0x01, 0x35
	.zero		2


	//----- nvinfo : EIATTR_PARAM_CBANK
	.align		4
        /*000c*/ 	.byte	0x04, 0x0a
        /*000e*/ 	.short	(.L_1118 - .L_1117)
	.align		4
.L_1117:
        /*0010*/ 	.word	index@(.nv.constant0._ZN7cutlass13device_kernelIN5flash32FlashAttnBwdPostprocessConvertdQIN4cute5tupleIJNS3_1CILi128EEENS5_ILi96EEEEEENS_6half_tEfNS_4arch4Sm80ELi256ENS3_8TiledMMAINS3_8MMA_AtomIJNS3_28SM80_16x8x16_F32F16F16F32_TNEEEENS3_6LayoutINS4_IJNS5_ILi4EEENS5_ILi2EEENS5_ILi1EEEEEENS4_IJSJ_SH_NS5_ILi0EEEEEEEENS4_IJNS5_ILi64EEENS5_ILi32EEENS5_ILi16EEEEEEEELb0EEEEEvNT_6ParamsE)
        /*0014*/ 	.short	0x0160
        /*0016*/ 	.short	0x0070


	//----- nvinfo : EIATTR_CBANK_PARAM_SIZE
	.align		4
.L_1118:
        /*0018*/ 	.byte	0x03, 0x19
        /*001a*/ 	.short	0x0070


	//----- nvinfo : EIATTR_KPARAM_INFO
	.align		4
        /*001c*/ 	.byte	0x04, 0x17
        /*001e*/ 	.short	(.L_1120 - .L_1119)
.L_1119:
        /*0020*/ 	.word	0x00000000
        /*0024*/ 	.short	0x0000
        /*0026*/ 	.short	0x0000
        /*0028*/ 	.byte	0x00, 0xf0, 0xc1, 0x01


	//----- nvinfo : EIATTR_MAXREG_COUNT
	.align		4
.L_1120:
        /*002c*/ 	.byte	0x03, 0x1b
        /*002e*/ 	.short	0x0080


	//----- nvinfo : EIATTR_NUM_BARRIERS
	.align		4
        /*0030*/ 	.byte	0x02, 0x4c
        /*0032*/ 	.byte	0x01
	.zero		1


	//----- nvinfo : EIATTR_MERCURY_ISA_VERSION
	.align		4
        /*0034*/ 	.byte	0x03, 0x5f
        /*0036*/ 	.short	0x0000


	//----- nvinfo : EIATTR_EXIT_INSTR_OFFSETS
	.align		4
        /*0038*/ 	.byte	0x04, 0x1c
        /*003a*/ 	.short	(.L_1122 - .L_1121)


	//   ....[0]....
.L_1121:
        /*003c*/ 	.word	0x00000180


	//   ....[1]....
        /*0040*/ 	.word	0x00001370


	//   ....[2]....
        /*0044*/ 	.word	0x00001530


	//   ....[3]....
        /*0048*/ 	.word	0x00001550


	//----- nvinfo : EIATTR_CTAIDZ_USED
	.align		4
.L_1122:
        /*004c*/ 	.byte	0x01, 0x04
	.zero		2


	//----- nvinfo : EIATTR_MAX_THREADS
	.align		4
        /*0050*/ 	.byte	0x04, 0x05
        /*0052*/ 	.short	(.L_1124 - .L_1123)
.L_1123:
        /*0054*/ 	.word	0x00000100
        /*0058*/ 	.word	0x00000001
        /*005c*/ 	.word	0x00000001


	//----- nvinfo : EIATTR_CRS_STACK_SIZE
	.align		4
.L_1124:
        /*0060*/ 	.byte	0x04, 0x1e
        /*0062*/ 	.short	(.L_1126 - .L_1125)
.L_1125:
        /*0064*/ 	.word	0x00000000
.L_1126:


//--------------------- .nv.info._ZN7cutlass13device_kernelIN5flash32FlashAttnBwdPostprocessConvertdQIN4cute5tupleIJNS3_1CILi64EEENS5_ILi96EEEEEENS_6half_tEfNS_4arch4Sm80ELi256ENS3_8TiledMMAINS3_8MMA_AtomIJNS3_28SM80_16x8x16_F32F16F16F32_TNEEEENS3_6LayoutINS4_IJNS5_ILi2EEENS5_ILi4EEENS5_ILi1EEEEEENS4_IJSJ_SH_NS5_ILi0EEEEEEEENS4_IJNS5_ILi32EEESO_NS5_ILi16EEEEEEEELb0EEEEEvNT_6ParamsE --------------------------
	.section	.nv.info._ZN7cutlass13device_kernelIN5flash32FlashAttnBwdPostprocessConvertdQIN4cute5tupleIJNS3_1CILi64EEENS5_ILi96EEEEEENS_6half_tEfNS_4arch4Sm80ELi256ENS3_8TiledMMAINS3_8MMA_AtomIJNS3_28SM80_16x8x16_F32F16F16F32_TNEEEENS3_6LayoutINS4_IJNS5_ILi2EEENS5_ILi4EEENS5_ILi1EEEEEENS4_IJSJ_SH_NS5_ILi0EEEEEEEENS4_IJNS5_ILi32EEESO_NS5_ILi16EEEEEEEELb0EEEEEvNT_6ParamsE,"",@"SHT_CUDA_INFO"
	.sectionflags	@""
	.align	4


	//----- nvinfo : EIATTR_CUDA_API_VERSION
	.align		4
        /*0000*/ 	.byte	0x04, 0x37
        /*0002*/ 	.short	(.L_1128 - .L_1127)
.L_1127:
        /*0004*/ 	.word	0x00000082


	//----- nvinfo : EIATTR_SW2861232_WAR
	.align		4
.L_1128:
        /*0008*/ 	.byte	0x01, 0x35
	.zero		2


	//----- nvinfo : EIATTR_PARAM_CBANK
	.align		4
        /*000c*/ 	.byte	0x04, 0x0a
        /*000e*/ 	.short	(.L_1130 - .L_1129)
	.align		4
.L_1129:
        /*0010*/ 	.word	index@(.nv.constant0._ZN7cutlass13device_kernelIN5flash32FlashAttnBwdPostprocessConvertdQIN4cute5tupleIJNS3_1CILi64EEENS5_ILi96EEEEEENS_6half_tEfNS_4arch4Sm80ELi256ENS3_8TiledMMAINS3_8MMA_AtomIJNS3_28SM80_16x8x16_F32F16F16F32_TNEEEENS3_6LayoutINS4_IJNS5_ILi2EEENS5_ILi4EEENS5_ILi1EEEEEENS4_IJSJ_SH_NS5_ILi0EEEEEEEENS4_IJNS5_ILi32EEESO_NS5_ILi16EEEEEEEELb0EEEEEvNT_6ParamsE)
        /*0014*/ 	.short	0x0160
        /*0016*/ 	.short	0x0070


	//----- nvinfo : EIATTR_CBANK_PARAM_SIZE
	.align		4
.L_1130:
        /*0018*/ 	.byte	0x03, 0x19
        /*001a*/ 	.short	0x0070


	//----- nvinfo : EIATTR_KPARAM_INFO
	.align		4
        /*001c*/ 	.byte	0x04, 0x17
        /*001e*/ 	.short	(.L_1132 - .L_1131)
.L_1131:
        /*0020*/ 	.word	0x00000000
        /*0024*/ 	.short	0x0000
        /*0026*/ 	.short	0x0000
        /*0028*/ 	.byte	0x00, 0xf0, 0xc1, 0x01


	//----- nvinfo : EIATTR_MAXREG_COUNT
	.align		4
.L_1132:
        /*002c*/ 	.byte	0x03, 0x1b
        /*002e*/ 	.short	0x0080


	//----- nvinfo : EIATTR_NUM_BARRIERS
	.align		4
        /*0030*/ 	.byte	0x02, 0x4c
        /*0032*/ 	.byte	0x01
	.zero		1


	//----- nvinfo : EIATTR_MERCURY_ISA_VERSION
	.align		4
        /*0034*/ 	.byte	0x03, 0x5f
        /*0036*/ 	.short	0x0000


	//----- nvinfo : EIATTR_EXIT_INSTR_OFFSETS
	.align		4
        /*0038*/ 	.byte	0x04, 0x1c
        /*003a*/ 	.short	(.L_1134 - .L_1133)


	//   ....[0]....
.L_1133:
        /*003c*/ 	.word	0x00000180


	//   ....[1]....
        /*0040*/ 	.word	0x00000bf0


	//   ....[2]....
        /*0044*/ 	.word	0x00000e00


	//   ....[3]....
        /*0048*/ 	.word	0x00000e30


	//----- nvinfo : EIATTR_CTAIDZ_USED
	.align		4
.L_1134:
        /*004c*/ 	.byte	0x01, 0x04
	.zero		2


	//----- nvinfo : EIATTR_MAX_THREADS
	.align		4
        /*0050*/ 	.byte	0x04, 0x05
        /*0052*/ 	.short	(.L_1136 - .L_1135)
.L_1135:
        /*0054*/ 	.word	0x00000100
        /*0058*/ 	.word	0x00000001
        /*005c*/ 	.word	0x00000001
.L_1136:


//--------------------- .nv.info._ZN7cutlass13device_kernelIN5flash19enable_sm80_to_sm89INS1_16FlashAttnBwdSm80INS1_25CollectiveMainloopBwdSm80ILi2ELi2EN4cute5tupleIJNS5_1CILi64EEENS7_ILi128EEENS7_ILi96EEEEEENS_6half_tEfNS_4arch4Sm80ELb1ELb0ELb0ELb1ELb1ELb0ELb0ELb0ELi2ELi2ELi4ELi2ELb0EEENS1_24CollectiveEpilogueBwdGQAISB_fSE_Li256ELb1ELb1EEENS1_25SingleTileBwdLPTSchedulerILb1ELi128ELb1EEEEEEEEEvNT_6ParamsE --------------------------
	.section	.nv.info._ZN7cutlass13device_kernelIN5flash19enable_sm80_to_sm89INS1_16FlashAttnBwdSm80INS1_25CollectiveMainloopBwdSm80ILi2ELi2EN4cute5tupleIJNS5_1CILi64EEENS7_ILi128EEENS7_ILi96EEEEEENS_6half_tEfNS_4arch4Sm80ELb1ELb0ELb0ELb1ELb1ELb0ELb0ELb0ELi2ELi2ELi4ELi2ELb0EEENS1_24CollectiveEpilogueBwdGQAISB_fSE_Li256ELb1ELb1EEENS1_25SingleTileBwdLPTSchedulerILb1ELi128ELb1EEEEEEEEEvNT_6ParamsE,"",@"SHT_CUDA_INFO"
	.sectionflags	@""
	.align	4


	//----- nvinfo : EIATTR_CUDA_API_VERSION
	.align		4
        /*0000*/ 	.byte	0x04, 0x37
        /*0002*/ 	.short	(.L_1138 - .L_1137)
.L_1137:
        /*0004*/ 	.word	0x00000082


	//----- nvinfo : EIATTR_SW2861232_WAR
	.align		4
.L_1138:
        /*0008*/ 	.byte	0x01, 0x35
	.zero		2


	//----- nvinfo : EIATTR_PARAM_CBANK
	.align		4
        /*000c*/ 	.byte	0x04, 0x0a
        /*000e*/ 	.short	(.L_1140 - .L_1139)
	.align		4
.L_1139:
        /*0010*/ 	.word	index@(.nv.constant0._ZN7cutlass13device_kernelIN5flash19enable_sm80_to_sm89INS1_16FlashAttnBwdSm80INS1_25CollectiveMainloopBwdSm80ILi2ELi2EN4cute5tupleIJNS5_1CILi64EEENS7_ILi128EEENS7_ILi96EEEEEENS_6half_tEfNS_4arch4Sm80ELb1ELb0ELb0ELb1ELb1ELb0ELb0ELb0ELi2ELi2ELi4ELi2ELb0EEENS1_24CollectiveEpilogueBwdGQAISB_fSE_Li256ELb1ELb1EEENS1_25SingleTileBwdLPTSchedulerILb1ELi128ELb1EEEEEEEEEvNT_6ParamsE)
        /*0014*/ 	.short	0x0160
        /*0016*/ 	.short	0x0290


	//----- nvinfo : EIATTR_CBANK_PARAM_SIZE
	.align		4
.L_1140:
        /*0018*/ 	.byte	0x03, 0x19
        /*001a*/ 	.short	0x0290


	//----- nvinfo : EIATTR_KPARAM_INFO
	.align		4
        /*001c*/ 	.byte	0x04, 0x17
        /*001e*/ 	.short	(.L_1142 - .L_1141)
.L_1141:
        /*0020*/ 	.word	0x00000000
        /*0024*/ 	.short	0x0000
        /*0026*/ 	.short	0x0000
        /*0028*/ 	.byte	0x00, 0xf0, 0x41, 0x0a


	//----- nvinfo : EIATTR_MAXREG_COUNT
	.align		4
.L_1142:
        /*002c*/ 	.byte	0x03, 0x1b
        /*002e*/ 	.short	0x00ff


	//----- nvinfo : EIATTR_NUM_BARRIERS
	.align		4
        /*0030*/ 	.byte	0x02, 0x4c
        /*0032*/ 	.byte	0x02
	.zero		1


	//----- nvinfo : EIATTR_MERCURY_ISA_VERSION
	.align		4
        /*0034*/ 	.byte	0x03, 0x5f
        /*0036*/ 	.short	0x0000


	//----- nvinfo : EIATTR_COOP_GROUP_MASK_REGIDS
	.align		4
        /*0038*/ 	.byte	0x04, 0x29
        /*003a*/ 	.short	(.L_1144 - .L_1143)


	//   ....[0]....
.L_1143:
        /*003c*/ 	.word	0xffffffff


	//   ....[1]....
        /*0040*/ 	.word	0xffffffff


	//   ....[2]....
        /*0044*/ 	.word	0xffffffff


	//   ....[3]....
        /*0048*/ 	.word	0xffffffff


	//   ....[4]....
        /*004c*/ 	.word	0xffffffff


	//   ....[5]....
        /*0050*/ 	.word	0xffffffff


	//   ....[6]....
        /*0054*/ 	.word	0xffffffff


	//   ....[7]....
        /*0058*/ 	.word	0xffffffff


	//   ....[8]....
        /*005c*/ 	.word	0xffffffff


	//----- nvinfo : EIATTR_COOP_GROUP_INSTR_OFFSETS
	.align		4
.L_1144:
        /*0060*/ 	.byte	0x04, 0x28
        /*0062*/ 	.short	(.L_1146 - .L_1145)


	//   ....[0]....
.L_1145:
        /*0064*/ 	.word	0x00000050


	//   ....[1]....
        /*0068*/ 	.word	0x00006170


	//   ....[2]....
        /*006c*/ 	.word	0x000061a0


	//   ....[3]....
        /*0070*/ 	.word	0x000065a0


	//   ....[4]....
        /*0074*/ 	.word	0x000065b0


	//   ....[5]....
        /*0078*/ 	.word	0x00006740


	//   ....[6]....
        /*007c*/ 	.word	0x00006790


	//   ....[7]....
        /*0080*/ 	.word	0x00006b40


	//   ....[8]....
        /*0084*/ 	.word	0x00006b50


	//----- nvinfo : EIATTR_EXIT_INSTR_OFFSETS
	.align		4
.L_1146:
        /*0088*/ 	.byte	0x04, 0x1c
        /*008a*/ 	.short	(.L_1148 - .L_1147)


	//   ....[0]....
.L_1147:
        /*008c*/ 	.word	0x000007a0


	//   ....[1]....
        /*0090*/ 	.word	0x00005e60


	//   ....[2]....
        /*0094*/ 	.word	0x00006b60


	//   ....[3]....
        /*0098*/ 	.word	0x00006c00


	//----- nvinfo : EIATTR_MAX_THREADS
	.align		4
.L_1148:
        /*009c*/ 	.byte	0x04, 0x05
        /*009e*/ 	.short	(.L_1150 - .L_1149)
.L_1149:
        /*00a0*/ 	.word	0x00000100
        /*00a4*/ 	.word	0x00000001
        /*00a8*/ 	.word	0x00000001


	//----- nvinfo : EIATTR_CRS_STACK_SIZE
	.align		4
.L_1150:
        /*00ac*/ 	.byte	0x04, 0x1e
        /*00ae*/ 	.short	(.L_1152 - .L_1151)
.L_1151:
        /*00b0*/ 	.word	0x00000000
.L_1152:


//--------------------- .nv.info._ZN7cutlass13device_kernelIN5flash22FlashAttnBwdPreprocessIN4cute5tupleIJNS3_1CILi64EEENS5_ILi96EEEEEENS_6half_tEfNS_4arch4Sm80ELb1ELb1EEEEEvNT_6ParamsE --------------------------
	.section	.nv.info._ZN7cutlass13device_kernelIN5flash22FlashAttnBwdPreprocessIN4cute5tupleIJNS3_1CILi64EEENS5_ILi96EEEEEENS_6half_tEfNS_4arch4Sm80ELb1ELb1EEEEEvNT_6ParamsE,"",@"SHT_CUDA_INFO"
	.sectionflags	@""
	.align	4


	//----- nvinfo : EIATTR_CUDA_API_VERSION
	.align		4
        /*0000*/ 	.byte	0x04, 0x37
        /*0002*/ 	.short	(.L_1154 - .L_1153)
.L_1153:
        /*0004*/ 	.word	0x00000082


	//----- nvinfo : EIATTR_SW2861232_WAR
	.align		4
.L_1154:
        /*0008*/ 	.byte	0x01, 0x35
	.zero		2


	//----- nvinfo : EIATTR_PARAM_CBANK
	.align		4
        /*000c*/ 	.byte	0x04, 0x0a
        /*000e*/ 	.short	(.L_1156 - .L_1155)
	.align		4
.L_1155:
        /*0010*/ 	.word	index@(.nv.constant0._ZN7cutlass13device_kernelIN5flash22FlashAttnBwdPreprocessIN4cute5tupleIJNS3_1CILi64EEENS5_ILi96EEEEEENS_6half_tEfNS_4arch4Sm80ELb1ELb1EEEEEvNT_6ParamsE)
        /*0014*/ 	.short	0x0160
        /*0016*/ 	.short	0x00f0


	//----- nvinfo : EIATTR_CBANK_PARAM_SIZE
	.align		4
.L_1156:
        /*0018*/ 	.byte	0x03, 0x19
        /*001a*/ 	.short	0x00f0


	//----- nvinfo : EIATTR_KPARAM_INFO
	.align		4
        /*001c*/ 	.byte	0x04, 0x17
        /*001e*/ 	.short	(.L_1158 - .L_1157)
.L_1157:
        /*0020*/ 	.word	0x00000000
        /*0024*/ 	.short	0x0000
        /*0026*/ 	.short	0x0000
        /*0028*/ 	.byte	0x00, 0xf0, 0xc1, 0x03


	//----- nvinfo : EIATTR_MAXREG_COUNT
	.align		4
.L_1158:
        /*002c*/ 	.byte	0x03, 0x1b
        /*002e*/ 	.short	0x0080


	//----- nvinfo : EIATTR_MERCURY_ISA_VERSION
	.align		4
        /*0030*/ 	.byte	0x03, 0x5f
        /*0032*/ 	.short	0x0000


	//----- nvinfo : EIATTR_COOP_GROUP_MASK_REGIDS
	.align		4
        /*0034*/ 	.byte	0x04, 0x29
        /*0036*/ 	.short	(.L_1160 - .L_1159)


	//   ....[0]....
.L_1159:
        /*0038*/ 	.word	0xffffffff


	//   ....[1]....
        /*003c*/ 	.word	0xffffffff


	//----- nvinfo : EIATTR_COOP_GROUP_INSTR_OFFSETS
	.align		4
.L_1160:
        /*0040*/ 	.byte	0x04, 0x28
        /*0042*/ 	.short	(.L_1162 - .L_1161)


	//   ....[0]....
.L_1161:
        /*0044*/ 	.word	0x00000d70


	//   ....[1]....
        /*0048*/ 	.word	0x00000e30


	//----- nvinfo : EIATTR_EXIT_INSTR_OFFSETS
	.align		4
.L_1162:
        /*004c*/ 	.byte	0x04, 0x1c
        /*004e*/ 	.short	(.L_1164 - .L_1163)


	//   ....[0]....
.L_1163:
        /*0050*/ 	.word	0x00000180


	//   ....[1]....
        /*0054*/ 	.word	0x00001260


	//   ....[2]....
        /*0058*/ 	.word	0x000012b0


	//----- nvinfo : EIATTR_CTAIDZ_USED
	.align		4
.L_1164:
        /*005c*/ 	.byte	0x01, 0x04
	.zero		2


	//----- nvinfo : EIATTR_MAX_THREADS
	.align		4
        /*0060*/ 	.byte	0x04, 0x05
        /*0062*/ 	.short	(.L_1166 - .L_1165)
.L_1165:
        /*0064*/ 	.word	0x00000100
        /*0068*/ 	.word	0x00000001
        /*006c*/ 	.word	0x00000001


	//----- nvinfo : EIATTR_CRS_STACK_SIZE
	.align		4
.L_1166:
        /*0070*/ 	.byte	0x04, 0x1e
        /*0072*/ 	.short	(.L_1168 - .L_1167)
.L_1167:
        /*0074*/ 	.word	0x00000000
.L_1168:


//--------------------- .nv.callgraph             --------------------------
	.section	.nv.callgraph,"",@"SHT_CUDA_CALLGRAPH"
	.align	4
	.sectionentsize	8
	.align		4
        /*0000*/ 	.word	0x00000000
	.align		4
        /*0004*/ 	.word	0xffffffff
	.align		4
        /*0008*/ 	.word	0x00000000
	.align		4
        /*000c*/ 	.word	0xfffffffe
	.align		4
        /*0010*/ 	.word	0x00000000
	.align		4
        /*0014*/ 	.word	0xfffffffd
	.align		4
        /*0018*/ 	.word	0x00000000
	.align		4
        /*001c*/ 	.word	0xfffffffc


//--------------------- .nv.rel.action            --------------------------
	.section	.nv.rel.action,"",@"SHT_CUDA_RELOCINFO"
	.align	8
	.sectionentsize	8
        /*0000*/ 	.byte	0x73, 0x00, 0x00, 0x00, 0x00, 0x00, 0x00, 0x00, 0x00, 0x00, 0x00, 0x11, 0x25, 0x00, 0x05, 0x36


//--------------------- .nv.constant4             --------------------------
	.section	.nv.constant4,"a",@progbits
	.align	8
	.align		8
.nv.constant4:
        /*0000*/ 	.dword	_ZN65_INTERNAL_1b1d66f1_29_flash_bwd_hdim96_fp16_sm80_cu_744032ad_29564cuda3std3__45__cpo5beginE
	.align		8
        /*0008*/ 	.dword	_ZN65_INTERNAL_1b1d66f1_29_flash_bwd_hdim96_fp16_sm80_cu_744032ad_29564cuda3std3__45__cpo3endE
	.align		8
        /*0010*/ 	.dword	_ZN65_INTERNAL_1b1d66f1_29_flash_bwd_hdim96_fp16_sm80_cu_744032ad_29564cuda3std3__45__cpo6cbeginE
	.align		8
        /*0018*/ 	.dword	_ZN65_INTERNAL_1b1d66f1_29_flash_bwd_hdim96_fp16_sm80_cu_744032ad_29564cuda3std3__45__cpo4cendE
	.align		8
        /*0020*/ 	.dword	_ZN65_INTERNAL_1b1d66f1_29_flash_bwd_hdim96_fp16_sm80_cu_744032ad_29564cuda3std3__467_GLOBAL__N__1b1d66f1_29_flash_bwd_hdim96_fp16_sm80_cu_744032ad_29566ignoreE
	.align		8
        /*0028*/ 	.dword	_ZN65_INTERNAL_1b1d66f1_29_flash_bwd_hdim96_fp16_sm80_cu_744032ad_29564cuda3std3__419piecewise_constructE
	.align		8
        /*0030*/ 	.dword	_ZN65_INTERNAL_1b1d66f1_29_flash_bwd_hdim96_fp16_sm80_cu_744032ad_29564cuda3std3__48in_placeE
	.align		8
        /*0038*/ 	.dword	_ZN65_INTERNAL_1b1d66f1_29_flash_bwd_hdim96_fp16_sm80_cu_744032ad_29564cuda3std6ranges3__45__cpo4swapE
	.align		8
        /*0040*/ 	.dword	_ZN65_INTERNAL_1b1d66f1_29_flash_bwd_hdim96_fp16_sm80_cu_744032ad_29564cuda3std6ranges3__45__cpo9iter_moveE
	.align		8
        /*0048*/ 	.dword	_ZN65_INTERNAL_1b1d66f1_29_flash_bwd_hdim96_fp16_sm80_cu_744032ad_29564cute7productE
	.align		8
        /*0050*/ 	.dword	_ZN65_INTERNAL_1b1d66f1_29_flash_bwd_hdim96_fp16_sm80_cu_744032ad_29564cute1_E


//--------------------- .nv.constant0._ZN7cutlass13device_kernelIN5flash19enable_sm80_to_sm89INS1_16FlashAttnBwdSm80INS1_25CollectiveMainloopBwdSm80ILi2ELi1EN4cute5tupleIJNS5_1CILi64EEENS7_ILi128EEENS7_ILi96EEEEEENS_6half_tEfNS_4arch4Sm80ELb0ELb0ELb0ELb0ELb0ELb0ELb0ELb0ELi2ELi2ELi4ELi2ELb1EEENS1_21CollectiveEpilogueBwdISB_SC_SE_Li256ELb0ELb0ELi2EEENS1_19SingleTileSchedulerILb0ELb0ELb0ELi128EEEEEEEEEvNT_6ParamsE --------------------------
	.section	.nv.constant0._ZN7cutlass13device_kernelIN5flash19enable_sm80_to_sm89INS1_16FlashAttnBwdSm80INS1_25CollectiveMainloopBwdSm80ILi2ELi1EN4cute5tupleIJNS5_1CILi64EEENS7_ILi128EEENS7_ILi96EEEEEENS_6half_tEfNS_4arch4Sm80ELb0ELb0ELb0ELb0ELb0ELb0ELb0ELb0ELi2ELi2ELi4ELi2ELb1EEENS1_21CollectiveEpilogueBwdISB_SC_SE_Li256ELb0ELb0ELi2EEENS1_19SingleTileSchedulerILb0ELb0ELb0ELi128EEEEEEEEEvNT_6ParamsE,"a",@progbits
	.sectionflags	@""
	.align	4
.nv.constant0._ZN7cutlass13device_kernelIN5flash19enable_sm80_to_sm89INS1_16FlashAttnBwdSm80INS1_25CollectiveMainloopBwdSm80ILi2ELi1EN4cute5tupleIJNS5_1CILi64EEENS7_ILi128EEENS7_ILi96EEEEEENS_6half_tEfNS_4arch4Sm80ELb0ELb0ELb0ELb0ELb0ELb0ELb0ELb0ELi2ELi2ELi4ELi2ELb1EEENS1_21CollectiveEpilogueBwdISB_SC_SE_Li256ELb0ELb0ELi2EEENS1_19SingleTileSchedulerILb0ELb0ELb0ELi128EEEEEEEEEvNT_6ParamsE:
	.zero		976


//--------------------- .nv.constant0._ZN7cutlass13device_kernelIN5flash19enable_sm80_to_sm89INS1_16FlashAttnBwdSm80INS1_25CollectiveMainloopBwdSm80ILi2ELi1EN4cute5tupleIJNS5_1CILi64EEENS7_ILi128EEENS7_ILi96EEEEEENS_6half_tEfNS_4arch4Sm80ELb0ELb0ELb0ELb0ELb1ELb0ELb0ELb0ELi2ELi2ELi4ELi2ELb1EEENS1_21CollectiveEpilogueBwdISB_SC_SE_Li256ELb0ELb0ELi2EEENS1_19SingleTileSchedulerILb0ELb0ELb0ELi128EEEEEEEEEvNT_6ParamsE --------------------------
	.section	.nv.constant0._ZN7cutlass13device_kernelIN5flash19enable_sm80_to_sm89INS1_16FlashAttnBwdSm80INS1_25CollectiveMainloopBwdSm80ILi2ELi1EN4cute5tupleIJNS5_1CILi64EEENS7_ILi128EEENS7_ILi96EEEEEENS_6half_tEfNS_4arch4Sm80ELb0ELb0ELb0ELb0ELb1ELb0ELb0ELb0ELi2ELi2ELi4ELi2ELb1EEENS1_21CollectiveEpilogueBwdISB_SC_SE_Li256ELb0ELb0ELi2EEENS1_19SingleTileSchedulerILb0ELb0ELb0ELi128EEEEEEEEEvNT_6ParamsE,"a",@progbits
	.sectionflags	@""
	.align	4
.nv.constant0._ZN7cutlass13device_kernelIN5flash19enable_sm80_to_sm89INS1_16FlashAttnBwdSm80INS1_25CollectiveMainloopBwdSm80ILi2ELi1EN4cute5tupleIJNS5_1CILi64EEENS7_ILi128EEENS7_ILi96EEEEEENS_6half_tEfNS_4arch4Sm80ELb0ELb0ELb0ELb0ELb1ELb0ELb0ELb0ELi2ELi2ELi4ELi2ELb1EEENS1_21CollectiveEpilogueBwdISB_SC_SE_Li256ELb0ELb0ELi2EEENS1_19SingleTileSchedulerILb0ELb0ELb0ELi128EEEEEEEEEvNT_6ParamsE:
	.zero		976


//--------------------- .nv.constant0._ZN7cutlass13device_kernelIN5flash19enable_sm80_to_sm89INS1_16FlashAttnBwdSm80INS1_25CollectiveMainloopBwdSm80ILi2ELi1EN4cute5tupleIJNS5_1CILi64EEENS7_ILi128EEENS7_ILi96EEEEEENS_6half_tEfNS_4arch4Sm80ELb0ELb0ELb0ELb0ELb0ELb0ELb0ELb0ELi2ELi2ELi4ELi2ELb1EEENS1_24CollectiveEpilogueBwdGQAISB_fSE_Li256ELb0ELb0EEENS1_19SingleTileSchedulerILb0ELb0ELb0ELi128EEEEEEEEEvNT_6ParamsE --------------------------
	.section	.nv.constant0._ZN7cutlass13device_kernelIN5flash19enable_sm80_to_sm89INS1_16FlashAttnBwdSm80INS1_25CollectiveMainloopBwdSm80ILi2ELi1EN4cute5tupleIJNS5_1CILi64EEENS7_ILi128EEENS7_ILi96EEEEEENS_6half_tEfNS_4arch4Sm80ELb0ELb0ELb0ELb0ELb0ELb0ELb0ELb0ELi2ELi2ELi4ELi2ELb1EEENS1_24CollectiveEpilogueBwdGQAISB_fSE_Li256ELb0ELb0EEENS1_19SingleTileSchedulerILb0ELb0ELb0ELi128EEEEEEEEEvNT_6ParamsE,"a",@progbits
	.sectionflags	@""
	.align	4
.nv.constant0._ZN7cutlass13device_kernelIN5flash19enable_sm80_to_sm89INS1_16FlashAttnBwdSm80INS1_25CollectiveMainloopBwdSm80ILi2ELi1EN4cute5tupleIJNS5_1CILi64EEENS7_ILi128EEENS7_ILi96EEEEEENS_6half_tEfNS_4arch4Sm80ELb0ELb0ELb0ELb0ELb0ELb0ELb0ELb0ELi2ELi2ELi4ELi2ELb1EEENS1_24CollectiveEpilogueBwdGQAISB_fSE_Li256ELb0ELb0EEENS1_19SingleTileSchedulerILb0ELb0ELb0ELi128EEEEEEEEEvNT_6ParamsE:
	.zero		984


//--------------------- .nv.constant0._ZN7cutlass13device_kernelIN5flash19enable_sm80_to_sm89INS1_16FlashAttnBwdSm80INS1_25CollectiveMainloopBwdSm80ILi2ELi1EN4cute5tupleIJNS5_1CILi64EEENS7_ILi128EEENS7_ILi96EEEEEENS_6half_tEfNS_4arch4Sm80ELb0ELb0ELb0ELb0ELb1ELb0ELb0ELb0ELi2ELi2ELi4ELi2ELb1EEENS1_24CollectiveEpilogueBwdGQAISB_fSE_Li256ELb0ELb1EEENS1_19SingleTileSchedulerILb0ELb0ELb0ELi128EEEEEEEEEvNT_6ParamsE --------------------------
	.section	.nv.constant0._ZN7cutlass13device_kernelIN5flash19enable_sm80_to_sm89INS1_16FlashAttnBwdSm80INS1_25CollectiveMainloopBwdSm80ILi2ELi1EN4cute5tupleIJNS5_1CILi64EEENS7_ILi128EEENS7_ILi96EEEEEENS_6half_tEfNS_4arch4Sm80ELb0ELb0ELb0ELb0ELb1ELb0ELb0ELb0ELi2ELi2ELi4ELi2ELb1EEENS1_24CollectiveEpilogueBwdGQAISB_fSE_Li256ELb0ELb1EEENS1_19SingleTileSchedulerILb0ELb0ELb0ELi128EEEEEEEEEvNT_6ParamsE,"a",@progbits
	.sectionflags	@""
	.align	4
.nv.constant0._ZN7cutlass13device_kernelIN5flash19enable_sm80_to_sm89INS1_16FlashAttnBwdSm80INS1_25CollectiveMainloopBwdSm80ILi2ELi1EN4cute5tupleIJNS5_1CILi64EEENS7_ILi128EEENS7_ILi96EEEEEENS_6half_tEfNS_4arch4Sm80ELb0ELb0ELb0ELb0ELb1ELb0ELb0ELb0ELi2ELi2ELi4ELi2ELb1EEENS1_24CollectiveEpilogueBwdGQAISB_fSE_Li256ELb0ELb1EEENS1_19SingleTileSchedulerILb0ELb0ELb0ELi128EEEEEEEEEvNT_6ParamsE:
	.zero		984


//--------------------- .nv.constant0._ZN7cutlass13device_kernelIN5flash19enable_sm80_to_sm89INS1_16FlashAttnBwdSm80INS1_25CollectiveMainloopBwdSm80ILi2ELi1EN4cute5tupleIJNS5_1CILi64EEENS7_ILi128EEENS7_ILi96EEEEEENS_6half_tEfNS_4arch4Sm80ELb0ELb0ELb0ELb1ELb0ELb0ELb0ELb0ELi2ELi2ELi4ELi2ELb1EEENS1_21CollectiveEpilogueBwdISB_SC_SE_Li256ELb1ELb0ELi2EEENS1_19SingleTileSchedulerILb1ELb0ELb0ELi128EEEEEEEEEvNT_6ParamsE --------------------------
	.section	.nv.constant0._ZN7cutlass13device_kernelIN5flash19enable_sm80_to_sm89INS1_16FlashAttnBwdSm80INS1_25CollectiveMainloopBwdSm80ILi2ELi1EN4cute5tupleIJNS5_1CILi64EEENS7_ILi128EEENS7_ILi96EEEEEENS_6half_tEfNS_4arch4Sm80ELb0ELb0ELb0ELb1ELb0ELb0ELb0ELb0ELi2ELi2ELi4ELi2ELb1EEENS1_21CollectiveEpilogueBwdISB_SC_SE_Li256ELb1ELb0ELi2EEENS1_19SingleTileSchedulerILb1ELb0ELb0ELi128EEEEEEEEEvNT_6ParamsE,"a",@progbits
	.sectionflags	@""
	.align	4
.nv.constant0._ZN7cutlass13device_kernelIN5flash19enable_sm80_to_sm89INS1_16FlashAttnBwdSm80INS1_25CollectiveMainloopBwdSm80ILi2ELi1EN4cute5tupleIJNS5_1CILi64EEENS7_ILi128EEENS7_ILi96EEEEEENS_6half_tEfNS_4arch4Sm80ELb0ELb0ELb0ELb1ELb0ELb0ELb0ELb0ELi2ELi2ELi4ELi2ELb1EEENS1_21CollectiveEpilogueBwdISB_SC_SE_Li256ELb1ELb0ELi2EEENS1_19SingleTileSchedulerILb1ELb0ELb0ELi128EEEEEEEEEvNT_6ParamsE:
	.zero		976


//--------------------- .nv.constant0._ZN7cutlass13device_kernelIN5flash19enable_sm80_to_sm89INS1_16FlashAttnBwdSm80INS1_25CollectiveMainloopBwdSm80ILi2ELi1EN4cute5tupleIJNS5_1CILi64EEENS7_ILi128EEENS7_ILi96EEEEEENS_6half_tEfNS_4arch4Sm80ELb0ELb0ELb0ELb1ELb1ELb0ELb0ELb0ELi2ELi2ELi4ELi2ELb1EEENS1_21CollectiveEpilogueBwdISB_SC_SE_Li256ELb1ELb0ELi2EEENS1_19SingleTileSchedulerILb1ELb0ELb0ELi128EEEEEEEEEvNT_6ParamsE --------------------------
	.section	.nv.constant0._ZN7cutlass13device_kernelIN5flash19enable_sm80_to_sm89INS1_16FlashAttnBwdSm80INS1_25CollectiveMainloopBwdSm80ILi2ELi1EN4cute5tupleIJNS5_1CILi64EEENS7_ILi128EEENS7_ILi96EEEEEENS_6half_tEfNS_4arch4Sm80ELb0ELb0ELb0ELb1ELb1ELb0ELb0ELb0ELi2ELi2ELi4ELi2ELb1EEENS1_21CollectiveEpilogueBwdISB_SC_SE_Li256ELb1ELb0ELi2EEENS1_19SingleTileSchedulerILb1ELb0ELb0ELi128EEEEEEEEEvNT_6ParamsE,"a",@progbits
	.sectionflags	@""
	.align	4
.nv.constant0._ZN7cutlass13device_kernelIN5flash19enable_sm80_to_sm89INS1_16FlashAttnBwdSm80INS1_25CollectiveMainloopBwdSm80ILi2ELi1EN4cute5tupleIJNS5_1CILi64EEENS7_ILi128EEENS7_ILi96EEEEEENS_6half_tEfNS_4arch4Sm80ELb0ELb0ELb0ELb1ELb1ELb0ELb0ELb0ELi2ELi2ELi4ELi2ELb1EEENS1_21CollectiveEpilogueBwdISB_SC_SE_Li256ELb1ELb0ELi2EEENS1_19SingleTileSchedulerILb1ELb0ELb0ELi128EEEEEEEEEvNT_6ParamsE:
	.zero		976


//--------------------- .nv.constant0._ZN7cutlass13device_kernelIN5flash19enable_sm80_to_sm89INS1_16FlashAttnBwdSm80INS1_25CollectiveMainloopBwdSm80ILi2ELi1EN4cute5tupleIJNS5_1CILi64EEENS7_ILi128EEENS7_ILi96EEEEEENS_6half_tEfNS_4arch4Sm80ELb0ELb0ELb0ELb1ELb0ELb0ELb0ELb0ELi2ELi2ELi4ELi2ELb1EEENS1_24CollectiveEpilogueBwdGQAISB_fSE_Li256ELb1ELb0EEENS1_19SingleTileSchedulerILb1ELb0ELb0ELi128EEEEEEEEEvNT_6ParamsE --------------------------
	.section	.nv.constant0._ZN7cutlass13device_kernelIN5flash19enable_sm80_to_sm89INS1_16FlashAttnBwdSm80INS1_25CollectiveMainloopBwdSm80ILi2ELi1EN4cute5tupleIJNS5_1CILi64EEENS7_ILi128EEENS7_ILi96EEEEEENS_6half_tEfNS_4arch4Sm80ELb0ELb0ELb0ELb1ELb0ELb0ELb0ELb0ELi2ELi2ELi4ELi2ELb1EEENS1_24CollectiveEpilogueBwdGQAISB_fSE_Li256ELb1ELb0EEENS1_19SingleTileSchedulerILb1ELb0ELb0ELi128EEEEEEEEEvNT_6ParamsE,"a",@progbits
	.sectionflags	@""
	.align	4
.nv.constant0._ZN7cutlass13device_kernelIN5flash19enable_sm80_to_sm89INS1_16FlashAttnBwdSm80INS1_25CollectiveMainloopBwdSm80ILi2ELi1EN4cute5tupleIJNS5_1CILi64EEENS7_ILi128EEENS7_ILi96EEEEEENS_6half_tEfNS_4arch4Sm80ELb0ELb0ELb0ELb1ELb0ELb0ELb0ELb0ELi2ELi2ELi4ELi2ELb1EEENS1_24CollectiveEpilogueBwdGQAISB_fSE_Li256ELb1ELb0EEENS1_19SingleTileSchedulerILb1ELb0ELb0ELi128EEEEEEEEEvNT_6ParamsE:
	.zero		984


//--------------------- .nv.constant0._ZN7cutlass13device_kernelIN5flash19enable_sm80_to_sm89INS1_16FlashAttnBwdSm80INS1_25CollectiveMainloopBwdSm80ILi2ELi1EN4cute5tupleIJNS5_1CILi64EEENS7_ILi128EEENS7_ILi96EEEEEENS_6half_tEfNS_4arch4Sm80ELb0ELb0ELb0ELb1ELb1ELb0ELb0ELb0ELi2ELi2ELi4ELi2ELb1EEENS1_24CollectiveEpilogueBwdGQAISB_fSE_Li256ELb1ELb1EEENS1_19SingleTileSchedulerILb1ELb0ELb0ELi128EEEEEEEEEvNT_6ParamsE --------------------------
	.section	.nv.constant0._ZN7cutlass13device_kernelIN5flash19enable_sm80_to_sm89INS1_16FlashAttnBwdSm80INS1_25CollectiveMainloopBwdSm80ILi2ELi1EN4cute5tupleIJNS5_1CILi64EEENS7_ILi128EEENS7_ILi96EEEEEENS_6half_tEfNS_4arch4Sm80ELb0ELb0ELb0ELb1ELb1ELb0ELb0ELb0ELi2ELi2ELi4ELi2ELb1EEENS1_24CollectiveEpilogueBwdGQAISB_fSE_Li256ELb1ELb1EEENS1_19SingleTileSchedulerILb1ELb0ELb0ELi128EEEEEEEEEvNT_6ParamsE,"a",@progbits
	.sectionflags	@""
	.align	4
.nv.constant0._ZN7cutlass13device_kernelIN5flash19enable_sm80_to_sm89INS1_16FlashAttnBwdSm80INS1_25CollectiveMainloopBwdSm80ILi2ELi1EN4cute5tupleIJNS5_1CILi64EEENS7_ILi128EEENS7_ILi96EEEEEENS_6half_tEfNS_4arch4Sm80ELb0ELb0ELb0ELb1ELb1ELb0ELb0ELb0ELi2ELi2ELi4ELi2ELb1EEENS1_24CollectiveEpilogueBwdGQAISB_fSE_Li256ELb1ELb1EEENS1_19SingleTileSchedulerILb1ELb0ELb0ELi128EEEEEEEEEvNT_6ParamsE:
	.zero		984


//--------------------- .nv.constant0._ZN7cutlass13device_kernelIN5flash19enable_sm80_to_sm89INS1_16FlashAttnBwdSm80INS1_25CollectiveMainloopBwdSm80ILi2ELi1EN4cute5tupleIJNS5_1CILi64EEENS7_ILi128EEENS7_ILi96EEEEEENS_6half_tEfNS_4arch4Sm80ELb0ELb1ELb0ELb0ELb0ELb0ELb0ELb0ELi2ELi2ELi4ELi2ELb1EEENS1_21CollectiveEpilogueBwdISB_SC_SE_Li256ELb0ELb0ELi2EEENS1_19SingleTileSchedulerILb0ELb0ELb0ELi128EEEEEEEEEvNT_6ParamsE --------------------------
	.section	.nv.constant0._ZN7cutlass13device_kernelIN5flash19enable_sm80_to_sm89INS1_16FlashAttnBwdSm80INS1_25CollectiveMainloopBwdSm80ILi2ELi1EN4cute5tupleIJNS5_1CILi64EEENS7_ILi128EEENS7_ILi96EEEEEENS_6half_tEfNS_4arch4Sm80ELb0ELb1ELb0ELb0ELb0ELb0ELb0ELb0ELi2ELi2ELi4ELi2ELb1EEENS1_21CollectiveEpilogueBwdISB_SC_SE_Li256ELb0ELb0ELi2EEENS1_19SingleTileSchedulerILb0ELb0ELb0ELi128EEEEEEEEEvNT_6ParamsE,"a",@progbits
	.sectionflags	@""
	.align	4
.nv.constant0._ZN7cutlass13device_kernelIN5flash19enable_sm80_to_sm89INS1_16FlashAttnBwdSm80INS1_25CollectiveMainloopBwdSm80ILi2ELi1EN4cute5tupleIJNS5_1CILi64EEENS7_ILi128EEENS7_ILi96EEEEEENS_6half_tEfNS_4arch4Sm80ELb0ELb1ELb0ELb0ELb0ELb0ELb0ELb0ELi2ELi2ELi4ELi2ELb1EEENS1_21CollectiveEpilogueBwdISB_SC_SE_Li256ELb0ELb0ELi2EEENS1_19SingleTileSchedulerILb0ELb0ELb0ELi128EEEEEEEEEvNT_6ParamsE:
	.zero		976


//--------------------- .nv.constant0._ZN7cutlass13device_kernelIN5flash19enable_sm80_to_sm89INS1_16FlashAttnBwdSm80INS1_25CollectiveMainloopBwdSm80ILi2ELi1EN4cute5tupleIJNS5_1CILi64EEENS7_ILi128EEENS7_ILi96EEEEEENS_6half_tEfNS_4arch4Sm80ELb0ELb1ELb0ELb0ELb1ELb0ELb0ELb0ELi2ELi2ELi4ELi2ELb1EEENS1_21CollectiveEpilogueBwdISB_SC_SE_Li256ELb0ELb0ELi2EEENS1_19SingleTileSchedulerILb0ELb0ELb0ELi128EEEEEEEEEvNT_6ParamsE --------------------------
	.section	.nv.constant0._ZN7cutlass13device_kernelIN5flash19enable_sm80_to_sm89INS1_16FlashAttnBwdSm80INS1_25CollectiveMainloopBwdSm80ILi2ELi1EN4cute5tupleIJNS5_1CILi64EEENS7_ILi128EEENS7_ILi96EEEEEENS_6half_tEfNS_4arch4Sm80ELb0ELb1ELb0ELb0ELb1ELb0ELb0ELb0ELi2ELi2ELi4ELi2ELb1EEENS1_21CollectiveEpilogueBwdISB_SC_SE_Li256ELb0ELb0ELi2EEENS1_19SingleTileSchedulerILb0ELb0ELb0ELi128EEEEEEEEEvNT_6ParamsE,"a",@progbits
	.sectionflags	@""
	.align	4
.nv.constant0._ZN7cutlass13device_kernelIN5flash19enable_sm80_to_sm89INS1_16FlashAttnBwdSm80INS1_25CollectiveMainloopBwdSm80ILi2ELi1EN4cute5tupleIJNS5_1CILi64EEENS7_ILi128EEENS7_ILi96EEEEEENS_6half_tEfNS_4arch4Sm80ELb0ELb1ELb0ELb0ELb1ELb0ELb0ELb0ELi2ELi2ELi4ELi2ELb1EEENS1_21CollectiveEpilogueBwdISB_SC_SE_Li256ELb0ELb0ELi2EEENS1_19SingleTileSchedulerILb0ELb0ELb0ELi128EEEEEEEEEvNT_6ParamsE:
	.zero		976


//--------------------- .nv.constant0._ZN7cutlass13device_kernelIN5flash19enable_sm80_to_sm89INS1_16FlashAttnBwdSm80INS1_25CollectiveMainloopBwdSm80ILi2ELi1EN4cute5tupleIJNS5_1CILi64EEENS7_ILi128EEENS7_ILi96EEEEEENS_6half_tEfNS_4arch4Sm80ELb0ELb1ELb0ELb0ELb0ELb0ELb0ELb0ELi2ELi2ELi4ELi2ELb1EEENS1_24CollectiveEpilogueBwdGQAISB_fSE_Li256ELb0ELb0EEENS1_19SingleTileSchedulerILb0ELb0ELb0ELi128EEEEEEEEEvNT_6ParamsE --------------------------
	.section	.nv.constant0._ZN7cutlass13device_kernelIN5flash19enable_sm80_to_sm89INS1_16FlashAttnBwdSm80INS1_25CollectiveMainloopBwdSm80ILi2ELi1EN4cute5tupleIJNS5_1CILi64EEENS7_ILi128EEENS7_ILi96EEEEEENS_6half_tEfNS_4arch4Sm80ELb0ELb1ELb0ELb0ELb0ELb0ELb0ELb0ELi2ELi2ELi4ELi2ELb1EEENS1_24CollectiveEpilogueBwdGQAISB_fSE_Li256ELb0ELb0EEENS1_19SingleTileSchedulerILb0ELb0ELb0ELi128EEEEEEEEEvNT_6ParamsE,"a",@progbits
	.sectionflags	@""
	.align	4
.nv.constant0._ZN7cutlass13device_kernelIN5flash19enable_sm80_to_sm89INS1_16FlashAttnBwdSm80INS1_25CollectiveMainloopBwdSm80ILi2ELi1EN4cute5tupleIJNS5_1CILi64EEENS7_ILi128EEENS7_ILi96EEEEEENS_6half_tEfNS_4arch4Sm80ELb0ELb1ELb0ELb0ELb0ELb0ELb0ELb0ELi2ELi2ELi4ELi2ELb1EEENS1_24CollectiveEpilogueBwdGQAISB_fSE_Li256ELb0ELb0EEENS1_19SingleTileSchedulerILb0ELb0ELb0ELi128EEEEEEEEEvNT_6ParamsE:
	.zero		984


//--------------------- .nv.constant0._ZN7cutlass13device_kernelIN5flash19enable_sm80_to_sm89INS1_16FlashAttnBwdSm80INS1_25CollectiveMainloopBwdSm80ILi2ELi1EN4cute5tupleIJNS5_1CILi64EEENS7_ILi128EEENS7_ILi96EEEEEENS_6half_tEfNS_4arch4Sm80ELb0ELb1ELb0ELb0ELb1ELb0ELb0ELb0ELi2ELi2ELi4ELi2ELb1EEENS1_24CollectiveEpilogueBwdGQAISB_fSE_Li256ELb0ELb1EEENS1_19SingleTileSchedulerILb0ELb0ELb0ELi128EEEEEEEEEvNT_6ParamsE --------------------------
	.section	.nv.constant0._ZN7cutlass13device_kernelIN5flash19enable_sm80_to_sm89INS1_16FlashAttnBwdSm80INS1_25CollectiveMainloopBwdSm80ILi2ELi1EN4cute5tupleIJNS5_1CILi64EEENS7_ILi128EEENS7_ILi96EEEEEENS_6half_tEfNS_4arch4Sm80ELb0ELb1ELb0ELb0ELb1ELb0ELb0ELb0ELi2ELi2ELi4ELi2ELb1EEENS1_24CollectiveEpilogueBwdGQAISB_fSE_Li256ELb0ELb1EEENS1_19SingleTileSchedulerILb0ELb0ELb0ELi128EEEEEEEEEvNT_6ParamsE,"a",@progbits
	.sectionflags	@""
	.align	4
.nv.constant0._ZN7cutlass13device_kernelIN5flash19enable_sm80_to_sm89INS1_16FlashAttnBwdSm80INS1_25CollectiveMainloopBwdSm80ILi2ELi1EN4cute5tupleIJNS5_1CILi64EEENS7_ILi128EEENS7_ILi96EEEEEENS_6half_tEfNS_4arch4Sm80ELb0ELb1ELb0ELb0ELb1ELb0ELb0ELb0ELi2ELi2ELi4ELi2ELb1EEENS1_24CollectiveEpilogueBwdGQAISB_fSE_Li256ELb0ELb1EEENS1_19SingleTileSchedulerILb0ELb0ELb0ELi128EEEEEEEEEvNT_6ParamsE:
	.zero		984


//--------------------- .nv.constant0._ZN7cutlass13device_kernelIN5flash19enable_sm80_to_sm89INS1_16FlashAttnBwdSm80INS1_25CollectiveMainloopBwdSm80ILi2ELi1EN4cute5tupleIJNS5_1CILi64EEENS7_ILi128EEENS7_ILi96EEEEEENS_6half_tEfNS_4arch4Sm80ELb0ELb1ELb0ELb1ELb0ELb0ELb0ELb0ELi2ELi2ELi4ELi2ELb1EEENS1_21CollectiveEpilogueBwdISB_SC_SE_Li256ELb1ELb0ELi2EEENS1_19SingleTileSchedulerILb1ELb0ELb0ELi128EEEEEEEEEvNT_6ParamsE --------------------------
	.section	.nv.constant0._ZN7cutlass13device_kernelIN5flash19enable_sm80_to_sm89INS1_16FlashAttnBwdSm80INS1_25CollectiveMainloopBwdSm80ILi2ELi1EN4cute5tupleIJNS5_1CILi64EEENS7_ILi128EEENS7_ILi96EEEEEENS_6half_tEfNS_4arch4Sm80ELb0ELb1ELb0ELb1ELb0ELb0ELb0ELb0ELi2ELi2ELi4ELi2ELb1EEENS1_21CollectiveEpilogueBwdISB_SC_SE_Li256ELb1ELb0ELi2EEENS1_19SingleTileSchedulerILb1ELb0ELb0ELi128EEEEEEEEEvNT_6ParamsE,"a",@progbits
	.sectionflags	@""
	.align	4
.nv.constant0._ZN7cutlass13device_kernelIN5flash19enable_sm80_to_sm89INS1_16FlashAttnBwdSm80INS1_25CollectiveMainloopBwdSm80ILi2ELi1EN4cute5tupleIJNS5_1CILi64EEENS7_ILi128EEENS7_ILi96EEEEEENS_6half_tEfNS_4arch4Sm80ELb0ELb1ELb0ELb1ELb0ELb0ELb0ELb0ELi2ELi2ELi4ELi2ELb1EEENS1_21CollectiveEpilogueBwdISB_SC_SE_Li256ELb1ELb0ELi2EEENS1_19SingleTileSchedulerILb1ELb0ELb0ELi128EEEEEEEEEvNT_6ParamsE:
	.zero		976


//--------------------- .nv.constant0._ZN7cutlass13device_kernelIN5flash19enable_sm80_to_sm89INS1_16FlashAttnBwdSm80INS1_25CollectiveMainloopBwdSm80ILi2ELi1EN4cute5tupleIJNS5_1CILi64EEENS7_ILi128EEENS7_ILi96EEEEEENS_6half_tEfNS_4arch4Sm80ELb0ELb1ELb0ELb1ELb1ELb0ELb0ELb0ELi2ELi2ELi4ELi2ELb1EEENS1_21CollectiveEpilogueBwdISB_SC_SE_Li256ELb1ELb0ELi2EEENS1_19SingleTileSchedulerILb1ELb0ELb0ELi128EEEEEEEEEvNT_6ParamsE --------------------------
	.section	.nv.constant0._ZN7cutlass13device_kernelIN5flash19enable_sm80_to_sm89INS1_16FlashAttnBwdSm80INS1_25CollectiveMainloopBwdSm80ILi2ELi1EN4cute5tupleIJNS5_1CILi64EEENS7_ILi128EEENS7_ILi96EEEEEENS_6half_tEfNS_4arch4Sm80ELb0ELb1ELb0ELb1ELb1ELb0ELb0ELb0ELi2ELi2ELi4ELi2ELb1EEENS1_21CollectiveEpilogueBwdISB_SC_SE_Li256ELb1ELb0ELi2EEENS1_19SingleTileSchedulerILb1ELb0ELb0ELi128EEEEEEEEEvNT_6ParamsE,"a",@progbits
	.sectionflags	@""
	.align	4
.nv.constant0._ZN7cutlass13device_kernelIN5flash19enable_sm80_to_sm89INS1_16FlashAttnBwdSm80INS1_25CollectiveMainloopBwdSm80ILi2ELi1EN4cute5tupleIJNS5_1CILi64EEENS7_ILi128EEENS7_ILi96EEEEEENS_6half_tEfNS_4arch4Sm80ELb0ELb1ELb0ELb1ELb1ELb0ELb0ELb0ELi2ELi2ELi4ELi2ELb1EEENS1_21CollectiveEpilogueBwdISB_SC_SE_Li256ELb1ELb0ELi2EEENS1_19SingleTileSchedulerILb1ELb0ELb0ELi128EEEEEEEEEvNT_6ParamsE:
	.zero		976


//--------------------- .nv.constant0._ZN7cutlass13device_kernelIN5flash19enable_sm80_to_sm89INS1_16FlashAttnBwdSm80INS1_25CollectiveMainloopBwdSm80ILi2ELi1EN4cute5tupleIJNS5_1CILi64EEENS7_ILi128EEENS7_ILi96EEEEEENS_6half_tEfNS_4arch4Sm80ELb0ELb1ELb0ELb1ELb0ELb0ELb0ELb0ELi2ELi2ELi4ELi2ELb1EEENS1_24CollectiveEpilogueBwdGQAISB_fSE_Li256ELb1ELb0EEENS1_19SingleTileSchedulerILb1ELb0ELb0ELi128EEEEEEEEEvNT_6ParamsE --------------------------
	.section	.nv.constant0._ZN7cutlass13device_kernelIN5flash19enable_sm80_to_sm89INS1_16FlashAttnBwdSm80INS1_25CollectiveMainloopBwdSm80ILi2ELi1EN4cute5tupleIJNS5_1CILi64EEENS7_ILi128EEENS7_ILi96EEEEEENS_6half_tEfNS_4arch4Sm80ELb0ELb1ELb0ELb1ELb0ELb0ELb0ELb0ELi2ELi2ELi4ELi2ELb1EEENS1_24CollectiveEpilogueBwdGQAISB_fSE_Li256ELb1ELb0EEENS1_19SingleTileSchedulerILb1ELb0ELb0ELi128EEEEEEEEEvNT_6ParamsE,"a",@progbits
	.sectionflags	@""
	.align	4
.nv.constant0._ZN7cutlass13device_kernelIN5flash19enable_sm80_to_sm89INS1_16FlashAttnBwdSm80INS1_25CollectiveMainloopBwdSm80ILi2ELi1EN4cute5tupleIJNS5_1CILi64EEENS7_ILi128EEENS7_ILi96EEEEEENS_6half_tEfNS_4arch4Sm80ELb0ELb1ELb0ELb1ELb0ELb0ELb0ELb0ELi2ELi2ELi4ELi2ELb1EEENS1_24CollectiveEpilogueBwdGQAISB_fSE_Li256ELb1ELb0EEENS1_19SingleTileSchedulerILb1ELb0ELb0ELi128EEEEEEEEEvNT_6ParamsE:
	.zero		984


//--------------------- .nv.constant0._ZN7cutlass13device_kernelIN5flash19enable_sm80_to_sm89INS1_16FlashAttnBwdSm80INS1_25CollectiveMainloopBwdSm80ILi2ELi1EN4cute5tupleIJNS5_1CILi64EEENS7_ILi128EEENS7_ILi96EEEEEENS_6half_tEfNS_4arch4Sm80ELb0ELb1ELb0ELb1ELb1ELb0ELb0ELb0ELi2ELi2ELi4ELi2ELb1EEENS1_24CollectiveEpilogueBwdGQAISB_fSE_Li256ELb1ELb1EEENS1_19SingleTileSchedulerILb1ELb0ELb0ELi128EEEEEEEEEvNT_6ParamsE --------------------------
	.section	.nv.constant0._ZN7cutlass13device_kernelIN5flash19enable_sm80_to_sm89INS1_16FlashAttnBwdSm80INS1_25CollectiveMainloopBwdSm80ILi2ELi1EN4cute5tupleIJNS5_1CILi64EEENS7_ILi128EEENS7_ILi96EEEEEENS_6half_tEfNS_4arch4Sm80ELb0ELb1ELb0ELb1ELb1ELb0ELb0ELb0ELi2ELi2ELi4ELi2ELb1EEENS1_24CollectiveEpilogueBwdGQAISB_fSE_Li256ELb1ELb1EEENS1_19SingleTileSchedulerILb1ELb0ELb0ELi128EEEEEEEEEvNT_6ParamsE,"a",@progbits
	.sectionflags	@""
	.align	4
.nv.constant0._ZN7cutlass13device_kernelIN5flash19enable_sm80_to_sm89INS1_16FlashAttnBwdSm80INS1_25CollectiveMainloopBwdSm80ILi2ELi1EN4cute5tupleIJNS5_1CILi64EEENS7_ILi128EEENS7_ILi96EEEEEENS_6half_tEfNS_4arch4Sm80ELb0ELb1ELb0ELb1ELb1ELb0ELb0ELb0ELi2ELi2ELi4ELi2ELb1EEENS1_24CollectiveEpilogueBwdGQAISB_fSE_Li256ELb1ELb1EEENS1_19SingleTileSchedulerILb1ELb0ELb0ELi128EEEEEEEEEvNT_6ParamsE:
	.zero		984


//--------------------- .nv.constant0._ZN7cutlass13device_kernelIN5flash19enable_sm80_to_sm89INS1_16FlashAttnBwdSm80INS1_25CollectiveMainloopBwdSm80ILi2ELi1EN4cute5tupleIJNS5_1CILi64EEENS7_ILi128EEENS7_ILi96EEEEEENS_6half_tEfNS_4arch4Sm80ELb1ELb0ELb0ELb0ELb0ELb0ELb0ELb0ELi2ELi2ELi4ELi2ELb1EEENS1_21CollectiveEpilogueBwdISB_SC_SE_Li256ELb0ELb0ELi2EEENS1_25SingleTileBwdLPTSchedulerILb0ELi128ELb0EEEEEEEEEvNT_6ParamsE --------------------------
	.section	.nv.constant0._ZN7cutlass13device_kernelIN5flash19enable_sm80_to_sm89INS1_16FlashAttnBwdSm80INS1_25CollectiveMainloopBwdSm80ILi2ELi1EN4cute5tupleIJNS5_1CILi64EEENS7_ILi128EEENS7_ILi96EEEEEENS_6half_tEfNS_4arch4Sm80ELb1ELb0ELb0ELb0ELb0ELb0ELb0ELb0ELi2ELi2ELi4ELi2ELb1EEENS1_21CollectiveEpilogueBwdISB_SC_SE_Li256ELb0ELb0ELi2EEENS1_25SingleTileBwdLPTSchedulerILb0ELi128ELb0EEEEEEEEEvNT_6ParamsE,"a",@progbits
	.sectionflags	@""
	.align	4
.nv.constant0._ZN7cutlass13device_kernelIN5flash19enable_sm80_to_sm89INS1_16FlashAttnBwdSm80INS1_25CollectiveMainloopBwdSm80ILi2ELi1EN4cute5tupleIJNS5_1CILi64EEENS7_ILi128EEENS7_ILi96EEEEEENS_6half_tEfNS_4arch4Sm80ELb1ELb0ELb0ELb0ELb0ELb0ELb0ELb0ELi2ELi2ELi4ELi2ELb1EEENS1_21CollectiveEpilogueBwdISB_SC_SE_Li256ELb0ELb0ELi2EEENS1_25SingleTileBwdLPTSchedulerILb0ELi128ELb0EEEEEEEEEvNT_6ParamsE:
	.zero		1000


//--------------------- .nv.constant0._ZN7cutlass13device_kernelIN5flash19enable_sm80_to_sm89INS1_16FlashAttnBwdSm80INS1_25CollectiveMainloopBwdSm80ILi2ELi1EN4cute5tupleIJNS5_1CILi64EEENS7_ILi128EEENS7_ILi96EEEEEENS_6half_tEfNS_4arch4Sm80ELb1ELb0ELb0ELb0ELb1ELb0ELb0ELb0ELi2ELi2ELi4ELi2ELb1EEENS1_21CollectiveEpilogueBwdISB_SC_SE_Li256ELb0ELb0ELi2EEENS1_25SingleTileBwdLPTSchedulerILb0ELi128ELb1EEEEEEEEEvNT_6ParamsE --------------------------
	.section	.nv.constant0._ZN7cutlass13device_kernelIN5flash19enable_sm80_to_sm89INS1_16FlashAttnBwdSm80INS1_25CollectiveMainloopBwdSm80ILi2ELi1EN4cute5tupleIJNS5_1CILi64EEENS7_ILi128EEENS7_ILi96EEEEEENS_6half_tEfNS_4arch4Sm80ELb1ELb0ELb0ELb0ELb1ELb0ELb0ELb0ELi2ELi2ELi4ELi2ELb1EEENS1_21CollectiveEpilogueBwdISB_SC_SE_Li256ELb0ELb0ELi2EEENS1_25SingleTileBwdLPTSchedulerILb0ELi128ELb1EEEEEEEEEvNT_6ParamsE,"a",@progbits
	.sectionflags	@""
	.align	4
.nv.constant0._ZN7cutlass13device_kernelIN5flash19enable_sm80_to_sm89INS1_16FlashAttnBwdSm80INS1_25CollectiveMainloopBwdSm80ILi2ELi1EN4cute5tupleIJNS5_1CILi64EEENS7_ILi128EEENS7_ILi96EEEEEENS_6half_tEfNS_4arch4Sm80ELb1ELb0ELb0ELb0ELb1ELb0ELb0ELb0ELi2ELi2ELi4ELi2ELb1EEENS1_21CollectiveEpilogueBwdISB_SC_SE_Li256ELb0ELb0ELi2EEENS1_25SingleTileBwdLPTSchedulerILb0ELi128ELb1EEEEEEEEEvNT_6ParamsE:
	.zero		1000


//--------------------- .nv.constant0._ZN7cutlass13device_kernelIN5flash19enable_sm80_to_sm89INS1_16FlashAttnBwdSm80INS1_25CollectiveMainloopBwdSm80ILi2ELi1EN4cute5tupleIJNS5_1CILi64EEENS7_ILi128EEENS7_ILi96EEEEEENS_6half_tEfNS_4arch4Sm80ELb1ELb0ELb0ELb0ELb0ELb0ELb0ELb0ELi2ELi2ELi4ELi2ELb1EEENS1_24CollectiveEpilogueBwdGQAISB_fSE_Li256ELb0ELb0EEENS1_25SingleTileBwdLPTSchedulerILb0ELi128ELb0EEEEEEEEEvNT_6ParamsE --------------------------
	.section	.nv.constant0._ZN7cutlass13device_kernelIN5flash19enable_sm80_to_sm89INS1_16FlashAttnBwdSm80INS1_25CollectiveMainloopBwdSm80ILi2ELi1EN4cute5tupleIJNS5_1CILi64EEENS7_ILi128EEENS7_ILi96EEEEEENS_6half_tEfNS_4arch4Sm80ELb1ELb0ELb0ELb0ELb0ELb0ELb0ELb0ELi2ELi2ELi4ELi2ELb1EEENS1_24CollectiveEpilogueBwdGQAISB_fSE_Li256ELb0ELb0EEENS1_25SingleTileBwdLPTSchedulerILb0ELi128ELb0EEEEEEEEEvNT_6ParamsE,"a",@progbits
	.sectionflags	@""
	.align	4
.nv.constant0._ZN7cutlass13device_kernelIN5flash19enable_sm80_to_sm89INS1_16FlashAttnBwdSm80INS1_25CollectiveMainloopBwdSm80ILi2ELi1EN4cute5tupleIJNS5_1CILi64EEENS7_ILi128EEENS7_ILi96EEEEEENS_6half_tEfNS_4arch4Sm80ELb1ELb0ELb0ELb0ELb0ELb0ELb0ELb0ELi2ELi2ELi4ELi2ELb1EEENS1_24CollectiveEpilogueBwdGQAISB_fSE_Li256ELb0ELb0EEENS1_25SingleTileBwdLPTSchedulerILb0ELi128ELb0EEEEEEEEEvNT_6ParamsE:
	.zero		1008


//--------------------- .nv.constant0._ZN7cutlass13device_kernelIN5flash19enable_sm80_to_sm89INS1_16FlashAttnBwdSm80INS1_25CollectiveMainloopBwdSm80ILi2ELi1EN4cute5tupleIJNS5_1CILi64EEENS7_ILi128EEENS7_ILi96EEEEEENS_6half_tEfNS_4arch4Sm80ELb1ELb0ELb0ELb0ELb1ELb0ELb0ELb0ELi2ELi2ELi4ELi2ELb1EEENS1_24CollectiveEpilogueBwdGQAISB_fSE_Li256ELb0ELb1EEENS1_25SingleTileBwdLPTSchedulerILb0ELi128ELb1EEEEEEEEEvNT_6ParamsE --------------------------
	.section	.nv.constant0._ZN7cutlass13device_kernelIN5flash19enable_sm80_to_sm89INS1_16FlashAttnBwdSm80INS1_25CollectiveMainloopBwdSm80ILi2ELi1EN4cute5tupleIJNS5_1CILi64EEENS7_ILi128EEENS7_ILi96EEEEEENS_6half_tEfNS_4arch4Sm80ELb1ELb0ELb0ELb0ELb1ELb0ELb0ELb0ELi2ELi2ELi4ELi2ELb1EEENS1_24CollectiveEpilogueBwdGQAISB_fSE_Li256ELb0ELb1EEENS1_25SingleTileBwdLPTSchedulerILb0ELi128ELb1EEEEEEEEEvNT_6ParamsE,"a",@progbits
	.sectionflags	@""
	.align	4
.nv.constant0._ZN7cutlass13device_kernelIN5flash19enable_sm80_to_sm89INS1_16FlashAttnBwdSm80INS1_25CollectiveMainloopBwdSm80ILi2ELi1EN4cute5tupleIJNS5_1CILi64EEENS7_ILi128EEENS7_ILi96EEEEEENS_6half_tEfNS_4arch4Sm80ELb1ELb0ELb0ELb0ELb1ELb0ELb0ELb0ELi2ELi2ELi4ELi2ELb1EEENS1_24CollectiveEpilogueBwdGQAISB_fSE_Li256ELb0ELb1EEENS1_25SingleTileBwdLPTSchedulerILb0ELi128ELb1EEEEEEEEEvNT_6ParamsE:
	.zero		1008


//--------------------- .nv.constant0._ZN7cutlass13device_kernelIN5flash19enable_sm80_to_sm89INS1_16FlashAttnBwdSm80INS1_25CollectiveMainloopBwdSm80ILi2ELi1EN4cute5tupleIJNS5_1CILi64EEENS7_ILi128EEENS7_ILi96EEEEEENS_6half_tEfNS_4arch4Sm80ELb1ELb0ELb0ELb1ELb0ELb0ELb0ELb0ELi2ELi2ELi4ELi2ELb1EEENS1_21CollectiveEpilogueBwdISB_SC_SE_Li256ELb1ELb0ELi2EEENS1_25SingleTileBwdLPTSchedulerILb1ELi128ELb0EEEEEEEEEvNT_6ParamsE --------------------------
	.section	.nv.constant0._ZN7cutlass13device_kernelIN5flash19enable_sm80_to_sm89INS1_16FlashAttnBwdSm80INS1_25CollectiveMainloopBwdSm80ILi2ELi1EN4cute5tupleIJNS5_1CILi64EEENS7_ILi128EEENS7_ILi96EEEEEENS_6half_tEfNS_4arch4Sm80ELb1ELb0ELb0ELb1ELb0ELb0ELb0ELb0ELi2ELi2ELi4ELi2ELb1EEENS1_21CollectiveEpilogueBwdISB_SC_SE_Li256ELb1ELb0ELi2EEENS1_25SingleTileBwdLPTSchedulerILb1ELi128ELb0EEEEEEEEEvNT_6ParamsE,"a",@progbits
	.sectionflags	@""
	.align	4
.nv.constant0._ZN7cutlass13device_kernelIN5flash19enable_sm80_to_sm89INS1_16FlashAttnBwdSm80INS1_25CollectiveMainloopBwdSm80ILi2ELi1EN4cute5tupleIJNS5_1CILi64EEENS7_ILi128EEENS7_ILi96EEEEEENS_6half_tEfNS_4arch4Sm80ELb1ELb0ELb0ELb1ELb0ELb0ELb0ELb0ELi2ELi2ELi4ELi2ELb1EEENS1_21CollectiveEpilogueBwdISB_SC_SE_Li256ELb1ELb0ELi2EEENS1_25SingleTileBwdLPTSchedulerILb1ELi128ELb0EEEEEEEEEvNT_6ParamsE:
	.zero		1000


//--------------------- .nv.constant0._ZN7cutlass13device_kernelIN5flash19enable_sm80_to_sm89INS1_16FlashAttnBwdSm80INS1_25CollectiveMainloopBwdSm80ILi2ELi1EN4cute5tupleIJNS5_1CILi64EEENS7_ILi128EEENS7_ILi96EEEEEENS_6half_tEfNS_4arch4Sm80ELb1ELb0ELb0ELb1ELb1ELb0ELb0ELb0ELi2ELi2ELi4ELi2ELb1EEENS1_21CollectiveEpilogueBwdISB_SC_SE_Li256ELb1ELb0ELi2EEENS1_25SingleTileBwdLPTSchedulerILb1ELi128ELb1EEEEEEEEEvNT_6ParamsE --------------------------
	.section	.nv.constant0._ZN7cutlass13device_kernelIN5flash19enable_sm80_to_sm89INS1_16FlashAttnBwdSm80INS1_25CollectiveMainloopBwdSm80ILi2ELi1EN4cute5tupleIJNS5_1CILi64EEENS7_ILi128EEENS7_ILi96EEEEEENS_6half_tEfNS_4arch4Sm80ELb1ELb0ELb0ELb1ELb1ELb0ELb0ELb0ELi2ELi2ELi4ELi2ELb1EEENS1_21CollectiveEpilogueBwdISB_SC_SE_Li256ELb1ELb0ELi2EEENS1_25SingleTileBwdLPTSchedulerILb1ELi128ELb1EEEEEEEEEvNT_6ParamsE,"a",@progbits
	.sectionflags	@""
	.align	4
.nv.constant0._ZN7cutlass13device_kernelIN5flash19enable_sm80_to_sm89INS1_16FlashAttnBwdSm80INS1_25CollectiveMainloopBwdSm80ILi2ELi1EN4cute5tupleIJNS5_1CILi64EEENS7_ILi128EEENS7_ILi96EEEEEENS_6half_tEfNS_4arch4Sm80ELb1ELb0ELb0ELb1ELb1ELb0ELb0ELb0ELi2ELi2ELi4ELi2ELb1EEENS1_21CollectiveEpilogueBwdISB_SC_SE_Li256ELb1ELb0ELi2EEENS1_25SingleTileBwdLPTSchedulerILb1ELi128ELb1EEEEEEEEEvNT_6ParamsE:
	.zero		1000


//--------------------- .nv.constant0._ZN7cutlass13device_kernelIN5flash19enable_sm80_to_sm89INS1_16FlashAttnBwdSm80INS1_25CollectiveMainloopBwdSm80ILi2ELi1EN4cute5tupleIJNS5_1CILi64EEENS7_ILi128EEENS7_ILi96EEEEEENS_6half_tEfNS_4arch4Sm80ELb1ELb0ELb0ELb1ELb0ELb0ELb0ELb0ELi2ELi2ELi4ELi2ELb1EEENS1_24CollectiveEpilogueBwdGQAISB_fSE_Li256ELb1ELb0EEENS1_25SingleTileBwdLPTSchedulerILb1ELi128ELb0EEEEEEEEEvNT_6ParamsE --------------------------
	.section	.nv.constant0._ZN7cutlass13device_kernelIN5flash19enable_sm80_to_sm89INS1_16FlashAttnBwdSm80INS1_25CollectiveMainloopBwdSm80ILi2ELi1EN4cute5tupleIJNS5_1CILi64EEENS7_ILi128EEENS7_ILi96EEEEEENS_6half_tEfNS_4arch4Sm80ELb1ELb0ELb0ELb1ELb0ELb0ELb0ELb0ELi2ELi2ELi4ELi2ELb1EEENS1_24CollectiveEpilogueBwdGQAISB_fSE_Li256ELb1ELb0EEENS1_25SingleTileBwdLPTSchedulerILb1ELi128ELb0EEEEEEEEEvNT_6ParamsE,"a",@progbits
	.sectionflags	@""
	.align	4
.nv.constant0._ZN7cutlass13device_kernelIN5flash19enable_sm80_to_sm89INS1_16FlashAttnBwdSm80INS1_25CollectiveMainloopBwdSm80ILi2ELi1EN4cute5tupleIJNS5_1CILi64EEENS7_ILi128EEENS7_ILi96EEEEEENS_6half_tEfNS_4arch4Sm80ELb1ELb0ELb0ELb1ELb0ELb0ELb0ELb0ELi2ELi2ELi4ELi2ELb1EEENS1_24CollectiveEpilogueBwdGQAISB_fSE_Li256ELb1ELb0EEENS1_25SingleTileBwdLPTSchedulerILb1ELi128ELb0EEEEEEEEEvNT_6ParamsE:
	.zero		1008


//--------------------- .nv.constant0._ZN7cutlass13device_kernelIN5flash19enable_sm80_to_sm89INS1_16FlashAttnBwdSm80INS1_25CollectiveMainloopBwdSm80ILi2ELi1EN4cute5tupleIJNS5_1CILi64EEENS7_ILi128EEENS7_ILi96EEEEEENS_6half_tEfNS_4arch4Sm80ELb1ELb0ELb0ELb1ELb1ELb0ELb0ELb0ELi2ELi2ELi4ELi2ELb1EEENS1_24CollectiveEpilogueBwdGQAISB_fSE_Li256ELb1ELb1EEENS1_25SingleTileBwdLPTSchedulerILb1ELi128ELb1EEEEEEEEEvNT_6ParamsE --------------------------
	.section	.nv.constant0._ZN7cutlass13device_kernelIN5flash19enable_sm80_to_sm89INS1_16FlashAttnBwdSm80INS1_25CollectiveMainloopBwdSm80ILi2ELi1EN4cute5tupleIJNS5_1CILi64EEENS7_ILi128EEENS7_ILi96EEEEEENS_6half_tEfNS_4arch4Sm80ELb1ELb0ELb0ELb1ELb1ELb0ELb0ELb0ELi2ELi2ELi4ELi2ELb1EEENS1_24CollectiveEpilogueBwdGQAISB_fSE_Li256ELb1ELb1EEENS1_25SingleTileBwdLPTSchedulerILb1ELi128ELb1EEEEEEEEEvNT_6ParamsE,"a",@progbits
	.sectionflags	@""
	.align	4
.nv.constant0._ZN7cutlass13device_kernelIN5flash19enable_sm80_to_sm89INS1_16FlashAttnBwdSm80INS1_25CollectiveMainloopBwdSm80ILi2ELi1EN4cute5tupleIJNS5_1CILi64EEENS7_ILi128EEENS7_ILi96EEEEEENS_6half_tEfNS_4arch4Sm80ELb1ELb0ELb0ELb1ELb1ELb0ELb0ELb0ELi2ELi2ELi4ELi2ELb1EEENS1_24CollectiveEpilogueBwdGQAISB_fSE_Li256ELb1ELb1EEENS1_25SingleTileBwdLPTSchedulerILb1ELi128ELb1EEEEEEEEEvNT_6ParamsE:
	.zero		1008


//--------------------- .nv.constant0._ZN7cutlass13device_kernelIN5flash19enable_sm80_to_sm89INS1_16FlashAttnBwdSm80INS1_25CollectiveMainloopBwdSm80ILi2ELi2EN4cute5tupleIJNS5_1CILi64EEENS7_ILi128EEENS7_ILi96EEEEEENS_6half_tEfNS_4arch4Sm80ELb0ELb0ELb0ELb0ELb0ELb0ELb0ELb0ELi2ELi2ELi4ELi2ELb0EEENS1_21CollectiveEpilogueBwdISB_SC_SE_Li256ELb0ELb0ELi2EEENS1_19SingleTileSchedulerILb0ELb0ELb0ELi128EEEEEEEEEvNT_6ParamsE --------------------------
	.section	.nv.constant0._ZN7cutlass13device_kernelIN5flash19enable_sm80_to_sm89INS1_16FlashAttnBwdSm80INS1_25CollectiveMainloopBwdSm80ILi2ELi2EN4cute5tupleIJNS5_1CILi64EEENS7_ILi128EEENS7_ILi96EEEEEENS_6half_tEfNS_4arch4Sm80ELb0ELb0ELb0ELb0ELb0ELb0ELb0ELb0ELi2ELi2ELi4ELi2ELb0EEENS1_21CollectiveEpilogueBwdISB_SC_SE_Li256ELb0ELb0ELi2EEENS1_19SingleTileSchedulerILb0ELb0ELb0ELi128EEEEEEEEEvNT_6ParamsE,"a",@progbits
	.sectionflags	@""
	.align	4
.nv.constant0._ZN7cutlass13device_kernelIN5flash19enable_sm80_to_sm89INS1_16FlashAttnBwdSm80INS1_25CollectiveMainloopBwdSm80ILi2ELi2EN4cute5tupleIJNS5_1CILi64EEENS7_ILi128EEENS7_ILi96EEEEEENS_6half_tEfNS_4arch4Sm80ELb0ELb0ELb0ELb0ELb0ELb0ELb0ELb0ELi2ELi2ELi4ELi2ELb0EEENS1_21CollectiveEpilogueBwdISB_SC_SE_Li256ELb0ELb0ELi2EEENS1_19SingleTileSchedulerILb0ELb0ELb0ELi128EEEEEEEEEvNT_6ParamsE:
	.zero		976


//--------------------- .nv.constant0._ZN7cutlass13device_kernelIN5flash19enable_sm80_to_sm89INS1_16FlashAttnBwdSm80INS1_25CollectiveMainloopBwdSm80ILi2ELi2EN4cute5tupleIJNS5_1CILi64EEENS7_ILi128EEENS7_ILi96EEEEEENS_6half_tEfNS_4arch4Sm80ELb0ELb0ELb0ELb0ELb1ELb0ELb0ELb0ELi2ELi2ELi4ELi2ELb0EEENS1_21CollectiveEpilogueBwdISB_SC_SE_Li256ELb0ELb0ELi2EEENS1_19SingleTileSchedulerILb0ELb0ELb0ELi128EEEEEEEEEvNT_6ParamsE --------------------------
	.section	.nv.constant0._ZN7cutlass13device_kernelIN5flash19enable_sm80_to_sm89INS1_16FlashAttnBwdSm80INS1_25CollectiveMainloopBwdSm80ILi2ELi2EN4cute5tupleIJNS5_1CILi64EEENS7_ILi128EEENS7_ILi96EEEEEENS_6half_tEfNS_4arch4Sm80ELb0ELb0ELb0ELb0ELb1ELb0ELb0ELb0ELi2ELi2ELi4ELi2ELb0EEENS1_21CollectiveEpilogueBwdISB_SC_SE_Li256ELb0ELb0ELi2EEENS1_19SingleTileSchedulerILb0ELb0ELb0ELi128EEEEEEEEEvNT_6ParamsE,"a",@progbits
	.sectionflags	@""
	.align	4
.nv.constant0._ZN7cutlass13device_kernelIN5flash19enable_sm80_to_sm89INS1_16FlashAttnBwdSm80INS1_25CollectiveMainloopBwdSm80ILi2ELi2EN4cute5tupleIJNS5_1CILi64EEENS7_ILi128EEENS7_ILi96EEEEEENS_6half_tEfNS_4arch4Sm80ELb0ELb0ELb0ELb0ELb1ELb0ELb0ELb0ELi2ELi2ELi4ELi2ELb0EEENS1_21CollectiveEpilogueBwdISB_SC_SE_Li256ELb0ELb0ELi2EEENS1_19SingleTileSchedulerILb0ELb0ELb0ELi128EEEEEEEEEvNT_6ParamsE:
	.zero		976


//--------------------- .nv.constant0._ZN7cutlass13device_kernelIN5flash19enable_sm80_to_sm89INS1_16FlashAttnBwdSm80INS1_25CollectiveMainloopBwdSm80ILi2ELi2EN4cute5tupleIJNS5_1CILi64EEENS7_ILi128EEENS7_ILi96EEEEEENS_6half_tEfNS_4arch4Sm80ELb0ELb0ELb0ELb0ELb0ELb0ELb0ELb0ELi2ELi2ELi4ELi2ELb0EEENS1_24CollectiveEpilogueBwdGQAISB_fSE_Li256ELb0ELb0EEENS1_19SingleTileSchedulerILb0ELb0ELb0ELi128EEEEEEEEEvNT_6ParamsE --------------------------
	.section	.nv.constant0._ZN7cutlass13device_kernelIN5flash19enable_sm80_to_sm89INS1_16FlashAttnBwdSm80INS1_25CollectiveMainloopBwdSm80ILi2ELi2EN4cute5tupleIJNS5_1CILi64EEENS7_ILi128EEENS7_ILi96EEEEEENS_6half_tEfNS_4arch4Sm80ELb0ELb0ELb0ELb0ELb0ELb0ELb0ELb0ELi2ELi2ELi4ELi2ELb0EEENS1_24CollectiveEpilogueBwdGQAISB_fSE_Li256ELb0ELb0EEENS1_19SingleTileSchedulerILb0ELb0ELb0ELi128EEEEEEEEEvNT_6ParamsE,"a",@progbits
	.sectionflags	@""
	.align	4
.nv.constant0._ZN7cutlass13device_kernelIN5flash19enable_sm80_to_sm89INS1_16FlashAttnBwdSm80INS1_25CollectiveMainloopBwdSm80ILi2ELi2EN4cute5tupleIJNS5_1CILi64EEENS7_ILi128EEENS7_ILi96EEEEEENS_6half_tEfNS_4arch4Sm80ELb0ELb0ELb0ELb0ELb0ELb0ELb0ELb0ELi2ELi2ELi4ELi2ELb0EEENS1_24CollectiveEpilogueBwdGQAISB_fSE_Li256ELb0ELb0EEENS1_19SingleTileSchedulerILb0ELb0ELb0ELi128EEEEEEEEEvNT_6ParamsE:
	.zero		984


//--------------------- .nv.constant0._ZN7cutlass13device_kernelIN5flash19enable_sm80_to_sm89INS1_16FlashAttnBwdSm80INS1_25CollectiveMainloopBwdSm80ILi2ELi2EN4cute5tupleIJNS5_1CILi64EEENS7_ILi128EEENS7_ILi96EEEEEENS_6half_tEfNS_4arch4Sm80ELb0ELb0ELb0ELb0ELb1ELb0ELb0ELb0ELi2ELi2ELi4ELi2ELb0EEENS1_24CollectiveEpilogueBwdGQAISB_fSE_Li256ELb0ELb1EEENS1_19SingleTileSchedulerILb0ELb0ELb0ELi128EEEEEEEEEvNT_6ParamsE --------------------------
	.section	.nv.constant0._ZN7cutlass13device_kernelIN5flash19enable_sm80_to_sm89INS1_16FlashAttnBwdSm80INS1_25CollectiveMainloopBwdSm80ILi2ELi2EN4cute5tupleIJNS5_1CILi64EEENS7_ILi128EEENS7_ILi96EEEEEENS_6half_tEfNS_4arch4Sm80ELb0ELb0ELb0ELb0ELb1ELb0ELb0ELb0ELi2ELi2ELi4ELi2ELb0EEENS1_24CollectiveEpilogueBwdGQAISB_fSE_Li256ELb0ELb1EEENS1_19SingleTileSchedulerILb0ELb0ELb0ELi128EEEEEEEEEvNT_6ParamsE,"a",@progbits
	.sectionflags	@""
	.align	4
.nv.constant0._ZN7cutlass13device_kernelIN5flash19enable_sm80_to_sm89INS1_16FlashAttnBwdSm80INS1_25CollectiveMainloopBwdSm80ILi2ELi2EN4cute5tupleIJNS5_1CILi64EEENS7_ILi128EEENS7_ILi96EEEEEENS_6half_tEfNS_4arch4Sm80ELb0ELb0ELb0ELb0ELb1ELb0ELb0ELb0ELi2ELi2ELi4ELi2ELb0EEENS1_24CollectiveEpilogueBwdGQAISB_fSE_Li256ELb0ELb1EEENS1_19SingleTileSchedulerILb0ELb0ELb0ELi128EEEEEEEEEvNT_6ParamsE:
	.zero		984


//--------------------- .nv.constant0._ZN7cutlass13device_kernelIN5flash19enable_sm80_to_sm89INS1_16FlashAttnBwdSm80INS1_25CollectiveMainloopBwdSm80ILi2ELi2EN4cute5tupleIJNS5_1CILi64EEENS7_ILi128EEENS7_ILi96EEEEEENS_6half_tEfNS_4arch4Sm80ELb0ELb0ELb0ELb1ELb0ELb0ELb0ELb0ELi2ELi2ELi4ELi2ELb0EEENS1_21CollectiveEpilogueBwdISB_SC_SE_Li256ELb1ELb0ELi2EEENS1_19SingleTileSchedulerILb1ELb0ELb0ELi128EEEEEEEEEvNT_6ParamsE --------------------------
	.section	.nv.constant0._ZN7cutlass13device_kernelIN5flash19enable_sm80_to_sm89INS1_16FlashAttnBwdSm80INS1_25CollectiveMainloopBwdSm80ILi2ELi2EN4cute5tupleIJNS5_1CILi64EEENS7_ILi128EEENS7_ILi96EEEEEENS_6half_tEfNS_4arch4Sm80ELb0ELb0ELb0ELb1ELb0ELb0ELb0ELb0ELi2ELi2ELi4ELi2ELb0EEENS1_21CollectiveEpilogueBwdISB_SC_SE_Li256ELb1ELb0ELi2EEENS1_19SingleTileSchedulerILb1ELb0ELb0ELi128EEEEEEEEEvNT_6ParamsE,"a",@progbits
	.sectionflags	@""
	.align	4
.nv.constant0._ZN7cutlass13device_kernelIN5flash19enable_sm80_to_sm89INS1_16FlashAttnBwdSm80INS1_25CollectiveMainloopBwdSm80ILi2ELi2EN4cute5tupleIJNS5_1CILi64EEENS7_ILi128EEENS7_ILi96EEEEEENS_6half_tEfNS_4arch4Sm80ELb0ELb0ELb0ELb1ELb0ELb0ELb0ELb0ELi2ELi2ELi4ELi2ELb0EEENS1_21CollectiveEpilogueBwdISB_SC_SE_Li256ELb1ELb0ELi2EEENS1_19SingleTileSchedulerILb1ELb0ELb0ELi128EEEEEEEEEvNT_6ParamsE:
	.zero		976


//--------------------- .nv.constant0._ZN7cutlass13device_kernelIN5flash19enable_sm80_to_sm89INS1_16FlashAttnBwdSm80INS1_25CollectiveMainloopBwdSm80ILi2ELi2EN4cute5tupleIJNS5_1CILi64EEENS7_ILi128EEENS7_ILi96EEEEEENS_6half_tEfNS_4arch4Sm80ELb0ELb0ELb0ELb1ELb1ELb0ELb0ELb0ELi2ELi2ELi4ELi2ELb0EEENS1_21CollectiveEpilogueBwdISB_SC_SE_Li256ELb1ELb0ELi2EEENS1_19SingleTileSchedulerILb1ELb0ELb0ELi128EEEEEEEEEvNT_6ParamsE --------------------------
	.section	.nv.constant0._ZN7cutlass13device_kernelIN5flash19enable_sm80_to_sm89INS1_16FlashAttnBwdSm80INS1_25CollectiveMainloopBwdSm80ILi2ELi2EN4cute5tupleIJNS5_1CILi64EEENS7_ILi128EEENS7_ILi96EEEEEENS_6half_tEfNS_4arch4Sm80ELb0ELb0ELb0ELb1ELb1ELb0ELb0ELb0ELi2ELi2ELi4ELi2ELb0EEENS1_21CollectiveEpilogueBwdISB_SC_SE_Li256ELb1ELb0ELi2EEENS1_19SingleTileSchedulerILb1ELb0ELb0ELi128EEEEEEEEEvNT_6ParamsE,"a",@progbits
	.sectionflags	@""
	.align	4
.nv.constant0._ZN7cutlass13device_kernelIN5flash19enable_sm80_to_sm89INS1_16FlashAttnBwdSm80INS1_25CollectiveMainloopBwdSm80ILi2ELi2EN4cute5tupleIJNS5_1CILi64EEENS7_ILi128EEENS7_ILi96EEEEEENS_6half_tEfNS_4arch4Sm80ELb0ELb0ELb0ELb1ELb1ELb0ELb0ELb0ELi2ELi2ELi4ELi2ELb0EEENS1_21CollectiveEpilogueBwdISB_SC_SE_Li256ELb1ELb0ELi2EEENS1_19SingleTileSchedulerILb1ELb0ELb0ELi128EEEEEEEEEvNT_6ParamsE:
	.zero		976


//--------------------- .nv.constant0._ZN7cutlass13device_kernelIN5flash19enable_sm80_to_sm89INS1_16FlashAttnBwdSm80INS1_25CollectiveMainloopBwdSm80ILi2ELi2EN4cute5tupleIJNS5_1CILi64EEENS7_ILi128EEENS7_ILi96EEEEEENS_6half_tEfNS_4arch4Sm80ELb0ELb0ELb0ELb1ELb0ELb0ELb0ELb0ELi2ELi2ELi4ELi2ELb0EEENS1_24CollectiveEpilogueBwdGQAISB_fSE_Li256ELb1ELb0EEENS1_19SingleTileSchedulerILb1ELb0ELb0ELi128EEEEEEEEEvNT_6ParamsE --------------------------
	.section	.nv.constant0._ZN7cutlass13device_kernelIN5flash19enable_sm80_to_sm89INS1_16FlashAttnBwdSm80INS1_25CollectiveMainloopBwdSm80ILi2ELi2EN4cute5tupleIJNS5_1CILi64EEENS7_ILi128EEENS7_ILi96EEEEEENS_6half_tEfNS_4arch4Sm80ELb0ELb0ELb0ELb1ELb0ELb0ELb0ELb0ELi2ELi2ELi4ELi2ELb0EEENS1_24CollectiveEpilogueBwdGQAISB_fSE_Li256ELb1ELb0EEENS1_19SingleTileSchedulerILb1ELb0ELb0ELi128EEEEEEEEEvNT_6ParamsE,"a",@progbits
	.sectionflags	@""
	.align	4
.nv.constant0._ZN7cutlass13device_kernelIN5flash19enable_sm80_to_sm89INS1_16FlashAttnBwdSm80INS1_25CollectiveMainloopBwdSm80ILi2ELi2EN4cute5tupleIJNS5_1CILi64EEENS7_ILi128EEENS7_ILi96EEEEEENS_6half_tEfNS_4arch4Sm80ELb0ELb0ELb0ELb1ELb0ELb0ELb0ELb0ELi2ELi2ELi4ELi2ELb0EEENS1_24CollectiveEpilogueBwdGQAISB_fSE_Li256ELb1ELb0EEENS1_19SingleTileSchedulerILb1ELb0ELb0ELi128EEEEEEEEEvNT_6ParamsE:
	.zero		984


//--------------------- .nv.constant0._ZN7cutlass13device_kernelIN5flash19enable_sm80_to_sm89INS1_16FlashAttnBwdSm80INS1_25CollectiveMainloopBwdSm80ILi2ELi2EN4cute5tupleIJNS5_1CILi64EEENS7_ILi128EEENS7_ILi96EEEEEENS_6half_tEfNS_4arch4Sm80ELb0ELb0ELb0ELb1ELb1ELb0ELb0ELb0ELi2ELi2ELi4ELi2ELb0EEENS1_24CollectiveEpilogueBwdGQAISB_fSE_Li256ELb1ELb1EEENS1_19SingleTileSchedulerILb1ELb0ELb0ELi128EEEEEEEEEvNT_6ParamsE --------------------------
	.section	.nv.constant0._ZN7cutlass13device_kernelIN5flash19enable_sm80_to_sm89INS1_16FlashAttnBwdSm80INS1_25CollectiveMainloopBwdSm80ILi2ELi2EN4cute5tupleIJNS5_1CILi64EEENS7_ILi128EEENS7_ILi96EEEEEENS_6half_tEfNS_4arch4Sm80ELb0ELb0ELb0ELb1ELb1ELb0ELb0ELb0ELi2ELi2ELi4ELi2ELb0EEENS1_24CollectiveEpilogueBwdGQAISB_fSE_Li256ELb1ELb1EEENS1_19SingleTileSchedulerILb1ELb0ELb0ELi128EEEEEEEEEvNT_6ParamsE,"a",@progbits
	.sectionflags	@""
	.align	4
.nv.constant0._ZN7cutlass13device_kernelIN5flash19enable_sm80_to_sm89INS1_16FlashAttnBwdSm80INS1_25CollectiveMainloopBwdSm80ILi2ELi2EN4cute5tupleIJNS5_1CILi64EEENS7_ILi128EEENS7_ILi96EEEEEENS_6half_tEfNS_4arch4Sm80ELb0ELb0ELb0ELb1ELb1ELb0ELb0ELb0ELi2ELi2ELi4ELi2ELb0EEENS1_24CollectiveEpilogueBwdGQAISB_fSE_Li256ELb1ELb1EEENS1_19SingleTileSchedulerILb1ELb0ELb0ELi128EEEEEEEEEvNT_6ParamsE:
	.zero		984


//--------------------- .nv.constant0._ZN7cutlass13device_kernelIN5flash19enable_sm80_to_sm89INS1_16FlashAttnBwdSm80INS1_25CollectiveMainloopBwdSm80ILi2ELi2EN4cute5tupleIJNS5_1CILi64EEENS7_ILi128EEENS7_ILi96EEEEEENS_6half_tEfNS_4arch4Sm80ELb0ELb1ELb0ELb0ELb0ELb0ELb0ELb0ELi2ELi2ELi4ELi2ELb0EEENS1_21CollectiveEpilogueBwdISB_SC_SE_Li256ELb0ELb0ELi2EEENS1_19SingleTileSchedulerILb0ELb0ELb0ELi128EEEEEEEEEvNT_6ParamsE --------------------------
	.section	.nv.constant0._ZN7cutlass13device_kernelIN5flash19enable_sm80_to_sm89INS1_16FlashAttnBwdSm80INS1_25CollectiveMainloopBwdSm80ILi2ELi2EN4cute5tupleIJNS5_1CILi64EEENS7_ILi128EEENS7_ILi96EEEEEENS_6half_tEfNS_4arch4Sm80ELb0ELb1ELb0ELb0ELb0ELb0ELb0ELb0ELi2ELi2ELi4ELi2ELb0EEENS1_21CollectiveEpilogueBwdISB_SC_SE_Li256ELb0ELb0ELi2EEENS1_19SingleTileSchedulerILb0ELb0ELb0ELi128EEEEEEEEEvNT_6ParamsE,"a",@progbits
	.sectionflags	@""
	.align	4
.nv.constant0._ZN7cutlass13device_kernelIN5flash19enable_sm80_to_sm89INS1_16FlashAttnBwdSm80INS1_25CollectiveMainloopBwdSm80ILi2ELi2EN4cute5tupleIJNS5_1CILi64EEENS7_ILi128EEENS7_ILi96EEEEEENS_6half_tEfNS_4arch4Sm80ELb0ELb1ELb0ELb0ELb0ELb0ELb0ELb0ELi2ELi2ELi4ELi2ELb0EEENS1_21CollectiveEpilogueBwdISB_SC_SE_Li256ELb0ELb0ELi2EEENS1_19SingleTileSchedulerILb0ELb0ELb0ELi128EEEEEEEEEvNT_6ParamsE:
	.zero		976


//--------------------- .nv.constant0._ZN7cutlass13device_kernelIN5flash19enable_sm80_to_sm89INS1_16FlashAttnBwdSm80INS1_25CollectiveMainloopBwdSm80ILi2ELi2EN4cute5tupleIJNS5_1CILi64EEENS7_ILi128EEENS7_ILi96EEEEEENS_6half_tEfNS_4arch4Sm80ELb0ELb1ELb0ELb0ELb1ELb0ELb0ELb0ELi2ELi2ELi4ELi2ELb0EEENS1_21CollectiveEpilogueBwdISB_SC_SE_Li256ELb0ELb0ELi2EEENS1_19SingleTileSchedulerILb0ELb0ELb0ELi128EEEEEEEEEvNT_6ParamsE --------------------------
	.section	.nv.constant0._ZN7cutlass13device_kernelIN5flash19enable_sm80_to_sm89INS1_16FlashAttnBwdSm80INS1_25CollectiveMainloopBwdSm80ILi2ELi2EN4cute5tupleIJNS5_1CILi64EEENS7_ILi128EEENS7_ILi96EEEEEENS_6half_tEfNS_4arch4Sm80ELb0ELb1ELb0ELb0ELb1ELb0ELb0ELb0ELi2ELi2ELi4ELi2ELb0EEENS1_21CollectiveEpilogueBwdISB_SC_SE_Li256ELb0ELb0ELi2EEENS1_19SingleTileSchedulerILb0ELb0ELb0ELi128EEEEEEEEEvNT_6ParamsE,"a",@progbits
	.sectionflags	@""
	.align	4
.nv.constant0._ZN7cutlass13device_kernelIN5flash19enable_sm80_to_sm89INS1_16FlashAttnBwdSm80INS1_25CollectiveMainloopBwdSm80ILi2ELi2EN4cute5tupleIJNS5_1CILi64EEENS7_ILi128EEENS7_ILi96EEEEEENS_6half_tEfNS_4arch4Sm80ELb0ELb1ELb0ELb0ELb1ELb0ELb0ELb0ELi2ELi2ELi4ELi2ELb0EEENS1_21CollectiveEpilogueBwdISB_SC_SE_Li256ELb0ELb0ELi2EEENS1_19SingleTileSchedulerILb0ELb0ELb0ELi128EEEEEEEEEvNT_6ParamsE:
	.zero		976


//--------------------- .nv.constant0._ZN7cutlass13device_kernelIN5flash19enable_sm80_to_sm89INS1_16FlashAttnBwdSm80INS1_25CollectiveMainloopBwdSm80ILi2ELi2EN4cute5tupleIJNS5_1CILi64EEENS7_ILi128EEENS7_ILi96EEEEEENS_6half_tEfNS_4arch4Sm80ELb0ELb1ELb0ELb0ELb0ELb0ELb0ELb0ELi2ELi2ELi4ELi2ELb0EEENS1_24CollectiveEpilogueBwdGQAISB_fSE_Li256ELb0ELb0EEENS1_19SingleTileSchedulerILb0ELb0ELb0ELi128EEEEEEEEEvNT_6ParamsE --------------------------
	.section	.nv.constant0._ZN7cutlass13device_kernelIN5flash19enable_sm80_to_sm89INS1_16FlashAttnBwdSm80INS1_25CollectiveMainloopBwdSm80ILi2ELi2EN4cute5tupleIJNS5_1CILi64EEENS7_ILi128EEENS7_ILi96EEEEEENS_6half_tEfNS_4arch4Sm80ELb0ELb1ELb0ELb0ELb0ELb0ELb0ELb0ELi2ELi2ELi4ELi2ELb0EEENS1_24CollectiveEpilogueBwdGQAISB_fSE_Li256ELb0ELb0EEENS1_19SingleTileSchedulerILb0ELb0ELb0ELi128EEEEEEEEEvNT_6ParamsE,"a",@progbits
	.sectionflags	@""
	.align	4
.nv.constant0._ZN7cutlass13device_kernelIN5flash19enable_sm80_to_sm89INS1_16FlashAttnBwdSm80INS1_25CollectiveMainloopBwdSm80ILi2ELi2EN4cute5tupleIJNS5_1CILi64EEENS7_ILi128EEENS7_ILi96EEEEEENS_6half_tEfNS_4arch4Sm80ELb0ELb1ELb0ELb0ELb0ELb0ELb0ELb0ELi2ELi2ELi4ELi2ELb0EEENS1_24CollectiveEpilogueBwdGQAISB_fSE_Li256ELb0ELb0EEENS1_19SingleTileSchedulerILb0ELb0ELb0ELi128EEEEEEEEEvNT_6ParamsE:
	.zero		984


//--------------------- .nv.constant0._ZN7cutlass13device_kernelIN5flash19enable_sm80_to_sm89INS1_16FlashAttnBwdSm80INS1_25CollectiveMainloopBwdSm80ILi2ELi2EN4cute5tupleIJNS5_1CILi64EEENS7_ILi128EEENS7_ILi96EEEEEENS_6half_tEfNS_4arch4Sm80ELb0ELb1ELb0ELb0ELb1ELb0ELb0ELb0ELi2ELi2ELi4ELi2ELb0EEENS1_24CollectiveEpilogueBwdGQAISB_fSE_Li256ELb0ELb1EEENS1_19SingleTileSchedulerILb0ELb0ELb0ELi128EEEEEEEEEvNT_6ParamsE --------------------------
	.section	.nv.constant0._ZN7cutlass13device_kernelIN5flash19enable_sm80_to_sm89INS1_16FlashAttnBwdSm80INS1_25CollectiveMainloopBwdSm80ILi2ELi2EN4cute5tupleIJNS5_1CILi64EEENS7_ILi128EEENS7_ILi96EEEEEENS_6half_tEfNS_4arch4Sm80ELb0ELb1ELb0ELb0ELb1ELb0ELb0ELb0ELi2ELi2ELi4ELi2ELb0EEENS1_24CollectiveEpilogueBwdGQAISB_fSE_Li256ELb0ELb1EEENS1_19SingleTileSchedulerILb0ELb0ELb0ELi128EEEEEEEEEvNT_6ParamsE,"a",@progbits
	.sectionflags	@""
	.align	4
.nv.constant0._ZN7cutlass13device_kernelIN5flash19enable_sm80_to_sm89INS1_16FlashAttnBwdSm80INS1_25CollectiveMainloopBwdSm80ILi2ELi2EN4cute5tupleIJNS5_1CILi64EEENS7_ILi128EEENS7_ILi96EEEEEENS_6half_tEfNS_4arch4Sm80ELb0ELb1ELb0ELb0ELb1ELb0ELb0ELb0ELi2ELi2ELi4ELi2ELb0EEENS1_24CollectiveEpilogueBwdGQAISB_fSE_Li256ELb0ELb1EEENS1_19SingleTileSchedulerILb0ELb0ELb0ELi128EEEEEEEEEvNT_6ParamsE:
	.zero		984


//--------------------- .nv.constant0._ZN7cutlass13device_kernelIN5flash19enable_sm80_to_sm89INS1_16FlashAttnBwdSm80INS1_25CollectiveMainloopBwdSm80ILi2ELi2EN4cute5tupleIJNS5_1CILi64EEENS7_ILi128EEENS7_ILi96EEEEEENS_6half_tEfNS_4arch4Sm80ELb0ELb1ELb0ELb1ELb0ELb0ELb0ELb0ELi2ELi2ELi4ELi2ELb0EEENS1_21CollectiveEpilogueBwdISB_SC_SE_Li256ELb1ELb0ELi2EEENS1_19SingleTileSchedulerILb1ELb0ELb0ELi128EEEEEEEEEvNT_6ParamsE --------------------------
	.section	.nv.constant0._ZN7cutlass13device_kernelIN5flash19enable_sm80_to_sm89INS1_16FlashAttnBwdSm80INS1_25CollectiveMainloopBwdSm80ILi2ELi2EN4cute5tupleIJNS5_1CILi64EEENS7_ILi128EEENS7_ILi96EEEEEENS_6half_tEfNS_4arch4Sm80ELb0ELb1ELb0ELb1ELb0ELb0ELb0ELb0ELi2ELi2ELi4ELi2ELb0EEENS1_21CollectiveEpilogueBwdISB_SC_SE_Li256ELb1ELb0ELi2EEENS1_19SingleTileSchedulerILb1ELb0ELb0ELi128EEEEEEEEEvNT_6ParamsE,"a",@progbits
	.sectionflags	@""
	.align	4
.nv.constant0._ZN7cutlass13device_kernelIN5flash19enable_sm80_to_sm89INS1_16FlashAttnBwdSm80INS1_25CollectiveMainloopBwdSm80ILi2ELi2EN4cute5tupleIJNS5_1CILi64EEENS7_ILi128EEENS7_ILi96EEEEEENS_6half_tEfNS_4arch4Sm80ELb0ELb1ELb0ELb1ELb0ELb0ELb0ELb0ELi2ELi2ELi4ELi2ELb0EEENS1_21CollectiveEpilogueBwdISB_SC_SE_Li256ELb1ELb0ELi2EEENS1_19SingleTileSchedulerILb1ELb0ELb0ELi128EEEEEEEEEvNT_6ParamsE:
	.zero		976


//--------------------- .nv.constant0._ZN7cutlass13device_kernelIN5flash19enable_sm80_to_sm89INS1_16FlashAttnBwdSm80INS1_25CollectiveMainloopBwdSm80ILi2ELi2EN4cute5tupleIJNS5_1CILi64EEENS7_ILi128EEENS7_ILi96EEEEEENS_6half_tEfNS_4arch4Sm80ELb0ELb1ELb0ELb1ELb1ELb0ELb0ELb0ELi2ELi2ELi4ELi2ELb0EEENS1_21CollectiveEpilogueBwdISB_SC_SE_Li256ELb1ELb0ELi2EEENS1_19SingleTileSchedulerILb1ELb0ELb0ELi128EEEEEEEEEvNT_6ParamsE --------------------------
	.section	.nv.constant0._ZN7cutlass13device_kernelIN5flash19enable_sm80_to_sm89INS1_16FlashAttnBwdSm80INS1_25CollectiveMainloopBwdSm80ILi2ELi2EN4cute5tupleIJNS5_1CILi64EEENS7_ILi128EEENS7_ILi96EEEEEENS_6half_tEfNS_4arch4Sm80ELb0ELb1ELb0ELb1ELb1ELb0ELb0ELb0ELi2ELi2ELi4ELi2ELb0EEENS1_21CollectiveEpilogueBwdISB_SC_SE_Li256ELb1ELb0ELi2EEENS1_19SingleTileSchedulerILb1ELb0ELb0ELi128EEEEEEEEEvNT_6ParamsE,"a",@progbits
	.sectionflags	@""
	.align	4
.nv.constant0._ZN7cutlass13device_kernelIN5flash19enable_sm80_to_sm89INS1_16FlashAttnBwdSm80INS1_25CollectiveMainloopBwdSm80ILi2ELi2EN4cute5tupleIJNS5_1CILi64EEENS7_ILi128EEENS7_ILi96EEEEEENS_6half_tEfNS_4arch4Sm80ELb0ELb1ELb0ELb1ELb1ELb0ELb0ELb0ELi2ELi2ELi4ELi2ELb0EEENS1_21CollectiveEpilogueBwdISB_SC_SE_Li256ELb1ELb0ELi2EEENS1_19SingleTileSchedulerILb1ELb0ELb0ELi128EEEEEEEEEvNT_6ParamsE:
	.zero		976


//--------------------- .nv.constant0._ZN7cutlass13device_kernelIN5flash19enable_sm80_to_sm89INS1_16FlashAttnBwdSm80INS1_25CollectiveMainloopBwdSm80ILi2ELi2EN4cute5tupleIJNS5_1CILi64EEENS7_ILi128EEENS7_ILi96EEEEEENS_6half_tEfNS_4arch4Sm80ELb0ELb1ELb0ELb1ELb0ELb0ELb0ELb0ELi2ELi2ELi4ELi2ELb0EEENS1_24CollectiveEpilogueBwdGQAISB_fSE_Li256ELb1ELb0EEENS1_19SingleTileSchedulerILb1ELb0ELb0ELi128EEEEEEEEEvNT_6ParamsE --------------------------
	.section	.nv.constant0._ZN7cutlass13device_kernelIN5flash19enable_sm80_to_sm89INS1_16FlashAttnBwdSm80INS1_25CollectiveMainloopBwdSm80ILi2ELi2EN4cute5tupleIJNS5_1CILi64EEENS7_ILi128EEENS7_ILi96EEEEEENS_6half_tEfNS_4arch4Sm80ELb0ELb1ELb0ELb1ELb0ELb0ELb0ELb0ELi2ELi2ELi4ELi2ELb0EEENS1_24CollectiveEpilogueBwdGQAISB_fSE_Li256ELb1ELb0EEENS1_19SingleTileSchedulerILb1ELb0ELb0ELi128EEEEEEEEEvNT_6ParamsE,"a",@progbits
	.sectionflags	@""
	.align	4
.nv.constant0._ZN7cutlass13device_kernelIN5flash19enable_sm80_to_sm89INS1_16FlashAttnBwdSm80INS1_25CollectiveMainloopBwdSm80ILi2ELi2EN4cute5tupleIJNS5_1CILi64EEENS7_ILi128EEENS7_ILi96EEEEEENS_6half_tEfNS_4arch4Sm80ELb0ELb1ELb0ELb1ELb0ELb0ELb0ELb0ELi2ELi2ELi4ELi2ELb0EEENS1_24CollectiveEpilogueBwdGQAISB_fSE_Li256ELb1ELb0EEENS1_19SingleTileSchedulerILb1ELb0ELb0ELi128EEEEEEEEEvNT_6ParamsE:
	.zero		984


//--------------------- .nv.constant0._ZN7cutlass13device_kernelIN5flash19enable_sm80_to_sm89INS1_16FlashAttnBwdSm80INS1_25CollectiveMainloopBwdSm80ILi2ELi2EN4cute5tupleIJNS5_1CILi64EEENS7_ILi128EEENS7_ILi96EEEEEENS_6half_tEfNS_4arch4Sm80ELb0ELb1ELb0ELb1ELb1ELb0ELb0ELb0ELi2ELi2ELi4ELi2ELb0EEENS1_24CollectiveEpilogueBwdGQAISB_fSE_Li256ELb1ELb1EEENS1_19SingleTileSchedulerILb1ELb0ELb0ELi128EEEEEEEEEvNT_6ParamsE --------------------------
	.section	.nv.constant0._ZN7cutlass13device_kernelIN5flash19enable_sm80_to_sm89INS1_16FlashAttnBwdSm80INS1_25CollectiveMainloopBwdSm80ILi2ELi2EN4cute5tupleIJNS5_1CILi64EEENS7_ILi128EEENS7_ILi96EEEEEENS_6half_tEfNS_4arch4Sm80ELb0ELb1ELb0ELb1ELb1ELb0ELb0ELb0ELi2ELi2ELi4ELi2ELb0EEENS1_24CollectiveEpilogueBwdGQAISB_fSE_Li256ELb1ELb1EEENS1_19SingleTileSchedulerILb1ELb0ELb0ELi128EEEEEEEEEvNT_6ParamsE,"a",@progbits
	.sectionflags	@""
	.align	4
.nv.constant0._ZN7cutlass13device_kernelIN5flash19enable_sm80_to_sm89INS1_16FlashAttnBwdSm80INS1_25CollectiveMainloopBwdSm80ILi2ELi2EN4cute5tupleIJNS5_1CILi64EEENS7_ILi128EEENS7_ILi96EEEEEENS_6half_tEfNS_4arch4Sm80ELb0ELb1ELb0ELb1ELb1ELb0ELb0ELb0ELi2ELi2ELi4ELi2ELb0EEENS1_24CollectiveEpilogueBwdGQAISB_fSE_Li256ELb1ELb1EEENS1_19SingleTileSchedulerILb1ELb0ELb0ELi128EEEEEEEEEvNT_6ParamsE:
	.zero		984


//--------------------- .nv.constant0._ZN7cutlass13device_kernelIN5flash19enable_sm80_to_sm89INS1_16FlashAttnBwdSm80INS1_25CollectiveMainloopBwdSm80ILi2ELi2EN4cute5tupleIJNS5_1CILi64EEENS7_ILi128EEENS7_ILi96EEEEEENS_6half_tEfNS_4arch4Sm80ELb1ELb0ELb0ELb0ELb0ELb0ELb0ELb0ELi2ELi2ELi4ELi2ELb0EEENS1_21CollectiveEpilogueBwdISB_SC_SE_Li256ELb0ELb0ELi2EEENS1_25SingleTileBwdLPTSchedulerILb0ELi128ELb0EEEEEEEEEvNT_6ParamsE --------------------------
	.section	.nv.constant0._ZN7cutlass13device_kernelIN5flash19enable_sm80_to_sm89INS1_16FlashAttnBwdSm80INS1_25CollectiveMainloopBwdSm80ILi2ELi2EN4cute5tupleIJNS5_1CILi64EEENS7_ILi128EEENS7_ILi96EEEEEENS_6half_tEfNS_4arch4Sm80ELb1ELb0ELb0ELb0ELb0ELb0ELb0ELb0ELi2ELi2ELi4ELi2ELb0EEENS1_21CollectiveEpilogueBwdISB_SC_SE_Li256ELb0ELb0ELi2EEENS1_25SingleTileBwdLPTSchedulerILb0ELi128ELb0EEEEEEEEEvNT_6ParamsE,"a",@progbits
	.sectionflags	@""
	.align	4
.nv.constant0._ZN7cutlass13device_kernelIN5flash19enable_sm80_to_sm89INS1_16FlashAttnBwdSm80INS1_25CollectiveMainloopBwdSm80ILi2ELi2EN4cute5tupleIJNS5_1CILi64EEENS7_ILi128EEENS7_ILi96EEEEEENS_6half_tEfNS_4arch4Sm80ELb1ELb0ELb0ELb0ELb0ELb0ELb0ELb0ELi2ELi2ELi4ELi2ELb0EEENS1_21CollectiveEpilogueBwdISB_SC_SE_Li256ELb0ELb0ELi2EEENS1_25SingleTileBwdLPTSchedulerILb0ELi128ELb0EEEEEEEEEvNT_6ParamsE:
	.zero		1000


//--------------------- .nv.constant0._ZN7cutlass13device_kernelIN5flash19enable_sm80_to_sm89INS1_16FlashAttnBwdSm80INS1_25CollectiveMainloopBwdSm80ILi2ELi2EN4cute5tupleIJNS5_1CILi64EEENS7_ILi128EEENS7_ILi96EEEEEENS_6half_tEfNS_4arch4Sm80ELb1ELb0ELb0ELb0ELb1ELb0ELb0ELb0ELi2ELi2ELi4ELi2ELb0EEENS1_21CollectiveEpilogueBwdISB_SC_SE_Li256ELb0ELb0ELi2EEENS1_25SingleTileBwdLPTSchedulerILb0ELi128ELb1EEEEEEEEEvNT_6ParamsE --------------------------
	.section	.nv.constant0._ZN7cutlass13device_kernelIN5flash19enable_sm80_to_sm89INS1_16FlashAttnBwdSm80INS1_25CollectiveMainloopBwdSm80ILi2ELi2EN4cute5tupleIJNS5_1CILi64EEENS7_ILi128EEENS7_ILi96EEEEEENS_6half_tEfNS_4arch4Sm80ELb1ELb0ELb0ELb0ELb1ELb0ELb0ELb0ELi2ELi2ELi4ELi2ELb0EEENS1_21CollectiveEpilogueBwdISB_SC_SE_Li256ELb0ELb0ELi2EEENS1_25SingleTileBwdLPTSchedulerILb0ELi128ELb1EEEEEEEEEvNT_6ParamsE,"a",@progbits
	.sectionflags	@""
	.align	4
.nv.constant0._ZN7cutlass13device_kernelIN5flash19enable_sm80_to_sm89INS1_16FlashAttnBwdSm80INS1_25CollectiveMainloopBwdSm80ILi2ELi2EN4cute5tupleIJNS5_1CILi64EEENS7_ILi128EEENS7_ILi96EEEEEENS_6half_tEfNS_4arch4Sm80ELb1ELb0ELb0ELb0ELb1ELb0ELb0ELb0ELi2ELi2ELi4ELi2ELb0EEENS1_21CollectiveEpilogueBwdISB_SC_SE_Li256ELb0ELb0ELi2EEENS1_25SingleTileBwdLPTSchedulerILb0ELi128ELb1EEEEEEEEEvNT_6ParamsE:
	.zero		1000


//--------------------- .nv.constant0._ZN7cutlass13device_kernelIN5flash19enable_sm80_to_sm89INS1_16FlashAttnBwdSm80INS1_25CollectiveMainloopBwdSm80ILi2ELi2EN4cute5tupleIJNS5_1CILi64EEENS7_ILi128EEENS7_ILi96EEEEEENS_6half_tEfNS_4arch4Sm80ELb1ELb0ELb0ELb0ELb0ELb0ELb0ELb0ELi2ELi2ELi4ELi2ELb0EEENS1_24CollectiveEpilogueBwdGQAISB_fSE_Li256ELb0ELb0EEENS1_25SingleTileBwdLPTSchedulerILb0ELi128ELb0EEEEEEEEEvNT_6ParamsE --------------------------
	.section	.nv.constant0._ZN7cutlass13device_kernelIN5flash19enable_sm80_to_sm89INS1_16FlashAttnBwdSm80INS1_25CollectiveMainloopBwdSm80ILi2ELi2EN4cute5tupleIJNS5_1CILi64EEENS7_ILi128EEENS7_ILi96EEEEEENS_6half_tEfNS_4arch4Sm80ELb1ELb0ELb0ELb0ELb0ELb0ELb0ELb0ELi2ELi2ELi4ELi2ELb0EEENS1_24CollectiveEpilogueBwdGQAISB_fSE_Li256ELb0ELb0EEENS1_25SingleTileBwdLPTSchedulerILb0ELi128ELb0EEEEEEEEEvNT_6ParamsE,"a",@progbits
	.sectionflags	@""
	.align	4
.nv.constant0._ZN7cutlass13device_kernelIN5flash19enable_sm80_to_sm89INS1_16FlashAttnBwdSm80INS1_25CollectiveMainloopBwdSm80ILi2ELi2EN4cute5tupleIJNS5_1CILi64EEENS7_ILi128EEENS7_ILi96EEEEEENS_6half_tEfNS_4arch4Sm80ELb1ELb0ELb0ELb0ELb0ELb0ELb0ELb0ELi2ELi2ELi4ELi2ELb0EEENS1_24CollectiveEpilogueBwdGQAISB_fSE_Li256ELb0ELb0EEENS1_25SingleTileBwdLPTSchedulerILb0ELi128ELb0EEEEEEEEEvNT_6ParamsE:
	.zero		1008


//--------------------- .nv.constant0._ZN7cutlass13device_kernelIN5flash19enable_sm80_to_sm89INS1_16FlashAttnBwdSm80INS1_25CollectiveMainloopBwdSm80ILi2ELi2EN4cute5tupleIJNS5_1CILi64EEENS7_ILi128EEENS7_ILi96EEEEEENS_6half_tEfNS_4arch4Sm80ELb1ELb0ELb0ELb0ELb1ELb0ELb0ELb0ELi2ELi2ELi4ELi2ELb0EEENS1_24CollectiveEpilogueBwdGQAISB_fSE_Li256ELb0ELb1EEENS1_25SingleTileBwdLPTSchedulerILb0ELi128ELb1EEEEEEEEEvNT_6ParamsE --------------------------
	.section	.nv.constant0._ZN7cutlass13device_kernelIN5flash19enable_sm80_to_sm89INS1_16FlashAttnBwdSm80INS1_25CollectiveMainloopBwdSm80ILi2ELi2EN4cute5tupleIJNS5_1CILi64EEENS7_ILi128EEENS7_ILi96EEEEEENS_6half_tEfNS_4arch4Sm80ELb1ELb0ELb0ELb0ELb1ELb0ELb0ELb0ELi2ELi2ELi4ELi2ELb0EEENS1_24CollectiveEpilogueBwdGQAISB_fSE_Li256ELb0ELb1EEENS1_25SingleTileBwdLPTSchedulerILb0ELi128ELb1EEEEEEEEEvNT_6ParamsE,"a",@progbits
	.sectionflags	@""
	.align	4
.nv.constant0._ZN7cutlass13device_kernelIN5flash19enable_sm80_to_sm89INS1_16FlashAttnBwdSm80INS1_25CollectiveMainloopBwdSm80ILi2ELi2EN4cute5tupleIJNS5_1CILi64EEENS7_ILi128EEENS7_ILi96EEEEEENS_6half_tEfNS_4arch4Sm80ELb1ELb0ELb0ELb0ELb1ELb0ELb0ELb0ELi2ELi2ELi4ELi2ELb0EEENS1_24CollectiveEpilogueBwdGQAISB_fSE_Li256ELb0ELb1EEENS1_25SingleTileBwdLPTSchedulerILb0ELi128ELb1EEEEEEEEEvNT_6ParamsE:
	.zero		1008


//--------------------- .nv.constant0._ZN7cutlass13device_kernelIN5flash22FlashAttnBwdPreprocessIN4cute5tupleIJNS3_1CILi64EEENS5_ILi96EEEEEENS_6half_tEfNS_4arch4Sm80ELb1ELb0EEEEEvNT_6ParamsE --------------------------
	.section	.nv.constant0._ZN7cutlass13device_kernelIN5flash22FlashAttnBwdPreprocessIN4cute5tupleIJNS3_1CILi64EEENS5_ILi96EEEEEENS_6half_tEfNS_4arch4Sm80ELb1ELb0EEEEEvNT_6ParamsE,"a",@progbits
	.sectionflags	@""
	.align	4
.nv.constant0._ZN7cutlass13device_kernelIN5flash22FlashAttnBwdPreprocessIN4cute5tupleIJNS3_1CILi64EEENS5_ILi96EEEEEENS_6half_tEfNS_4arch4Sm80ELb1ELb0EEEEEvNT_6ParamsE:
	.zero		592


//--------------------- .nv.constant0._ZN7cutlass13device_kernelIN5flash19enable_sm80_to_sm89INS1_16FlashAttnBwdSm80INS1_25CollectiveMainloopBwdSm80ILi2ELi2EN4cute5tupleIJNS5_1CILi64EEENS7_ILi128EEENS7_ILi96EEEEEENS_6half_tEfNS_4arch4Sm80ELb1ELb0ELb0ELb1ELb0ELb0ELb0ELb0ELi2ELi2ELi4ELi2ELb0EEENS1_21CollectiveEpilogueBwdISB_SC_SE_Li256ELb1ELb0ELi2EEENS1_25SingleTileBwdLPTSchedulerILb1ELi128ELb0EEEEEEEEEvNT_6ParamsE --------------------------
	.section	.nv.constant0._ZN7cutlass13device_kernelIN5flash19enable_sm80_to_sm89INS1_16FlashAttnBwdSm80INS1_25CollectiveMainloopBwdSm80ILi2ELi2EN4cute5tupleIJNS5_1CILi64EEENS7_ILi128EEENS7_ILi96EEEEEENS_6half_tEfNS_4arch4Sm80ELb1ELb0ELb0ELb1ELb0ELb0ELb0ELb0ELi2ELi2ELi4ELi2ELb0EEENS1_21CollectiveEpilogueBwdISB_SC_SE_Li256ELb1ELb0ELi2EEENS1_25SingleTileBwdLPTSchedulerILb1ELi128ELb0EEEEEEEEEvNT_6ParamsE,"a",@progbits
	.sectionflags	@""
	.align	4
.nv.constant0._ZN7cutlass13device_kernelIN5flash19enable_sm80_to_sm89INS1_16FlashAttnBwdSm80INS1_25CollectiveMainloopBwdSm80ILi2ELi2EN4cute5tupleIJNS5_1CILi64EEENS7_ILi128EEENS7_ILi96EEEEEENS_6half_tEfNS_4arch4Sm80ELb1ELb0ELb0ELb1ELb0ELb0ELb0ELb0ELi2ELi2ELi4ELi2ELb0EEENS1_21CollectiveEpilogueBwdISB_SC_SE_Li256ELb1ELb0ELi2EEENS1_25SingleTileBwdLPTSchedulerILb1ELi128ELb0EEEEEEEEEvNT_6ParamsE:
	.zero		1000


//--------------------- .nv.constant0._ZN7cutlass13device_kernelIN5flash19enable_sm80_to_sm89INS1_16FlashAttnBwdSm80INS1_25CollectiveMainloopBwdSm80ILi2ELi2EN4cute5tupleIJNS5_1CILi64EEENS7_ILi128EEENS7_ILi96EEEEEENS_6half_tEfNS_4arch4Sm80ELb1ELb0ELb0ELb1ELb1ELb0ELb0ELb0ELi2ELi2ELi4ELi2ELb0EEENS1_21CollectiveEpilogueBwdISB_SC_SE_Li256ELb1ELb0ELi2EEENS1_25SingleTileBwdLPTSchedulerILb1ELi128ELb1EEEEEEEEEvNT_6ParamsE --------------------------
	.section	.nv.constant0._ZN7cutlass13device_kernelIN5flash19enable_sm80_to_sm89INS1_16FlashAttnBwdSm80INS1_25CollectiveMainloopBwdSm80ILi2ELi2EN4cute5tupleIJNS5_1CILi64EEENS7_ILi128EEENS7_ILi96EEEEEENS_6half_tEfNS_4arch4Sm80ELb1ELb0ELb0ELb1ELb1ELb0ELb0ELb0ELi2ELi2ELi4ELi2ELb0EEENS1_21CollectiveEpilogueBwdISB_SC_SE_Li256ELb1ELb0ELi2EEENS1_25SingleTileBwdLPTSchedulerILb1ELi128ELb1EEEEEEEEEvNT_6ParamsE,"a",@progbits
	.sectionflags	@""
	.align	4
.nv.constant0._ZN7cutlass13device_kernelIN5flash19enable_sm80_to_sm89INS1_16FlashAttnBwdSm80INS1_25CollectiveMainloopBwdSm80ILi2ELi2EN4cute5tupleIJNS5_1CILi64EEENS7_ILi128EEENS7_ILi96EEEEEENS_6half_tEfNS_4arch4Sm80ELb1ELb0ELb0ELb1ELb1ELb0ELb0ELb0ELi2ELi2ELi4ELi2ELb0EEENS1_21CollectiveEpilogueBwdISB_SC_SE_Li256ELb1ELb0ELi2EEENS1_25SingleTileBwdLPTSchedulerILb1ELi128ELb1EEEEEEEEEvNT_6ParamsE:
	.zero		1000


//--------------------- .nv.constant0._ZN7cutlass13device_kernelIN5flash19enable_sm80_to_sm89INS1_16FlashAttnBwdSm80INS1_25CollectiveMainloopBwdSm80ILi2ELi2EN4cute5tupleIJNS5_1CILi64EEENS7_ILi128EEENS7_ILi96EEEEEENS_6half_tEfNS_4arch4Sm80ELb1ELb0ELb0ELb1ELb0ELb0ELb0ELb0ELi2ELi2ELi4ELi2ELb0EEENS1_24CollectiveEpilogueBwdGQAISB_fSE_Li256ELb1ELb0EEENS1_25SingleTileBwdLPTSchedulerILb1ELi128ELb0EEEEEEEEEvNT_6ParamsE --------------------------
	.section	.nv.constant0._ZN7cutlass13device_kernelIN5flash19enable_sm80_to_sm89INS1_16FlashAttnBwdSm80INS1_25CollectiveMainloopBwdSm80ILi2ELi2EN4cute5tupleIJNS5_1CILi64EEENS7_ILi128EEENS7_ILi96EEEEEENS_6half_tEfNS_4arch4Sm80ELb1ELb0ELb0ELb1ELb0ELb0ELb0ELb0ELi2ELi2ELi4ELi2ELb0EEENS1_24CollectiveEpilogueBwdGQAISB_fSE_Li256ELb1ELb0EEENS1_25SingleTileBwdLPTSchedulerILb1ELi128ELb0EEEEEEEEEvNT_6ParamsE,"a",@progbits
	.sectionflags	@""
	.align	4
.nv.constant0._ZN7cutlass13device_kernelIN5flash19enable_sm80_to_sm89INS1_16FlashAttnBwdSm80INS1_25CollectiveMainloopBwdSm80ILi2ELi2EN4cute5tupleIJNS5_1CILi64EEENS7_ILi128EEENS7_ILi96EEEEEENS_6half_tEfNS_4arch4Sm80ELb1ELb0ELb0ELb1ELb0ELb0ELb0ELb0ELi2ELi2ELi4ELi2ELb0EEENS1_24CollectiveEpilogueBwdGQAISB_fSE_Li256ELb1ELb0EEENS1_25SingleTileBwdLPTSchedulerILb1ELi128ELb0EEEEEEEEEvNT_6ParamsE:
	.zero		1008


//--------------------- .nv.constant0._ZN7cutlass13device_kernelIN5flash32FlashAttnBwdPostprocessConvertdQIN4cute5tupleIJNS3_1CILi128EEENS5_ILi96EEEEEENS_6half_tEfNS_4arch4Sm80ELi256ENS3_8TiledMMAINS3_8MMA_AtomIJNS3_28SM80_16x8x16_F32F16F16F32_TNEEEENS3_6LayoutINS4_IJNS5_ILi4EEENS5_ILi2EEENS5_ILi1EEEEEENS4_IJSJ_SH_NS5_ILi0EEEEEEEENS4_IJNS5_ILi64EEENS5_ILi32EEENS5_ILi16EEEEEEEELb0EEEEEvNT_6ParamsE --------------------------
	.section	.nv.constant0._ZN7cutlass13device_kernelIN5flash32FlashAttnBwdPostprocessConvertdQIN4cute5tupleIJNS3_1CILi128EEENS5_ILi96EEEEEENS_6half_tEfNS_4arch4Sm80ELi256ENS3_8TiledMMAINS3_8MMA_AtomIJNS3_28SM80_16x8x16_F32F16F16F32_TNEEEENS3_6LayoutINS4_IJNS5_ILi4EEENS5_ILi2EEENS5_ILi1EEEEEENS4_IJSJ_SH_NS5_ILi0EEEEEEEENS4_IJNS5_ILi64EEENS5_ILi32EEENS5_ILi16EEEEEEEELb0EEEEEvNT_6ParamsE,"a",@progbits
	.sectionflags	@""
	.align	4
.nv.constant0._ZN7cutlass13device_kernelIN5flash32FlashAttnBwdPostprocessConvertdQIN4cute5tupleIJNS3_1CILi128EEENS5_ILi96EEEEEENS_6half_tEfNS_4arch4Sm80ELi256ENS3_8TiledMMAINS3_8MMA_AtomIJNS3_28SM80_16x8x16_F32F16F16F32_TNEEEENS3_6LayoutINS4_IJNS5_ILi4EEENS5_ILi2EEENS5_ILi1EEEEEENS4_IJSJ_SH_NS5_ILi0EEEEEEEENS4_IJNS5_ILi64EEENS5_ILi32EEENS5_ILi16EEEEEEEELb0EEEEEvNT_6ParamsE:
	.zero		464


//--------------------- .nv.constant0._ZN7cutlass13device_kernelIN5flash32FlashAttnBwdPostprocessConvertdQIN4cute5tupleIJNS3_1CILi64EEENS5_ILi96EEEEEENS_6half_tEfNS_4arch4Sm80ELi256ENS3_8TiledMMAINS3_8MMA_AtomIJNS3_28SM80_16x8x16_F32F16F16F32_TNEEEENS3_6LayoutINS4_IJNS5_ILi2EEENS5_ILi4EEENS5_ILi1EEEEEENS4_IJSJ_SH_NS5_ILi0EEEEEEEENS4_IJNS5_ILi32EEESO_NS5_ILi16EEEEEEEELb0EEEEEvNT_6ParamsE --------------------------
	.section	.nv.constant0._ZN7cutlass13device_kernelIN5flash32FlashAttnBwdPostprocessConvertdQIN4cute5tupleIJNS3_1CILi64EEENS5_ILi96EEEEEENS_6half_tEfNS_4arch4Sm80ELi256ENS3_8TiledMMAINS3_8MMA_AtomIJNS3_28SM80_16x8x16_F32F16F16F32_TNEEEENS3_6LayoutINS4_IJNS5_ILi2EEENS5_ILi4EEENS5_ILi1EEEEEENS4_IJSJ_SH_NS5_ILi0EEEEEEEENS4_IJNS5_ILi32EEESO_NS5_ILi16EEEEEEEELb0EEEEEvNT_6ParamsE,"a",@progbits
	.sectionflags	@""
	.align	4
.nv.constant0._ZN7cutlass13device_kernelIN5flash32FlashAttnBwdPostprocessConvertdQIN4cute5tupleIJNS3_1CILi64EEENS5_ILi96EEEEEENS_6half_tEfNS_4arch4Sm80ELi256ENS3_8TiledMMAINS3_8MMA_AtomIJNS3_28SM80_16x8x16_F32F16F16F32_TNEEEENS3_6LayoutINS4_IJNS5_ILi2EEENS5_ILi4EEENS5_ILi1EEEEEENS4_IJSJ_SH_NS5_ILi0EEEEEEEENS4_IJNS5_ILi32EEESO_NS5_ILi16EEEEEEEELb0EEEEEvNT_6ParamsE:
	.zero		464


//--------------------- .nv.constant0._ZN7cutlass13device_kernelIN5flash19enable_sm80_to_sm89INS1_16FlashAttnBwdSm80INS1_25CollectiveMainloopBwdSm80ILi2ELi2EN4cute5tupleIJNS5_1CILi64EEENS7_ILi128EEENS7_ILi96EEEEEENS_6half_tEfNS_4arch4Sm80ELb1ELb0ELb0ELb1ELb1ELb0ELb0ELb0ELi2ELi2ELi4ELi2ELb0EEENS1_24CollectiveEpilogueBwdGQAISB_fSE_Li256ELb1ELb1EEENS1_25SingleTileBwdLPTSchedulerILb1ELi128ELb1EEEEEEEEEvNT_6ParamsE --------------------------
	.section	.nv.constant0._ZN7cutlass13device_kernelIN5flash19enable_sm80_to_sm89INS1_16FlashAttnBwdSm80INS1_25CollectiveMainloopBwdSm80ILi2ELi2EN4cute5tupleIJNS5_1CILi64EEENS7_ILi128EEENS7_ILi96EEEEEENS_6half_tEfNS_4arch4Sm80ELb1ELb0ELb0ELb1ELb1ELb0ELb0ELb0ELi2ELi2ELi4ELi2ELb0EEENS1_24CollectiveEpilogueBwdGQAISB_fSE_Li256ELb1ELb1EEENS1_25SingleTileBwdLPTSchedulerILb1ELi128ELb1EEEEEEEEEvNT_6ParamsE,"a",@progbits
	.sectionflags	@""
	.align	4
.nv.constant0._ZN7cutlass13device_kernelIN5flash19enable_sm80_to_sm89INS1_16FlashAttnBwdSm80INS1_25CollectiveMainloopBwdSm80ILi2ELi2EN4cute5tupleIJNS5_1CILi64EEENS7_ILi128EEENS7_ILi96EEEEEENS_6half_tEfNS_4arch4Sm80ELb1ELb0ELb0ELb1ELb1ELb0ELb0ELb0ELi2ELi2ELi4ELi2ELb0EEENS1_24CollectiveEpilogueBwdGQAISB_fSE_Li256ELb1ELb1EEENS1_25SingleTileBwdLPTSchedulerILb1ELi128ELb1EEEEEEEEEvNT_6ParamsE:
	.zero		1008


//--------------------- .nv.constant0._ZN7cutlass13device_kernelIN5flash22FlashAttnBwdPreprocessIN4cute5tupleIJNS3_1CILi64EEENS5_ILi96EEEEEENS_6half_tEfNS_4arch4Sm80ELb1ELb1EEEEEvNT_6ParamsE --------------------------
	.section	.nv.constant0._ZN7cutlass13device_kernelIN5flash22FlashAttnBwdPreprocessIN4cute5tupleIJNS3_1CILi64EEENS5_ILi96EEEEEENS_6half_tEfNS_4arch4Sm80ELb1ELb1EEEEEvNT_6ParamsE,"a",@progbits
	.sectionflags	@""
	.align	4
.nv.constant0._ZN7cutlass13device_kernelIN5flash22FlashAttnBwdPreprocessIN4cute5tupleIJNS3_1CILi64EEENS5_ILi96EEEEEENS_6half_tEfNS_4arch4Sm80ELb1ELb1EEEEEvNT_6ParamsE:
	.zero		592


//--------------------- .text._ZN7cutlass13device_kernelIN5flash19enable_sm80_to_sm89INS1_16FlashAttnBwdSm80INS1_25CollectiveMainloopBwdSm80ILi2ELi1EN4cute5tupleIJNS5_1CILi64EEENS7_ILi128EEENS7_ILi96EEEEEENS_6half_tEfNS_4arch4Sm80ELb0ELb0ELb0ELb0ELb0ELb0ELb0ELb0ELi2ELi2ELi4ELi2ELb1EEENS1_21CollectiveEpilogueBwdISB_SC_SE_Li256ELb0ELb0ELi2EEENS1_19SingleTileSchedulerILb0ELb0ELb0ELi128EEEEEEEEEvNT_6ParamsE --------------------------
	.section	.text._ZN7cutlass13device_kernelIN5flash19enable_sm80_to_sm89INS1_16FlashAttnBwdSm80INS1_25CollectiveMainloopBwdSm80ILi2ELi1EN4cute5tupleIJNS5_1CILi64EEENS7_ILi128EEENS7_ILi96EEEEEENS_6half_tEfNS_4arch4Sm80ELb0ELb0ELb0ELb0ELb0ELb0ELb0ELb0ELi2ELi2ELi4ELi2ELb1EEENS1_21CollectiveEpilogueBwdISB_SC_SE_Li256ELb0ELb0ELi2EEENS1_19SingleTileSchedulerILb0ELb0ELb0ELi128EEEEEEEEEvNT_6ParamsE,"ax",@progbits
	.sectioninfo	@"SHI_REGISTERS=255"
	.align	128
.text._ZN7cutlass13device_kernelIN5flash19enable_sm80_to_sm89INS1_16FlashAttnBwdSm80INS1_25CollectiveMainloopBwdSm80ILi2ELi1EN4cute5tupleIJNS5_1CILi64EEENS7_ILi128EEENS7_ILi96EEEEEENS_6half_tEfNS_4arch4Sm80ELb0ELb0ELb0ELb0ELb0ELb0ELb0ELb0ELi2ELi2ELi4ELi2ELb1EEENS1_21CollectiveEpilogueBwdISB_SC_SE_Li256ELb0ELb0ELi2EEENS1_19SingleTileSchedulerILb0ELb0ELb0ELi128EEEEEEEEEvNT_6ParamsE:
        .type           _ZN7cutlass13device_kernelIN5flash19enable_sm80_to_sm89INS1_16FlashAttnBwdSm80INS1_25CollectiveMainloopBwdSm80ILi2ELi1EN4cute5tupleIJNS5_1CILi64EEENS7_ILi128EEENS7_ILi96EEEEEENS_6half_tEfNS_4arch4Sm80ELb0ELb0ELb0ELb0ELb0ELb0ELb0ELb0ELi2ELi2ELi4ELi2ELb1EEENS1_21CollectiveEpilogueBwdISB_SC_SE_Li256ELb0ELb0ELi2EEENS1_19SingleTileSchedulerILb0ELb0ELb0ELi128EEEEEEEEEvNT_6ParamsE,@function
        .size           _ZN7cutlass13device_kernelIN5flash19enable_sm80_to_sm89INS1_16FlashAttnBwdSm80INS1_25CollectiveMainloopBwdSm80ILi2ELi1EN4cute5tupleIJNS5_1CILi64EEENS7_ILi128EEENS7_ILi96EEEEEENS_6half_tEfNS_4arch4Sm80ELb0ELb0ELb0ELb0ELb0ELb0ELb0ELb0ELi2ELi2ELi4ELi2ELb1EEENS1_21CollectiveEpilogueBwdISB_SC_SE_Li256ELb0ELb0ELi2EEENS1_19SingleTileSchedulerILb0ELb0ELb0ELi128EEEEEEEEEvNT_6ParamsE,(.L_x_1381 - _ZN7cutlass13device_kernelIN5flash19enable_sm80_to_sm89INS1_16FlashAttnBwdSm80INS1_25CollectiveMainloopBwdSm80ILi2ELi1EN4cute5tupleIJNS5_1CILi64EEENS7_ILi128EEENS7_ILi96EEEEEENS_6half_tEfNS_4arch4Sm80ELb0ELb0ELb0ELb0ELb0ELb0ELb0ELb0ELi2ELi2ELi4ELi2ELb1EEENS1_21CollectiveEpilogueBwdISB_SC_SE_Li256ELb0ELb0ELi2EEENS1_19SingleTileSchedulerILb0ELb0ELb0ELi128EEEEEEEEEvNT_6ParamsE)
        .other          _ZN7cutlass13device_kernelIN5flash19enable_sm80_to_sm89INS1_16FlashAttnBwdSm80INS1_25CollectiveMainloopBwdSm80ILi2ELi1EN4cute5tupleIJNS5_1CILi64EEENS7_ILi128EEENS7_ILi96EEEEEENS_6half_tEfNS_4arch4Sm80ELb0ELb0ELb0ELb0ELb0ELb0ELb0ELb0ELi2ELi2ELi4ELi2ELb1EEENS1_21CollectiveEpilogueBwdISB_SC_SE_Li256ELb0ELb0ELi2EEENS1_19SingleTileSchedulerILb0ELb0ELb0ELi128EEEEEEEEEvNT_6ParamsE,@"STO_CUDA_ENTRY STV_DEFAULT"
_ZN7cutlass13device_kernelIN5flash19enable_sm80_to_sm89INS1_16FlashAttnBwdSm80INS1_25CollectiveMainloopBwdSm80ILi2ELi1EN4cute5tupleIJNS5_1CILi64EEENS7_ILi128EEENS7_ILi96EEEEEENS_6half_tEfNS_4arch4Sm80ELb0ELb0ELb0ELb0ELb0ELb0ELb0ELb0ELi2ELi2ELi4ELi2ELb1EEENS1_21CollectiveEpilogueBwdISB_SC_SE_Li256ELb0ELb0ELi2EEENS1_19SingleTileSchedulerILb0ELb0ELb0ELi128EEEEEEEEEvNT_6ParamsE:
[----:B------:R-:W-:-:S03]  /*0000*/  MOV R1, c[0x0][0x28] ;  /* 0x00000a0000017a02 */ /* 0x000fc60000000f00 */
[----:B------:R-:W1:Y:S01]  /*0010*/  S2UR UR11, SR_CTAID.Z ;  /* 0x00000000000b79c3 */ /* 0x000e620000002700 */
[----:B------:R-:W-:Y:S02]  /*0020*/  IADD3 R1, R1, -0x58, RZ ;  /* 0xffffffa801017810 */ /* 0x000fe40007ffe0ff */
[----:B-1----:R-:W-:-:S13]  /*0030*/  ISETP.LE.AND P0, PT, RZ, UR11, PT ;  /* 0x0000000bff007c0c */ /* 0x002fda000bf03270 */
[----:B------:R-:W-:Y:S05]  /*0040*/  @!P0 EXIT ;  /* 0x000000000000894d */ /* 0x000fea0003800000 */
[----:B------:R-:W1:Y:S01]  /*0050*/  S2UR UR20, SR_CTAID.Y ;  /* 0x00000000001479c3 */ /* 0x000e620000002600 */
[----:B------:R-:W2:Y:S01]  /*0060*/  S2R R2, SR_TID.X ;  /* 0x0000000000027919 */ /* 0x000ea20000002100 */
[----:B------:R-:W-:Y:S01]  /*0070*/  ULDC.64 UR22, c[0x0][0x248] ;  /* 0x0000920000167ab9 */ /* 0x000fe20000000a00 */
[----:B------:R-:W-:Y:S01]  /*0080*/  IMAD.MOV.U32 R37, RZ, RZ, R3 ;  /* 0x000000ffff257224 */ /* 0x000fe200078e0003 */
[----:B------:R-:W-:Y:S01]  /*0090*/  USHF.R.S32.HI UR18, URZ, 0x1f, UR11 ;  /* 0x0000001f3f127899 */ /* 0x000fe2000801140b */
[----:B------:R-:W3:Y:S01]  /*00a0*/  S2R R19, SR_CTAID.X ;  /* 0x0000000000137919 */ /* 0x000ee20000002500 */
[----:B------:R-:W-:Y:S01]  /*00b0*/  UISETP.NE.AND UP0, UPT, UR22, 0x1, UPT ;  /* 0x000000011600788c */ /* 0x000fe2000bf05270 */
[----:B------:R-:W-:Y:S01]  /*00c0*/  IMAD.U32 R8, RZ, RZ, UR11 ;  /* 0x0000000bff087e24 */ /* 0x000fe2000f8e00ff */
[----:B------:R-:W-:Y:S01]  /*00d0*/  ULDC.64 UR6, c[0x0][0x270] ;  /* 0x00009c0000067ab9 */ /* 0x000fe20000000a00 */
[----:B------:R-:W-:Y:S01]  /*00e0*/  IMAD.MOV.U32 R34, RZ, RZ, -0x80 ;  /* 0xffffff80ff227424 */ /* 0x000fe200078e00ff */
[----:B------:R-:W-:Y:S01]  /*00f0*/  ULDC.64 UR4, c[0x0][0x278] ;  /* 0x00009e0000047ab9 */ /* 0x000fe20000000a00 */
[----:B------:R-:W-:Y:S01]  /*0100*/  IMAD.MOV.U32 R231, RZ, RZ, 0x20 ;  /* 0x00000020ffe77424 */ /* 0x000fe200078e00ff */
[----:B------:R-:W-:Y:S01]  /*0110*/  UIMAD UR16, UR18, UR4, URZ ;  /* 0x00000004121072a4 */ /* 0x000fe2000f8e023f */
[----:B------:R-:W-:Y:S01]  /*0120*/  IMAD.MOV.U32 R233, RZ, RZ, 0x10 ;  /* 0x00000010ffe97424 */ /* 0x000fe200078e00ff */
[----:B------:R-:W-:Y:S01]  /*0130*/  UIMAD.WIDE.U32 UR12, UR11, UR4, URZ ;  /* 0x000000040b0c72a5 */ /* 0x000fe2000f8e003f */
[----:B------:R-:W-:Y:S01]  /*0140*/  CS2R R158, SRZ ;  /* 0x00000000009e7805 */ /* 0x000fe2000001ff00 */
[----:B------:R-:W-:Y:S01]  /*0150*/  UIMAD UR16, UR11, UR5, UR16 ;  /* 0x000000050b1072a4 */ /* 0x000fe2000f8e0210 */
[----:B------:R-:W-:Y:S01]  /*0160*/  CS2R R156, SRZ ;  /* 0x00000000009c7805 */ /* 0x000fe2000001ff00 */
[----:B------:R-:W-:Y:S01]  /*0170*/  ULDC.64 UR8, c[0x0][0x290] ;  /* 0x0000a40000087ab9 */ /* 0x000fe20000000a00 */
[----:B------:R-:W-:Y:S01]  /*0180*/  CS2R R162, SRZ ;  /* 0x0000000000a27805 */ /* 0x000fe2000001ff00 */
[----:B------:R-:W-:Y:S01]  /*0190*/  ULDC.64 UR4, c[0x0][0x288] ;  /* 0x0000a20000047ab9 */ /* 0x000fe20000000a00 */
[----:B------:R-:W-:Y:S01]  /*01a0*/  CS2R R160, SRZ ;  /* 0x0000000000a07805 */ /* 0x000fe2000001ff00 */
[----:B------:R-:W-:Y:S01]  /*01b0*/  UIMAD UR10, UR18, UR8, URZ ;  /* 0x00000008120a72a4 */ /* 0x000fe2000f8e023f */
[----:B------:R-:W-:Y:S01]  /*01c0*/  CS2R R154, SRZ ;  /* 0x00000000009a7805 */ /* 0x000fe2000001ff00 */
[----:B-1----:R-:W-:Y:S01]  /*01d0*/  USHF.R.S32.HI UR19, URZ, 0x1f, UR20 ;  /* 0x0000001f3f137899 */ /* 0x002fe20008011414 */
[--C-:B--2---:R-:W-:Y:S01]  /*01e0*/  IMAD.MOV.U32 R36, RZ, RZ, R2.reuse ;  /* 0x000000ffff247224 */ /* 0x104fe200078e0002 */
[----:B------:R-:W-:Y:S01]  /*01f0*/  UIMAD.WIDE.U32 UR22, UR20, UR23, URZ ;  /* 0x00000017141672a5 */ /* 0x000fe2000f8e003f */
[----:B------:R-:W-:Y:S01]  /*0200*/  IMAD.MOV.U32 R36, RZ, RZ, R2 ;  /* 0x000000ffff247224 */ /* 0x000fe200078e0002 */
[----:B------:R-:W-:Y:S01]  /*0210*/  UIMAD UR6, UR19, UR6, URZ ;  /* 0x00000006130672a4 */ /* 0x000fe2000f8e023f */
[----:B------:R1:W-:Y:S01]  /*0220*/  STL [R1+0x10], R2 ;  /* 0x0000100201007387 */ /* 0x0003e20000100800 */
[----:B------:R-:W-:Y:S01]  /*0230*/  UIMAD UR4, UR19, UR4, URZ ;  /* 0x00000004130472a4 */ /* 0x000fe2000f8e023f */
[----:B------:R-:W-:Y:S01]  /*0240*/  IMAD.SHL.U32 R4, R36, 0x4, RZ ;  /* 0x0000000424047824 */ /* 0x000fe200078e00ff */
[----:B------:R-:W-:Y:S01]  /*0250*/  SHF.R.S32.HI R33, RZ, 0x1f, R36 ;  /* 0x0000001fff217819 */ /* 0x000fe20000011424 */
[----:B------:R-:W-:Y:S01]  /*0260*/  UIMAD UR7, UR20, UR7, UR6 ;  /* 0x00000007140772a4 */ /* 0x000fe2000f8e0206 */
[----:B------:R-:W-:Y:S01]  /*0270*/  IMAD.U32 R6, RZ, RZ, UR20 ;  /* 0x00000014ff067e24 */ /* 0x000fe2000f8e00ff */
[----:B------:R-:W-:Y:S01]  /*0280*/  UMOV UR21, UR20 ;  /* 0x0000001400157c82 */ /* 0x000fe20008000000 */
[CC--:B------:R-:W-:Y:S01]  /*0290*/  LEA.HI R26, R33.reuse, R36.reuse, RZ, 0x2 ;  /* 0x00000024211a7211 */ /* 0x0c0fe200078f10ff */
[----:B------:R-:W-:Y:S01]  /*02a0*/  ULDC UR6, c[0x0][0x250] ;  /* 0x0000940000067ab9 */ /* 0x000fe20000000800 */
[--C-:B------:R-:W-:Y:S01]  /*02b0*/  SHF.R.S32.HI R5, RZ, 0x1f, R4.reuse ;  /* 0x0000001fff057819 */ /* 0x100fe20000011404 */
[----:B------:R-:W-:Y:S01]  /*02c0*/  @UP0 USHF.R.U32.HI UR21, URZ, UR6, UR23 ;  /* 0x000000063f150299 */ /* 0x000fe20008011617 */
[----:B------:R-:W-:Y:S01]  /*02d0*/  LOP3.LUT R0, R26, 0xfffffffc, RZ, 0xc0, !PT ;  /* 0xfffffffc1a007812 */ /* 0x000fe200078ec0ff */
[----:B------:R-:W-:Y:S01]  /*02e0*/  UIMAD.WIDE.U32 UR14, UR11, UR8, URZ ;  /* 0x000000080b0e72a5 */ /* 0x000fe2000f8e003f */
[CC--:B------:R-:W-:Y:S01]  /*02f0*/  LEA.HI R23, R33.reuse, R36.reuse, RZ, 0x3 ;  /* 0x0000002421177211 */ /* 0x0c0fe200078f18ff */
[----:B------:R-:W-:Y:S01]  /*0300*/  USHF.R.S32.HI UR17, URZ, 0x1f, UR21 ;  /* 0x0000001f3f117899 */ /* 0x000fe20008011415 */
[----:B------:R-:W-:Y:S01]  /*0310*/  IMAD.WIDE.U32 R6, R6, c[0x0][0x288], R4 ;  /* 0x0000a20006067a25 */ /* 0x000fe200078e0004 */
[----:B------:R-:W-:Y:S01]  /*0320*/  UIMAD UR10, UR11, UR9, UR10 ;  /* 0x000000090b0a72a4 */ /* 0x000fe2000f8e020a */
[----:B------:R2:W-:Y:S01]  /*0330*/  STL.64 [R1], R4 ;  /* 0x0000000401007387 */ /* 0x0005e20000100a00 */
[----:B------:R-:W-:Y:S01]  /*0340*/  UIMAD UR8, UR20, UR5, UR4 ;  /* 0x00000005140872a4 */ /* 0x000fe2000f8e0204 */
[----:B------:R-:W-:Y:S01]  /*0350*/  IMAD.IADD R20, R36, 0x1, -R0 ;  /* 0x0000000124147824 */ /* 0x000fe200078e0a00 */
[----:B------:R-:W-:Y:S01]  /*0360*/  UIADD3 UR9, UR13, UR16, URZ ;  /* 0x000000100d097290 */ /* 0x000fe2000fffe03f */
[----:B------:R-:W-:Y:S01]  /*0370*/  IMAD.U32 R0, RZ, RZ, UR7 ;  /* 0x00000007ff007e24 */ /* 0x000fe2000f8e00ff */
[----:B------:R-:W-:Y:S01]  /*0380*/  ULDC.64 UR4, c[0x0][0x1e0] ;  /* 0x0000780000047ab9 */ /* 0x000fe20000000a00 */
[----:B------:R-:W-:Y:S01]  /*0390*/  IMAD.SHL.U32 R38, R20, 0x8, RZ ;  /* 0x0000000814267824 */ /* 0x000fe200078e00ff */
[----:B------:R-:W-:Y:S01]  /*03a0*/  UIMAD UR4, UR17, UR4, URZ ;  /* 0x00000004110472a4 */ /* 0x000fe2000f8e023f */
[----:B-1----:R-:W-:Y:S01]  /*03b0*/  IMAD.U32 R2, RZ, RZ, UR20 ;  /* 0x00000014ff027e24 */ /* 0x002fe2000f8e00ff */
[----:B------:R-:W-:Y:S01]  /*03c0*/  UIADD3 UR10, UR15, UR10, URZ ;  /* 0x0000000a0f0a7290 */ /* 0x000fe2000fffe03f */
[----:B------:R-:W-:Y:S01]  /*03d0*/  SHF.R.S32.HI R248, RZ, 0x2, R26 ;  /* 0x00000002fff87819 */ /* 0x000fe2000001141a */
[----:B------:R-:W-:Y:S01]  /*03e0*/  UIMAD UR22, UR21, UR5, UR4 ;  /* 0x00000005151672a4 */ /* 0x000fe2000f8e0204 */
[----:B------:R-:W-:Y:S01]  /*03f0*/  IMAD.WIDE.U32 R2, R2, c[0x0][0x270], R4 ;  /* 0x00009c0002027a25 */ /* 0x000fe200078e0004 */
[----:B------:R-:W-:Y:S01]  /*0400*/  SHF.R.S32.HI R39, RZ, 0x1f, R38 ;  /* 0x0000001fff277819 */ /* 0x000fe20000011426 */
[----:B------:R-:W-:Y:S01]  /*0410*/  ULDC.64 UR4, c[0x0][0x1b0] ;  /* 0x00006c0000047ab9 */ /* 0x000fe20000000a00 */
[----:B------:R-:W-:Y:S01]  /*0420*/  LEA.HI R27, R33, R36, RZ, 0x5 ;  /* 0x00000024211b7211 */ /* 0x000fe200078f28ff */
[----:B------:R-:W-:Y:S01]  /*0430*/  UIMAD UR4, UR17, UR4, URZ ;  /* 0x00000004110472a4 */ /* 0x000fe2000f8e023f */
[----:B------:R-:W-:Y:S01]  /*0440*/  IADD3 R15, P0, R2, UR12, RZ ;  /* 0x0000000c020f7c10 */ /* 0x000fe2000ff1e0ff */
[----:B------:R-:W-:Y:S01]  /*0450*/  ULDC.64 UR6, c[0x0][0x1e8] ;  /* 0x00007a0000067ab9 */ /* 0x000fe20000000a00 */
[----:B------:R-:W-:Y:S01]  /*0460*/  SHF.R.S32.HI R249, RZ, 0x1f, R248 ;  /* 0x0000001ffff97819 */ /* 0x000fe200000114f8 */
[----:B------:R-:W-:Y:S01]  /*0470*/  UIMAD UR4, UR21, UR5, UR4 ;  /* 0x00000005150472a4 */ /* 0x000fe2000f8e0204 */
[----:B------:R-:W-:Y:S01]  /*0480*/  IADD3.X R17, R3, UR9, R0, P0, !PT ;  /* 0x0000000903117c10 */ /* 0x000fe200087fe400 */
[----:B------:R-:W-:Y:S01]  /*0490*/  IMAD.U32 R0, RZ, RZ, UR8 ;  /* 0x00000008ff007e24 */ /* 0x000fe2000f8e00ff */
[----:B------:R-:W-:Y:S01]  /*04a0*/  IADD3 R16, P0, R6, UR14, RZ ;  /* 0x0000000e06107c10 */ /* 0x000fe2000ff1e0ff */
[----:B------:R-:W-:Y:S01]  /*04b0*/  UIMAD UR6, UR18, UR6, URZ ;  /* 0x00000006120672a4 */ /* 0x000fe2000f8e023f */
[----:B------:R-:W-:Y:S01]  /*04c0*/  SHF.R.S32.HI R9, RZ, 0x1f, R27 ;  /* 0x0000001fff097819 */ /* 0x000fe2000001141b */
[----:B---3--:R-:W-:Y:S01]  /*04d0*/  IMAD R34, R19, R34, c[0x0][0x198] ;  /* 0x0000660013227624 */ /* 0x008fe200078e0222 */
[----:B------:R-:W-:Y:S01]  /*04e0*/  IADD3.X R18, R7, UR10, R0, P0, !PT ;  /* 0x0000000a07127c10 */ /* 0x000fe200087fe400 */
[----:B--2---:R-:W-:Y:S01]  /*04f0*/  IMAD.U32 R4, RZ, RZ, UR21 ;  /* 0x00000015ff047e24 */ /* 0x004fe2000f8e00ff */
[----:B------:R-:W-:Y:S01]  /*0500*/  UIMAD UR6, UR11, UR7, UR6 ;  /* 0x000000070b0672a4 */ /* 0x000fe2000f8e0206 */
[----:B------:R-:W-:Y:S01]  /*0510*/  IMAD.SHL.U32 R0, R23, 0x8, RZ ;  /* 0x0000000817007824 */ /* 0x000fe200078e00ff */
[----:B------:R-:W-:Y:S01]  /*0520*/  LEA R24, P2, R15, c[0x0][0x258], 0x2 ;  /* 0x000096000f187a11 */ /* 0x000fe200078410ff */
[--C-:B------:R-:W-:Y:S01]  /*0530*/  IMAD.WIDE.U32 R2, R4, c[0x0][0x1e0], R38.reuse ;  /* 0x0000780004027a25 */ /* 0x100fe200078e0026 */
[----:B------:R-:W-:Y:S01]  /*0540*/  IADD3 R252, R38, 0x20, RZ ;  /* 0x0000002026fc7810 */ /* 0x000fe20007ffe0ff */
[----:B------:R-:W-:Y:S01]  /*0550*/  ULDC.64 UR16, c[0x0][0x118] ;  /* 0x0000460000107ab9 */ /* 0x000fe20000000a00 */
[----:B------:R-:W-:Y:S01]  /*0560*/  LOP3.LUT R0, R0, 0xc0, RZ, 0xc0, !PT ;  /* 0x000000c000007812 */ /* 0x000fe200078ec0ff */
[----:B------:R-:W-:Y:S01]  /*0570*/  IMAD.WIDE.U32 R6, R4, c[0x0][0x1b0], R38 ;  /* 0x00006c0004067a25 */ /* 0x000fe200078e0026 */
[----:B------:R-:W-:Y:S01]  /*0580*/  IADD3 R5, R3, UR22, RZ ;  /* 0x0000001603057c10 */ /* 0x000fe2000fffe0ff */
[----:B------:R-:W-:Y:S01]  /*0590*/  STL.64 [R1+0x8], R38 ;  /* 0x0000082601007387 */ /* 0x000fe20000100a00 */
[----:B------:R-:W-:Y:S01]  /*05a0*/  IADD3 R35, R38, 0x40, RZ ;  /* 0x0000004026237810 */ /* 0x000fe20007ffe0ff */
[----:B------:R-:W-:Y:S01]  /*05b0*/  IMAD.MOV.U32 R4, RZ, RZ, R2 ;  /* 0x000000ffff047224 */ /* 0x000fe200078e0002 */
[----:B------:R-:W-:Y:S01]  /*05c0*/  IADD3 R3, R7, UR4, RZ ;  /* 0x0000000407037c10 */ /* 0x000fe2000fffe0ff */
[----:B------:R-:W-:Y:S01]  /*05d0*/  IMAD.MOV.U32 R2, RZ, RZ, R6 ;  /* 0x000000ffff027224 */ /* 0x000fe200078e0006 */
[----:B------:R-:W-:Y:S01]  /*05e0*/  ULDC.64 UR4, c[0x0][0x1b8] ;  /* 0x00006e0000047ab9 */ /* 0x000fe20000000a00 */
[----:B------:R-:W-:Y:S01]  /*05f0*/  SHF.R.U32.HI R6, RZ, 0x3, R0 ;  /* 0x00000003ff067819 */ /* 0x000fe20000011600 */
[----:B------:R-:W-:Y:S01]  /*0600*/  UIMAD UR4, UR18, UR4, URZ ;  /* 0x00000004120472a4 */ /* 0x000fe2000f8e023f */
[----:B------:R-:W-:Y:S01]  /*0610*/  LOP3.LUT R0, R0, 0x18, R38, 0xf8, !PT ;  /* 0x0000001800007812 */ /* 0x000fe200078ef826 */
[----:B------:R-:W-:Y:S01]  /*0620*/  IMAD.U32 R7, RZ, RZ, UR11 ;  /* 0x0000000bff077e24 */ /* 0x000fe2000f8e00ff */
[----:B------:R-:W-:Y:S01]  /*0630*/  LEA.HI.X R25, R15, c[0x0][0x25c], R17, 0x2, P2 ;  /* 0x000097000f197a11 */ /* 0x000fe200010f1411 */
[----:B------:R-:W-:Y:S01]  /*0640*/  IMAD.WIDE.U32 R4, R8, c[0x0][0x1e8], R4 ;  /* 0x00007a0008047a25 */ /* 0x000fe200078e0004 */
[----:B------:R-:W-:Y:S01]  /*0650*/  LOP3.LUT R14, R0, R6, RZ, 0x3c, !PT ;  /* 0x00000006000e7212 */ /* 0x000fe200078e3cff */
[----:B------:R-:W-:Y:S01]  /*0660*/  UIMAD UR4, UR11, UR5, UR4 ;  /* 0x000000050b0472a4 */ /* 0x000fe2000f8e0204 */
[----:B------:R-:W-:Y:S01]  /*0670*/  SHF.R.S32.HI R0, RZ, 0x5, R27 ;  /* 0x00000005ff007819 */ /* 0x000fe2000001141b */
[----:B------:R-:W-:Y:S01]  /*0680*/  IMAD.WIDE.U32 R2, R7, c[0x0][0x1b8], R2 ;  /* 0x00006e0007027a25 */ /* 0x000fe200078e0002 */
[----:B------:R-:W-:Y:S01]  /*0690*/  LEA.HI R8, R26, R248, RZ, 0x1 ;  /* 0x000000f81a087211 */ /* 0x000fe200078f08ff */
[----:B------:R-:W-:Y:S01]  /*06a0*/  STL [R1+0x18], R35 ;  /* 0x0000182301007387 */ /* 0x000fe20000100800 */
[-C--:B------:R-:W-:Y:S01]  /*06b0*/  LEA.HI R10, R27, R0.reuse, RZ, 0x1 ;  /* 0x000000001b0a7211 */ /* 0x080fe200078f08ff */
[----:B------:R-:W-:Y:S01]  /*06c0*/  IMAD.WIDE R6, R19, 0x80, R248 ;  /* 0x0000008013067825 */ /* 0x000fe200078e02f8 */
[----:B------:R-:W-:Y:S01]  /*06d0*/  LOP3.LUT R8, R8, 0x7fffffe, RZ, 0xc0, !PT ;  /* 0x07fffffe08087812 */ /* 0x000fe200078ec0ff */
[----:B------:R-:W-:Y:S01]  /*06e0*/  ULDC UR21, c[0x0][0x168] ;  /* 0x00005a0000157ab9 */ /* 0x000fe20000000800 */
[----:B------:R-:W-:Y:S01]  /*06f0*/  IADD3 R5, R5, UR6, RZ ;  /* 0x0000000605057c10 */ /* 0x000fe2000fffe0ff */
[----:B------:R-:W-:Y:S01]  /*0700*/  IMAD R13, R7, c[0x0][0x1a8], RZ ;  /* 0x00006a00070d7a24 */ /* 0x000fe200078e02ff */
[----:B------:R-:W-:Y:S01]  /*0710*/  LEA.HI R9, R9, R0, RZ, 0x2 ;  /* 0x0000000009097211 */ /* 0x000fe200078f10ff */
[----:B------:R-:W-:Y:S01]  /*0720*/  IMAD R12, R7, c[0x0][0x1d8], RZ ;  /* 0x00007600070c7a24 */ /* 0x000fe200078e02ff */
[----:B------:R-:W-:Y:S01]  /*0730*/  IADD3 R3, R3, UR4, RZ ;  /* 0x0000000403037c10 */ /* 0x000fe2000fffe0ff */
[----:B------:R-:W-:Y:S01]  /*0740*/  IMAD.IADD R7, R248, 0x1, -R8 ;  /* 0x00000001f8077824 */ /* 0x000fe200078e0a08 */
[----:B------:R-:W-:Y:S01]  /*0750*/  LOP3.LUT R11, R10, 0xfffffffe, RZ, 0xc0, !PT ;  /* 0xfffffffe0a0b7812 */ /* 0x000fe200078ec0ff */
[C---:B------:R-:W-:Y:S01]  /*0760*/  IMAD R13, R6.reuse, c[0x0][0x1ac], R13 ;  /* 0x00006b00060d7a24 */ /* 0x040fe200078e020d */
[----:B------:R-:W-:Y:S01]  /*0770*/  LOP3.LUT R10, R9, 0xfffffffc, RZ, 0xc0, !PT ;  /* 0xfffffffc090a7812 */ /* 0x000fe200078ec0ff */
[----:B------:R-:W-:Y:S01]  /*0780*/  IMAD.WIDE.U32 R8, R6, c[0x0][0x1d8], R4 ;  /* 0x0000760006087a25 */ /* 0x000fe200078e0004 */
[----:B------:R-:W-:Y:S01]  /*0790*/  ISETP.GE.AND P3, PT, R38, c[0x0][0x1cc], PT ;  /* 0x0000730026007a0c */ /* 0x000fe20003f66270 */
[----:B------:R-:W-:Y:S01]  /*07a0*/  ULDC.64 UR4, c[0x0][0x188] ;  /* 0x0000620000047ab9 */ /* 0x000fe20000000a00 */
[----:B------:R-:W-:Y:S01]  /*07b0*/  ISETP.GE.AND P2, PT, R252, c[0x0][0x1cc], PT ;  /* 0x00007300fc007a0c */ /* 0x000fe20003f46270 */
[----:B------:R-:W-:Y:S01]  /*07c0*/  IMAD.WIDE.U32 R4, R6, c[0x0][0x1a8], R2 ;  /* 0x00006a0006047a25 */ /* 0x000fe200078e0002 */
[----:B------:R-:W-:Y:S01]  /*07d0*/  LEA R2, P1, R8, c[0x0][0x1c0], 0x1 ;  /* 0x0000700008027a11 */ /* 0x000fe200078208ff */
[----:B------:R-:W-:Y:S01]  /*07e0*/  UIMAD UR6, UR18, UR4, URZ ;  /* 0x00000004120672a4 */ /* 0x000fe2000f8e023f */
[----:B------:R-:W-:Y:S01]  /*07f0*/  CS2R R152, SRZ ;  /* 0x0000000000987805 */ /* 0x000fe2000001ff00 */
[----:B------:R-:W-:Y:S01]  /*0800*/  IMAD R12, R6, c[0x0][0x1dc], R12 ;  /* 0x00007700060c7a24 */ /* 0x000fe200078e020c */
[----:B------:R-:W-:Y:S01]  /*0810*/  UIMAD.WIDE.U32 UR14, UR11, UR4, URZ ;  /* 0x000000040b0e72a5 */ /* 0x000fe2000f8e003f */
[C---:B------:R-:W-:Y:S01]  /*0820*/  IMAD.IADD R22, R0.reuse, 0x1, -R11 ;  /* 0x0000000100167824 */ /* 0x040fe200078e0a0b */
[----:B------:R-:W-:Y:S01]  /*0830*/  UIMAD UR6, UR11, UR5, UR6 ;  /* 0x000000050b0672a4 */ /* 0x000fe2000f8e0206 */
[----:B------:R-:W-:Y:S01]  /*0840*/  IMAD.IADD R32, R0, 0x1, -R10 ;  /* 0x0000000100207824 */ /* 0x000fe200078e0a0a */
[----:B------:R-:W-:Y:S01]  /*0850*/  LEA R10, P0, R4, c[0x0][0x190], 0x1 ;  /* 0x00006400040a7a11 */ /* 0x000fe200078008ff */
[----:B------:R-:W-:Y:S01]  /*0860*/  IMAD R3, R0, 0x8, R7 ;  /* 0x0000000800037824 */ /* 0x000fe200078e0207 */
[----:B------:R-:W-:Y:S01]  /*0870*/  ULDC.64 UR4, c[0x0][0x218] ;  /* 0x0000860000047ab9 */ /* 0x000fe20000000a00 */
[----:B------:R-:W-:Y:S01]  /*0880*/  IMAD.IADD R5, R5, 0x1, R13 ;  /* 0x0000000105057824 */ /* 0x000fe200078e020d */
[----:B------:R-:W-:Y:S01]  /*0890*/  UIMAD UR8, UR18, UR4, URZ ;  /* 0x00000004120872a4 */ /* 0x000fe2000f8e023f */
[----:B------:R-:W-:Y:S01]  /*08a0*/  IMAD.IADD R0, R9, 0x1, R12 ;  /* 0x0000000109007824 */ /* 0x000fe200078e020c */
[----:B------:R-:W-:Y:S01]  /*08b0*/  UIMAD.WIDE.U32 UR22, UR11, UR4, URZ ;  /* 0x000000040b1672a5 */ /* 0x000fe2000f8e003f */
[----:B------:R-:W-:Y:S01]  /*08c0*/  IMAD.MOV.U32 R6, RZ, RZ, c[0x0][0x1a8] ;  /* 0x00006a00ff067624 */ /* 0x000fe200078e00ff */
[----:B------:R-:W-:Y:S01]  /*08d0*/  LEA.HI.X R11, R4, c[0x0][0x194], R5, 0x1, P0 ;  /* 0x00006500040b7a11 */ /* 0x000fe200000f0c05 */
[----:B------:R-:W-:Y:S01]  /*08e0*/  IMAD.U32 R9, R3, 0x20, R14 ;  /* 0x0000002003097824 */ /* 0x000fe200078e000e */
[----:B------:R-:W-:Y:S01]  /*08f0*/  LEA.HI.X R3, R8, c[0x0][0x1c4], R0, 0x1, P1 ;  /* 0x0000710008037a11 */ /* 0x000fe200008f0c00 */
[----:B------:R-:W-:Y:S01]  /*0900*/  IMAD.MOV.U32 R5, RZ, RZ, c[0x0][0x1d8] ;  /* 0x00007600ff057624 */ /* 0x000fe200078e00ff */
[C---:B------:R-:W-:Y:S01]  /*0910*/  LEA R12, P0, R6.reuse, R10, 0x7 ;  /* 0x0000000a060c7211 */ /* 0x040fe200078038ff */
[----:B------:R-:W-:Y:S01]  /*0920*/  IMAD.MOV.U32 R8, RZ, RZ, c[0x0][0x1ac] ;  /* 0x00006b00ff087624 */ /* 0x000fe200078e00ff */
[----:B------:R-:W-:Y:S01]  /*0930*/  LEA.HI R0, R33, R36, RZ, 0x4 ;  /* 0x0000002421007211 */ /* 0x000fe200078f20ff */
[----:B------:R-:W-:Y:S01]  /*0940*/  IMAD.MOV.U32 R7, RZ, RZ, c[0x0][0x1dc] ;  /* 0x00007700ff077624 */ /* 0x000fe200078e00ff */
[----:B------:R-:W-:Y:S01]  /*0950*/  LEA R4, P1, R5, R2, 0x7 ;  /* 0x0000000205047211 */ /* 0x000fe200078238ff */
[----:B------:R-:W-:Y:S01]  /*0960*/  IMAD.SHL.U32 R251, R9, 0x2, RZ ;  /* 0x0000000209fb7824 */ /* 0x000fe200078e00ff */
[----:B------:R-:W-:Y:S01]  /*0970*/  LEA.HI.X R13, R6, R11, R8, 0x7, P0 ;  /* 0x0000000b060d7211 */ /* 0x000fe200000f3c08 */
[----:B------:R-:W-:Y:S01]  /*0980*/  IMAD.IADD R6, R34, 0x1, -R248 ;  /* 0x0000000122067824 */ /* 0x000fe200078e0af8 */
[----:B------:R-:W-:Y:S01]  /*0990*/  LEA.HI.X R5, R5, R3, R7, 0x7, P1 ;  /* 0x0000000305057211 */ /* 0x000fe200008f3c07 */
[----:B------:R-:W-:Y:S01]  /*09a0*/  UIMAD UR8, UR11, UR5, UR8 ;  /* 0x000000050b0872a4 */ /* 0x000fe2000f8e0208 */
[----:B------:R-:W-:Y:S01]  /*09b0*/  ISETP.GE.AND P1, PT, R35, c[0x0][0x1cc], PT ;  /* 0x0000730023007a0c */ /* 0x000fe20003f26270 */
[--C-:B------:R-:W-:Y:S01]  /*09c0*/  IMAD.WIDE.U32 R46, R248, c[0x0][0x178], R38.reuse ;  /* 0x00005e00f82e7a25 */ /* 0x100fe200078e0026 */
[C---:B------:R-:W-:Y:S01]  /*09d0*/  ISETP.LT.OR P6, PT, R6.reuse, 0x1, P3 ;  /* 0x000000010600780c */ /* 0x040fe20001fc1670 */
[----:B------:R-:W-:Y:S01]  /*09e0*/  ULDC.64 UR4, c[0x0][0x180] ;  /* 0x0000600000047ab9 */ /* 0x000fe20000000a00 */
[C---:B------:R-:W-:Y:S01]  /*09f0*/  ISETP.LT.OR P5, PT, R6.reuse, 0x1, P2 ;  /* 0x000000010600780c */ /* 0x040fe200017a1670 */
[----:B------:R-:W-:Y:S01]  /*0a00*/  UIMAD UR4, UR19, UR4, URZ ;  /* 0x00000004130472a4 */ /* 0x000fe2000f8e023f */
[----:B------:R-:W-:Y:S01]  /*0a10*/  ISETP.LT.OR P4, PT, R6, 0x1, P1 ;  /* 0x000000010600780c */ /* 0x000fe20000f81670 */
[----:B------:R-:W-:Y:S01]  /*0a20*/  IMAD.WIDE.U32 R42, R248, c[0x0][0x208], R38 ;  /* 0x00008200f82a7a25 */ /* 0x000fe200078e0026 */
[C---:B------:R-:W-:Y:S01]  /*0a30*/  ISETP.LT.OR P3, PT, R6.reuse, 0x41, P3 ;  /* 0x000000410600780c */ /* 0x040fe20001f61670 */
[----:B------:R-:W-:Y:S01]  /*0a40*/  UIMAD UR7, UR20, UR5, UR4 ;  /* 0x00000005140772a4 */ /* 0x000fe2000f8e0204 */
[C---:B------:R-:W-:Y:S01]  /*0a50*/  ISETP.LT.OR P2, PT, R6.reuse, 0x41, P2 ;  /* 0x000000410600780c */ /* 0x040fe20001741670 */
[----:B------:R-:W-:Y:S01]  /*0a60*/  IMAD.MOV.U32 R44, RZ, RZ, R46 ;  /* 0x000000ffff2c7224 */ /* 0x000fe200078e002e */
[----:B------:R-:W-:Y:S01]  /*0a70*/  SHF.R.S32.HI R7, RZ, 0x4, R0 ;  /* 0x00000004ff077819 */ /* 0x000fe20000011400 */
[----:B------:R-:W-:Y:S01]  /*0a80*/  ULDC.64 UR4, c[0x0][0x210] ;  /* 0x0000840000047ab9 */ /* 0x000fe20000000a00 */
[----:B------:R-:W-:Y:S01]  /*0a90*/  ISETP.LT.OR P1, PT, R6, 0x41, P1 ;  /* 0x000000410600780c */ /* 0x000fe20000f21670 */
[----:B------:R1:W-:Y:S01]  /*0aa0*/  LDGSTS.E.BYPASS.LTC128B.128 [R251+0x6080], [R2.64], !P6 ;  /* 0x0608000002fb7fae */ /* 0x0003e2000f101d50 */
[C---:B------:R-:W-:Y:S01]  /*0ab0*/  LEA.HI R8, R0.reuse, R7, RZ, 0x1 ;  /* 0x0000000700087211 */ /* 0x040fe200078f08ff */
[----:B------:R-:W-:Y:S01]  /*0ac0*/  UIMAD UR4, UR19, UR4, URZ ;  /* 0x00000004130472a4 */ /* 0x000fe2000f8e023f */
[----:B------:R-:W-:Y:S01]  /*0ad0*/  LOP3.LUT R0, R0, 0xfffffff0, RZ, 0xc0, !PT ;  /* 0xfffffff000007812 */ /* 0x000fe200078ec0ff */
[----:B------:R1:W-:Y:S01]  /*0ae0*/  LDGSTS.E.BYPASS.LTC128B.128 [R251+0x8080], [R2.64+0x40], !P5 ;  /* 0x0808004002fb7fae */ /* 0x0003e2000e901d50 */
[----:B------:R-:W-:Y:S01]  /*0af0*/  LOP3.LUT R8, R8, 0xfffffffe, RZ, 0xc0, !PT ;  /* 0xfffffffe08087812 */ /* 0x000fe200078ec0ff */
[----:B------:R-:W-:Y:S01]  /*0b00*/  IMAD.MOV.U32 R40, RZ, RZ, R42 ;  /* 0x000000ffff287224 */ /* 0x000fe200078e002a */
[----:B------:R-:W-:Y:S01]  /*0b10*/  LEA R28, P0, R16, c[0x0][0x280], 0x2 ;  /* 0x0000a000101c7a11 */ /* 0x000fe200078010ff */
[----:B------:R1:W-:Y:S01]  /*0b20*/  LDGSTS.E.BYPASS.LTC128B.128 [R251+0xa080], [R2.64+0x80], !P4 ;  /* 0x0a08008002fb7fae */ /* 0x0003e2000e101d50 */
[----:B------:R-:W-:Y:S01]  /*0b30*/  IMAD.IADD R0, R36, 0x1, -R0 ;  /* 0x0000000124007824 */ /* 0x000fe200078e0a00 */
[----:B------:R-:W-:Y:S01]  /*0b40*/  ISETP.GE.AND P5, PT, R38, c[0x0][0x19c], PT ;  /* 0x0000670026007a0c */ /* 0x000fe20003fa6270 */
[----:B------:R-:W-:Y:S01]  /*0b50*/  IMAD.IADD R17, R7, 0x1, -R8 ;  /* 0x0000000107117824 */ /* 0x000fe200078e0a08 */
[----:B------:R2:W-:Y:S01]  /*0b60*/  LDGSTS.E.BYPASS.LTC128B.128 [R251+0x7080], [R4.64], !P3 ;  /* 0x0708000004fb7fae */ /* 0x0005e2000d901d50 */
[C---:B------:R-:W-:Y:S01]  /*0b70*/  ISETP.GE.AND P3, PT, R252.reuse, c[0x0][0x16c], PT ;  /* 0x00005b00fc007a0c */ /* 0x040fe20003f66270 */
[----:B------:R-:W-:Y:S01]  /*0b80*/  UIMAD UR4, UR20, UR5, UR4 ;  /* 0x00000005140472a4 */ /* 0x000fe2000f8e0204 */
[----:B------:R-:W-:Y:S01]  /*0b90*/  ISETP.GE.AND P4, PT, R252, c[0x0][0x19c], PT ;  /* 0x00006700fc007a0c */ /* 0x000fe20003f86270 */
[----:B------:R2:W-:Y:S01]  /*0ba0*/  LDGSTS.E.BYPASS.LTC128B.128 [R251+0x9080], [R4.64+0x40], !P2 ;  /* 0x0908004004fb7fae */ /* 0x0005e2000d101d50 */
[----:B------:R-:W-:Y:S01]  /*0bb0*/  ISETP.GE.AND P2, PT, R38, c[0x0][0x16c], PT ;  /* 0x00005b0026007a0c */ /* 0x000fe20003f46270 */
[----:B------:R-:W-:Y:S01]  /*0bc0*/  UIADD3 UR5, UR15, UR6, URZ ;  /* 0x000000060f057290 */ /* 0x000fe2000fffe03f */
[----:B------:R-:W-:Y:S01]  /*0bd0*/  LEA.HI.X R29, R16, c[0x0][0x284], R18, 0x2, P0 ;  /* 0x0000a100101d7a11 */ /* 0x000fe200000f1412 */
[----:B------:R2:W-:Y:S01]  /*0be0*/  LDGSTS.E.BYPASS.LTC128B.128 [R251+0xb080], [R4.64+0x80], !P1 ;  /* 0x0b08008004fb7fae */ /* 0x0005e2000c901d50 */
[----:B------:R-:W-:Y:S01]  /*0bf0*/  SEL R8, RZ, 0x1, P2 ;  /* 0x00000001ff087807 */ /* 0x000fe20001000000 */
[----:B------:R-:W-:Y:S01]  /*0c00*/  UIADD3 UR8, UR23, UR8, URZ ;  /* 0x0000000817087290 */ /* 0x000fe2000fffe03f */
[C---:B------:R-:W-:Y:S01]  /*0c10*/  ISETP.GE.AND P2, PT, R35.reuse, c[0x0][0x16c], PT ;  /* 0x00005b0023007a0c */ /* 0x040fe20003f46270 */
[----:B------:R-:W0:Y:S01]  /*0c20*/  LDGDEPBAR ;  /* 0x00000000000079af */ /* 0x000e220000000000 */
[----:B------:R-:W-:Y:S01]  /*0c30*/  ISETP.GE.AND P1, PT, R35, c[0x0][0x19c], PT ;  /* 0x0000670023007a0c */ /* 0x000fe20003f26270 */
[----:B------:R-:W-:Y:S01]  /*0c40*/  UISETP.GE.AND UP0, UPT, UR21, 0x1, UPT ;  /* 0x000000011500788c */ /* 0x000fe2000bf06270 */
[C---:B------:R-:W-:Y:S01]  /*0c50*/  ISETP.LT.OR P0, PT, R6.reuse, 0x1, P5 ;  /* 0x000000010600780c */ /* 0x040fe20002f01670 */
[----:B------:R-:W-:Y:S01]  /*0c60*/  STL.64 [R1+0x38], R46 ;  /* 0x0000382e01007387 */ /* 0x000fe20000100a00 */
[----:B------:R-:W-:Y:S01]  /*0c70*/  SEL R14, RZ, 0x2, P3 ;  /* 0x00000002ff0e7807 */ /* 0x000fe20001800000 */
[----:B------:R-:W-:Y:S01]  /*0c80*/  CS2R R150, SRZ ;  /* 0x0000000000967805 */ /* 0x000fe2000001ff00 */
[----:B------:R-:W-:Y:S01]  /*0c90*/  ISETP.LT.OR P3, PT, R6, 0x1, P4 ;  /* 0x000000010600780c */ /* 0x000fe20002761670 */
[----:B------:R-:W-:Y:S01]  /*0ca0*/  STL.64 [R1+0x30], R42 ;  /* 0x0000302a01007387 */ /* 0x000fe20000100a00 */
[----:B------:R-:W-:Y:S01]  /*0cb0*/  SEL R9, RZ, 0x4, P2 ;  /* 0x00000004ff097807 */ /* 0x000fe20001000000 */
[----:B------:R-:W-:Y:S01]  /*0cc0*/  CS2R R148, SRZ ;  /* 0x0000000000947805 */ /* 0x000fe2000001ff00 */
[----:B-1----:R-:W-:Y:S01]  /*0cd0*/  LOP3.LUT R2, R23, 0xfffffff8, RZ, 0xc0, !PT ;  /* 0xfffffff817027812 */ /* 0x002fe200078ec0ff */
[----:B------:R-:W-:Y:S01]  /*0ce0*/  CS2R R142, SRZ ;  /* 0x00000000008e7805 */ /* 0x000fe2000001ff00 */
[----:B------:R-:W-:Y:S01]  /*0cf0*/  SHF.R.S32.HI R3, RZ, 0x1f, R0 ;  /* 0x0000001fff037819 */ /* 0x000fe20000011400 */
[----:B------:R-:W-:Y:S01]  /*0d00*/  CS2R R140, SRZ ;  /* 0x00000000008c7805 */ /* 0x000fe2000001ff00 */
[-C--:B------:R-:W-:Y:S01]  /*0d10*/  LEA.HI R18, R0, R0.reuse, RZ, 0x1 ;  /* 0x0000000000127211 */ /* 0x080fe200078f08ff */
[----:B------:R-:W-:Y:S01]  /*0d20*/  IMAD.IADD R19, R36, 0x1, -R2 ;  /* 0x0000000124137824 */ /* 0x000fe200078e0a02 */
[----:B------:R-:W-:Y:S01]  /*0d30*/  LEA.HI R3, R3, R0, RZ, 0x3 ;  /* 0x0000000003037211 */ /* 0x000fe200078f18ff */
[----:B------:R1:W-:Y:S01]  /*0d40*/  LDGSTS.E.BYPASS.LTC128B.128 [R251+0x80], [R10.64], !P0 ;  /* 0x000800000afb7fae */ /* 0x0003e2000c101d50 */
[C---:B------:R-:W-:Y:S01]  /*0d50*/  ISETP.LT.OR P2, PT, R6.reuse, 0x1, P1 ;  /* 0x000000010600780c */ /* 0x040fe20000f41670 */
[----:B------:R-:W-:Y:S01]  /*0d60*/  CS2R R146, SRZ ;  /* 0x0000000000927805 */ /* 0x000fe2000001ff00 */
[C---:B------:R-:W-:Y:S01]  /*0d70*/  ISETP.LT.OR P5, PT, R6.reuse, 0x41, P5 ;  /* 0x000000410600780c */ /* 0x040fe20002fa1670 */
[----:B------:R1:W-:Y:S01]  /*0d80*/  LDGSTS.E.BYPASS.LTC128B.128 [R251+0x2080], [R10.64+0x40], !P3 ;  /* 0x020800400afb7fae */ /* 0x0003e2000d901d50 */
[----:B--2---:R-:W-:Y:S01]  /*0d90*/  LEA.HI R5, R33, R36, RZ, 0x6 ;  /* 0x0000002421057211 */ /* 0x004fe200078f30ff */
[----:B------:R-:W-:Y:S01]  /*0da0*/  CS2R R144, SRZ ;  /* 0x0000000000907805 */ /* 0x000fe2000001ff00 */
[C---:B------:R-:W-:Y:S01]  /*0db0*/  ISETP.LT.OR P4, PT, R6.reuse, 0x41, P4 ;  /* 0x000000410600780c */ /* 0x040fe20002781670 */
[----:B------:R-:W-:Y:S01]  /*0dc0*/  CS2R R138, SRZ ;  /* 0x00000000008a7805 */ /* 0x000fe2000001ff00 */
[----:B------:R-:W-:Y:S01]  /*0dd0*/  SHF.R.S32.HI R21, RZ, 0x6, R5 ;  /* 0x00000006ff157819 */ /* 0x000fe20000011405 */
[----:B------:R-:W-:Y:S01]  /*0de0*/  CS2R R136, SRZ ;  /* 0x0000000000887805 */ /* 0x000fe2000001ff00 */
[----:B------:R-:W-:Y:S01]  /*0df0*/  ISETP.LT.OR P1, PT, R6, 0x41, P1 ;  /* 0x000000410600780c */ /* 0x000fe20000f21670 */
[----:B------:R-:W-:Y:S01]  /*0e00*/  CS2R R134, SRZ ;  /* 0x0000000000867805 */ /* 0x000fe2000001ff00 */
[----:B------:R-:W-:Y:S01]  /*0e10*/  LOP3.LUT R7, R18, 0x7fffffe, RZ, 0xc0, !PT ;  /* 0x07fffffe12077812 */ /* 0x000fe200078ec0ff */
[----:B------:R1:W-:Y:S01]  /*0e20*/  LDGSTS.E.BYPASS.LTC128B.128 [R251+0x4080], [R10.64+0x80], !P2 ;  /* 0x040800800afb7fae */ /* 0x0003e2000d101d50 */
[----:B------:R-:W-:Y:S01]  /*0e30*/  LOP3.LUT R5, R3, 0xfffffff8, RZ, 0xc0, !PT ;  /* 0xfffffff803057812 */ /* 0x000fe200078ec0ff */
[----:B------:R-:W-:Y:S01]  /*0e40*/  CS2R R132, SRZ ;  /* 0x0000000000847805 */ /* 0x000fe2000001ff00 */
[C---:B------:R-:W-:Y:S01]  /*0e50*/  LEA.HI R2, R19.reuse, R19, RZ, 0x1 ;  /* 0x0000001313027211 */ /* 0x040fe200078f08ff */
[C---:B------:R-:W-:Y:S01]  /*0e60*/  IMAD.IADD R7, R0.reuse, 0x1, -R7 ;  /* 0x0000000100077824 */ /* 0x040fe200078e0a07 */
[----:B------:R2:W-:Y:S01]  /*0e70*/  LDGSTS.E.BYPASS.LTC128B.128 [R251+0x1080], [R12.64], !P5 ;  /* 0x010800000cfb7fae */ /* 0x0005e2000e901d50 */
[----:B------:R-:W-:Y:S01]  /*0e80*/  IMAD.IADD R16, R0, 0x1, -R5 ;  /* 0x0000000100107824 */ /* 0x000fe200078e0a05 */
[----:B------:R-:W-:Y:S01]  /*0e90*/  SHF.R.S32.HI R0, RZ, 0x1, R2 ;  /* 0x00000001ff007819 */ /* 0x000fe20000011402 */
[----:B------:R-:W-:Y:S01]  /*0ea0*/  CS2R R126, SRZ ;  /* 0x00000000007e7805 */ /* 0x000fe2000001ff00 */
[----:B------:R-:W-:Y:S01]  /*0eb0*/  LOP3.LUT R4, R2, 0x7fffffe, RZ, 0xc0, !PT ;  /* 0x07fffffe02047812 */ /* 0x000fe200078ec0ff */
[----:B------:R2:W-:Y:S01]  /*0ec0*/  LDGSTS.E.BYPASS.LTC128B.128 [R251+0x3080], [R12.64+0x40], !P4 ;  /* 0x030800400cfb7fae */ /* 0x0005e2000e101d50 */
[C---:B------:R-:W-:Y:S01]  /*0ed0*/  LOP3.LUT P0, RZ, R0.reuse, 0x2, RZ, 0xc0, !PT ;  /* 0x0000000200ff7812 */ /* 0x040fe2000780c0ff */
[----:B------:R-:W-:Y:S01]  /*0ee0*/  IMAD.SHL.U32 R2, R0, 0x40, RZ ;  /* 0x0000004000027824 */ /* 0x000fe200078e00ff */
[----:B------:R-:W-:Y:S01]  /*0ef0*/  SHF.R.S32.HI R3, RZ, 0x3, R3 ;  /* 0x00000003ff037819 */ /* 0x000fe20000011403 */
[----:B------:R2:W-:Y:S01]  /*0f00*/  LDGSTS.E.BYPASS.LTC128B.128 [R251+0x5080], [R12.64+0x80], !P1 ;  /* 0x050800800cfb7fae */ /* 0x0005e2000c901d50 */
[----:B------:R-:W-:Y:S01]  /*0f10*/  IMAD.SHL.U32 R0, R22, 0x400, RZ ;  /* 0x0000040016007824 */ /* 0x000fe200078e00ff */
[----:B------:R-:W-:Y:S01]  /*0f20*/  LOP3.LUT P6, RZ, R16, 0x2, RZ, 0xc0, !PT ;  /* 0x0000000210ff7812 */ /* 0x000fe200078cc0ff */
[----:B------:R-:W-:Y:S01]  /*0f30*/  IMAD.IADD R6, R19, 0x1, -R4 ;  /* 0x0000000113067824 */ /* 0x000fe200078e0a04 */
[----:B------:R-:W0:Y:S01]  /*0f40*/  LDGDEPBAR ;  /* 0x00000000000079af */ /* 0x000e220000000000 */
[----:B------:R-:W-:Y:S01]  /*0f50*/  LOP3.LUT R2, R2, 0xc0, RZ, 0xc0, !PT ;  /* 0x000000c002027812 */ /* 0x000fe200078ec0ff */
[----:B------:R-:W-:Y:S01]  /*0f60*/  IMAD R30, R3, 0x8, R7 ;  /* 0x00000008031e7824 */ /* 0x000fe200078e0207 */
[----:B------:R-:W-:Y:S01]  /*0f70*/  SEL R232, R233, 0xfffffff0, !P6 ;  /* 0xfffffff0e9e87807 */ /* 0x000fe20007000000 */
[--C-:B------:R-:W-:Y:S01]  /*0f80*/  IMAD R31, R3, 0x200, R0.reuse ;  /* 0x00000200031f7824 */ /* 0x100fe200078e0200 */
[----:B------:R-:W-:Y:S01]  /*0f90*/  LOP3.LUT R3, R2, 0x8, R23, 0xf8, !PT ;  /* 0x0000000802037812 */ /* 0x000fe200078ef817 */
[----:B------:R-:W-:Y:S01]  /*0fa0*/  IMAD R20, R20, 0x2, R0 ;  /* 0x0000000214147824 */ /* 0x000fe200078e0200 */
[----:B------:R-:W-:Y:S01]  /*0fb0*/  SHF.R.U32.HI R2, RZ, 0x3, R2 ;  /* 0x00000003ff027819 */ /* 0x000fe20000011602 */
[----:B------:R-:W-:Y:S01]  /*0fc0*/  IMAD R4, R17, 0x4, R21 ;  /* 0x0000000411047824 */ /* 0x000fe200078e0215 */
[----:B------:R-:W-:Y:S01]  /*0fd0*/  IADD3 R0, R9, R14, R8 ;  /* 0x0000000e09007210 */ /* 0x000fe20007ffe008 */
[----:B------:R-:W-:Y:S01]  /*0fe0*/  IMAD.U32 R7, RZ, RZ, UR4 ;  /* 0x00000004ff077e24 */ /* 0x000fe2000f8e00ff */
[----:B------:R-:W-:Y:S01]  /*0ff0*/  LOP3.LUT R8, R3, R2, RZ, 0x3c, !PT ;  /* 0x0000000203087212 */ /* 0x000fe200078e3cff */
[C---:B------:R-:W-:Y:S01]  /*1000*/  IMAD R2, R249.reuse, c[0x0][0x178], RZ ;  /* 0x00005e00f9027a24 */ /* 0x040fe200078e02ff */
[----:B------:R-:W-:Y:S01]  /*1010*/  LOP3.LUT P3, RZ, R0, 0x2, RZ, 0xc0, !PT ;  /* 0x0000000200ff7812 */ /* 0x000fe2000786c0ff */
[----:B------:R-:W-:Y:S01]  /*1020*/  IMAD R15, R4, 0x8, R6 ;  /* 0x00000008040f7824 */ /* 0x000fe200078e0206 */
[----:B------:R-:W-:Y:S01]  /*1030*/  LOP3.LUT P2, RZ, R0, 0x4, RZ, 0xc0, !PT ;  /* 0x0000000400ff7812 */ /* 0x000fe2000784c0ff */
[----:B------:R-:W-:Y:S01]  /*1040*/  IMAD R0, R249, c[0x0][0x208], RZ ;  /* 0x00008200f9007a24 */ /* 0x000fe200078e02ff */
[----:B------:R-:W-:Y:S01]  /*1050*/  CS2R R124, SRZ ;  /* 0x00000000007c7805 */ /* 0x000fe2000001ff00 */
[C---:B------:R-:W-:Y:S01]  /*1060*/  IMAD R2, R248.reuse, c[0x0][0x17c], R2 ;  /* 0x00005f00f8027a24 */ /* 0x040fe200078e0202 */
[----:B------:R-:W-:Y:S01]  /*1070*/  CS2R R130, SRZ ;  /* 0x0000000000827805 */ /* 0x000fe2000001ff00 */
[----:B------:R-:W-:Y:S01]  /*1080*/  IMAD R0, R248, c[0x0][0x20c], R0 ;  /* 0x00008300f8007a24 */ /* 0x000fe200078e0200 */
[----:B------:R-:W-:Y:S01]  /*1090*/  CS2R R128, SRZ ;  /* 0x0000000000807805 */ /* 0x000fe2000001ff00 */
[----:B------:R-:W-:Y:S01]  /*10a0*/  IMAD.IADD R45, R47, 0x1, R2 ;  /* 0x000000012f2d7824 */ /* 0x000fe200078e0202 */
[----:B------:R-:W-:Y:S01]  /*10b0*/  CS2R R122, SRZ ;  /* 0x00000000007a7805 */ /* 0x000fe2000001ff00 */
[----:B------:R-:W-:Y:S01]  /*10c0*/  IMAD.U32 R4, RZ, RZ, UR20 ;  /* 0x00000014ff047e24 */ /* 0x000fe2000f8e00ff */
[----:B------:R-:W-:-:S04]  /*10d0*/  DEPBAR.LE SB0, 0x1 ;  /* 0x000080400000791a */ /* 0x000fc80000000000 */
[----:B------:R-:W-:Y:S01]  /*10e0*/  IMAD.IADD R41, R43, 0x1, R0 ;  /* 0x000000012b297824 */ /* 0x000fe200078e0200 */
[----:B------:R-:W-:Y:S01]  /*10f0*/  STL.64 [R1+0x28], R44 ;  /* 0x0000282c01007387 */ /* 0x000fe20000100a00 */
[----:B------:R-:W-:Y:S01]  /*1100*/  IMAD.U32 R2, RZ, RZ, UR20 ;  /* 0x00000014ff027e24 */ /* 0x000fe2000f8e00ff */
[----:B------:R-:W-:Y:S01]  /*1110*/  CS2R R120, SRZ ;  /* 0x0000000000787805 */ /* 0x000fe2000001ff00 */
[----:B------:R-:W-:Y:S01]  /*1120*/  IMAD.WIDE.U32 R4, R4, c[0x0][0x180], R44 ;  /* 0x0000600004047a25 */ /* 0x000fe200078e002c */
[----:B------:R-:W-:Y:S01]  /*1130*/  STL.64 [R1+0x20], R40 ;  /* 0x0000202801007387 */ /* 0x000fe20000100a00 */
[----:B------:R-:W-:Y:S01]  /*1140*/  CS2R R118, SRZ ;  /* 0x0000000000767805 */ /* 0x000fe2000001ff00 */
[----:B------:R-:W-:Y:S01]  /*1150*/  CS2R R116, SRZ ;  /* 0x0000000000747805 */ /* 0x000fe2000001ff00 */
[----:B------:R-:W-:Y:S01]  /*1160*/  IMAD.WIDE.U32 R2, R2, c[0x0][0x210], R40 ;  /* 0x0000840002027a25 */ /* 0x000fe200078e0028 */
[----:B------:R-:W-:Y:S01]  /*1170*/  IADD3 R0, P4, R4, UR14, RZ ;  /* 0x0000000e04007c10 */ /* 0x000fe2000ff9e0ff */
[----:B------:R-:W-:Y:S01]  /*1180*/  CS2R R110, SRZ ;  /* 0x00000000006e7805 */ /* 0x000fe2000001ff00 */
[----:B------:R-:W-:Y:S01]  /*1190*/  CS2R R108, SRZ ;  /* 0x00000000006c7805 */ /* 0x000fe2000001ff00 */
[----:B------:R-:W-:Y:S01]  /*11a0*/  IMAD.U32 R6, RZ, RZ, UR7 ;  /* 0x00000007ff067e24 */ /* 0x000fe2000f8e00ff */
[----:B------:R-:W-:Y:S01]  /*11b0*/  IADD3 R4, P1, R2, UR22, RZ ;  /* 0x0000001602047c10 */ /* 0x000fe2000ff3e0ff */
[----:B------:R-:W-:Y:S01]  /*11c0*/  IMAD.U32 R2, R15, 0x20, R8 ;  /* 0x000000200f027824 */ /* 0x000fe200078e0008 */
[----:B------:R-:W-:Y:S01]  /*11d0*/  CS2R R114, SRZ ;  /* 0x0000000000727805 */ /* 0x000fe2000001ff00 */
[----:B------:R-:W-:Y:S01]  /*11e0*/  CS2R R112, SRZ ;  /* 0x0000000000707805 */ /* 0x000fe2000001ff00 */
[----:B------:R-:W-:Y:S01]  /*11f0*/  IADD3.X R5, R5, UR5, R6, P4, !PT ;  /* 0x0000000505057c10 */ /* 0x000fe2000a7fe406 */
[----:B------:R-:W-:Y:S01]  /*1200*/  IMAD.SHL.U32 R222, R2, 0x2, RZ ;  /* 0x0000000202de7824 */ /* 0x000fe200078e00ff */
[----:B------:R-:W-:Y:S01]  /*1210*/  BAR.SYNC.DEFER_BLOCKING 0x0 ;  /* 0x0000000000007b1d */ /* 0x000fe20000010000 */
[C---:B------:R-:W-:Y:S01]  /*1220*/  LEA R8, P4, R0.reuse, c[0x0][0x160], 0x1 ;  /* 0x0000580000087a11 */ /* 0x040fe200078808ff */
[----:B------:R-:W-:Y:S01]  /*1230*/  IMAD.SHL.U32 R2, R19, 0x40, RZ ;  /* 0x0000004013027824 */ /* 0x000fe200078e00ff */
[----:B------:R-:W-:Y:S01]  /*1240*/  IADD3.X R3, R3, UR8, R7, P1, !PT ;  /* 0x0000000803037c10 */ /* 0x000fe20008ffe407 */
[----:B------:R-:W-:Y:S01]  /*1250*/  CS2R R106, SRZ ;  /* 0x00000000006a7805 */ /* 0x000fe2000001ff00 */
[----:B------:R-:W-:Y:S01]  /*1260*/  LEA.HI.X R9, R0, c[0x0][0x164], R5, 0x1, P4 ;  /* 0x0000590000097a11 */ /* 0x000fe200020f0c05 */
[----:B------:R-:W-:Y:S01]  /*1270*/  CS2R R104, SRZ ;  /* 0x0000000000687805 */ /* 0x000fe2000001ff00 */
[----:B------:R-:W-:Y:S01]  /*1280*/  SEL R0, R231, 0xffffffe0, !P0 ;  /* 0xffffffe0e7007807 */ /* 0x000fe20004000000 */
[----:B------:R-:W-:Y:S01]  /*1290*/  CS2R R102, SRZ ;  /* 0x0000000000667805 */ /* 0x000fe2000001ff00 */
[----:B------:R-:W-:Y:S01]  /*12a0*/  LEA R6, P1, R4, c[0x0][0x1f0], 0x1 ;  /* 0x00007c0004067a11 */ /* 0x000fe200078208ff */
[----:B------:R-:W-:Y:S01]  /*12b0*/  CS2R R100, SRZ ;  /* 0x0000000000647805 */ /* 0x000fe2000001ff00 */
[----:B------:R-:W-:Y:S01]  /*12c0*/  ISETP.GE.AND P4, PT, R38, c[0x0][0x16c], PT ;  /* 0x00005b0026007a0c */ /* 0x000fe20003f86270 */
[----:B------:R-:W-:Y:S01]  /*12d0*/  IMAD.IADD R223, R222, 0x1, R0 ;  /* 0x00000001dedf7824 */ /* 0x000fe200078e0200 */
[----:B------:R-:W-:Y:S01]  /*12e0*/  LEA.HI.X R7, R4, c[0x0][0x1f4], R3, 0x1, P1 ;  /* 0x00007d0004077a11 */ /* 0x000fe200008f0c03 */
[----:B------:R-:W-:Y:S01]  /*12f0*/  IMAD.SHL.U32 R3, R32, 0x10, RZ ;  /* 0x0000001020037824 */ /* 0x000fe200078e00ff */
[C---:B------:R-:W-:Y:S01]  /*1300*/  ISETP.GE.OR P5, PT, R248.reuse, c[0x0][0x168], P4 ;  /* 0x00005a00f8007a0c */ /* 0x040fe200027a6670 */
[----:B------:R-:W-:Y:S01]  /*1310*/  CS2R R94, SRZ ;  /* 0x00000000005e7805 */ /* 0x000fe2000001ff00 */
[C---:B------:R-:W-:Y:S01]  /*1320*/  ISETP.GE.OR P1, PT, R248.reuse, c[0x0][0x168], !P3 ;  /* 0x00005a00f8007a0c */ /* 0x040fe20005f26670 */
[----:B------:R-:W-:Y:S01]  /*1330*/  CS2R R92, SRZ ;  /* 0x00000000005c7805 */ /* 0x000fe2000001ff00 */
[----:B------:R-:W-:Y:S01]  /*1340*/  ISETP.GE.OR P0, PT, R248, c[0x0][0x168], !P2 ;  /* 0x00005a00f8007a0c */ /* 0x000fe20005706670 */
[----:B------:R-:W-:Y:S01]  /*1350*/  CS2R R98, SRZ ;  /* 0x0000000000627805 */ /* 0x000fe2000001ff00 */
[--C-:B------:R-:W-:Y:S01]  /*1360*/  SHF.R.S32.HI R0, RZ, 0x1, R18.reuse ;  /* 0x00000001ff007819 */ /* 0x100fe20000011412 */
[----:B------:R-:W-:Y:S01]  /*1370*/  CS2R R96, SRZ ;  /* 0x0000000000607805 */ /* 0x000fe2000001ff00 */
[----:B------:R-:W-:Y:S01]  /*1380*/  SHF.R.S32.HI R4, RZ, 0x1f, R18 ;  /* 0x0000001fff047819 */ /* 0x000fe20000011412 */
[----:B------:R-:W3:Y:S01]  /*1390*/  LDSM.16.M88.4 R164, [R222+0x6080] ;  /* 0x00608000dea4783b */ /* 0x000ee20000000200 */
[----:B------:R-:W-:Y:S01]  /*13a0*/  LOP3.LUT R2, R2, 0x1c0, RZ, 0xc0, !PT ;  /* 0x000001c002027812 */ /* 0x000fe200078ec0ff */
[----:B------:R-:W-:Y:S01]  /*13b0*/  CS2R R90, SRZ ;  /* 0x00000000005a7805 */ /* 0x000fe2000001ff00 */
[----:B------:R-:W-:Y:S01]  /*13c0*/  LEA.HI R4, R4, R0, RZ, 0x2 ;  /* 0x0000000004047211 */ /* 0x000fe200078f10ff */
[----:B------:R-:W4:Y:S01]  /*13d0*/  LDSM.16.M88.4 R168, [R222+0x7080] ;  /* 0x00708000dea8783b */ /* 0x000f220000000200 */
[----:B------:R-:W-:Y:S01]  /*13e0*/  LOP3.LUT R5, R2, 0x30, R3, 0xf8, !PT ;  /* 0x0000003002057812 */ /* 0x000fe200078ef803 */
[----:B------:R-:W-:Y:S01]  /*13f0*/  CS2R R88, SRZ ;  /* 0x0000000000587805 */ /* 0x000fe2000001ff00 */
[----:B------:R-:W-:Y:S01]  /*1400*/  LOP3.LUT R3, R4, 0xfffffffc, RZ, 0xc0, !PT ;  /* 0xfffffffc04037812 */ /* 0x000fe200078ec0ff */
[----:B------:R-:W1:Y:S01]  /*1410*/  LDSM.16.M88.4 R176, [R223+0x6080] ;  /* 0x00608000dfb0783b */ /* 0x000e620000000200 */
[----:B------:R-:W-:Y:S01]  /*1420*/  SHF.R.U32.HI R221, RZ, 0x3, R2 ;  /* 0x00000003ffdd7819 */ /* 0x000fe20000011602 */
[----:B------:R-:W-:Y:S01]  /*1430*/  CS2R R86, SRZ ;  /* 0x0000000000567805 */ /* 0x000fe2000001ff00 */
[----:B------:R-:W-:Y:S01]  /*1440*/  LOP3.LUT R2, R27, 0xffffffe0, RZ, 0xc0, !PT ;  /* 0xffffffe01b027812 */ /* 0x000fe200078ec0ff */
[----:B------:R-:W1:Y:S01]  /*1450*/  LDSM.16.M88.4 R184, [R223+0x7080] ;  /* 0x00708000dfb8783b */ /* 0x000e620000000200 */
[----:B------:R-:W-:Y:S01]  /*1460*/  IMAD.IADD R3, R0, 0x1, -R3 ;  /* 0x0000000100037824 */ /* 0x000fe200078e0a03 */
[----:B------:R-:W-:Y:S01]  /*1470*/  CS2R R84, SRZ ;  /* 0x0000000000547805 */ /* 0x000fe2000001ff00 */
[----:B------:R-:W-:Y:S01]  /*1480*/  CS2R R78, SRZ ;  /* 0x00000000004e7805 */ /* 0x000fe2000001ff00 */
[----:B------:R-:W1:Y:S01]  /*1490*/  LDSM.16.M88.4 R188, [R222+0x8080] ;  /* 0x00808000debc783b */ /* 0x000e620000000200 */
[----:B------:R-:W-:Y:S01]  /*14a0*/  CS2R R76, SRZ ;  /* 0x00000000004c7805 */ /* 0x000fe2000001ff00 */
[----:B------:R-:W-:Y:S01]  /*14b0*/  CS2R R82, SRZ ;  /* 0x0000000000527805 */ /* 0x000fe2000001ff00 */
[----:B------:R-:W-:Y:S01]  /*14c0*/  CS2R R80, SRZ ;  /* 0x0000000000507805 */ /* 0x000fe2000001ff00 */
[----:B------:R-:W1:Y:S01]  /*14d0*/  LDSM.16.M88.4 R192, [R222+0x9080] ;  /* 0x00908000dec0783b */ /* 0x000e620000000200 */
[----:B------:R-:W-:Y:S01]  /*14e0*/  CS2R R74, SRZ ;  /* 0x00000000004a7805 */ /* 0x000fe2000001ff00 */
[----:B------:R-:W-:Y:S01]  /*14f0*/  CS2R R72, SRZ ;  /* 0x0000000000487805 */ /* 0x000fe2000001ff00 */
[----:B------:R-:W-:Y:S01]  /*1500*/  CS2R R70, SRZ ;  /* 0x0000000000467805 */ /* 0x000fe2000001ff00 */
[----:B------:R-:W1:Y:S01]  /*1510*/  LDSM.16.M88.4 R196, [R223+0x8080] ;  /* 0x00808000dfc4783b */ /* 0x000e620000000200 */
[----:B------:R-:W-:-:S03]  /*1520*/  CS2R R68, SRZ ;  /* 0x0000000000447805 */ /* 0x000fc6000001ff00 */
[----:B------:R-:W1:Y:S04]  /*1530*/  LDSM.16.M88.4 R200, [R223+0x9080] ;  /* 0x00908000dfc8783b */ /* 0x000e680000000200 */
[----:B------:R-:W1:Y:S04]  /*1540*/  LDSM.16.M88.4 R204, [R222+0xa080] ;  /* 0x00a08000decc783b */ /* 0x000e680000000200 */
[----:B------:R-:W1:Y:S04]  /*1550*/  LDSM.16.M88.4 R208, [R222+0xb080] ;  /* 0x00b08000ded0783b */ /* 0x000e680000000200 */
[----:B------:R-:W1:Y:S04]  /*1560*/  LDSM.16.M88.4 R212, [R223+0xa080] ;  /* 0x00a08000dfd4783b */ /* 0x000e680000000200 */
[----:B------:R-:W1:Y:S04]  /*1570*/  LDSM.16.M88.4 R216, [R223+0xb080] ;  /* 0x00b08000dfd8783b */ /* 0x000e680000000200 */
[----:B------:R-:W-:Y:S06]  /*1580*/  BAR.SYNC.DEFER_BLOCKING 0x0 ;  /* 0x0000000000007b1d */ /* 0x000fec0000010000 */
[----:B------:R-:W-:Y:S01]  /*1590*/  @!PT LDS RZ, [RZ] ;  /* 0x00000000fffff984 */ /* 0x000fe20000000800 */
[----:B------:R-:W-:Y:S01]  /*15a0*/  @!PT LDS RZ, [RZ] ;  /* 0x00000000fffff984 */ /* 0x000fe20000000800 */
[----:B------:R-:W-:Y:S01]  /*15b0*/  @!PT LDS RZ, [RZ] ;  /* 0x00000000fffff984 */ /* 0x000fe20000000800 */
[----:B------:R5:W-:Y:S04]  /*15c0*/  LDGSTS.E.BYPASS.LTC128B.128 [R251+0x6080], [R8.64], !P5 ;  /* 0x0608000008fb7fae */ /* 0x000be8000e901d50 */
[----:B------:R5:W-:Y:S01]  /*15d0*/  LDGSTS.E.BYPASS.LTC128B.128 [R251+0x7080], [R8.64+0x40], !P1 ;  /* 0x0708004008fb7fae */ /* 0x000be2000c901d50 */
[----:B------:R-:W-:-:S03]  /*15e0*/  ISETP.GT.AND P1, PT, R36, 0xf, PT ;  /* 0x0000000f2400780c */ /* 0x000fc60003f24270 */
[----:B------:R5:W-:Y:S01]  /*15f0*/  LDGSTS.E.BYPASS.LTC128B.128 [R251+0x8080], [R8.64+0x80], !P0 ;  /* 0x0808008008fb7fae */ /* 0x000be2000c101d50 */
[----:B------:R-:W-:-:S04]  /*1600*/  ISETP.GE.AND P0, PT, R248, c[0x0][0x168], PT ;  /* 0x00005a00f8007a0c */ /* 0x000fc80003f06270 */
[----:B------:R-:W-:-:S05]  /*1610*/  ISETP.GE.OR P5, PT, R38, c[0x0][0x1fc], P0 ;  /* 0x00007f0026007a0c */ /* 0x000fca00007a6670 */
[----:B------:R-:W-:-:S05]  /*1620*/  @!P1 IMAD.SHL.U32 R4, R36, 0x10, RZ ;  /* 0x0000001024049824 */ /* 0x000fca00078e00ff */
[----:B------:R2:W-:Y:S04]  /*1630*/  @!P1 LDGSTS.E.BYPASS.LTC128B.128 [R4+0xf080], [R24.64] ;  /* 0x0f08000018049fae */ /* 0x0005e8000b901d50 */
[----:B------:R-:W0:Y:S04]  /*1640*/  LDGDEPBAR ;  /* 0x00000000000079af */ /* 0x000e280000000000 */
[----:B------:R3:W-:Y:S01]  /*1650*/  LDGSTS.E.BYPASS.LTC128B.128 [R251+0xc080], [R6.64], !P5 ;  /* 0x0c08000006fb7fae */ /* 0x0007e2000e901d50 */
[----:B------:R-:W-:Y:S02]  /*1660*/  ISETP.GE.OR P5, PT, R252, c[0x0][0x1fc], P0 ;  /* 0x00007f00fc007a0c */ /* 0x000fe400007a6670 */
[----:B------:R-:W-:-:S02]  /*1670*/  ISETP.GE.OR P0, PT, R35, c[0x0][0x1fc], P0 ;  /* 0x00007f0023007a0c */ /* 0x000fc40000706670 */
[----:B-----5:R-:W-:Y:S02]  /*1680*/  SHF.R.S32.HI R8, RZ, 0x1f, R26 ;  /* 0x0000001fff087819 */ /* 0x020fe4000001141a */
[----:B------:R-:W-:Y:S01]  /*1690*/  LOP3.LUT R9, R5, 0x8, R23, 0xf8, !PT ;  /* 0x0000000805097812 */ /* 0x000fe200078ef817 */
[----:B------:R-:W-:Y:S01]  /*16a0*/  IMAD.SHL.U32 R5, R17, 0x10, RZ ;  /* 0x0000001011057824 */ /* 0x000fe200078e00ff */
[----:B------:R-:W-:Y:S02]  /*16b0*/  LEA.HI R8, R8, R248, RZ, 0x3 ;  /* 0x000000f808087211 */ /* 0x000fe400078f18ff */
[----:B------:R-:W-:Y:S01]  /*16c0*/  LOP3.LUT R221, R9, R221, RZ, 0x3c, !PT ;  /* 0x000000dd09dd7212 */ /* 0x000fe200078e3cff */
[----:B------:R-:W-:Y:S01]  /*16d0*/  IMAD.IADD R9, R36, 0x1, -R2 ;  /* 0x0000000124097824 */ /* 0x000fe200078e0a02 */
[----:B------:R-:W-:Y:S01]  /*16e0*/  LOP3.LUT R8, R8, 0xfffffff8, RZ, 0xc0, !PT ;  /* 0xfffffff808087812 */ /* 0x000fe200078ec0ff */
[----:B------:R-:W-:Y:S01]  /*16f0*/  IMAD.SHL.U32 R2, R16, 0x40, RZ ;  /* 0x0000004010027824 */ /* 0x000fe200078e00ff */
[----:B------:R-:W-:Y:S01]  /*1700*/  LOP3.LUT R5, R5, 0x10, RZ, 0xc0, !PT ;  /* 0x0000001005057812 */ /* 0x000fe200078ec0ff */
[----:B------:R-:W-:Y:S01]  /*1710*/  IMAD R221, R17, 0x200, R221 ;  /* 0x0000020011dd7824 */ /* 0x000fe200078e02dd */
[----:B------:R3:W-:Y:S01]  /*1720*/  LDGSTS.E.BYPASS.LTC128B.128 [R251+0xd080], [R6.64+0x40], !P5 ;  /* 0x0d08004006fb7fae */ /* 0x0007e2000e901d50 */
[----:B-1----:R-:W-:Y:S01]  /*1730*/  IMAD.IADD R10, R248, 0x1, -R8 ;  /* 0x00000001f80a7824 */ /* 0x002fe200078e0a08 */
[----:B--2---:R-:W-:Y:S01]  /*1740*/  LEA.HI R4, R33, R36, RZ, 0x7 ;  /* 0x0000002421047211 */ /* 0x004fe200078f38ff */
[----:B------:R-:W-:Y:S01]  /*1750*/  IMAD.SHL.U32 R8, R21, 0x8, RZ ;  /* 0x0000000815087824 */ /* 0x000fe200078e00ff */
[----:B------:R-:W-:Y:S01]  /*1760*/  LOP3.LUT P5, RZ, R16, 0x4, RZ, 0xc0, !PT ;  /* 0x0000000410ff7812 */ /* 0x000fe200078ac0ff */
[----:B------:R-:W-:Y:S01]  /*1770*/  IMAD.SHL.U32 R0, R10, 0x40, RZ ;  /* 0x000000400a007824 */ /* 0x000fe200078e00ff */
[----:B------:R1:W-:Y:S01]  /*1780*/  STL [R1+0x1c], R10 ;  /* 0x00001c0a01007387 */ /* 0x0003e20000100800 */
[----:B------:R-:W-:Y:S01]  /*1790*/  IMAD.SHL.U32 R17, R17, 0x8, RZ ;  /* 0x0000000811117824 */ /* 0x000fe200078e00ff */
[----:B------:R-:W-:-:S02]  /*17a0*/  LOP3.LUT R8, R8, 0x18, RZ, 0xc0, !PT ;  /* 0x0000001808087812 */ /* 0x000fc400078ec0ff */
[----:B------:R-:W-:Y:S01]  /*17b0*/  LOP3.LUT R0, R0, 0x1c0, RZ, 0xc0, !PT ;  /* 0x000001c000007812 */ /* 0x000fe200078ec0ff */
[----:B------:R3:W-:Y:S01]  /*17c0*/  LDGSTS.E.BYPASS.LTC128B.128 [R251+0xe080], [R6.64+0x80], !P0 ;  /* 0x0e08008006fb7fae */ /* 0x0007e2000c101d50 */
[----:B------:R-:W-:Y:S02]  /*17d0*/  LOP3.LUT R2, R2, 0x1c0, RZ, 0xc0, !PT ;  /* 0x000001c002027812 */ /* 0x000fe400078ec0ff */
[----:B------:R-:W-:Y:S02]  /*17e0*/  LOP3.LUT P0, RZ, R3, 0x2, RZ, 0xc0, !PT ;  /* 0x0000000203ff7812 */ /* 0x000fe4000780c0ff */
[----:B------:R-:W-:Y:S02]  /*17f0*/  SEL R231, R231, 0xffffffe0, !P5 ;  /* 0xffffffe0e7e77807 */ /* 0x000fe40006800000 */
[----:B------:R-:W-:Y:S02]  /*1800*/  PLOP3.LUT P5, PT, PT, PT, UP0, 0x80, 0x0 ;  /* 0x000000000000781c */ /* 0x000fe40003faf008 */
[----:B------:R-:W-:-:S02]  /*1810*/  SEL R233, R233, 0xfffffff0, !P0 ;  /* 0xfffffff0e9e97807 */ /* 0x000fc40004000000 */
[----:B-1----:R-:W-:Y:S02]  /*1820*/  SHF.R.U32.HI R10, RZ, 0x4, R4 ;  /* 0x00000004ff0a7819 */ /* 0x002fe40000011604 */
[----:B------:R-:W-:Y:S02]  /*1830*/  SHF.R.U32.HI R4, RZ, 0x3, R0 ;  /* 0x00000003ff047819 */ /* 0x000fe40000011600 */
[----:B------:R-:W-:Y:S01]  /*1840*/  LOP3.LUT R10, R5, 0x8, R10, 0xf8, !PT ;  /* 0x00000008050a7812 */ /* 0x000fe200078ef80a */
[----:B------:R-:W-:Y:S01]  /*1850*/  IMAD.SHL.U32 R5, R3, 0x40, RZ ;  /* 0x0000004003057824 */ /* 0x000fe200078e00ff */
[----:B------:R-:W-:Y:S02]  /*1860*/  LOP3.LUT R0, R4, R0, R8, 0x1e, !PT ;  /* 0x0000000004007212 */ /* 0x000fe400078e1e08 */
[----:B------:R-:W-:Y:S02]  /*1870*/  LOP3.LUT R3, R17, 0x8, RZ, 0xc0, !PT ;  /* 0x0000000811037812 */ /* 0x000fe400078ec0ff */
[----:B------:R-:W-:Y:S01]  /*1880*/  LOP3.LUT R5, R5, 0xc0, RZ, 0xc0, !PT ;  /* 0x000000c005057812 */ /* 0x000fe200078ec0ff */
[----:B------:R-:W-:Y:S01]  /*1890*/  IMAD.IADD R20, R20, 0x1, R0 ;  /* 0x0000000114147824 */ /* 0x000fe200078e0200 */
[----:B------:R-:W-:-:S02]  /*18a0*/  SHF.R.U32.HI R4, RZ, 0x3, R2 ;  /* 0x00000003ff047819 */ /* 0x000fc40000011602 */
[----:B---3--:R-:W-:Y:S02]  /*18b0*/  SHF.R.U32.HI R6, RZ, 0x3, R5 ;  /* 0x00000003ff067819 */ /* 0x008fe40000011605 */
[----:B------:R-:W-:Y:S02]  /*18c0*/  SHF.R.S32.HI R0, RZ, 0x1f, R9 ;  /* 0x0000001fff007819 */ /* 0x000fe40000011409 */
[----:B------:R-:W-:Y:S02]  /*18d0*/  LOP3.LUT R226, R4, R2, R3, 0x1e, !PT ;  /* 0x0000000204e27212 */ /* 0x000fe400078e1e03 */
[C---:B------:R-:W-:Y:S02]  /*18e0*/  LOP3.LUT R2, R6.reuse, R10, R5, 0x1e, !PT ;  /* 0x0000000a06027212 */ /* 0x040fe400078e1e05 */
[CC--:B------:R-:W-:Y:S01]  /*18f0*/  LOP3.LUT R3, R6.reuse, R5.reuse, R3, 0x1e, !PT ;  /* 0x0000000506037212 */ /* 0x0c0fe200078e1e03 */
[----:B------:R-:W-:Y:S01]  /*1900*/  IMAD.IADD R226, R31, 0x1, R226 ;  /* 0x000000011fe27824 */ /* 0x000fe200078e02e2 */
[----:B------:R-:W-:Y:S01]  /*1910*/  LOP3.LUT R220, R6, R5, R8, 0x1e, !PT ;  /* 0x0000000506dc7212 */ /* 0x000fe200078e1e08 */
[----:B------:R-:W-:Y:S01]  /*1920*/  @!P1 IMAD.SHL.U32 R5, R36, 0x10, RZ ;  /* 0x0000001024059824 */ /* 0x000fe200078e00ff */
[----:B------:R-:W-:Y:S01]  /*1930*/  LEA.HI R247, R0, R9, RZ, 0x2 ;  /* 0x0000000900f77211 */ /* 0x000fe200078f10ff */
[----:B------:R-:W-:-:S03]  /*1940*/  IMAD.SHL.U32 R0, R30, 0x20, RZ ;  /* 0x000000201e007824 */ /* 0x000fc600078e00ff */
[----:B------:R-:W-:Y:S01]  /*1950*/  SHF.R.S32.HI R250, RZ, 0x2, R247 ;  /* 0x00000002fffa7819 */ /* 0x000fe200000114f7 */
[----:B------:R1:W-:Y:S01]  /*1960*/  @!P1 LDGSTS.E.BYPASS.LTC128B.128 [R5+0xf280], [R28.64] ;  /* 0x0f2800001c059fae */ /* 0x0003e2000b901d50 */
[----:B------:R-:W-:Y:S02]  /*1970*/  IMAD R4, R22, 0x200, R0 ;  /* 0x0000020016047824 */ /* 0x000fe400078e0200 */
[----:B------:R-:W-:Y:S01]  /*1980*/  IMAD.IADD R229, R0, 0x1, R2 ;  /* 0x0000000100e57824 */ /* 0x000fe200078e0202 */
[----:B------:R-:W0:Y:S01]  /*1990*/  LDGDEPBAR ;  /* 0x00000000000079af */ /* 0x000e220000000000 */
[----:B------:R-:W-:Y:S02]  /*19a0*/  IMAD R250, R22, 0x10, R250 ;  /* 0x0000001016fa7824 */ /* 0x000fe400078e02fa */
[----:B------:R-:W-:Y:S01]  /*19b0*/  IMAD.IADD R230, R4, 0x1, R3 ;  /* 0x0000000104e67824 */ /* 0x000fe200078e0203 */
[----:B------:R-:W0:Y:S01]  /*19c0*/  LDGDEPBAR ;  /* 0x00000000000079af */ /* 0x000e220000000000 */
[----:B------:R-:W-:Y:S01]  /*19d0*/  IMAD.IADD R220, R0, 0x1, R220 ;  /* 0x0000000100dc7824 */ /* 0x000fe200078e02dc */
[----:B------:R-:W-:Y:S05]  /*19e0*/  @!P5 BRA `(.L_x_0) ;  /* 0x000037a00000d947 */ /* 0x000fea0003800000 */
[----:B----4-:R-:W-:Y:S01]  /*19f0*/  SHF.R.S32.HI R0, RZ, 0x1f, R21 ;  /* 0x0000001fff007819 */ /* 0x010fe20000011415 */
[----:B------:R-:W-:Y:S01]  /*1a00*/  ULDC.64 UR6, c[0x0][0x238] ;  /* 0x00008e0000067ab9 */ /* 0x000fe20000000a00 */
[--C-:B------:R-:W-:Y:S01]  /*1a10*/  SHF.R.S32.HI R37, RZ, 0x1f, R36.reuse ;  /* 0x0000001fff257819 */ /* 0x100fe20000011424 */
[----:B------:R-:W-:Y:S01]  /*1a20*/  UIMAD UR6, UR19, UR6, URZ ;  /* 0x00000006130672a4 */ /* 0x000fe2000f8e023f */
[----:B------:R-:W-:Y:S01]  /*1a30*/  LEA.HI R0, R0, R21, RZ, 0x2 ;  /* 0x0000001500007211 */ /* 0x000fe200078f10ff */
[----:B------:R-:W-:Y:S01]  /*1a40*/  IMAD.U32 R2, RZ, RZ, UR20 ;  /* 0x00000014ff027e24 */ /* 0x000fe2000f8e00ff */
[----:B------:R-:W-:Y:S01]  /*1a50*/  LOP3.LUT R247, R247, 0xfffffffc, RZ, 0xc0, !PT ;  /* 0xfffffffcf7f77812 */ /* 0x000fe200078ec0ff */
[----:B------:R-:W-:Y:S01]  /*1a60*/  UIMAD UR20, UR20, UR7, UR6 ;  /* 0x00000007141472a4 */ /* 0x000fe2000f8e0206 */
[----:B------:R-:W-:Y:S01]  /*1a70*/  LOP3.LUT R0, R0, 0xfffffffc, RZ, 0xc0, !PT ;  /* 0xfffffffc00007812 */ /* 0x000fe200078ec0ff */
[----:B------:R-:W-:Y:S01]  /*1a80*/  IMAD.WIDE.U32 R2, R2, c[0x0][0x238], R36 ;  /* 0x00008e0002027a25 */ /* 0x000fe200078e0024 */
[----:B------:R-:W-:Y:S01]  /*1a90*/  MOV R4, UR11 ;  /* 0x0000000b00047c02 */ /* 0x000fe20008000f00 */
[----:B------:R-:W-:Y:S01]  /*1aa0*/  ULDC.64 UR6, c[0x0][0x240] ;  /* 0x0000900000067ab9 */ /* 0x000fe20000000a00 */
[----:B------:R-:W-:Y:S01]  /*1ab0*/  STL [R1+0x14], R37 ;  /* 0x0000142501007387 */ /* 0x000fe20000100800 */
[----:B------:R-:W-:Y:S01]  /*1ac0*/  IMAD.IADD R0, R21, 0x1, -R0 ;  /* 0x0000000115007824 */ /* 0x000fe200078e0a00 */
[----:B------:R-:W-:Y:S01]  /*1ad0*/  IADD3 R3, R3, UR20, RZ ;  /* 0x0000001403037c10 */ /* 0x000fe2000fffe0ff */
[----:B------:R-:W-:Y:S01]  /*1ae0*/  IMAD.IADD R247, R9, 0x1, -R247 ;  /* 0x0000000109f77824 */ /* 0x000fe200078e0af7 */
[----:B------:R-:W-:Y:S01]  /*1af0*/  UIMAD UR6, UR18, UR6, URZ ;  /* 0x00000006120672a4 */ /* 0x000fe2000f8e023f */
[----:B------:R-:W-:Y:S01]  /*1b00*/  IMAD R0, R0, -0x8, R34 ;  /* 0xfffffff800007824 */ /* 0x000fe200078e0222 */
[----:B------:R-:W-:Y:S01]  /*1b10*/  LEA R226, R226, 0x13480, 0x1 ;  /* 0x00013480e2e27811 */ /* 0x000fe200078e08ff */
[----:B------:R-:W-:Y:S01]  /*1b20*/  IMAD.WIDE.U32 R6, R4, c[0x0][0x240], R2 ;  /* 0x0000900004067a25 */ /* 0x000fe200078e0002 */
[----:B------:R-:W-:Y:S01]  /*1b30*/  UIMAD UR7, UR11, UR7, UR6 ;  /* 0x000000070b0772a4 */ /* 0x000fe2000f8e0206 */
[----:B------:R-:W-:Y:S01]  /*1b40*/  SHF.L.U32 R224, R230, 0x1, RZ ;  /* 0x00000001e6e07819 */ /* 0x000fe200000006ff */
[----:B------:R-:W-:Y:S01]  /*1b50*/  UIADD3 UR18, UR21, 0x3f, URZ ;  /* 0x0000003f15127890 */ /* 0x000fe2000fffe03f */
[----:B------:R-:W-:Y:S01]  /*1b60*/  IMAD R247, R247, -0x2, R0 ;  /* 0xfffffffef7f77824 */ /* 0x000fe200078e0200 */
[----:B------:R-:W-:Y:S01]  /*1b70*/  IADD3 R0, R251, 0x6080, RZ ;  /* 0x00006080fb007810 */ /* 0x000fe20007ffe0ff */
[----:B------:R-:W-:Y:S01]  /*1b80*/  IMAD.SHL.U32 R239, R20, 0x2, RZ ;  /* 0x0000000214ef7824 */ /* 0x000fe200078e00ff */
[----:B------:R-:W-:Y:S01]  /*1b90*/  STL.64 [R1+0x40], R6 ;  /* 0x0000400601007387 */ /* 0x000fe20000100a00 */
[----:B------:R-:W-:Y:S01]  /*1ba0*/  USHF.R.S32.HI UR6, URZ, 0x1f, UR18 ;  /* 0x0000001f3f067899 */ /* 0x000fe20008011412 */
[--C-:B------:R-:W-:Y:S01]  /*1bb0*/  IMAD R227, R231, 0x2, R226.reuse ;  /* 0x00000002e7e37824 */ /* 0x100fe200078e02e2 */
[----:B------:R-:W-:Y:S01]  /*1bc0*/  IADD3 R225, R224, 0xc080, RZ ;  /* 0x0000c080e0e17810 */ /* 0x000fe20007ffe0ff */
[----:B------:R2:W-:Y:S01]  /*1bd0*/  STL [R1+0x50], R0 ;  /* 0x0000500001007387 */ /* 0x0005e20000100800 */
[----:B------:R-:W-:Y:S01]  /*1be0*/  IMAD R228, R232, 0x2, R226 ;  /* 0x00000002e8e47824 */ /* 0x000fe200078e02e2 */
[----:B------:R-:W-:Y:S01]  /*1bf0*/  ULEA.HI UR6, UR6, UR18, URZ, 0x6 ;  /* 0x0000001206067291 */ /* 0x000fe2000f8f303f */
[----:B------:R-:W-:Y:S01]  /*1c00*/  IMAD.SHL.U32 R221, R221, 0x2, RZ ;  /* 0x00000002dddd7824 */ /* 0x000fe200078e00ff */
[----:B------:R-:W-:Y:S01]  /*1c10*/  LEA R220, R220, 0x80, 0x1 ;  /* 0x00000080dcdc7811 */ /* 0x000fe200078e08ff */
[----:B------:R-:W-:Y:S01]  /*1c20*/  CS2R R162, SRZ ;  /* 0x0000000000a27805 */ /* 0x000fe2000001ff00 */
        /* <DEDUP_REMOVED lines=19> */
[----:B--2---:R-:W-:Y:S01]  /*1d60*/  IADD3 R0, R239, 0xf480, RZ ;  /* 0x0000f480ef007810 */ /* 0x004fe20007ffe0ff */
[----:B------:R-:W-:Y:S01]  /*1d70*/  CS2R R122, SRZ ;  /* 0x00000000007a7805 */ /* 0x000fe2000001ff00 */
[----:B------:R-:W-:Y:S01]  /*1d80*/  CS2R R120, SRZ ;  /* 0x0000000000787805 */ /* 0x000fe2000001ff00 */
[----:B------:R-:W-:Y:S01]  /*1d90*/  CS2R R118, SRZ ;  /* 0x0000000000767805 */ /* 0x000fe2000001ff00 */
[----:B------:R-:W-:Y:S01]  /*1da0*/  CS2R R116, SRZ ;  /* 0x0000000000747805 */ /* 0x000fe2000001ff00 */
[----:B------:R2:W-:Y:S01]  /*1db0*/  STL [R1+0x4c], R0 ;  /* 0x00004c0001007387 */ /* 0x0005e20000100800 */
        /* <DEDUP_REMOVED lines=24> */
[----:B--2---:R-:W-:Y:S01]  /*1f40*/  IADD3 R0, R7, UR7, RZ ;  /* 0x0000000707007c10 */ /* 0x004fe2000fffe0ff */
[----:B------:R-:W-:Y:S01]  /*1f50*/  IMAD R231, R231, 0x2, R228 ;  /* 0x00000002e7e77824 */ /* 0x000fe200078e02e4 */
[----:B------:R-:W-:Y:S01]  /*1f60*/  LEA R232, R232, R227, 0x1 ;  /* 0x000000e3e8e87211 */ /* 0x000fe200078e08ff */
[----:B------:R-:W-:Y:S01]  /*1f70*/  IMAD R225, R233, 0x2, R225 ;  /* 0x00000002e9e17824 */ /* 0x000fe200078e02e1 */
[----:B------:R-:W-:Y:S01]  /*1f80*/  IADD3 R234, R230, R233, RZ ;  /* 0x000000e9e6ea7210 */ /* 0x000fe20007ffe0ff */
[----:B------:R2:W-:Y:S01]  /*1f90*/  STL [R1+0x48], R0 ;  /* 0x0000480001007387 */ /* 0x0005e20000100800 */
[----:B------:R-:W-:-:S02]  /*1fa0*/  ULDC UR20, c[0x0][0x218] ;  /* 0x0000860000147ab9 */ /* 0x000fc40000000800 */
[----:B------:R-:W-:Y:S02]  /*1fb0*/  ULDC UR19, c[0x0][0x290] ;  /* 0x0000a40000137ab9 */ /* 0x000fe40000000800 */
[----:B------:R-:W-:Y:S02]  /*1fc0*/  UMOV UR25, 0x1 ;  /* 0x0000000100197882 */ /* 0x000fe40000000000 */
[----:B------:R-:W-:Y:S02]  /*1fd0*/  UMOV UR4, URZ ;  /* 0x0000003f00047c82 */ /* 0x000fe40008000000 */
[----:B------:R-:W-:Y:S02]  /*1fe0*/  UMOV UR22, URZ ;  /* 0x0000003f00167c82 */ /* 0x000fe40008000000 */
[----:B------:R-:W-:Y:S02]  /*1ff0*/  ULDC UR21, c[0x0][0x168] ;  /* 0x00005a0000157ab9 */ /* 0x000fe40000000800 */
[----:B------:R-:W-:-:S02]  /*2000*/  UIMAD UR20, UR11, UR20, URZ ;  /* 0x000000140b1472a4 */ /* 0x000fc4000f8e023f */
[----:B------:R-:W-:Y:S02]  /*2010*/  UIMAD UR19, UR11, UR19, URZ ;  /* 0x000000130b1372a4 */ /* 0x000fe4000f8e023f */
[----:B------:R-:W-:Y:S02]  /*2020*/  USHF.R.S32.HI UR23, URZ, 0x6, UR6 ;  /* 0x000000063f177899 */ /* 0x000fe40008011406 */
[----:B------:R-:W-:Y:S02]  /*2030*/  ULDC UR18, c[0x0][0x168] ;  /* 0x00005a0000127ab9 */ /* 0x000fe40000000800 */
.L_x_3:
[----:B------:R-:W-:Y:S04]  /*2040*/  DEPBAR.LE SB0, 0x1 ;  /* 0x000080400000791a */ /* 0x000fe80000000000 */
[----:B------:R-:W-:Y:S01]  /*2050*/  BAR.SYNC.DEFER_BLOCKING 0x0 ;  /* 0x0000000000007b1d */ /* 0x000fe20000010000 */
[----:B--2---:R-:W-:Y:S01]  /*2060*/  MOV R0, UR4 ;  /* 0x0000000400007c02 */ /* 0x004fe20008000f00 */
[----:B------:R-:W-:Y:S01]  /*2070*/  IMAD.U32 R2, RZ, RZ, UR4 ;  /* 0x00000004ff027e24 */ /* 0x000fe2000f8e00ff */
[----:B------:R-:W-:Y:S03]  /*2080*/  UIADD3 UR24, UR22, 0x1, URZ ;  /* 0x0000000116187890 */ /* 0x000fe6000fffe03f */
[----:B------:R-:W-:Y:S01]  /*2090*/  IMAD R0, R0, 0x1800, R230 ;  /* 0x0000180000007824 */ /* 0x000fe200078e02e6 */
[----:B------:R-:W-:Y:S01]  /*20a0*/  UISETP.GE.AND UP0, UPT, UR24, UR23, UPT ;  /* 0x000000171800728c */ /* 0x000fe2000bf06270 */
[----:B------:R-:W-:Y:S03]  /*20b0*/  IMAD R2, R2, 0x1800, R233 ;  /* 0x0000180002027824 */ /* 0x000fe600078e02e9 */
[----:B------:R-:W-:Y:S02]  /*20c0*/  SHF.L.U32 R0, R0, 0x1, RZ ;  /* 0x0000000100007819 */ /* 0x000fe400000006ff */
[----:B------:R-:W-:Y:S02]  /*20d0*/  IADD3 R2, R230, R2, RZ ;  /* 0x00000002e6027210 */ /* 0x000fe40007ffe0ff */
[----:B------:R-:W-:Y:S03]  /*20e0*/  PLOP3.LUT P0, PT, PT, PT, UP0, 0x80, 0x0 ;  /* 0x000000000000781c */ /* 0x000fe60003f0f008 */
[----:B------:R-:W-:Y:S01]  /*20f0*/  IMAD.SHL.U32 R3, R2, 0x2, RZ ;  /* 0x0000000202037824 */ /* 0x000fe200078e00ff */
[----:B------:R-:W-:Y:S01]  /*2100*/  MOV R2, UR4 ;  /* 0x0000000400027c02 */ /* 0x000fe20008000f00 */
[----:B------:R-:W-:Y:S04]  /*2110*/  LDSM.16.M88.4 R16, [R222+0x80] ;  /* 0x00008000de10783b */ /* 0x000fe80000000200 */
[----:B------:R-:W-:Y:S01]  /*2120*/  IMAD R2, R2, 0x1800, R234 ;  /* 0x0000180002027824 */ /* 0x000fe200078e02ea */
[----:B------:R-:W2:Y:S03]  /*2130*/  LDSM.16.M88.4 R32, [R0+0x6080] ;  /* 0x006080000020783b */ /* 0x000ea60000000200 */
[----:B------:R-:W-:Y:S02]  /*2140*/  IMAD.SHL.U32 R2, R2, 0x2, RZ ;  /* 0x0000000202027824 */ /* 0x000fe400078e00ff */
[----:B-1----:R-:W1:Y:S05]  /*2150*/  LDSM.16.M88.4 R28, [R0+0x6880] ;  /* 0x00688000001c783b */ /* 0x002e6a0000000200 */
[----:B------:R-:W3:Y:S05]  /*2160*/  LDSM.16.M88.4 R36, [R222+0x1080] ;  /* 0x00108000de24783b */ /* 0x000eea0000000200 */
[----:B------:R-:W-:Y:S05]  /*2170*/  LDSM.16.M88.4 R44, [R223+0x80] ;  /* 0x00008000df2c783b */ /* 0x000fea0000000200 */
[----:B------:R-:W4:Y:S05]  /*2180*/  LDSM.16.M88.4 R40, [R3+0x6080] ;  /* 0x006080000328783b */ /* 0x000f2a0000000200 */
[----:B------:R-:W5:Y:S05]  /*2190*/  LDSM.16.M88.4 R48, [R3+0x6880] ;  /* 0x006880000330783b */ /* 0x000f6a0000000200 */
[----:B------:R-:W3:Y:S05]  /*21a0*/  LDSM.16.M88.4 R52, [R223+0x1080] ;  /* 0x00108000df34783b */ /* 0x000eea0000000200 */
[----:B------:R-:W-:Y:S01]  /*21b0*/  LDSM.16.M88.4 R60, [R222+0x2080] ;  /* 0x00208000de3c783b */ /* 0x000fe20000000200 */
[-C--:B--2---:R-:W-:Y:S04]  /*21c0*/  HMMA.16816.F32 R4, R32, R16.reuse, RZ ;  /* 0x000000102004723c */ /* 0x084fe800000018ff */
[----:B------:R-:W2:Y:S05]  /*21d0*/  LDSM.16.M88.4 R56, [R0+0x7080] ;  /* 0x007080000038783b */ /* 0x000eaa0000000200 */
[----:B------:R-:W2:Y:S01]  /*21e0*/  LDSM.16.M88.4 R64, [R0+0x7880] ;  /* 0x007880000040783b */ /* 0x000ea20000000200 */
[C---:B-1----:R-:W-:Y:S08]  /*21f0*/  HMMA.16816.F32 R8, R28.reuse, R16, RZ ;  /* 0x000000101c08723c */ /* 0x042ff000000018ff */
[-C--:B------:R-:W-:Y:S08]  /*2200*/  HMMA.16816.F32 R12, R28, R18.reuse, RZ ;  /* 0x000000121c0c723c */ /* 0x080ff000000018ff */
[C---:B------:R-:W-:Y:S08]  /*2210*/  HMMA.16816.F32 R16, R32.reuse, R18, RZ ;  /* 0x000000122010723c */ /* 0x040ff000000018ff */
[-C--:B---3--:R-:W-:Y:S08]  /*2220*/  HMMA.16816.F32 R20, R32, R36.reuse, RZ ;  /* 0x000000242014723c */ /* 0x088ff000000018ff */
[C---:B------:R-:W-:Y:S08]  /*2230*/  HMMA.16816.F32 R24, R28.reuse, R36, RZ ;  /* 0x000000241c18723c */ /* 0x040ff000000018ff */
[-C--:B------:R-:W-:Y:S08]  /*2240*/  HMMA.16816.F32 R28, R28, R38.reuse, RZ ;  /* 0x000000261c1c723c */ /* 0x080ff000000018ff */
[----:B------:R-:W-:Y:S01]  /*2250*/  HMMA.16816.F32 R32, R32, R38, RZ ;  /* 0x000000262020723c */ /* 0x000fe200000018ff */
[----:B------:R-:W1:Y:S07]  /*2260*/  LDSM.16.M88.4 R36, [R222+0x3080] ;  /* 0x00308000de24783b */ /* 0x000e6e0000000200 */
[-C--:B----4-:R-:W-:Y:S08]  /*2270*/  HMMA.16816.F32 R4, R40, R44.reuse, R4 ;  /* 0x0000002c2804723c */ /* 0x090ff00000001804 */
[C---:B-----5:R-:W-:Y:S08]  /*2280*/  HMMA.16816.F32 R8, R48.reuse, R44, R8 ;  /* 0x0000002c3008723c */ /* 0x060ff00000001808 */
[-C--:B------:R-:W-:Y:S08]  /*2290*/  HMMA.16816.F32 R12, R48, R46.reuse, R12 ;  /* 0x0000002e300c723c */ /* 0x080ff0000000180c */
[C---:B------:R-:W-:Y:S01]  /*22a0*/  HMMA.16816.F32 R16, R40.reuse, R46, R16 ;  /* 0x0000002e2810723c */ /* 0x040fe20000001810 */
[----:B------:R-:W-:Y:S07]  /*22b0*/  LDSM.16.M88.4 R44, [R223+0x2080] ;  /* 0x00208000df2c783b */ /* 0x000fee0000000200 */
[-C--:B------:R-:W-:Y:S08]  /*22c0*/  HMMA.16816.F32 R20, R40, R52.reuse, R20 ;  /* 0x000000342814723c */ /* 0x080ff00000001814 */
[C---:B------:R-:W-:Y:S08]  /*22d0*/  HMMA.16816.F32 R24, R48.reuse, R52, R24 ;  /* 0x000000343018723c */ /* 0x040ff00000001818 */
[-C--:B------:R-:W-:Y:S01]  /*22e0*/  HMMA.16816.F32 R28, R48, R54.reuse, R28 ;  /* 0x00000036301c723c */ /* 0x080fe2000000181c */
[----:B------:R-:W-:Y:S07]  /*22f0*/  LDSM.16.M88.4 R48, [R3+0x7880] ;  /* 0x007880000330783b */ /* 0x000fee0000000200 */
[----:B------:R-:W-:Y:S01]  /*2300*/  HMMA.16816.F32 R32, R40, R54, R32 ;  /* 0x000000362820723c */ /* 0x000fe20000001820 */
[----:B------:R-:W3:Y:S05]  /*2310*/  LDSM.16.M88.4 R40, [R2+0x7080] ;  /* 0x007080000228783b */ /* 0x000eea0000000200 */
[----:B------:R-:W4:Y:S02]  /*2320*/  LDSM.16.M88.4 R52, [R223+0x3080] ;  /* 0x00308000df34783b */ /* 0x000f240000000200 */
[-C--:B--2---:R-:W-:Y:S08]  /*2330*/  HMMA.16816.F32 R4, R56, R60.reuse, R4 ;  /* 0x0000003c3804723c */ /* 0x084ff00000001804 */
[C---:B------:R-:W-:Y:S08]  /*2340*/  HMMA.16816.F32 R8, R64.reuse, R60, R8 ;  /* 0x0000003c4008723c */ /* 0x040ff00000001808 */
[-C--:B------:R-:W-:Y:S08]  /*2350*/  HMMA.16816.F32 R12, R64, R62.reuse, R12 ;  /* 0x0000003e400c723c */ /* 0x080ff0000000180c */
[C---:B------:R-:W-:Y:S01]  /*2360*/  HMMA.16816.F32 R16, R56.reuse, R62, R16 ;  /* 0x0000003e3810723c */ /* 0x040fe20000001810 */
[----:B------:R-:W-:Y:S07]  /*2370*/  LDSM.16.M88.4 R60, [R0+0x8080] ;  /* 0x00808000003c783b */ /* 0x000fee0000000200 */
[-C--:B-1----:R-:W-:Y:S08]  /*2380*/  HMMA.16816.F32 R20, R56, R36.reuse, R20 ;  /* 0x000000243814723c */ /* 0x082ff00000001814 */
[C---:B------:R-:W-:Y:S08]  /*2390*/  HMMA.16816.F32 R24, R64.reuse, R36, R24 ;  /* 0x000000244018723c */ /* 0x040ff00000001818 */
[-C--:B------:R-:W-:Y:S01]  /*23a0*/  HMMA.16816.F32 R28, R64, R38.reuse, R28 ;  /* 0x00000026401c723c */ /* 0x080fe2000000181c */
[----:B------:R-:W1:Y:S07]  /*23b0*/  LDSM.16.M88.4 R64, [R222+0x4080] ;  /* 0x00408000de40783b */ /* 0x000e6e0000000200 */
[----:B------:R-:W-:Y:S01]  /*23c0*/  HMMA.16816.F32 R32, R56, R38, R32 ;  /* 0x000000263820723c */ /* 0x000fe20000001820 */
[----:B------:R2:W5:Y:S05]  /*23d0*/  LDSM.16.M88.4 R36, [R0+0x8880] ;  /* 0x008880000024783b */ /* 0x00056a0000000200 */
[----:B------:R-:W1:Y:S02]  /*23e0*/  LDSM.16.M88.4 R56, [R222+0x5080] ;  /* 0x00508000de38783b */ /* 0x000e640000000200 */
[-C--:B---3--:R-:W-:Y:S08]  /*23f0*/  HMMA.16816.F32 R4, R40, R44.reuse, R4 ;  /* 0x0000002c2804723c */ /* 0x088ff00000001804 */
[C---:B------:R-:W-:Y:S08]  /*2400*/  HMMA.16816.F32 R8, R48.reuse, R44, R8 ;  /* 0x0000002c3008723c */ /* 0x040ff00000001808 */
[-C--:B------:R-:W-:Y:S01]  /*2410*/  HMMA.16816.F32 R12, R48, R46.reuse, R12 ;  /* 0x0000002e300c723c */ /* 0x080fe2000000180c */
[----:B--2---:R-:W-:Y:S04]  /*2420*/  MOV R0, UR4 ;  /* 0x0000000400007c02 */ /* 0x004fe80008000f00 */
[----:B------:R-:W-:Y:S03]  /*2430*/  LEA R0, R0, R250, 0x6 ;  /* 0x000000fa00007211 */ /* 0x000fe600078e30ff */
[C---:B------:R-:W-:Y:S01]  /*2440*/  HMMA.16816.F32 R16, R40.reuse, R46, R16 ;  /* 0x0000002e2810723c */ /* 0x040fe20000001810 */
[----:B------:R-:W-:Y:S05]  /*2450*/  LDSM.16.M88.4 R44, [R2+0x8080] ;  /* 0x00808000022c783b */ /* 0x000fea0000000200 */
[----:B------:R-:W-:Y:S02]  /*2460*/  LDS R236, [R0.X4+0xf080] ;  /* 0x00f0800000ec7984 */ /* 0x000fe40000004800 */
[-C--:B----4-:R-:W-:Y:S03]  /*2470*/  HMMA.16816.F32 R20, R40, R52.reuse, R20 ;  /* 0x000000342814723c */ /* 0x090fe60000001814 */
[----:B------:R-:W-:Y:S05]  /*2480*/  LDS R235, [R0.X4+0xf0a0] ;  /* 0x00f0a00000eb7984 */ /* 0x000fea0000004800 */
[C---:B------:R-:W-:Y:S01]  /*2490*/  HMMA.16816.F32 R24, R48.reuse, R52, R24 ;  /* 0x000000343018723c */ /* 0x040fe20000001818 */
[----:B------:R-:W-:Y:S05]  /*24a0*/  LDS R237, [R0.X4+0xf100] ;  /* 0x00f1000000ed7984 */ /* 0x000fea0000004800 */
[----:B------:R-:W-:Y:S02]  /*24b0*/  LDS R238, [R0.X4+0xf120] ;  /* 0x00f1200000ee7984 */ /* 0x000fe40000004800 */
[-C--:B------:R-:W-:Y:S03]  /*24c0*/  HMMA.16816.F32 R28, R48, R54.reuse, R28 ;  /* 0x00000036301c723c */ /* 0x080fe6000000181c */
[----:B------:R-:W2:Y:S05]  /*24d0*/  LDSM.16.M88.4 R48, [R223+0x4080] ;  /* 0x00408000df30783b */ /* 0x000eaa0000000200 */
[----:B------:R-:W-:Y:S01]  /*24e0*/  HMMA.16816.F32 R32, R40, R54, R32 ;  /* 0x000000362820723c */ /* 0x000fe20000001820 */
[----:B------:R-:W3:Y:S05]  /*24f0*/  LDSM.16.M88.4 R40, [R3+0x8880] ;  /* 0x008880000328783b */ /* 0x000eea0000000200 */
[----:B------:R-:W4:Y:S02]  /*2500*/  LDSM.16.M88.4 R52, [R223+0x5080] ;  /* 0x00508000df34783b */ /* 0x000f240000000200 */
[-C--:B-1----:R-:W-:Y:S01]  /*2510*/  HMMA.16816.F32 R4, R60, R64.reuse, R4 ;  /* 0x000000403c04723c */ /* 0x082fe20000001804 */
[----:B------:R-:W-:Y:S04]  /*2520*/  DEPBAR.LE SB0, 0x0 ;  /* 0x000080000000791a */ /* 0x000fe80000000000 */
[----:B------:R-:W-:Y:S03]  /*2530*/  BAR.SYNC.DEFER_BLOCKING 0x0 ;  /* 0x0000000000007b1d */ /* 0x000fe60000010000 */
[C---:B-----5:R-:W-:Y:S08]  /*2540*/  HMMA.16816.F32 R8, R36.reuse, R64, R8 ;  /* 0x000000402408723c */ /* 0x060ff00000001808 */
[-C--:B------:R-:W-:Y:S08]  /*2550*/  HMMA.16816.F32 R12, R36, R66.reuse, R12 ;  /* 0x00000042240c723c */ /* 0x080ff0000000180c */
[C---:B------:R-:W-:Y:S08]  /*2560*/  HMMA.16816.F32 R16, R60.reuse, R66, R16 ;  /* 0x000000423c10723c */ /* 0x040ff00000001810 */
[-C--:B------:R-:W-:Y:S08]  /*2570*/  HMMA.16816.F32 R20, R60, R56.reuse, R20 ;  /* 0x000000383c14723c */ /* 0x080ff00000001814 */
[C---:B------:R-:W-:Y:S01]  /*2580*/  HMMA.16816.F32 R24, R36.reuse, R56, R24 ;  /* 0x000000382418723c */ /* 0x040fe20000001818 */
[----:B------:R1:W1:Y:S05]  /*2590*/  LDSM.16.M88.4 R64, [R224+0xc080] ;  /* 0x00c08000e040783b */ /* 0x00026a0000000200 */
[----:B------:R1:W1:Y:S02]  /*25a0*/  LDSM.16.M88.4 R172, [R225] ;  /* 0x00000000e1ac783b */ /* 0x0002640000000200 */
[-C--:B------:R-:W-:Y:S03]  /*25b0*/  HMMA.16816.F32 R28, R36, R58.reuse, R28 ;  /* 0x0000003a241c723c */ /* 0x080fe6000000181c */
[----:B------:R1:W1:Y:S05]  /*25c0*/  LDSM.16.M88.4 R180, [R225+0x800] ;  /* 0x00080000e1b4783b */ /* 0x00026a0000000200 */
[----:B------:R-:W-:Y:S01]  /*25d0*/  HMMA.16816.F32 R32, R60, R58, R32 ;  /* 0x0000003a3c20723c */ /* 0x000fe20000001820 */
[----:B------:R1:W1:Y:S07]  /*25e0*/  LDSM.16.M88.4 R60, [R224+0xc880] ;  /* 0x00c88000e03c783b */ /* 0x00026e0000000200 */
[-C--:B--2---:R-:W-:Y:S08]  /*25f0*/  HMMA.16816.F32 R4, R44, R48.reuse, R4 ;  /* 0x000000302c04723c */ /* 0x084ff00000001804 */
[C---:B---3--:R-:W-:Y:S08]  /*2600*/  HMMA.16816.F32 R8, R40.reuse, R48, R8 ;  /* 0x000000302808723c */ /* 0x048ff00000001808 */
[-C--:B------:R-:W-:Y:S08]  /*2610*/  HMMA.16816.F32 R12, R40, R50.reuse, R12 ;  /* 0x00000032280c723c */ /* 0x080ff0000000180c */
[C---:B------:R-:W-:Y:S08]  /*2620*/  HMMA.16816.F32 R16, R44.reuse, R50, R16 ;  /* 0x000000322c10723c */ /* 0x040ff00000001810 */
[-C--:B----4-:R-:W-:Y:S08]  /*2630*/  HMMA.16816.F32 R20, R44, R52.reuse, R20 ;  /* 0x000000342c14723c */ /* 0x090ff00000001814 */
[C---:B------:R-:W-:Y:S08]  /*2640*/  HMMA.16816.F32 R24, R40.reuse, R52, R24 ;  /* 0x000000342818723c */ /* 0x040ff00000001818 */
[-C--:B------:R-:W-:Y:S08]  /*2650*/  HMMA.16816.F32 R28, R40, R54.reuse, R28 ;  /* 0x00000036281c723c */ /* 0x080ff0000000181c */
[----:B------:R-:W-:Y:S01]  /*2660*/  HMMA.16816.F32 R32, R44, R54, R32 ;  /* 0x000000362c20723c */ /* 0x000fe20000001820 */
[----:B------:R-:W-:-:S07]  /*2670*/  @P0 BRA `(.L_x_1) ;  /* 0x0000035000000947 */ /* 0x000fce0003800000 */
[----:B-1----:R-:W2:Y:S01]  /*2680*/  LDL.64 R244, [R1+0x28] ;  /* 0x0000280001f47983 */ /* 0x002ea20000100a00 */
[----:B------:R-:W-:Y:S02]  /*2690*/  USHF.R.S32.HI UR26, URZ, 0x1f, UR24 ;  /* 0x0000001f3f1a7899 */ /* 0x000fe40008011418 */
[----:B------:R-:W-:Y:S01]  /*26a0*/  ULDC.64 UR6, c[0x0][0x178] ;  /* 0x00005e0000067ab9 */ /* 0x000fe20000000a00 */
[----:B------:R-:W3:Y:S01]  /*26b0*/  LDL.64 R242, [R1+0x38] ;  /* 0x0000380001f27983 */ /* 0x000ee20000100a00 */
[----:B------:R-:W-:Y:S02]  /*26c0*/  UIMAD UR26, UR26, UR6, URZ ;  /* 0x000000061a1a72a4 */ /* 0x000fe4000f8e023f */
[----:B------:R-:W-:Y:S01]  /*26d0*/  UIMAD.WIDE.U32 UR28, UR24, UR6, URZ ;  /* 0x00000006181c72a5 */ /* 0x000fe2000f8e003f */
[----:B------:R-:W4:Y:S01]  /*26e0*/  LDL.64 R240, [R1] ;  /* 0x0000000001f07983 */ /* 0x000f220000100a00 */
[----:B------:R-:W-:Y:S02]  /*26f0*/  UIMAD UR6, UR24, -0x40, UR21 ;  /* 0xffffffc0180678a4 */ /* 0x000fe4000f8e0215 */
[----:B------:R-:W-:Y:S01]  /*2700*/  UIMAD UR26, UR24, UR7, UR26 ;  /* 0x00000007181a72a4 */ /* 0x000fe2000f8e021a */
[----:B------:R-:W5:Y:S03]  /*2710*/  LDL R41, [R1+0x50] ;  /* 0x0000500001297983 */ /* 0x000f660000100800 */
[----:B------:R-:W-:Y:S01]  /*2720*/  UIADD3 UR26, UR29, UR26, URZ ;  /* 0x0000001a1d1a7290 */ /* 0x000fe2000fffe03f */
[----:B------:R-:W1:Y:S01]  /*2730*/  S2R R40, SR_CTAID.Y ;  /* 0x0000000000287919 */ /* 0x000e620000002600 */
[----:B--2---:R-:W-:Y:S01]  /*2740*/  IMAD.MOV.U32 R37, RZ, RZ, R245 ;  /* 0x000000ffff257224 */ /* 0x004fe200078e00f5 */
[----:B-1----:R-:W-:Y:S01]  /*2750*/  SHF.R.S32.HI R38, RZ, 0x1f, R40 ;  /* 0x0000001fff267819 */ /* 0x002fe20000011428 */
[----:B---3--:R-:W-:Y:S04]  /*2760*/  IMAD.MOV.U32 R36, RZ, RZ, R242 ;  /* 0x000000ffff247224 */ /* 0x008fe800078e00f2 */
[----:B------:R-:W-:Y:S01]  /*2770*/  IMAD R39, R38, c[0x0][0x180], RZ ;  /* 0x0000600026277a24 */ /* 0x000fe200078e02ff */
[----:B----4-:R-:W-:Y:S01]  /*2780*/  @!P1 MOV R3, R241 ;  /* 0x000000f100039202 */ /* 0x010fe20000000f00 */
[----:B------:R-:W-:Y:S04]  /*2790*/  IMAD.WIDE.U32 R36, R40, c[0x0][0x180], R36 ;  /* 0x0000600028247a25 */ /* 0x000fe800078e0024 */
[----:B------:R-:W-:Y:S01]  /*27a0*/  @!P1 IMAD.MOV.U32 R2, RZ, RZ, R240 ;  /* 0x000000ffff029224 */ /* 0x000fe200078e00f0 */
[----:B------:R-:W-:Y:S01]  /*27b0*/  IADD3 R0, P6, R36, UR14, RZ ;  /* 0x0000000e24007c10 */ /* 0x000fe2000ffde0ff */
[----:B------:R-:W-:Y:S02]  /*27c0*/  @!P1 IMAD R38, R38, c[0x0][0x270], RZ ;  /* 0x00009c0026269a24 */ /* 0x000fe400078e02ff */
[C---:B------:R-:W-:Y:S04]  /*27d0*/  @!P1 IMAD.WIDE.U32 R2, R40.reuse, c[0x0][0x270], R2 ;  /* 0x00009c0028029a25 */ /* 0x040fe800078e0002 */
[C---:B------:R-:W-:Y:S02]  /*27e0*/  IMAD R39, R40.reuse, c[0x0][0x184], R39 ;  /* 0x0000610028277a24 */ /* 0x040fe400078e0227 */
[----:B------:R-:W-:Y:S01]  /*27f0*/  @!P1 IMAD R36, R40, c[0x0][0x274], R38 ;  /* 0x00009d0028249a24 */ /* 0x000fe200078e0226 */
[----:B------:R-:W-:Y:S01]  /*2800*/  @!P1 IADD3 R38, P0, R2, UR12, RZ ;  /* 0x0000000c02269c10 */ /* 0x000fe2000ff1e0ff */
[----:B------:R-:W-:Y:S01]  /*2810*/  IMAD.U32 R40, RZ, RZ, UR28 ;  /* 0x0000001cff287e24 */ /* 0x000fe2000f8e00ff */
[----:B------:R-:W-:Y:S02]  /*2820*/  LEA R2, P5, R0, c[0x0][0x160], 0x1 ;  /* 0x0000580000027a11 */ /* 0x000fe400078a08ff */
[----:B------:R-:W-:Y:S01]  /*2830*/  IADD3.X R37, R37, UR5, R39, P6, !PT ;  /* 0x0000000525257c10 */ /* 0x000fe2000b7fe427 */
[----:B------:R-:W-:Y:S01]  /*2840*/  IMAD.U32 R39, RZ, RZ, UR26 ;  /* 0x0000001aff277e24 */ /* 0x000fe2000f8e00ff */
[----:B------:R-:W-:Y:S02]  /*2850*/  @!P1 IADD3.X R3, R3, UR9, R36, P0, !PT ;  /* 0x0000000903039c10 */ /* 0x000fe400087fe424 */
[----:B------:R-:W-:Y:S02]  /*2860*/  LEA R2, P0, R40, R2, 0x7 ;  /* 0x0000000228027211 */ /* 0x000fe400078038ff */
[----:B------:R-:W-:Y:S02]  /*2870*/  LEA.HI.X R0, R0, c[0x0][0x164], R37, 0x1, P5 ;  /* 0x0000590000007a11 */ /* 0x000fe400028f0c25 */
[----:B------:R-:W-:Y:S02]  /*2880*/  @!P1 LEA R36, P5, R38, c[0x0][0x258], 0x2 ;  /* 0x0000960026249a11 */ /* 0x000fe400078a10ff */
[----:B------:R-:W-:Y:S02]  /*2890*/  ISETP.GE.OR P6, PT, R248, UR6, P4 ;  /* 0x00000006f8007c0c */ /* 0x000fe4000a7c6670 */
[----:B------:R-:W-:Y:S02]  /*28a0*/  @!P1 LEA.HI.X R37, R38, c[0x0][0x25c], R3, 0x2, P5 ;  /* 0x0000970026259a11 */ /* 0x000fe400028f1403 */
[----:B------:R-:W-:Y:S01]  /*28b0*/  LEA.HI.X R3, R40, R0, R39, 0x7, P0 ;  /* 0x0000000028037211 */ /* 0x000fe200000f3c27 */
[----:B------:R-:W-:Y:S01]  /*28c0*/  IMAD.U32 R0, RZ, RZ, UR25 ;  /* 0x00000019ff007e24 */ /* 0x000fe2000f8e00ff */
[C---:B------:R-:W-:Y:S01]  /*28d0*/  ISETP.GE.OR P5, PT, R248.reuse, UR6, !P3 ;  /* 0x00000006f8007c0c */ /* 0x040fe2000dfa6670 */
[----:B------:R-:W-:Y:S01]  /*28e0*/  IMAD.U32 R39, RZ, RZ, UR25 ;  /* 0x00000019ff277e24 */ /* 0x000fe2000f8e00ff */
[----:B------:R-:W-:Y:S02]  /*28f0*/  ISETP.GE.OR P0, PT, R248, UR6, !P2 ;  /* 0x00000006f8007c0c */ /* 0x000fe4000d706670 */
[----:B------:R-:W-:Y:S01]  /*2900*/  @!P1 LEA R40, R0, R240, 0x6 ;  /* 0x000000f000289211 */ /* 0x000fe200078e30ff */
[----:B-----5:R-:W-:Y:S01]  /*2910*/  IMAD R0, R39, 0x3000, R41 ;  /* 0x0000300027007824 */ /* 0x020fe200078e0229 */
[----:B------:R-:W-:Y:S04]  /*2920*/  MOV R38, UR22 ;  /* 0x0000001600267c02 */ /* 0x000fe80008000f00 */
[----:B------:R-:W-:Y:S01]  /*2930*/  @!PT LDS RZ, [RZ] ;  /* 0x00000000fffff984 */ /* 0x000fe20000000800 */
[----:B------:R-:W-:Y:S01]  /*2940*/  @!PT LDS RZ, [RZ] ;  /* 0x00000000fffff984 */ /* 0x000fe20000000800 */
[----:B------:R-:W-:Y:S01]  /*2950*/  @!PT LDS RZ, [RZ] ;  /* 0x00000000fffff984 */ /* 0x000fe20000000800 */
[----:B------:R1:W-:Y:S01]  /*2960*/  LDGSTS.E.BYPASS.LTC128B.128 [R0], [R2.64], !P6 ;  /* 0x0000000002007fae */ /* 0x0003e2000f101d50 */
[----:B------:R-:W-:Y:S03]  /*2970*/  @!P1 LEA R38, R38, 0x40, 0x6 ;  /* 0x0000004026269811 */ /* 0x000fe600078e30ff */
[----:B------:R1:W-:Y:S02]  /*2980*/  LDGSTS.E.BYPASS.LTC128B.128 [R0+0x1000], [R2.64+0x40], !P5 ;  /* 0x0100004002007fae */ /* 0x0003e4000e901d50 */
[----:B------:R-:W-:Y:S02]  /*2990*/  @!P1 IMAD.WIDE R36, R38, 0x4, R36 ;  /* 0x0000000426249825 */ /* 0x000fe400078e0224 */
[----:B------:R1:W-:Y:S02]  /*29a0*/  LDGSTS.E.BYPASS.LTC128B.128 [R0+0x2000], [R2.64+0x80], !P0 ;  /* 0x0200008002007fae */ /* 0x0003e4000c101d50 */
[----:B------:R-:W-:Y:S05]  /*29b0*/  @!P1 IMAD.SHL.U32 R38, R40, 0x4, RZ ;  /* 0x0000000428269824 */ /* 0x000fea00078e00ff */
[----:B------:R1:W-:Y:S02]  /*29c0*/  @!P1 LDGSTS.E.BYPASS.LTC128B.128 [R38+0xf080], [R36.64] ;  /* 0x0f08000024269fae */ /* 0x0003e4000b901d50 */
.L_x_1:
[-C--:B-1----:R-:W-:Y:S01]  /*29d0*/  HMMA.16816.F32 R36, R64, R164.reuse, RZ ;  /* 0x000000a44024723c */ /* 0x082fe200000018ff */
[----:B------:R-:W0:Y:S02]  /*29e0*/  LDGDEPBAR ;  /* 0x00000000000079af */ /* 0x000e240000000000 */
[C---:B------:R-:W-:Y:S02]  /*29f0*/  ISETP.GT.AND P0, PT, R247.reuse, RZ, PT ;  /* 0x000000fff700720c */ /* 0x040fe40003f04270 */
[C---:B------:R-:W-:Y:S02]  /*2a00*/  ISETP.GT.AND P5, PT, R247.reuse, 0x1, PT ;  /* 0x00000001f700780c */ /* 0x040fe40003fa4270 */
[----:B------:R-:W-:Y:S01]  /*2a10*/  FSEL R3, R8, -INF , P0 ;  /* 0xff80000008037808 */ /* 0x000fe20000000000 */
[C---:B------:R-:W-:Y:S02]  /*2a20*/  HMMA.16816.F32 R40, R60.reuse, R164, RZ ;  /* 0x000000a43c28723c */ /* 0x040fe400000018ff */
[----:B------:R-:W-:Y:S02]  /*2a30*/  ISETP.GT.AND P6, PT, R247, 0x20, PT ;  /* 0x00000020f700780c */ /* 0x000fe40003fc4270 */
[----:B------:R-:W-:Y:S02]  /*2a40*/  FSEL R246, R11, -INF , P5 ;  /* 0xff8000000bf67808 */ /* 0x000fe40002800000 */
[----:B------:R-:W-:Y:S02]  /*2a50*/  FSEL R12, R12, -INF , P6 ;  /* 0xff8000000c0c7808 */ /* 0x000fe40003000000 */
[-C--:B------:R-:W-:Y:S01]  /*2a60*/  HMMA.16816.F32 R44, R60, R166.reuse, RZ ;  /* 0x000000a63c2c723c */ /* 0x080fe200000018ff */
[----:B------:R-:W-:Y:S03]  /*2a70*/  FSEL R6, R6, -INF , P0 ;  /* 0xff80000006067808 */ /* 0x000fe60000000000 */
[----:B------:R-:W-:Y:S02]  /*2a80*/  FSEL R245, R10, -INF , P0 ;  /* 0xff8000000af57808 */ /* 0x000fe40000000000 */
[----:B------:R-:W-:Y:S02]  /*2a90*/  FSEL R243, R14, -INF , P6 ;  /* 0xff8000000ef37808 */ /* 0x000fe40003000000 */
[C---:B------:R-:W-:Y:S04]  /*2aa0*/  HMMA.16816.F32 R48, R64.reuse, R166, RZ ;  /* 0x000000a64030723c */ /* 0x040fe800000018ff */
[----:B------:R-:W-:Y:S02]  /*2ab0*/  FSEL R18, R18, -INF , P6 ;  /* 0xff80000012127808 */ /* 0x000fe40003000000 */
[----:B------:R-:W-:Y:S02]  /*2ac0*/  FSEL R0, R4, -INF , P0 ;  /* 0xff80000004007808 */ /* 0x000fe40000000000 */
[-C--:B------:R-:W-:Y:S01]  /*2ad0*/  HMMA.16816.F32 R52, R64, R168.reuse, RZ ;  /* 0x000000a84034723c */ /* 0x080fe200000018ff */
[----:B------:R-:W-:Y:S03]  /*2ae0*/  ISETP.GT.AND P0, PT, R247, 0x40, PT ;  /* 0x00000040f700780c */ /* 0x000fe60003f04270 */
[--C-:B------:R-:W-:Y:S01]  /*2af0*/  FFMA.FTZ R0, R0, c[0x0][0x29c], -R236.reuse ;  /* 0x0000a70000007a23 */ /* 0x100fe200000108ec */
[----:B------:R-:W-:Y:S02]  /*2b00*/  FSEL R22, R22, -INF , P0 ;  /* 0xff80000016167808 */ /* 0x000fe40000000000 */
[----:B------:R-:W-:Y:S01]  /*2b10*/  FSEL R24, R24, -INF , P0 ;  /* 0xff80000018187808 */ /* 0x000fe20000000000 */
[C---:B------:R-:W-:Y:S01]  /*2b20*/  HMMA.16816.F32 R56, R60.reuse, R168, RZ ;  /* 0x000000a83c38723c */ /* 0x040fe200000018ff */
[----:B------:R1:W-:Y:S03]  /*2b30*/  MUFU.EX2 R242, R0 ;  /* 0x0000000000f27308 */ /* 0x0003e60000000800 */
[----:B------:R-:W-:Y:S02]  /*2b40*/  FSEL R26, R26, -INF , P0 ;  /* 0xff8000001a1a7808 */ /* 0x000fe40000000000 */
[----:B------:R-:W-:Y:S02]  /*2b50*/  FSEL R2, R7, -INF , P5 ;  /* 0xff80000007027808 */ /* 0x000fe40002800000 */
[-C--:B------:R-:W-:Y:S04]  /*2b60*/  HMMA.16816.F32 R60, R60, R170.reuse, RZ ;  /* 0x000000aa3c3c723c */ /* 0x080fe800000018ff */
[----:B------:R-:W-:Y:S04]  /*2b70*/  FFMA.FTZ R2, R2, c[0x0][0x29c], -R235 ;  /* 0x0000a70002027a23 */ /* 0x000fe800000108eb */
[----:B------:R-:W-:Y:S08]  /*2b80*/  HMMA.16816.F32 R64, R64, R170, RZ ;  /* 0x000000aa4040723c */ /* 0x000ff000000018ff */
[-C--:B------:R-:W-:Y:S05]  /*2b90*/  HMMA.16816.F32 R36, R172, R176.reuse, R36 ;  /* 0x000000b0ac24723c */ /* 0x080fea0000001824 */
[----:B-1----:R-:W-:Y:S02]  /*2ba0*/  FSEL R0, R5, -INF , P5 ;  /* 0xff80000005007808 */ /* 0x002fe40002800000 */
[----:B------:R-:W-:Y:S01]  /*2bb0*/  FSEL R5, R9, -INF , P5 ;  /* 0xff80000009057808 */ /* 0x000fe20002800000 */
[C---:B------:R-:W-:Y:S04]  /*2bc0*/  HMMA.16816.F32 R40, R180.reuse, R176, R40 ;  /* 0x000000b0b428723c */ /* 0x040fe80000001828 */
[----:B------:R-:W-:Y:S01]  /*2bd0*/  FFMA.FTZ R0, R0, c[0x0][0x29c], -R236 ;  /* 0x0000a70000007a23 */ /* 0x000fe200000108ec */
[----:B------:R-:W-:Y:S03]  /*2be0*/  ISETP.GT.AND P5, PT, R247, 0x21, PT ;  /* 0x00000021f700780c */ /* 0x000fe60003fa4270 */
[-C--:B------:R-:W-:Y:S01]  /*2bf0*/  HMMA.16816.F32 R44, R180, R178.reuse, R44 ;  /* 0x000000b2b42c723c */ /* 0x080fe2000000182c */
[----:B------:R1:W2:Y:S03]  /*2c00*/  MUFU.EX2 R240, R0 ;  /* 0x0000000000f07308 */ /* 0x0002a60000000800 */
[----:B------:R-:W-:Y:S02]  /*2c10*/  FSEL R19, R19, -INF , P5 ;  /* 0xff80000013137808 */ /* 0x000fe40002800000 */
[----:B------:R-:W-:Y:S02]  /*2c20*/  FSEL R4, R13, -INF , P5 ;  /* 0xff8000000d047808 */ /* 0x000fe40002800000 */
[C---:B------:R-:W-:Y:S04]  /*2c30*/  HMMA.16816.F32 R48, R172.reuse, R178, R48 ;  /* 0x000000b2ac30723c */ /* 0x040fe80000001830 */
[--C-:B------:R-:W-:Y:S01]  /*2c40*/  FFMA.FTZ R4, R4, c[0x0][0x29c], -R237.reuse ;  /* 0x0000a70004047a23 */ /* 0x100fe200000108ed */
[----:B------:R-:W-:Y:S03]  /*2c50*/  FSEL R7, R15, -INF , P5 ;  /* 0xff8000000f077808 */ /* 0x000fe60002800000 */
[-C--:B------:R-:W-:Y:S04]  /*2c60*/  HMMA.16816.F32 R52, R172, R184.reuse, R52 ;  /* 0x000000b8ac34723c */ /* 0x080fe80000001834 */
[----:B------:R-:W-:Y:S04]  /*2c70*/  FFMA.FTZ R7, R7, c[0x0][0x29c], -R238 ;  /* 0x0000a70007077a23 */ /* 0x000fe800000108ee */
[C---:B------:R-:W-:Y:S04]  /*2c80*/  HMMA.16816.F32 R56, R180.reuse, R184, R56 ;  /* 0x000000b8b438723c */ /* 0x040fe80000001838 */
[----:B-1----:R-:W-:Y:S02]  /*2c90*/  FSEL R0, R16, -INF , P6 ;  /* 0xff80000010007808 */ /* 0x002fe40003000000 */
[----:B------:R-:W-:Y:S02]  /*2ca0*/  ISETP.GT.AND P6, PT, R247, 0x41, PT ;  /* 0x00000041f700780c */ /* 0x000fe40003fc4270 */
[-C--:B------:R-:W-:Y:S01]  /*2cb0*/  HMMA.16816.F32 R60, R180, R186.reuse, R60 ;  /* 0x000000bab43c723c */ /* 0x080fe2000000183c */
[----:B------:R-:W-:Y:S03]  /*2cc0*/  LDSM.16.M88.4 R180, [R224+0xd880] ;  /* 0x00d88000e0b4783b */ /* 0x000fe60000000200 */
[----:B------:R-:W-:Y:S01]  /*2cd0*/  FFMA.FTZ R0, R0, c[0x0][0x29c], -R236 ;  /* 0x0000a70000007a23 */ /* 0x000fe200000108ec */
[----:B------:R-:W-:Y:S03]  /*2ce0*/  FSEL R27, R27, -INF , P6 ;  /* 0xff8000001b1b7808 */ /* 0x000fe60003000000 */
[----:B------:R-:W-:Y:S01]  /*2cf0*/  HMMA.16816.F32 R64, R172, R186, R64 ;  /* 0x000000baac40723c */ /* 0x000fe20000001840 */
[----:B------:R-:W1:Y:S03]  /*2d00*/  LDSM.16.M88.4 R172, [R224+0xd080] ;  /* 0x00d08000e0ac783b */ /* 0x000e660000000200 */
[----:B------:R-:W-:Y:S04]  /*2d10*/  FFMA.FTZ R27, R27, c[0x0][0x29c], -R238 ;  /* 0x0000a7001b1b7a23 */ /* 0x000fe800000108ee */
[-C--:B-1----:R-:W-:Y:S08]  /*2d20*/  HMMA.16816.F32 R36, R172, R188.reuse, R36 ;  /* 0x000000bcac24723c */ /* 0x082ff00000001824 */
[C---:B------:R-:W-:Y:S08]  /*2d30*/  HMMA.16816.F32 R40, R180.reuse, R188, R40 ;  /* 0x000000bcb428723c */ /* 0x040ff00000001828 */
[-C--:B------:R-:W-:Y:S08]  /*2d40*/  HMMA.16816.F32 R44, R180, R190.reuse, R44 ;  /* 0x000000beb42c723c */ /* 0x080ff0000000182c */
[C---:B------:R-:W-:Y:S08]  /*2d50*/  HMMA.16816.F32 R48, R172.reuse, R190, R48 ;  /* 0x000000beac30723c */ /* 0x040ff00000001830 */
[-C--:B------:R-:W-:Y:S08]  /*2d60*/  HMMA.16816.F32 R52, R172, R192.reuse, R52 ;  /* 0x000000c0ac34723c */ /* 0x080ff00000001834 */
[C---:B------:R-:W-:Y:S08]  /*2d70*/  HMMA.16816.F32 R56, R180.reuse, R192, R56 ;  /* 0x000000c0b438723c */ /* 0x040ff00000001838 */
[-C--:B------:R-:W-:Y:S01]  /*2d80*/  HMMA.16816.F32 R60, R180, R194.reuse, R60 ;  /* 0x000000c2b43c723c */ /* 0x080fe2000000183c */
[----:B------:R-:W-:Y:S07]  /*2d90*/  LDSM.16.M88.4 R180, [R225+0x1800] ;  /* 0x00180000e1b4783b */ /* 0x000fee0000000200 */
[----:B------:R-:W-:Y:S01]  /*2da0*/  HMMA.16816.F32 R64, R172, R194, R64 ;  /* 0x000000c2ac40723c */ /* 0x000fe20000001840 */
[----:B------:R-:W1:Y:S07]  /*2db0*/  LDSM.16.M88.4 R172, [R225+0x1000] ;  /* 0x00100000e1ac783b */ /* 0x000e6e0000000200 */
        /* <DEDUP_REMOVED lines=27> */
[----:B------:R1:W-:Y:S07]  /*2f70*/  MUFU.EX2 R181, R0 ;  /* 0x0000000000b57308 */ /* 0x0003ee0000000800 */
[----:B------:R-:W-:Y:S01]  /*2f80*/  HMMA.16816.F32 R64, R172, R218, R64 ;  /* 0x000000daac40723c */ /* 0x000fe20000001840 */
[----:B------:R-:W3:Y:S02]  /*2f90*/  LDL R174, [R1+0x1c] ;  /* 0x00001c0001ae7983 */ /* 0x000ee40000100800 */
[----:B------:R2:W-:Y:S02]  /*2fa0*/  MUFU.EX2 R182, R4 ;  /* 0x0000000400b67308 */ /* 0x0005e40000000800 */
[----:B------:R-:W4:Y:S01]  /*2fb0*/  LDL R175, [R1+0x4c] ;  /* 0x00004c0001af7983 */ /* 0x000f220000100800 */
[----:B-1----:R-:W-:Y:S02]  /*2fc0*/  FSEL R0, R17, -INF , P5 ;  /* 0xff80000011007808 */ /* 0x002fe40002800000 */
[C---:B------:R-:W-:Y:S04]  /*2fd0*/  ISETP.GT.AND P5, PT, R247.reuse, 0x60, PT ;  /* 0x00000060f700780c */ /* 0x040fe80003fa4270 */
[----:B------:R-:W-:Y:S01]  /*2fe0*/  FFMA.FTZ R0, R0, c[0x0][0x29c], -R236 ;  /* 0x0000a70000007a23 */ /* 0x000fe200000108ec */
[----:B------:R-:W-:Y:S02]  /*2ff0*/  FSEL R30, R30, -INF , P5 ;  /* 0xff8000001e1e7808 */ /* 0x000fe40002800000 */
[----:B------:R-:W-:Y:S01]  /*3000*/  FSEL R28, R28, -INF , P5 ;  /* 0xff8000001c1c7808 */ /* 0x000fe20002800000 */
[----:B------:R1:W5:Y:S01]  /*3010*/  MUFU.EX2 R17, R0 ;  /* 0x0000000000117308 */ /* 0x0003620000000800 */
[----:B--2---:R-:W-:Y:S01]  /*3020*/  F2FP.PACK_AB R4, R240, R242 ;  /* 0x000000f2f004723e */ /* 0x004fe200000000ff */
[----:B------:R-:W-:Y:S02]  /*3030*/  FFMA.FTZ R172, R30, c[0x0][0x29c], -R238 ;  /* 0x0000a7001eac7a23 */ /* 0x000fe400000108ee */
[--C-:B------:R-:W-:Y:S06]  /*3040*/  FFMA.FTZ R28, R28, c[0x0][0x29c], -R237.reuse ;  /* 0x0000a7001c1c7a23 */ /* 0x100fec00000108ed */
[----:B------:R-:W-:Y:S10]  /*3050*/  MUFU.EX2 R30, R7 ;  /* 0x00000007001e7308 */ /* 0x000ff40000000800 */
[----:B------:R-:W-:Y:S01]  /*3060*/  MUFU.EX2 R10, R28 ;  /* 0x0000001c000a7308 */ /* 0x000fe20000000800 */
[----:B-1----:R-:W-:Y:S02]  /*3070*/  FSEL R0, R20, -INF , P0 ;  /* 0xff80000014007808 */ /* 0x002fe40000000000 */
[----:B------:R-:W-:Y:S03]  /*3080*/  ISETP.GT.AND P0, PT, R247, 0x61, PT ;  /* 0x00000061f700780c */ /* 0x000fe60003f04270 */
[--C-:B------:R-:W-:Y:S01]  /*3090*/  FFMA.FTZ R0, R0, c[0x0][0x29c], -R236.reuse ;  /* 0x0000a70000007a23 */ /* 0x100fe200000108ec */
[----:B------:R-:W-:Y:S03]  /*30a0*/  FSEL R35, R35, -INF , P0 ;  /* 0xff80000023237808 */ /* 0x000fe60000000000 */
[----:B------:R1:W-:Y:S01]  /*30b0*/  MUFU.EX2 R20, R2 ;  /* 0x0000000200147308 */ /* 0x0003e20000000800 */
[----:B------:R-:W-:Y:S02]  /*30c0*/  FSEL R33, R33, -INF , P0 ;  /* 0xff80000021217808 */ /* 0x000fe40000000000 */
[----:B------:R-:W-:Y:S02]  /*30d0*/  FSEL R31, R31, -INF , P0 ;  /* 0xff8000001f1f7808 */ /* 0x000fe40000000000 */
[----:B------:R-:W-:Y:S05]  /*30e0*/  FSEL R29, R29, -INF , P0 ;  /* 0xff8000001d1d7808 */ /* 0x000fea0000000000 */
[----:B------:R2:W-:Y:S10]  /*30f0*/  MUFU.EX2 R14, R0 ;  /* 0x00000000000e7308 */ /* 0x0005f40000000800 */
[----:B------:R-:W-:Y:S01]  /*3100*/  MUFU.EX2 R28, R27 ;  /* 0x0000001b001c7308 */ /* 0x000fe20000000800 */
[----:B-1----:R-:W-:Y:S01]  /*3110*/  FFMA.FTZ R2, R24, c[0x0][0x29c], -R237 ;  /* 0x0000a70018027a23 */ /* 0x002fe200000108ed */
[----:B-----5:R-:W-:Y:S08]  /*3120*/  F2FP.PACK_AB R24, R17, R181 ;  /* 0x000000b51118723e */ /* 0x020ff000000000ff */
[----:B------:R1:W-:Y:S01]  /*3130*/  MUFU.EX2 R244, R2 ;  /* 0x0000000200f47308 */ /* 0x0003e20000000800 */
[----:B--2---:R-:W-:Y:S05]  /*3140*/  FSEL R0, R21, -INF , P6 ;  /* 0xff80000015007808 */ /* 0x004fea0003000000 */
[----:B------:R-:W-:Y:S04]  /*3150*/  FFMA.FTZ R0, R0, c[0x0][0x29c], -R236 ;  /* 0x0000a70000007a23 */ /* 0x000fe800000108ec */
[----:B------:R-:W-:Y:S10]  /*3160*/  MUFU.EX2 R27, R172 ;  /* 0x000000ac001b7308 */ /* 0x000ff40000000800 */
[----:B------:R2:W-:Y:S01]  /*3170*/  MUFU.EX2 R9, R0 ;  /* 0x0000000000097308 */ /* 0x0005e20000000800 */
[----:B-1----:R-:W-:Y:S01]  /*3180*/  FFMA.FTZ R2, R246, c[0x0][0x29c], -R238 ;  /* 0x0000a700f6027a23 */ /* 0x002fe200000108ee */
[----:B--2---:R-:W-:Y:S05]  /*3190*/  FSEL R0, R32, -INF , P5 ;  /* 0xff80000020007808 */ /* 0x004fea0002800000 */
[--C-:B------:R-:W-:Y:S02]  /*31a0*/  FFMA.FTZ R0, R0, c[0x0][0x29c], -R236.reuse ;  /* 0x0000a70000007a23 */ /* 0x100fe400000108ec */
[----:B------:R-:W-:Y:S02]  /*31b0*/  FFMA.FTZ R236, R33, c[0x0][0x29c], -R236 ;  /* 0x0000a70021ec7a23 */ /* 0x000fe400000108ec */
[----:B------:R1:W-:Y:S10]  /*31c0*/  MUFU.EX2 R11, R0 ;  /* 0x00000000000b7308 */ /* 0x0003f40000000800 */
[----:B------:R2:W-:Y:S10]  /*31d0*/  MUFU.EX2 R33, R2 ;  /* 0x0000000200217308 */ /* 0x0005f40000000800 */
[----:B------:R-:W5:Y:S01]  /*31e0*/  MUFU.EX2 R236, R236 ;  /* 0x000000ec00ec7308 */ /* 0x000f620000000800 */
[--C-:B-1----:R-:W-:Y:S02]  /*31f0*/  FFMA.FTZ R0, R6, c[0x0][0x29c], -R235.reuse ;  /* 0x0000a70006007a23 */ /* 0x102fe400000108eb */
[----:B------:R-:W-:Y:S07]  /*3200*/  FFMA.FTZ R6, R243, c[0x0][0x29c], -R238 ;  /* 0x0000a700f3067a23 */ /* 0x000fee00000108ee */
[----:B------:R1:W-:Y:S01]  /*3210*/  MUFU.EX2 R8, R0 ;  /* 0x0000000000087308 */ /* 0x0003e20000000800 */
[----:B--2---:R-:W2:Y:S01]  /*3220*/  LDS R2, [R250.X4+0xf300] ;  /* 0x00f30000fa027984 */ /* 0x004ea20000004800 */
[--C-:B-1----:R-:W-:Y:S08]  /*3230*/  FFMA.FTZ R0, R18, c[0x0][0x29c], -R235.reuse ;  /* 0x0000a70012007a23 */ /* 0x102ff000000108eb */
[----:B------:R1:W-:Y:S01]  /*3240*/  MUFU.EX2 R18, R0 ;  /* 0x0000000000127308 */ /* 0x0003e20000000800 */
[--C-:B--2---:R-:W-:Y:S02]  /*3250*/  FADD.FTZ R41, R41, -R2.reuse ;  /* 0x8000000229297221 */ /* 0x104fe40000010000 */
[--C-:B------:R-:W-:Y:S02]  /*3260*/  FADD.FTZ R45, R45, -R2.reuse ;  /* 0x800000022d2d7221 */ /* 0x100fe40000010000 */
[--C-:B------:R-:W-:Y:S02]  /*3270*/  FADD.FTZ R40, R40, -R2.reuse ;  /* 0x8000000228287221 */ /* 0x100fe40000010000 */
[--C-:B------:R-:W-:Y:S02]  /*3280*/  FADD.FTZ R44, R44, -R2.reuse ;  /* 0x800000022c2c7221 */ /* 0x100fe40000010000 */
[--C-:B-1----:R-:W-:Y:S01]  /*3290*/  FFMA.FTZ R0, R19, c[0x0][0x29c], -R235.reuse ;  /* 0x0000a70013007a23 */ /* 0x102fe200000108eb */
[----:B-----5:R-:W-:Y:S01]  /*32a0*/  F2FP.PACK_AB R19, R236, R11 ;  /* 0x0000000bec13723e */ /* 0x020fe200000000ff */
[--C-:B------:R-:W-:Y:S02]  /*32b0*/  FADD.FTZ R56, R56, -R2.reuse ;  /* 0x8000000238387221 */ /* 0x100fe40000010000 */
[----:B------:R1:W-:Y:S01]  /*32c0*/  MUFU.EX2 R16, R0 ;  /* 0x0000000000107308 */ /* 0x0003e20000000800 */
[--C-:B------:R-:W-:Y:S02]  /*32d0*/  FADD.FTZ R57, R57, -R2.reuse ;  /* 0x8000000239397221 */ /* 0x100fe40000010000 */
[--C-:B------:R-:W-:Y:S02]  /*32e0*/  FADD.FTZ R60, R60, -R2.reuse ;  /* 0x800000023c3c7221 */ /* 0x100fe40000010000 */
[----:B------:R-:W-:Y:S01]  /*32f0*/  FADD.FTZ R61, R61, -R2 ;  /* 0x800000023d3d7221 */ /* 0x000fe20000010000 */
[----:B------:R-:W-:Y:S01]  /*3300*/  IADD3 R2, R239, 0xf4c0, RZ ;  /* 0x0000f4c0ef027810 */ /* 0x000fe20007ffe0ff */
[----:B------:R-:W-:Y:S02]  /*3310*/  FMUL.FTZ R56, R244, R56 ;  /* 0x00000038f4387220 */ /* 0x000fe40000410000 */
[----:B------:R-:W-:Y:S02]  /*3320*/  FMUL.FTZ R60, R10, R60 ;  /* 0x0000003c0a3c7220 */ /* 0x000fe40000410000 */
[--C-:B-1----:R-:W-:Y:S01]  /*3330*/  FFMA.FTZ R0, R22, c[0x0][0x29c], -R235.reuse ;  /* 0x0000a70016007a23 */ /* 0x102fe200000108eb */
[----:B------:R-:W-:Y:S03]  /*3340*/  F2FP.PACK_AB R22, R9, R14 ;  /* 0x0000000e0916723e */ /* 0x000fe600000000ff */
[----:B------:R1:W-:Y:S02]  /*3350*/  MUFU.EX2 R180, R0 ;  /* 0x0000000000b47308 */ /* 0x0003e40000000800 */
[----:B-1----:R-:W-:Y:S05]  /*3360*/  FSEL R0, R23, -INF , P6 ;  /* 0xff80000017007808 */ /* 0x002fea0003000000 */
[--C-:B------:R-:W-:Y:S04]  /*3370*/  FFMA.FTZ R0, R0, c[0x0][0x29c], -R235.reuse ;  /* 0x0000a70000007a23 */ /* 0x100fe800000108eb */
[----:B------:R1:W-:Y:S01]  /*3380*/  MUFU.EX2 R13, R0 ;  /* 0x00000000000d7308 */ /* 0x0003e20000000800 */
[----:B---3--:R-:W-:Y:S02]  /*3390*/  LOP3.LUT P0, RZ, R174, 0x4, RZ, 0xc0, !PT ;  /* 0x00000004aeff7812 */ /* 0x008fe4000780c0ff */
[----:B-1----:R-:W-:Y:S11]  /*33a0*/  FSEL R0, R34, -INF , P5 ;  /* 0xff80000022007808 */ /* 0x002ff60002800000 */
[----:B----4-:R-:W-:Y:S01]  /*33b0*/  @P0 IADD3 R2, R175, -0x40, RZ ;  /* 0xffffffc0af020810 */ /* 0x010fe20007ffe0ff */
[--C-:B------:R-:W-:Y:S01]  /*33c0*/  FFMA.FTZ R0, R0, c[0x0][0x29c], -R235.reuse ;  /* 0x0000a70000007a23 */ /* 0x100fe200000108eb */
[----:B------:R-:W-:Y:S01]  /*33d0*/  PLOP3.LUT P0, PT, PT, PT, UP0, 0x80, 0x0 ;  /* 0x000000000000781c */ /* 0x000fe20003f0f008 */
[----:B------:R-:W-:Y:S02]  /*33e0*/  FFMA.FTZ R235, R35, c[0x0][0x29c], -R235 ;  /* 0x0000a70023eb7a23 */ /* 0x000fe400000108eb */
[----:B------:R1:W-:Y:S10]  /*33f0*/  MUFU.EX2 R15, R0 ;  /* 0x00000000000f7308 */ /* 0x0003f40000000800 */
[----:B------:R-:W-:Y:S01]  /*3400*/  MUFU.EX2 R235, R235 ;  /* 0x000000eb00eb7308 */ /* 0x000fe20000000800 */
[--C-:B-1----:R-:W-:Y:S02]  /*3410*/  FFMA.FTZ R0, R3, c[0x0][0x29c], -R237.reuse ;  /* 0x0000a70003007a23 */ /* 0x102fe400000108ed */
[----:B------:R-:W1:Y:S07]  /*3420*/  LDS R3, [R250.X4+0xf280] ;  /* 0x00f28000fa037984 */ /* 0x000e6e0000004800 */
[----:B------:R2:W3:Y:S02]  /*3430*/  MUFU.EX2 R35, R0 ;  /* 0x0000000000237308 */ /* 0x0004e40000000800 */
[----:B--2---:R-:W-:Y:S02]  /*3440*/  FFMA.FTZ R0, R5, c[0x0][0x29c], -R237 ;  /* 0x0000a70005007a23 */ /* 0x004fe400000108ed */
[--C-:B------:R-:W-:Y:S06]  /*3450*/  FFMA.FTZ R5, R245, c[0x0][0x29c], -R238.reuse ;  /* 0x0000a700f5057a23 */ /* 0x100fec00000108ee */
[----:B------:R2:W4:Y:S01]  /*3460*/  MUFU.EX2 R34, R0 ;  /* 0x0000000000227308 */ /* 0x0005220000000800 */
[----:B---3--:R-:W-:Y:S02]  /*3470*/  FMUL.FTZ R40, R35, R40 ;  /* 0x0000002823287220 */ /* 0x008fe40000410000 */
[--C-:B-1----:R-:W-:Y:S07]  /*3480*/  FADD.FTZ R37, R37, -R3.reuse ;  /* 0x8000000325257221 */ /* 0x102fee0000010000 */
[----:B------:R-:W-:Y:S01]  /*3490*/  MUFU.EX2 R32, R5 ;  /* 0x0000000500207308 */ /* 0x000fe20000000800 */
[--C-:B------:R-:W-:Y:S02]  /*34a0*/  FADD.FTZ R49, R49, -R3.reuse ;  /* 0x8000000331317221 */ /* 0x100fe40000010000 */
[--C-:B------:R-:W-:Y:S02]  /*34b0*/  FADD.FTZ R53, R53, -R3.reuse ;  /* 0x8000000335357221 */ /* 0x100fe40000010000 */
[--C-:B------:R-:W-:Y:S02]  /*34c0*/  FADD.FTZ R36, R36, -R3.reuse ;  /* 0x8000000324247221 */ /* 0x100fe40000010000 */
[--C-:B------:R-:W-:Y:S02]  /*34d0*/  FADD.FTZ R48, R48, -R3.reuse ;  /* 0x8000000330307221 */ /* 0x100fe40000010000 */
[--C-:B------:R-:W-:Y:S02]  /*34e0*/  FADD.FTZ R52, R52, -R3.reuse ;  /* 0x8000000334347221 */ /* 0x100fe40000010000 */
[----:B------:R-:W-:Y:S02]  /*34f0*/  FADD.FTZ R64, R64, -R3 ;  /* 0x8000000340407221 */ /* 0x000fe40000010000 */
[----:B--2---:R-:W-:Y:S02]  /*3500*/  FFMA.FTZ R0, R12, c[0x0][0x29c], -R237 ;  /* 0x0000a7000c007a23 */ /* 0x004fe400000108ed */
[----:B------:R-:W-:Y:S01]  /*3510*/  FADD.FTZ R65, R65, -R3 ;  /* 0x8000000341417221 */ /* 0x000fe20000010000 */
[----:B------:R-:W-:Y:S01]  /*3520*/  F2FP.PACK_AB R3, R20, R8 ;  /* 0x000000081403723e */ /* 0x000fe200000000ff */
[----:B------:R1:W2:Y:S01]  /*3530*/  MUFU.EX2 R183, R0 ;  /* 0x0000000000b77308 */ /* 0x0002a20000000800 */
[----:B------:R-:W-:Y:S01]  /*3540*/  FMUL.FTZ R64, R11, R64 ;  /* 0x000000400b407220 */ /* 0x000fe20000410000 */
[----:B----4-:R-:W-:Y:S01]  /*3550*/  F2FP.PACK_AB R11, R34, R35 ;  /* 0x00000023220b723e */ /* 0x010fe200000000ff */
[----:B------:R-:W-:Y:S01]  /*3560*/  FMUL.FTZ R52, R14, R52 ;  /* 0x000000340e347220 */ /* 0x000fe20000410000 */
[----:B------:R-:W-:Y:S01]  /*3570*/  F2FP.PACK_AB R14, R13, R180 ;  /* 0x000000b40d0e723e */ /* 0x000fe200000000ff */
[----:B------:R-:W-:Y:S02]  /*3580*/  FMUL.FTZ R36, R242, R36 ;  /* 0x00000024f2247220 */ /* 0x000fe40000410000 */
[----:B------:R-:W-:Y:S02]  /*3590*/  FMUL.FTZ R48, R181, R48 ;  /* 0x00000030b5307220 */ /* 0x000fe40000410000 */
[----:B------:R-:W-:Y:S02]  /*35a0*/  FMUL.FTZ R12, R34, R41 ;  /* 0x00000029220c7220 */ /* 0x000fe40000410000 */
[----:B------:R-:W-:Y:S02]  /*35b0*/  FMUL.FTZ R23, R9, R53 ;  /* 0x0000003509177220 */ /* 0x000fe40000410000 */
[----:B------:R-:W-:Y:S01]  /*35c0*/  FMUL.FTZ R9, R182, R45 ;  /* 0x0000002db6097220 */ /* 0x000fe20000410000 */
[----:B------:R-:W-:Y:S01]  /*35d0*/  F2FP.PACK_AB R12, R12, R40 ;  /* 0x000000280c0c723e */ /* 0x000fe200000000ff */
[----:B------:R-:W-:Y:S01]  /*35e0*/  FMUL.FTZ R21, R236, R65 ;  /* 0x00000041ec157220 */ /* 0x000fe20000410000 */
[----:B------:R-:W-:Y:S04]  /*35f0*/  F2FP.PACK_AB R23, R23, R52 ;  /* 0x000000341717723e */ /* 0x000fe800000000ff */
[----:B------:R-:W-:Y:S02]  /*3600*/  F2FP.PACK_AB R21, R21, R64 ;  /* 0x000000401515723e */ /* 0x000fe400000000ff */
[----:B-1----:R-:W-:Y:S01]  /*3610*/  FSEL R0, R25, -INF , P6 ;  /* 0xff80000019007808 */ /* 0x002fe20003000000 */
[----:B------:R-:W-:Y:S01]  /*3620*/  FMUL.FTZ R25, R240, R37 ;  /* 0x00000025f0197220 */ /* 0x000fe20000410000 */
[----:B--2---:R-:W-:Y:S01]  /*3630*/  F2FP.PACK_AB R7, R182, R183 ;  /* 0x000000b7b607723e */ /* 0x004fe200000000ff */
[----:B------:R-:W-:Y:S02]  /*3640*/  FMUL.FTZ R44, R183, R44 ;  /* 0x0000002cb72c7220 */ /* 0x000fe40000410000 */
[--C-:B------:R-:W-:Y:S01]  /*3650*/  FFMA.FTZ R0, R0, c[0x0][0x29c], -R237.reuse ;  /* 0x0000a70000007a23 */ /* 0x100fe200000108ed */
[----:B------:R-:W-:Y:S01]  /*3660*/  F2FP.PACK_AB R25, R25, R36 ;  /* 0x000000241919723e */ /* 0x000fe200000000ff */
[----:B------:R-:W-:Y:S01]  /*3670*/  FFMA.FTZ R237, R29, c[0x0][0x29c], -R237 ;  /* 0x0000a7001ded7a23 */ /* 0x000fe200000108ed */
[----:B------:R-:W-:Y:S01]  /*3680*/  F2FP.PACK_AB R9, R9, R44 ;  /* 0x0000002c0909723e */ /* 0x000fe200000000ff */
[----:B------:R1:W2:Y:S01]  /*3690*/  MUFU.EX2 R241, R0 ;  /* 0x0000000000f17308 */ /* 0x0002a20000000800 */
[--C-:B------:R-:W-:Y:S02]  /*36a0*/  FFMA.FTZ R29, R26, c[0x0][0x29c], -R238.reuse ;  /* 0x0000a7001a1d7a23 */ /* 0x100fe400000108ee */
[----:B------:R-:W-:Y:S02]  /*36b0*/  FFMA.FTZ R238, R31, c[0x0][0x29c], -R238 ;  /* 0x0000a7001fee7a23 */ /* 0x000fe400000108ee */
[----:B------:R-:W-:Y:S05]  /*36c0*/  FMUL.FTZ R26, R17, R49 ;  /* 0x00000031111a7220 */ /* 0x000fea0000410000 */
[----:B------:R-:W-:Y:S01]  /*36d0*/  MUFU.EX2 R31, R6 ;  /* 0x00000006001f7308 */ /* 0x000fe20000000800 */
[----:B------:R-:W-:Y:S09]  /*36e0*/  F2FP.PACK_AB R26, R26, R48 ;  /* 0x000000301a1a723e */ /* 0x000ff200000000ff */
[----:B------:R-:W-:Y:S01]  /*36f0*/  MUFU.EX2 R29, R29 ;  /* 0x0000001d001d7308 */ /* 0x000fe20000000800 */
[----:B-1----:R-:W1:Y:S01]  /*3700*/  LDS R0, [R250.X4+0xf2a0] ;  /* 0x00f2a000fa007984 */ /* 0x002e620000004800 */
[----:B--2---:R-:W-:Y:S08]  /*3710*/  F2FP.PACK_AB R5, R241, R244 ;  /* 0x000000f4f105723e */ /* 0x004ff000000000ff */
[----:B------:R-:W2:Y:S10]  /*3720*/  MUFU.EX2 R237, R237 ;  /* 0x000000ed00ed7308 */ /* 0x000eb40000000800 */
[----:B------:R-:W3:Y:S01]  /*3730*/  MUFU.EX2 R238, R238 ;  /* 0x000000ee00ee7308 */ /* 0x000ee20000000800 */
[C---:B--2---:R-:W-:Y:S01]  /*3740*/  F2FP.PACK_AB R6, R237.reuse, R10 ;  /* 0x0000000aed06723e */ /* 0x044fe200000000ff */
[----:B------:R-:W-:Y:S05]  /*3750*/  FMUL.FTZ R10, R237, R61 ;  /* 0x0000003ded0a7220 */ /* 0x000fea0000410000 */
[----:B------:R-:W-:Y:S01]  /*3760*/  F2FP.PACK_AB R10, R10, R60 ;  /* 0x0000003c0a0a723e */ /* 0x000fe200000000ff */
[--C-:B-1----:R-:W-:Y:S02]  /*3770*/  FADD.FTZ R38, R38, -R0.reuse ;  /* 0x8000000026267221 */ /* 0x102fe40000010000 */
[--C-:B------:R-:W-:Y:S02]  /*3780*/  FADD.FTZ R39, R39, -R0.reuse ;  /* 0x8000000027277221 */ /* 0x100fe40000010000 */
[--C-:B------:R-:W-:Y:S02]  /*3790*/  FADD.FTZ R50, R50, -R0.reuse ;  /* 0x8000000032327221 */ /* 0x100fe40000010000 */
[--C-:B------:R-:W-:Y:S02]  /*37a0*/  FADD.FTZ R51, R51, -R0.reuse ;  /* 0x8000000033337221 */ /* 0x100fe40000010000 */
[--C-:B------:R-:W-:Y:S02]  /*37b0*/  FADD.FTZ R54, R54, -R0.reuse ;  /* 0x8000000036367221 */ /* 0x100fe40000010000 */
[--C-:B------:R-:W-:Y:S02]  /*37c0*/  FADD.FTZ R55, R55, -R0.reuse ;  /* 0x8000000037377221 */ /* 0x100fe40000010000 */
[--C-:B------:R-:W-:Y:S02]  /*37d0*/  FADD.FTZ R66, R66, -R0.reuse ;  /* 0x8000000042427221 */ /* 0x100fe40000010000 */
[----:B------:R-:W-:Y:S02]  /*37e0*/  FADD.FTZ R67, R67, -R0 ;  /* 0x8000000043437221 */ /* 0x000fe40000010000 */
[----:B------:R-:W1:Y:S01]  /*37f0*/  LDS R0, [R250.X4+0xf320] ;  /* 0x00f32000fa007984 */ /* 0x000e620000004800 */
[----:B------:R-:W-:Y:S01]  /*3800*/  FMUL.FTZ R50, R18, R50 ;  /* 0x0000003212327220 */ /* 0x000fe20000410000 */
[----:B------:R-:W-:Y:S01]  /*3810*/  F2FP.PACK_AB R18, R16, R18 ;  /* 0x000000121012723e */ /* 0x000fe200000000ff */
[----:B------:R-:W-:Y:S01]  /*3820*/  FMUL.FTZ R17, R13, R55 ;  /* 0x000000370d117220 */ /* 0x000fe20000410000 */
[----:B------:R2:W-:Y:S01]  /*3830*/  STS [R239+0xf480], R4 ;  /* 0x00f48004ef007388 */ /* 0x0005e20000000800 */
[----:B------:R-:W-:Y:S01]  /*3840*/  F2FP.PACK_AB R13, R235, R15 ;  /* 0x0000000feb0d723e */ /* 0x000fe200000000ff */
[----:B------:R-:W-:Y:S02]  /*3850*/  FMUL.FTZ R38, R8, R38 ;  /* 0x0000002608267220 */ /* 0x000fe40000410000 */
[----:B------:R4:W-:Y:S01]  /*3860*/  STS [R239+0xf880], R3 ;  /* 0x00f88003ef007388 */ /* 0x0009e20000000800 */
[----:B------:R-:W-:Y:S02]  /*3870*/  FMUL.FTZ R20, R20, R39 ;  /* 0x0000002714147220 */ /* 0x000fe40000410000 */
[----:B------:R-:W-:Y:S01]  /*3880*/  FMUL.FTZ R16, R16, R51 ;  /* 0x0000003310107220 */ /* 0x000fe20000410000 */
[----:B------:R-:W-:Y:S01]  /*3890*/  STS [R2], R24 ;  /* 0x0000001802007388 */ /* 0x000fe20000000800 */
[----:B------:R-:W-:Y:S01]  /*38a0*/  FMUL.FTZ R54, R180, R54 ;  /* 0x00000036b4367220 */ /* 0x000fe20000410000 */
[----:B------:R-:W-:Y:S01]  /*38b0*/  F2FP.PACK_AB R20, R20, R38 ;  /* 0x000000261414723e */ /* 0x000fe200000000ff */
[----:B------:R-:W-:Y:S01]  /*38c0*/  FMUL.FTZ R66, R15, R66 ;  /* 0x000000420f427220 */ /* 0x000fe20000410000 */
[----:B------:R-:W-:Y:S01]  /*38d0*/  STS [R2+0x400], R18 ;  /* 0x0004001202007388 */ /* 0x000fe20000000800 */
[----:B------:R-:W-:Y:S01]  /*38e0*/  F2FP.PACK_AB R16, R16, R50 ;  /* 0x000000321010723e */ /* 0x000fe200000000ff */
[----:B------:R-:W-:Y:S01]  /*38f0*/  FMUL.FTZ R15, R235, R67 ;  /* 0x00000043eb0f7220 */ /* 0x000fe20000410000 */
[----:B------:R-:W-:Y:S01]  /*3900*/  F2FP.PACK_AB R17, R17, R54 ;  /* 0x000000361111723e */ /* 0x000fe200000000ff */
[----:B------:R-:W-:Y:S01]  /*3910*/  STS [R239+0x10480], R11 ;  /* 0x0104800bef007388 */ /* 0x000fe20000000800 */
[----:B------:R-:W-:Y:S02]  /*3920*/  FMUL.FTZ R8, R241, R57 ;  /* 0x00000039f1087220 */ /* 0x000fe40000410000 */
[----:B------:R-:W-:Y:S03]  /*3930*/  F2FP.PACK_AB R15, R15, R66 ;  /* 0x000000420f0f723e */ /* 0x000fe600000000ff */
[----:B------:R-:W-:Y:S02]  /*3940*/  F2FP.PACK_AB R8, R8, R56 ;  /* 0x000000380808723e */ /* 0x000fe400000000ff */
[----:B--2---:R-:W-:Y:S02]  /*3950*/  F2FP.PACK_AB R4, R33, R32 ;  /* 0x000000202104723e */ /* 0x004fe400000000ff */
[----:B----4-:R-:W-:Y:S03]  /*3960*/  F2FP.PACK_AB R3, R30, R31 ;  /* 0x0000001f1e03723e */ /* 0x010fe600000000ff */
[----:B------:R2:W-:Y:S04]  /*3970*/  STS [R239+0x10880], R4 ;  /* 0x01088004ef007388 */ /* 0x0005e80000000800 */
[----:B------:R4:W-:Y:S01]  /*3980*/  STS [R2+0x1400], R3 ;  /* 0x0014000302007388 */ /* 0x0009e20000000800 */
[--C-:B-1----:R-:W-:Y:S03]  /*3990*/  FADD.FTZ R42, R42, -R0.reuse ;  /* 0x800000002a2a7221 */ /* 0x102fe60000010000 */
[----:B------:R-:W-:Y:S01]  /*39a0*/  STS [R2+0x1000], R7 ;  /* 0x0010000702007388 */ /* 0x000fe20000000800 */
[--C-:B------:R-:W-:Y:S02]  /*39b0*/  FADD.FTZ R43, R43, -R0.reuse ;  /* 0x800000002b2b7221 */ /* 0x100fe40000010000 */
[----:B------:R-:W-:Y:S01]  /*39c0*/  FMUL.FTZ R42, R32, R42 ;  /* 0x0000002a202a7220 */ /* 0x000fe20000410000 */
[----:B------:R-:W-:Y:S01]  /*39d0*/  STS [R239+0x11480], R22 ;  /* 0x01148016ef007388 */ /* 0x000fe20000000800 */
[----:B------:R-:W-:Y:S02]  /*39e0*/  FMUL.FTZ R43, R33, R43 ;  /* 0x0000002b212b7220 */ /* 0x000fe40000410000 */
[--C-:B------:R-:W-:Y:S01]  /*39f0*/  FADD.FTZ R47, R47, -R0.reuse ;  /* 0x800000002f2f7221 */ /* 0x100fe20000010000 */
[----:B------:R-:W-:Y:S01]  /*3a00*/  STS [R239+0x11880], R14 ;  /* 0x0118800eef007388 */ /* 0x000fe20000000800 */
[--C-:B------:R-:W-:Y:S02]  /*3a10*/  FADD.FTZ R46, R46, -R0.reuse ;  /* 0x800000002e2e7221 */ /* 0x100fe40000010000 */
[--C-:B------:R-:W-:Y:S01]  /*3a20*/  FADD.FTZ R58, R58, -R0.reuse ;  /* 0x800000003a3a7221 */ /* 0x100fe20000010000 */
[----:B------:R-:W-:Y:S01]  /*3a30*/  STS [R2+0x2000], R19 ;  /* 0x0020001302007388 */ /* 0x000fe20000000800 */
[----:B------:R-:W-:Y:S02]  /*3a40*/  FMUL.FTZ R46, R31, R46 ;  /* 0x0000002e1f2e7220 */ /* 0x000fe40000410000 */
[--C-:B------:R-:W-:Y:S01]  /*3a50*/  FADD.FTZ R59, R59, -R0.reuse ;  /* 0x800000003b3b7221 */ /* 0x100fe20000010000 */
[----:B------:R-:W-:Y:S01]  /*3a60*/  STS [R2+0x2400], R13 ;  /* 0x0024000d02007388 */ /* 0x000fe20000000800 */
[----:B------:R-:W-:Y:S02]  /*3a70*/  FMUL.FTZ R58, R29, R58 ;  /* 0x0000003a1d3a7220 */ /* 0x000fe40000410000 */
[C---:B--2---:R-:W-:Y:S01]  /*3a80*/  FMUL.FTZ R4, R28.reuse, R59 ;  /* 0x0000003b1c047220 */ /* 0x044fe20000410000 */
[----:B------:R1:W-:Y:S01]  /*3a90*/  STS [R239+0x12480], R5 ;  /* 0x01248005ef007388 */ /* 0x0003e20000000800 */
[----:B----4-:R-:W-:Y:S01]  /*3aa0*/  F2FP.PACK_AB R3, R28, R29 ;  /* 0x0000001d1c03723e */ /* 0x010fe200000000ff */
[--C-:B------:R-:W-:Y:S02]  /*3ab0*/  FADD.FTZ R62, R62, -R0.reuse ;  /* 0x800000003e3e7221 */ /* 0x100fe40000010000 */
[----:B------:R-:W-:Y:S01]  /*3ac0*/  FADD.FTZ R63, R63, -R0 ;  /* 0x800000003f3f7221 */ /* 0x000fe20000010000 */
[----:B------:R-:W-:Y:S01]  /*3ad0*/  F2FP.PACK_AB R4, R4, R58 ;  /* 0x0000003a0404723e */ /* 0x000fe200000000ff */
[----:B------:R2:W-:Y:S01]  /*3ae0*/  STS [R239+0x12880], R3 ;  /* 0x01288003ef007388 */ /* 0x0005e20000000800 */
[----:B------:R-:W-:Y:S01]  /*3af0*/  FMUL.FTZ R62, R27, R62 ;  /* 0x0000003e1b3e7220 */ /* 0x000fe20000410000 */
[----:B------:R-:W-:Y:S01]  /*3b00*/  SHF.L.U32 R0, R229, 0x1, RZ ;  /* 0x00000001e5007819 */ /* 0x000fe200000006ff */
[----:B---3--:R-:W-:Y:S01]  /*3b10*/  FMUL.FTZ R63, R238, R63 ;  /* 0x0000003fee3f7220 */ /* 0x008fe20000410000 */
[----:B------:R-:W-:Y:S01]  /*3b20*/  STS [R2+0x3000], R6 ;  /* 0x0030000602007388 */ /* 0x000fe20000000800 */
[----:B-1----:R-:W-:Y:S05]  /*3b30*/  FMUL.FTZ R5, R30, R47 ;  /* 0x0000002f1e057220 */ /* 0x002fea0000410000 */
[----:B------:R-:W-:Y:S02]  /*3b40*/  F2FP.PACK_AB R5, R5, R46 ;  /* 0x0000002e0505723e */ /* 0x000fe400000000ff */
[----:B--2---:R-:W-:Y:S05]  /*3b50*/  F2FP.PACK_AB R3, R238, R27 ;  /* 0x0000001bee03723e */ /* 0x004fea00000000ff */
[----:B------:R1:W-:Y:S04]  /*3b60*/  STS [R2+0x3400], R3 ;  /* 0x0034000302007388 */ /* 0x0003e80000000800 */
[----:B------:R-:W-:Y:S01]  /*3b70*/  BAR.SYNC.DEFER_BLOCKING 0x0 ;  /* 0x0000000000007b1d */ /* 0x000fe20000010000 */
[----:B-1----:R-:W-:Y:S07]  /*3b80*/  F2FP.PACK_AB R3, R43, R42 ;  /* 0x0000002a2b03723e */ /* 0x002fee00000000ff */
[----:B------:R-:W-:Y:S04]  /*3b90*/  STS [R239+0x13480], R25 ;  /* 0x01348019ef007388 */ /* 0x000fe80000000800 */
[----:B------:R-:W-:Y:S04]  /*3ba0*/  STS [R239+0x13880], R20 ;  /* 0x01388014ef007388 */ /* 0x000fe80000000800 */
[----:B------:R-:W-:Y:S04]  /*3bb0*/  STS [R2+0x4000], R26 ;  /* 0x0040001a02007388 */ /* 0x000fe80000000800 */
[----:B------:R-:W-:Y:S04]  /*3bc0*/  STS [R2+0x4400], R16 ;  /* 0x0044001002007388 */ /* 0x000fe80000000800 */
[----:B------:R1:W-:Y:S04]  /*3bd0*/  STS [R239+0x14880], R3 ;  /* 0x01488003ef007388 */ /* 0x0003e80000000800 */
[----:B------:R-:W-:Y:S04]  /*3be0*/  STS [R239+0x14480], R12 ;  /* 0x0144800cef007388 */ /* 0x000fe80000000800 */
[----:B------:R-:W-:Y:S04]  /*3bf0*/  STS [R2+0x5000], R9 ;  /* 0x0050000902007388 */ /* 0x000fe80000000800 */
[----:B------:R-:W-:Y:S04]  /*3c00*/  STS [R2+0x5400], R5 ;  /* 0x0054000502007388 */ /* 0x000fe80000000800 */
[----:B------:R-:W-:Y:S04]  /*3c10*/  STS [R239+0x15480], R23 ;  /* 0x01548017ef007388 */ /* 0x000fe80000000800 */
[----:B------:R-:W-:Y:S04]  /*3c20*/  STS [R239+0x15880], R17 ;  /* 0x01588011ef007388 */ /* 0x000fe80000000800 */
[----:B------:R-:W-:Y:S01]  /*3c30*/  STS [R2+0x6000], R21 ;  /* 0x0060001502007388 */ /* 0x000fe20000000800 */
[----:B-1----:R-:W-:Y:S03]  /*3c40*/  F2FP.PACK_AB R3, R63, R62 ;  /* 0x0000003e3f03723e */ /* 0x002fe600000000ff */
[----:B------:R-:W-:Y:S04]  /*3c50*/  STS [R2+0x6400], R15 ;  /* 0x0064000f02007388 */ /* 0x000fe80000000800 */
[----:B------:R-:W-:Y:S04]  /*3c60*/  STS [R239+0x16480], R8 ;  /* 0x01648008ef007388 */ /* 0x000fe80000000800 */
[----:B------:R-:W-:Y:S04]  /*3c70*/  STS [R239+0x16880], R4 ;  /* 0x01688004ef007388 */ /* 0x000fe80000000800 */
[----:B------:R-:W-:Y:S04]  /*3c80*/  STS [R2+0x7000], R10 ;  /* 0x0070000a02007388 */ /* 0x000fe80000000800 */
[----:B------:R-:W-:Y:S04]  /*3c90*/  STS [R2+0x7400], R3 ;  /* 0x0074000302007388 */ /* 0x000fe80000000800 */
[----:B------:R-:W-:Y:S08]  /*3ca0*/  LDSM.16.MT88.4 R4, [R221+0xf480] ;  /* 0x00f48000dd04783b */ /* 0x000ff00000004200 */
[----:B------:R-:W1:Y:S08]  /*3cb0*/  LDSM.16.MT88.4 R8, [R0+0xc080] ;  /* 0x00c080000008783b */ /* 0x000e700000004200 */
[----:B------:R-:W2:Y:S08]  /*3cc0*/  LDSM.16.MT88.4 R12, [R221+0x11480] ;  /* 0x01148000dd0c783b */ /* 0x000eb00000004200 */
[----:B------:R-:W3:Y:S08]  /*3cd0*/  LDSM.16.MT88.4 R16, [R0+0xd080] ;  /* 0x00d080000010783b */ /* 0x000ef00000004200 */
[----:B------:R-:W4:Y:S08]  /*3ce0*/  LDSM.16.MT88.4 R20, [R0+0xe080] ;  /* 0x00e080000014783b */ /* 0x000f300000004200 */
[----:B------:R-:W-:Y:S01]  /*3cf0*/  LDSM.16.MT88.4 R24, [R221+0xfc80] ;  /* 0x00fc8000dd18783b */ /* 0x000fe20000004200 */
[-C--:B-1----:R-:W-:Y:S07]  /*3d00*/  HMMA.16816.F32 R68, R4, R8.reuse, R68 ;  /* 0x000000080444723c */ /* 0x082fee0000001844 */
[----:B------:R-:W1:Y:S01]  /*3d10*/  LDSM.16.MT88.4 R28, [R0+0xc480] ;  /* 0x00c48000001c783b */ /* 0x000e620000004200 */
[C---:B--2---:R-:W-:Y:S07]  /*3d20*/  HMMA.16816.F32 R72, R12.reuse, R8, R72 ;  /* 0x000000080c48723c */ /* 0x044fee0000001848 */
[----:B------:R-:W2:Y:S01]  /*3d30*/  LDSM.16.MT88.4 R32, [R221+0x11c80] ;  /* 0x011c8000dd20783b */ /* 0x000ea20000004200 */
[-C--:B------:R-:W-:Y:S07]  /*3d40*/  HMMA.16816.F32 R76, R12, R10.reuse, R76 ;  /* 0x0000000a0c4c723c */ /* 0x080fee000000184c */
[----:B------:R-:W5:Y:S01]  /*3d50*/  LDSM.16.MT88.4 R36, [R0+0xd480] ;  /* 0x00d480000024783b */ /* 0x000f620000004200 */
[C---:B------:R-:W-:Y:S07]  /*3d60*/  HMMA.16816.F32 R80, R4.reuse, R10, R80 ;  /* 0x0000000a0450723c */ /* 0x040fee0000001850 */
[----:B------:R-:W1:Y:S01]  /*3d70*/  LDSM.16.MT88.4 R8, [R0+0xe480] ;  /* 0x00e480000008783b */ /* 0x000e620000004200 */
[-C--:B---3--:R-:W-:Y:S07]  /*3d80*/  HMMA.16816.F32 R84, R4, R16.reuse, R84 ;  /* 0x000000100454723c */ /* 0x088fee0000001854 */
[----:B------:R-:W-:Y:S01]  /*3d90*/  LDSM.16.MT88.4 R40, [R221+0x10c80] ;  /* 0x010c8000dd28783b */ /* 0x000fe20000004200 */
[C---:B------:R-:W-:Y:S07]  /*3da0*/  HMMA.16816.F32 R88, R12.reuse, R16, R88 ;  /* 0x000000100c58723c */ /* 0x040fee0000001858 */
[----:B------:R-:W-:Y:S01]  /*3db0*/  LDSM.16.MT88.4 R44, [R0+0xcc80] ;  /* 0x00cc8000002c783b */ /* 0x000fe20000004200 */
[-C--:B------:R-:W-:Y:S08]  /*3dc0*/  HMMA.16816.F32 R92, R12, R18.reuse, R92 ;  /* 0x000000120c5c723c */ /* 0x080ff0000000185c */
[C---:B------:R-:W-:Y:S01]  /*3dd0*/  HMMA.16816.F32 R96, R4.reuse, R18, R96 ;  /* 0x000000120460723c */ /* 0x040fe20000001860 */
[----:B------:R-:W-:Y:S07]  /*3de0*/  LDSM.16.MT88.4 R16, [R0+0xc880] ;  /* 0x00c880000010783b */ /* 0x000fee0000004200 */
[-C--:B----4-:R-:W-:Y:S08]  /*3df0*/  HMMA.16816.F32 R100, R4, R20.reuse, R100 ;  /* 0x000000140464723c */ /* 0x090ff00000001864 */
[C---:B------:R-:W-:Y:S08]  /*3e00*/  HMMA.16816.F32 R104, R12.reuse, R20, R104 ;  /* 0x000000140c68723c */ /* 0x040ff00000001868 */
[-C--:B------:R-:W-:Y:S01]  /*3e10*/  HMMA.16816.F32 R108, R12, R22.reuse, R108 ;  /* 0x000000160c6c723c */ /* 0x080fe2000000186c */
[----:B------:R-:W3:Y:S07]  /*3e20*/  LDSM.16.MT88.4 R12, [R221+0x10480] ;  /* 0x01048000dd0c783b */ /* 0x000eee0000004200 */
[----:B------:R-:W-:Y:S01]  /*3e30*/  HMMA.16816.F32 R112, R4, R22, R112 ;  /* 0x000000160470723c */ /* 0x000fe20000001870 */
[----:B------:R-:W4:Y:S07]  /*3e40*/  LDSM.16.MT88.4 R4, [R221+0x12480] ;  /* 0x01248000dd04783b */ /* 0x000f2e0000004200 */
[-C--:B-1----:R-:W-:Y:S01]  /*3e50*/  HMMA.16816.F32 R68, R24, R28.reuse, R68 ;  /* 0x0000001c1844723c */ /* 0x082fe20000001844 */
[----:B------:R-:W1:Y:S07]  /*3e60*/  LDSM.16.MT88.4 R20, [R0+0xd880] ;  /* 0x00d880000014783b */ /* 0x000e6e0000004200 */
[C---:B--2---:R-:W-:Y:S08]  /*3e70*/  HMMA.16816.F32 R72, R32.reuse, R28, R72 ;  /* 0x0000001c2048723c */ /* 0x044ff00000001848 */
[-C--:B------:R-:W-:Y:S08]  /*3e80*/  HMMA.16816.F32 R76, R32, R30.reuse, R76 ;  /* 0x0000001e204c723c */ /* 0x080ff0000000184c */
[C---:B------:R-:W-:Y:S01]  /*3e90*/  HMMA.16816.F32 R80, R24.reuse, R30, R80 ;  /* 0x0000001e1850723c */ /* 0x040fe20000001850 */
[----:B------:R-:W2:Y:S07]  /*3ea0*/  LDSM.16.MT88.4 R28, [R0+0xe880] ;  /* 0x00e88000001c783b */ /* 0x000eae0000004200 */
[-C--:B-----5:R-:W-:Y:S08]  /*3eb0*/  HMMA.16816.F32 R84, R24, R36.reuse, R84 ;  /* 0x000000241854723c */ /* 0x0a0ff00000001854 */
[C---:B------:R-:W-:Y:S08]  /*3ec0*/  HMMA.16816.F32 R88, R32.reuse, R36, R88 ;  /* 0x000000242058723c */ /* 0x040ff00000001858 */
[-C--:B------:R-:W-:Y:S08]  /*3ed0*/  HMMA.16816.F32 R92, R32, R38.reuse, R92 ;  /* 0x00000026205c723c */ /* 0x080ff0000000185c */
[C---:B------:R-:W-:Y:S01]  /*3ee0*/  HMMA.16816.F32 R96, R24.reuse, R38, R96 ;  /* 0x000000261860723c */ /* 0x040fe20000001860 */
[----:B------:R-:W5:Y:S07]  /*3ef0*/  LDSM.16.MT88.4 R36, [R221+0x12c80] ;  /* 0x012c8000dd24783b */ /* 0x000f6e0000004200 */
[-C--:B------:R-:W-:Y:S08]  /*3f00*/  HMMA.16816.F32 R100, R24, R8.reuse, R100 ;  /* 0x000000081864723c */ /* 0x080ff00000001864 */
[C---:B------:R-:W-:Y:S08]  /*3f10*/  HMMA.16816.F32 R104, R32.reuse, R8, R104 ;  /* 0x000000082068723c */ /* 0x040ff00000001868 */
[-C--:B------:R-:W-:Y:S08]  /*3f20*/  HMMA.16816.F32 R108, R32, R10.reuse, R108 ;  /* 0x0000000a206c723c */ /* 0x080ff0000000186c */
[----:B------:R-:W-:Y:S01]  /*3f30*/  HMMA.16816.F32 R112, R24, R10, R112 ;  /* 0x0000000a1870723c */ /* 0x000fe20000001870 */
[----:B------:R-:W2:Y:S07]  /*3f40*/  LDSM.16.MT88.4 R8, [R0+0xdc80] ;  /* 0x00dc80000008783b */ /* 0x000eae0000004200 */
[-C--:B---3--:R-:W-:Y:S08]  /*3f50*/  HMMA.16816.F32 R68, R12, R16.reuse, R68 ;  /* 0x000000100c44723c */ /* 0x088ff00000001844 */
[C---:B----4-:R-:W-:Y:S08]  /*3f60*/  HMMA.16816.F32 R72, R4.reuse, R16, R72 ;  /* 0x000000100448723c */ /* 0x050ff00000001848 */
[-C--:B------:R-:W-:Y:S08]  /*3f70*/  HMMA.16816.F32 R76, R4, R18.reuse, R76 ;  /* 0x00000012044c723c */ /* 0x080ff0000000184c */
[C---:B------:R-:W-:Y:S01]  /*3f80*/  HMMA.16816.F32 R80, R12.reuse, R18, R80 ;  /* 0x000000120c50723c */ /* 0x040fe20000001850 */
[----:B------:R-:W3:Y:S07]  /*3f90*/  LDSM.16.MT88.4 R16, [R0+0xec80] ;  /* 0x00ec80000010783b */ /* 0x000eee0000004200 */
[-C--:B-1----:R-:W-:Y:S01]  /*3fa0*/  HMMA.16816.F32 R84, R12, R20.reuse, R84 ;  /* 0x000000140c54723c */ /* 0x082fe20000001854 */
[----:B------:R-:W-:Y:S07]  /*3fb0*/  BAR.SYNC.DEFER_BLOCKING 0x0 ;  /* 0x0000000000007b1d */ /* 0x000fee0000010000 */
[C---:B------:R-:W-:Y:S08]  /*3fc0*/  HMMA.16816.F32 R88, R4.reuse, R20, R88 ;  /* 0x000000140458723c */ /* 0x040ff00000001858 */
[-C--:B------:R-:W-:Y:S08]  /*3fd0*/  HMMA.16816.F32 R92, R4, R22.reuse, R92 ;  /* 0x00000016045c723c */ /* 0x080ff0000000185c */
[C---:B------:R-:W-:Y:S01]  /*3fe0*/  HMMA.16816.F32 R96, R12.reuse, R22, R96 ;  /* 0x000000160c60723c */ /* 0x040fe20000001860 */
[----:B------:R1:W4:Y:S06]  /*3ff0*/  LDSM.16.MT88.2 R2, [R220] ;  /* 0x00000000dc02783b */ /* 0x00032c0000004100 */
[----:B------:R1:W1:Y:S01]  /*4000*/  LDSM.16.MT88.2 R52, [R220+0x2400] ;  /* 0x00240000dc34783b */ /* 0x0002620000004100 */
[-C--:B--2---:R-:W-:Y:S05]  /*4010*/  HMMA.16816.F32 R100, R12, R28.reuse, R100 ;  /* 0x0000001c0c64723c */ /* 0x084fea0000001864 */
[----:B------:R2:W1:Y:S03]  /*4020*/  LDSM.16.MT88.2 R54, [R220+0x4400] ;  /* 0x00440000dc36783b */ /* 0x0004660000004100 */
[C---:B------:R-:W-:Y:S03]  /*4030*/  HMMA.16816.F32 R104, R4.reuse, R28, R104 ;  /* 0x0000001c0468723c */ /* 0x040fe60000001868 */
[----:B------:R2:W1:Y:S05]  /*4040*/  LDSM.16.MT88.2 R28, [R220+0x2000] ;  /* 0x00200000dc1c783b */ /* 0x00046a0000004100 */
[-C--:B------:R-:W-:Y:S01]  /*4050*/  HMMA.16816.F32 R108, R4, R30.reuse, R108 ;  /* 0x0000001e046c723c */ /* 0x080fe2000000186c */
[----:B------:R2:W1:Y:S07]  /*4060*/  LDSM.16.M88.4 R20, [R226] ;  /* 0x00000000e214783b */ /* 0x00046e0000000200 */
[----:B------:R-:W-:Y:S01]  /*4070*/  HMMA.16816.F32 R112, R12, R30, R112 ;  /* 0x0000001e0c70723c */ /* 0x000fe20000001870 */
[----:B------:R2:W1:Y:S06]  /*4080*/  LDSM.16.MT88.2 R30, [R220+0x4000] ;  /* 0x00400000dc1e783b */ /* 0x00046c0000004100 */
[----:B------:R2:W1:Y:S01]  /*4090*/  LDSM.16.M88.4 R24, [R226+0x1000] ;  /* 0x00100000e218783b */ /* 0x0004620000000200 */
[-C--:B------:R-:W-:Y:S07]  /*40a0*/  HMMA.16816.F32 R68, R40, R44.reuse, R68 ;  /* 0x0000002c2844723c */ /* 0x080fee0000001844 */
[----:B------:R2:W1:Y:S01]  /*40b0*/  LDSM.16.M88.4 R32, [R228] ;  /* 0x00000000e420783b */ /* 0x0004620000000200 */
[C---:B-----5:R-:W-:Y:S07]  /*40c0*/  HMMA.16816.F32 R72, R36.reuse, R44, R72 ;  /* 0x0000002c2448723c */ /* 0x060fee0000001848 */
[----:B------:R2:W1:Y:S01]  /*40d0*/  LDSM.16.MT88.2 R44, [R220+0x400] ;  /* 0x00040000dc2c783b */ /* 0x0004620000004100 */
[-C--:B------:R-:W-:Y:S05]  /*40e0*/  HMMA.16816.F32 R76, R36, R46.reuse, R76 ;  /* 0x0000002e244c723c */ /* 0x080fea000000184c */
[----:B------:R2:W1:Y:S03]  /*40f0*/  LDSM.16.M88.4 R48, [R228+0x1000] ;  /* 0x00100000e430783b */ /* 0x0004660000000200 */
[C---:B------:R-:W-:Y:S08]  /*4100*/  HMMA.16816.F32 R80, R40.reuse, R46, R80 ;  /* 0x0000002e2850723c */ /* 0x040ff00000001850 */
[-C--:B------:R-:W-:Y:S08]  /*4110*/  HMMA.16816.F32 R84, R40, R8.reuse, R84 ;  /* 0x000000082854723c */ /* 0x080ff00000001854 */
[C---:B------:R-:W-:Y:S08]  /*4120*/  HMMA.16816.F32 R88, R36.reuse, R8, R88 ;  /* 0x000000082458723c */ /* 0x040ff00000001858 */
[-C--:B------:R-:W-:Y:S08]  /*4130*/  HMMA.16816.F32 R92, R36, R10.reuse, R92 ;  /* 0x0000000a245c723c */ /* 0x080ff0000000185c */
[C---:B------:R-:W-:Y:S08]  /*4140*/  HMMA.16816.F32 R96, R40.reuse, R10, R96 ;  /* 0x0000000a2860723c */ /* 0x040ff00000001860 */
[-C--:B---3--:R-:W-:Y:S08]  /*4150*/  HMMA.16816.F32 R100, R40, R16.reuse, R100 ;  /* 0x000000102864723c */ /* 0x088ff00000001864 */
[C---:B------:R-:W-:Y:S08]  /*4160*/  HMMA.16816.F32 R104, R36.reuse, R16, R104 ;  /* 0x000000102468723c */ /* 0x040ff00000001868 */
[-C--:B------:R-:W-:Y:S08]  /*4170*/  HMMA.16816.F32 R108, R36, R18.reuse, R108 ;  /* 0x00000012246c723c */ /* 0x080ff0000000186c */
[----:B------:R-:W-:Y:S01]  /*4180*/  HMMA.16816.F32 R112, R40, R18, R112 ;  /* 0x000000122870723c */ /* 0x000fe20000001870 */
[----:B------:R-:W-:-:S07]  /*4190*/  @P0 BRA `(.L_x_2) ;  /* 0x000003f000000947 */ /* 0x000fce0003800000 */
[----:B-12-4-:R-:W2:Y:S01]  /*41a0*/  LDL.64 R174, [R1] ;  /* 0x0000000001ae7983 */ /* 0x016ea20000100a00 */
[----:B------:R-:W-:Y:S02]  /*41b0*/  USHF.R.S32.HI UR26, URZ, 0x1f, UR24 ;  /* 0x0000001f3f1a7899 */ /* 0x000fe40008011418 */
[----:B------:R-:W-:Y:S01]  /*41c0*/  ULDC.64 UR6, c[0x0][0x208] ;  /* 0x0000820000067ab9 */ /* 0x000fe20000000a00 */
[----:B------:R-:W3:Y:S01]  /*41d0*/  LDL.64 R66, [R1+0x20] ;  /* 0x0000200001427983 */ /* 0x000ee20000100a00 */
[----:B------:R-:W-:Y:S02]  /*41e0*/  UIMAD UR26, UR26, UR6, URZ ;  /* 0x000000061a1a72a4 */ /* 0x000fe4000f8e023f */
[----:B------:R-:W-:Y:S01]  /*41f0*/  UIMAD.WIDE.U32 UR28, UR24, UR6, URZ ;  /* 0x00000006181c72a5 */ /* 0x000fe2000f8e003f */
[----:B------:R-:W4:Y:S01]  /*4200*/  LDL.64 R64, [R1+0x30] ;  /* 0x0000300001407983 */ /* 0x000f220000100a00 */
[----:B------:R-:W-:Y:S02]  /*4210*/  UIMAD UR7, UR24, UR7, UR26 ;  /* 0x00000007180772a4 */ /* 0x000fe4000f8e021a */
[----:B------:R-:W-:Y:S01]  /*4220*/  USHF.L.U32 UR26, UR24, 0x6, URZ ;  /* 0x00000006181a7899 */ /* 0x000fe2000800063f */
[----:B------:R-:W5:Y:S01]  /*4230*/  LDL R60, [R1+0x18] ;  /* 0x00001800013c7983 */ /* 0x000f620000100800 */
[----:B------:R-:W-:Y:S01]  /*4240*/  UIADD3 UR7, UR29, UR7, URZ ;  /* 0x000000071d077290 */ /* 0x000fe2000fffe03f */
[----:B------:R-:W-:Y:S01]  /*4250*/  IMAD.U32 R11, RZ, RZ, UR28 ;  /* 0x0000001cff0b7e24 */ /* 0x000fe2000f8e00ff */
[----:B------:R-:W-:Y:S01]  /*4260*/  UIADD3 UR6, -UR26, UR18, URZ ;  /* 0x000000121a067290 */ /* 0x000fe2000fffe13f */
[----:B------:R-:W5:Y:S01]  /*4270*/  LDL.64 R56, [R1+0x8] ;  /* 0x0000080001387983 */ /* 0x000f620000100a00 */
[----:B------:R-:W-:Y:S02]  /*4280*/  IMAD.U32 R12, RZ, RZ, UR26 ;  /* 0x0000001aff0c7e24 */ /* 0x000fe4000f8e00ff */
[----:B------:R-:W-:Y:S01]  /*4290*/  IMAD.U32 R13, RZ, RZ, UR26 ;  /* 0x0000001aff0d7e24 */ /* 0x000fe2000f8e00ff */
[----:B------:R-:W5:Y:S04]  /*42a0*/  LDL.64 R14, [R1+0x10] ;  /* 0x00001000010e7983 */ /* 0x000f680000100a00 */
[----:B------:R-:W1:Y:S02]  /*42b0*/  S2R R8, SR_CTAID.Y ;  /* 0x0000000000087919 */ /* 0x000e640000002600 */
[----:B-1----:R-:W-:Y:S05]  /*42c0*/  SHF.R.S32.HI R10, RZ, 0x1f, R8 ;  /* 0x0000001fff0a7819 */ /* 0x002fea0000011408 */
[C---:B------:R-:W-:Y:S02]  /*42d0*/  IMAD R9, R10.reuse, c[0x0][0x288], RZ ;  /* 0x0000a2000a097a24 */ /* 0x040fe400078e02ff */
[----:B------:R-:W-:Y:S02]  /*42e0*/  IMAD R10, R10, c[0x0][0x210], RZ ;  /* 0x000084000a0a7a24 */ /* 0x000fe400078e02ff */
[C---:B------:R-:W-:Y:S02]  /*42f0*/  IMAD R9, R8.reuse, c[0x0][0x28c], R9 ;  /* 0x0000a30008097a24 */ /* 0x040fe400078e0209 */
[C---:B------:R-:W-:Y:S02]  /*4300*/  IMAD R10, R8.reuse, c[0x0][0x214], R10 ;  /* 0x00008500080a7a24 */ /* 0x040fe400078e020a */
[----:B--2---:R-:W-:Y:S02]  /*4310*/  IMAD.MOV.U32 R4, RZ, RZ, R174 ;  /* 0x000000ffff047224 */ /* 0x004fe400078e00ae */
[----:B------:R-:W-:Y:S02]  /*4320*/  IMAD.MOV.U32 R5, RZ, RZ, R175 ;  /* 0x000000ffff057224 */ /* 0x000fe400078e00af */
[----:B---3--:R-:W-:Y:S02]  /*4330*/  IMAD.MOV.U32 R7, RZ, RZ, R67 ;  /* 0x000000ffff077224 */ /* 0x008fe400078e0043 */
[----:B------:R-:W-:Y:S04]  /*4340*/  IMAD.WIDE.U32 R4, R8, c[0x0][0x288], R4 ;  /* 0x0000a20008047a25 */ /* 0x000fe800078e0004 */
[----:B----4-:R-:W-:Y:S01]  /*4350*/  IMAD.MOV.U32 R6, RZ, RZ, R64 ;  /* 0x000000ffff067224 */ /* 0x010fe200078e0040 */
[----:B------:R-:W-:Y:S03]  /*4360*/  IADD3 R0, P0, R4, UR19, RZ ;  /* 0x0000001304007c10 */ /* 0x000fe6000ff1e0ff */
[----:B------:R-:W-:Y:S01]  /*4370*/  IMAD.WIDE.U32 R6, R8, c[0x0][0x210], R6 ;  /* 0x0000840008067a25 */ /* 0x000fe200078e0006 */
[----:B------:R-:W-:Y:S04]  /*4380*/  IADD3.X R9, R5, UR10, R9, P0, !PT ;  /* 0x0000000a05097c10 */ /* 0x000fe800087fe409 */
[----:B------:R-:W-:Y:S02]  /*4390*/  IADD3 R8, P6, R6, UR20, RZ ;  /* 0x0000001406087c10 */ /* 0x000fe4000ffde0ff */
[----:B------:R-:W-:Y:S02]  /*43a0*/  LEA R6, P0, R0, c[0x0][0x280], 0x2 ;  /* 0x0000a00000067a11 */ /* 0x000fe400078010ff */
[----:B------:R-:W-:Y:S02]  /*43b0*/  LEA R4, P5, R8, c[0x0][0x1f0], 0x1 ;  /* 0x00007c0008047a11 */ /* 0x000fe400078a08ff */
[----:B------:R-:W-:Y:S01]  /*43c0*/  IADD3.X R5, R7, UR8, R10, P6, !PT ;  /* 0x0000000807057c10 */ /* 0x000fe2000b7fe40a */
[----:B------:R-:W-:Y:S01]  /*43d0*/  IMAD.U32 R10, RZ, RZ, UR7 ;  /* 0x00000007ff0a7e24 */ /* 0x000fe2000f8e00ff */
[----:B------:R-:W-:Y:S02]  /*43e0*/  LEA.HI.X R7, R0, c[0x0][0x284], R9, 0x2, P0 ;  /* 0x0000a10000077a11 */ /* 0x000fe400000f1409 */
[----:B------:R-:W-:Y:S02]  /*43f0*/  ISETP.GE.AND P0, PT, R252, c[0x0][0x1fc], PT ;  /* 0x00007f00fc007a0c */ /* 0x000fe40003f06270 */
[----:B------:R-:W-:Y:S02]  /*4400*/  LEA.HI.X R9, R8, c[0x0][0x1f4], R5, 0x1, P5 ;  /* 0x00007d0008097a11 */ /* 0x000fe400028f0c05 */
[----:B-----5:R-:W-:Y:S02]  /*4410*/  ISETP.GE.AND P5, PT, R60, c[0x0][0x1fc], PT ;  /* 0x00007f003c007a0c */ /* 0x020fe40003fa6270 */
[----:B------:R-:W-:Y:S02]  /*4420*/  SEL R8, RZ, 0x2, P0 ;  /* 0x00000002ff087807 */ /* 0x000fe40000000000 */
[----:B------:R-:W-:Y:S02]  /*4430*/  ISETP.GE.AND P0, PT, R56, c[0x0][0x1fc], PT ;  /* 0x00007f0038007a0c */ /* 0x000fe40003f06270 */
[----:B------:R-:W-:Y:S02]  /*4440*/  SEL R5, RZ, 0x4, P5 ;  /* 0x00000004ff057807 */ /* 0x000fe40002800000 */
[----:B------:R-:W-:Y:S02]  /*4450*/  SEL R0, RZ, 0x1, P0 ;  /* 0x00000001ff007807 */ /* 0x000fe40000000000 */
[----:B------:R-:W-:Y:S02]  /*4460*/  LEA R6, P0, R12, R6, 0x2 ;  /* 0x000000060c067211 */ /* 0x000fe400078010ff */
[----:B------:R-:W-:Y:S02]  /*4470*/  IADD3 R0, R5, R8, R0 ;  /* 0x0000000805007210 */ /* 0x000fe40007ffe000 */
[----:B------:R-:W-:Y:S02]  /*4480*/  ISETP.LT.AND P5, PT, R248, UR6, PT ;  /* 0x00000006f8007c0c */ /* 0x000fe4000bfa1270 */
[----:B------:R-:W-:Y:S02]  /*4490*/  LEA R4, P6, R11, R4, 0x7 ;  /* 0x000000040b047211 */ /* 0x000fe400078c38ff */
[----:B------:R-:W-:Y:S02]  /*44a0*/  LEA.HI.X.SX32 R7, R13, R7, 0x2, P0 ;  /* 0x000000070d077211 */ /* 0x000fe400000f16ff */
[----:B------:R-:W-:Y:S02]  /*44b0*/  ISETP.GE.OR P5, PT, R56, c[0x0][0x1fc], !P5 ;  /* 0x00007f0038007a0c */ /* 0x000fe40006fa6670 */
[----:B------:R-:W-:Y:S02]  /*44c0*/  LOP3.LUT P0, RZ, R0, 0x2, RZ, 0xc0, !PT ;  /* 0x0000000200ff7812 */ /* 0x000fe4000780c0ff */
[----:B------:R-:W-:Y:S02]  /*44d0*/  LEA.HI.X R5, R11, R9, R10, 0x7, P6 ;  /* 0x000000090b057211 */ /* 0x000fe400030f3c0a */
[----:B------:R-:W-:Y:S02]  /*44e0*/  ISETP.GE.OR P0, PT, R248, UR6, !P0 ;  /* 0x00000006f8007c0c */ /* 0x000fe4000c706670 */
[----:B------:R-:W-:Y:S01]  /*44f0*/  LOP3.LUT P6, RZ, R0, 0x4, RZ, 0xc0, !PT ;  /* 0x0000000400ff7812 */ /* 0x000fe200078cc0ff */
[----:B------:R-:W-:Y:S03]  /*4500*/  @!P1 IMAD.SHL.U32 R0, R14, 0x10, RZ ;  /* 0x000000100e009824 */ /* 0x000fe600078e00ff */
[----:B------:R-:W-:Y:S01]  /*4510*/  ISETP.GE.OR P6, PT, R248, UR6, !P6 ;  /* 0x00000006f8007c0c */ /* 0x000fe2000f7c6670 */
[----:B------:R-:W-:Y:S01]  /*4520*/  @!PT LDS RZ, [RZ] ;  /* 0x00000000fffff984 */ /* 0x000fe20000000800 */
[----:B------:R-:W-:Y:S01]  /*4530*/  @!PT LDS RZ, [RZ] ;  /* 0x00000000fffff984 */ /* 0x000fe20000000800 */
[----:B------:R-:W-:Y:S01]  /*4540*/  @!PT LDS RZ, [RZ] ;  /* 0x00000000fffff984 */ /* 0x000fe20000000800 */
[----:B------:R1:W-:Y:S06]  /*4550*/  LDGSTS.E.BYPASS.LTC128B.128 [R251+0xc080], [R4.64], !P5 ;  /* 0x0c08000004fb7fae */ /* 0x0003ec000e901d50 */
[----:B------:R1:W-:Y:S06]  /*4560*/  LDGSTS.E.BYPASS.LTC128B.128 [R251+0xd080], [R4.64+0x40], !P0 ;  /* 0x0d08004004fb7fae */ /* 0x0003ec000c101d50 */
[----:B------:R1:W-:Y:S04]  /*4570*/  LDGSTS.E.BYPASS.LTC128B.128 [R251+0xe080], [R4.64+0x80], !P6 ;  /* 0x0e08008004fb7fae */ /* 0x0003e8000f101d50 */
[----:B------:R1:W-:Y:S02]  /*4580*/  @!P1 LDGSTS.E.BYPASS.LTC128B.128 [R0+0xf280], [R6.64] ;  /* 0x0f28000006009fae */ /* 0x0003e4000b901d50 */
.L_x_2:
[-C--:B-12-4-:R-:W-:Y:S01]  /*4590*/  HMMA.16816.F32 R4, R20, R2.reuse, RZ ;  /* 0x000000021404723c */ /* 0x096fe200000018ff */
[----:B------:R-:W2:Y:S01]  /*45a0*/  LDL.64 R66, [R1+0x40] ;  /* 0x0000400001427983 */ /* 0x000ea20000100a00 */
[----:B------:R-:W-:Y:S02]  /*45b0*/  UIMAD UR22, UR22, 0x1800, URZ ;  /* 0x00001800161678a4 */ /* 0x000fe4000f8e023f */
[----:B------:R-:W-:Y:S01]  /*45c0*/  UISETP.GE.AND UP0, UPT, UR24, UR23, UPT ;  /* 0x000000171800728c */ /* 0x000fe2000bf06270 */
[----:B------:R-:W3:Y:S01]  /*45d0*/  LDL R64, [R1+0x48] ;  /* 0x0000480001407983 */ /* 0x000ee20000100800 */
[----:B------:R-:W-:Y:S02]  /*45e0*/  UIADD3 UR7, UR4, 0x1, URZ ;  /* 0x0000000104077890 */ /* 0x000fe4000fffe03f */
[C---:B------:R-:W-:Y:S01]  /*45f0*/  HMMA.16816.F32 R8, R24.reuse, R2, RZ ;  /* 0x000000021808723c */ /* 0x040fe200000018ff */
[----:B------:R-:W-:Y:S01]  /*4600*/  LDSM.16.MT88.2 R2, [R220+0x800] ;  /* 0x00080000dc02783b */ /* 0x000fe20000004100 */
[----:B------:R-:W-:Y:S02]  /*4610*/  UISETP.GE.AND UP2, UPT, UR4, 0x1, UPT ;  /* 0x000000010400788c */ /* 0x000fe4000bf46270 */
[----:B------:R-:W-:Y:S01]  /*4620*/  UIADD3 UR6, UR25, 0x1, URZ ;  /* 0x0000000119067890 */ /* 0x000fe2000fffe03f */
[----:B------:R-:W1:Y:S01]  /*4630*/  LDSM.16.M88.4 R36, [R227] ;  /* 0x00000000e324783b */ /* 0x000e620000000200 */
[----:B------:R-:W-:Y:S02]  /*4640*/  UISETP.GE.AND UP1, UPT, UR25, 0x1, UPT ;  /* 0x000000011900788c */ /* 0x000fe4000bf26270 */
[-C--:B------:R-:W-:Y:S01]  /*4650*/  HMMA.16816.F32 R12, R24, R28.reuse, RZ ;  /* 0x0000001c180c723c */ /* 0x080fe200000018ff */
[----:B------:R-:W4:Y:S01]  /*4660*/  LDSM.16.M88.4 R40, [R227+0x1000] ;  /* 0x00100000e328783b */ /* 0x000f220000000200 */
[----:B------:R-:W-:Y:S03]  /*4670*/  USEL UR25, UR6, URZ, !UP1 ;  /* 0x0000003f06197287 */ /* 0x000fe6000c800000 */
[----:B------:R-:W-:Y:S03]  /*4680*/  LDSM.16.M88.4 R56, [R232+0x1000] ;  /* 0x00100000e838783b */ /* 0x000fe60000000200 */
[C---:B------:R-:W-:Y:S01]  /*4690*/  HMMA.16816.F32 R16, R20.reuse, R28, RZ ;  /* 0x0000001c1410723c */ /* 0x040fe200000018ff */
[----:B------:R-:W5:Y:S04]  /*46a0*/  LDSM.16.MT88.2 R28, [R220+0x2800] ;  /* 0x00280000dc1c783b */ /* 0x000f680000004100 */
[----:B------:R-:W-:Y:S03]  /*46b0*/  LDSM.16.MT88.2 R60, [R220+0x2c00] ;  /* 0x002c0000dc3c783b */ /* 0x000fe60000004100 */
[-C--:B------:R-:W-:Y:S01]  /*46c0*/  HMMA.16816.F32 R20, R20, R30.reuse, RZ ;  /* 0x0000001e1414723c */ /* 0x080fe200000018ff */
[----:B------:R-:W0:Y:S07]  /*46d0*/  LDGDEPBAR ;  /* 0x00000000000079af */ /* 0x000e2e0000000000 */
[----:B------:R-:W-:Y:S01]  /*46e0*/  HMMA.16816.F32 R24, R24, R30, RZ ;  /* 0x0000001e1818723c */ /* 0x000fe200000018ff */
[----:B------:R-:W1:Y:S07]  /*46f0*/  LDSM.16.MT88.2 R30, [R220+0x4800] ;  /* 0x00480000dc1e783b */ /* 0x000e6e0000004100 */
[-C--:B------:R-:W-:Y:S08]  /*4700*/  HMMA.16816.F32 R4, R32, R44.reuse, R4 ;  /* 0x0000002c2004723c */ /* 0x080ff00000001804 */
[C---:B------:R-:W-:Y:S01]  /*4710*/  HMMA.16816.F32 R8, R48.reuse, R44, R8 ;  /* 0x0000002c3008723c */ /* 0x040fe20000001808 */
[----:B------:R-:W-:Y:S07]  /*4720*/  LDSM.16.M88.4 R44, [R232] ;  /* 0x00000000e82c783b */ /* 0x000fee0000000200 */
[-C--:B------:R-:W-:Y:S08]  /*4730*/  HMMA.16816.F32 R12, R48, R52.reuse, R12 ;  /* 0x00000034300c723c */ /* 0x080ff0000000180c */
[C---:B------:R-:W-:Y:S01]  /*4740*/  HMMA.16816.F32 R16, R32.reuse, R52, R16 ;  /* 0x000000342010723c */ /* 0x040fe20000001810 */
[----:B------:R-:W5:Y:S07]  /*4750*/  LDSM.16.MT88.2 R52, [R220+0xc00] ;  /* 0x000c0000dc34783b */ /* 0x000f6e0000004100 */
[-C--:B------:R-:W-:Y:S01]  /*4760*/  HMMA.16816.F32 R20, R32, R54.reuse, R20 ;  /* 0x000000362014723c */ /* 0x080fe20000001814 */
[----:B------:R-:W-:Y:S07]  /*4770*/  LDSM.16.M88.4 R32, [R226+0x2000] ;  /* 0x00200000e220783b */ /* 0x000fee0000000200 */
[----:B------:R-:W-:Y:S01]  /*4780*/  HMMA.16816.F32 R24, R48, R54, R24 ;  /* 0x000000363018723c */ /* 0x000fe20000001818 */
[----:B------:R-:W-:Y:S04]  /*4790*/  LDSM.16.M88.4 R48, [R226+0x3000] ;  /* 0x00300000e230783b */ /* 0x000fe80000000200 */
[----:B------:R-:W-:Y:S03]  /*47a0*/  LDSM.16.MT88.2 R54, [R220+0x3000] ;  /* 0x00300000dc36783b */ /* 0x000fe60000004100 */
[-C--:B-1----:R-:W-:Y:S08]  /*47b0*/  HMMA.16816.F32 R4, R36, R2.reuse, R4 ;  /* 0x000000022404723c */ /* 0x082ff00000001804 */
[C---:B----4-:R-:W-:Y:S01]  /*47c0*/  HMMA.16816.F32 R8, R40.reuse, R2, R8 ;  /* 0x000000022808723c */ /* 0x050fe20000001808 */
[----:B------:R-:W1:Y:S07]  /*47d0*/  LDSM.16.MT88.2 R2, [R220+0x4c00] ;  /* 0x004c0000dc02783b */ /* 0x000e6e0000004100 */
[-C--:B-----5:R-:W-:Y:S08]  /*47e0*/  HMMA.16816.F32 R12, R40, R28.reuse, R12 ;  /* 0x0000001c280c723c */ /* 0x0a0ff0000000180c */
[C---:B------:R-:W-:Y:S01]  /*47f0*/  HMMA.16816.F32 R16, R36.reuse, R28, R16 ;  /* 0x0000001c2410723c */ /* 0x040fe20000001810 */
[----:B------:R-:W4:Y:S07]  /*4800*/  LDSM.16.MT88.2 R28, [R220+0x1000] ;  /* 0x00100000dc1c783b */ /* 0x000f2e0000004100 */
[-C--:B------:R-:W-:Y:S01]  /*4810*/  HMMA.16816.F32 R20, R36, R30.reuse, R20 ;  /* 0x0000001e2414723c */ /* 0x080fe20000001814 */
[----:B------:R-:W-:Y:S07]  /*4820*/  LDSM.16.M88.4 R36, [R228+0x2000] ;  /* 0x00200000e424783b */ /* 0x000fee0000000200 */
[----:B------:R-:W-:Y:S01]  /*4830*/  HMMA.16816.F32 R24, R40, R30, R24 ;  /* 0x0000001e2818723c */ /* 0x000fe20000001818 */
[----:B------:R-:W5:Y:S04]  /*4840*/  LDSM.16.MT88.2 R30, [R220+0x5000] ;  /* 0x00500000dc1e783b */ /* 0x000f680000004100 */
[----:B------:R-:W4:Y:S03]  /*4850*/  LDSM.16.MT88.2 R40, [R220+0x1400] ;  /* 0x00140000dc28783b */ /* 0x000f260000004100 */
[-C--:B------:R-:W-:Y:S01]  /*4860*/  HMMA.16816.F32 R4, R44, R52.reuse, R4 ;  /* 0x000000342c04723c */ /* 0x080fe20000001804 */
[----:B------:R-:W-:Y:S07]  /*4870*/  LDSM.16.MT88.2 R42, [R220+0x3400] ;  /* 0x00340000dc2a783b */ /* 0x000fee0000004100 */
[C---:B------:R-:W-:Y:S08]  /*4880*/  HMMA.16816.F32 R8, R56.reuse, R52, R8 ;  /* 0x000000343808723c */ /* 0x040ff00000001808 */
[-C--:B------:R-:W-:Y:S08]  /*4890*/  HMMA.16816.F32 R12, R56, R60.reuse, R12 ;  /* 0x0000003c380c723c */ /* 0x080ff0000000180c */
[C---:B------:R-:W-:Y:S01]  /*48a0*/  HMMA.16816.F32 R16, R44.reuse, R60, R16 ;  /* 0x0000003c2c10723c */ /* 0x040fe20000001810 */
[----:B------:R-:W5:Y:S07]  /*48b0*/  LDSM.16.M88.4 R60, [R228+0x3000] ;  /* 0x00300000e43c783b */ /* 0x000f6e0000000200 */
[-C--:B-1----:R-:W-:Y:S01]  /*48c0*/  HMMA.16816.F32 R20, R44, R2.reuse, R20 ;  /* 0x000000022c14723c */ /* 0x082fe20000001814 */
[----:B------:R-:W-:Y:S07]  /*48d0*/  LDSM.16.M88.4 R44, [R227+0x2000] ;  /* 0x00200000e32c783b */ /* 0x000fee0000000200 */
[----:B------:R-:W-:Y:S01]  /*48e0*/  HMMA.16816.F32 R24, R56, R2, R24 ;  /* 0x000000023818723c */ /* 0x000fe20000001818 */
[----:B------:R-:W1:Y:S04]  /*48f0*/  LDSM.16.MT88.2 R2, [R220+0x5400] ;  /* 0x00540000dc02783b */ /* 0x000e680000004100 */
[----:B------:R-:W-:Y:S03]  /*4900*/  LDSM.16.MT88.2 R56, [R220+0x3800] ;  /* 0x00380000dc38783b */ /* 0x000fe60000004100 */
[-C--:B----4-:R-:W-:Y:S08]  /*4910*/  HMMA.16816.F32 R4, R32, R28.reuse, R4 ;  /* 0x0000001c2004723c */ /* 0x090ff00000001804 */
[C---:B------:R-:W-:Y:S01]  /*4920*/  HMMA.16816.F32 R8, R48.reuse, R28, R8 ;  /* 0x0000001c3008723c */ /* 0x040fe20000001808 */
[----:B------:R-:W4:Y:S07]  /*4930*/  LDSM.16.MT88.2 R28, [R220+0x1800] ;  /* 0x00180000dc1c783b */ /* 0x000f2e0000004100 */
[-C--:B------:R-:W-:Y:S08]  /*4940*/  HMMA.16816.F32 R12, R48, R54.reuse, R12 ;  /* 0x00000036300c723c */ /* 0x080ff0000000180c */
[C---:B------:R-:W-:Y:S01]  /*4950*/  HMMA.16816.F32 R16, R32.reuse, R54, R16 ;  /* 0x000000362010723c */ /* 0x040fe20000001810 */
[----:B------:R-:W1:Y:S07]  /*4960*/  LDSM.16.M88.4 R52, [R227+0x3000] ;  /* 0x00300000e334783b */ /* 0x000e6e0000000200 */
[-C--:B-----5:R-:W-:Y:S01]  /*4970*/  HMMA.16816.F32 R20, R32, R30.reuse, R20 ;  /* 0x0000001e2014723c */ /* 0x0a0fe20000001814 */
[----:B------:R-:W-:Y:S07]  /*4980*/  LDSM.16.M88.4 R32, [R231+0x2000] ;  /* 0x00200000e720783b */ /* 0x000fee0000000200 */
[----:B------:R-:W-:Y:S01]  /*4990*/  HMMA.16816.F32 R24, R48, R30, R24 ;  /* 0x0000001e3018723c */ /* 0x000fe20000001818 */
[----:B------:R-:W5:Y:S04]  /*49a0*/  LDSM.16.MT88.2 R30, [R220+0x5800] ;  /* 0x00580000dc1e783b */ /* 0x000f680000004100 */
[----:B------:R-:W-:Y:S03]  /*49b0*/  LDSM.16.M88.4 R48, [R231+0x3000] ;  /* 0x00300000e730783b */ /* 0x000fe60000000200 */
[-C--:B------:R-:W-:Y:S08]  /*49c0*/  HMMA.16816.F32 R4, R36, R40.reuse, R4 ;  /* 0x000000282404723c */ /* 0x080ff00000001804 */
[C---:B------:R-:W-:Y:S01]  /*49d0*/  HMMA.16816.F32 R8, R60.reuse, R40, R8 ;  /* 0x000000283c08723c */ /* 0x040fe20000001808 */
[----:B------:R-:W2:Y:S07]  /*49e0*/  LDSM.16.MT88.2 R40, [R220+0x1c00] ;  /* 0x001c0000dc28783b */ /* 0x000eae0000004100 */
[-C--:B------:R-:W-:Y:S08]  /*49f0*/  HMMA.16816.F32 R12, R60, R42.reuse, R12 ;  /* 0x0000002a3c0c723c */ /* 0x080ff0000000180c */
[C---:B------:R-:W-:Y:S01]  /*4a00*/  HMMA.16816.F32 R16, R36.reuse, R42, R16 ;  /* 0x0000002a2410723c */ /* 0x040fe20000001810 */
[----:B------:R-:W3:Y:S07]  /*4a10*/  LDSM.16.MT88.2 R42, [R220+0x3c00] ;  /* 0x003c0000dc2a783b */ /* 0x000eee0000004100 */
[-C--:B-1----:R-:W-:Y:S08]  /*4a20*/  HMMA.16816.F32 R20, R36, R2.reuse, R20 ;  /* 0x000000022414723c */ /* 0x082ff00000001814 */
[----:B------:R-:W-:Y:S01]  /*4a30*/  HMMA.16816.F32 R24, R60, R2, R24 ;  /* 0x000000023c18723c */ /* 0x000fe20000001818 */
[----:B------:R-:W1:Y:S07]  /*4a40*/  LDSM.16.MT88.2 R2, [R220+0x5c00] ;  /* 0x005c0000dc02783b */ /* 0x000e6e0000004100 */
[-C--:B----4-:R-:W-:Y:S08]  /*4a50*/  HMMA.16816.F32 R4, R44, R28.reuse, R4 ;  /* 0x0000001c2c04723c */ /* 0x090ff00000001804 */
[C---:B------:R-:W-:Y:S04]  /*4a60*/  HMMA.16816.F32 R8, R52.reuse, R28, R8 ;  /* 0x0000001c3408723c */ /* 0x040fe80000001808 */
[----:B--2---:R-:W-:Y:S03]  /*4a70*/  IADD3 R0, P0, R66, UR22, RZ ;  /* 0x0000001642007c10 */ /* 0x004fe6000ff1e0ff */
[----:B------:R-:W-:Y:S01]  /*4a80*/  IMAD.U32 R29, RZ, RZ, UR22 ;  /* 0x00000016ff1d7e24 */ /* 0x000fe2000f8e00ff */
[-C--:B------:R-:W-:Y:S01]  /*4a90*/  HMMA.16816.F32 R12, R52, R56.reuse, R12 ;  /* 0x00000038340c723c */ /* 0x080fe2000000180c */
[----:B------:R-:W-:Y:S03]  /*4aa0*/  UMOV UR22, UR24 ;  /* 0x0000001800167c82 */ /* 0x000fe60008000000 */
[----:B---3--:R-:W-:Y:S02]  /*4ab0*/  LEA.HI.X.SX32 R29, R29, R64, 0x1, P0 ;  /* 0x000000401d1d7211 */ /* 0x008fe400000f0eff */
[C---:B------:R-:W-:Y:S02]  /*4ac0*/  LEA R28, P0, R0.reuse, c[0x0][0x220], 0x2 ;  /* 0x00008800001c7a11 */ /* 0x040fe400078010ff */
[C---:B------:R-:W-:Y:S04]  /*4ad0*/  HMMA.16816.F32 R16, R44.reuse, R56, R16 ;  /* 0x000000382c10723c */ /* 0x040fe80000001810 */
[----:B------:R-:W-:Y:S01]  /*4ae0*/  LEA.HI.X R29, R0, c[0x0][0x224], R29, 0x2, P0 ;  /* 0x00008900001d7a11 */ /* 0x000fe200000f141d */
[----:B------:R-:W-:Y:S01]  /*4af0*/  IMAD.U32 R0, RZ, RZ, UR4 ;  /* 0x00000004ff007e24 */ /* 0x000fe2000f8e00ff */
[----:B------:R-:W-:Y:S01]  /*4b00*/  PLOP3.LUT P0, PT, PT, PT, UP0, 0x80, 0x0 ;  /* 0x000000000000781c */ /* 0x000fe20003f0f008 */
[----:B------:R-:W-:Y:S01]  /*4b10*/  USEL UR4, UR7, URZ, !UP2 ;  /* 0x0000003f07047287 */ /* 0x000fe2000d000000 */
[-C--:B-----5:R-:W-:Y:S04]  /*4b20*/  HMMA.16816.F32 R20, R44, R30.reuse, R20 ;  /* 0x0000001e2c14723c */ /* 0x0a0fe80000001814 */
[----:B------:R-:W-:Y:S04]  /*4b30*/  IMAD R0, R0, 0x1800, R229 ;  /* 0x0000180000007824 */ /* 0x000fe800078e02e5 */
[----:B------:R-:W-:Y:S04]  /*4b40*/  HMMA.16816.F32 R24, R52, R30, R24 ;  /* 0x0000001e3418723c */ /* 0x000fe80000001818 */
[----:B------:R-:W-:Y:S04]  /*4b50*/  IMAD.SHL.U32 R0, R0, 0x2, RZ ;  /* 0x0000000200007824 */ /* 0x000fe800078e00ff */
[-C--:B------:R-:W-:Y:S01]  /*4b60*/  HMMA.16816.F32 R4, R32, R40.reuse, R4 ;  /* 0x000000282004723c */ /* 0x080fe20000001804 */
[----:B------:R-:W-:Y:S07]  /*4b70*/  LDSM.16.MT88.4 R36, [R0+0x7480] ;  /* 0x007480000024783b */ /* 0x000fee0000004200 */
[C---:B------:R-:W-:Y:S08]  /*4b80*/  HMMA.16816.F32 R8, R48.reuse, R40, R8 ;  /* 0x000000283008723c */ /* 0x040ff00000001808 */
[-C--:B------:R-:W-:Y:S07]  /*4b90*/  HMMA.16816.F32 R12, R48, R42.reuse, R12 ;  /* 0x0000002a300c723c */ /* 0x080fee000000180c */
[----:B------:R-:W-:Y:S01]  /*4ba0*/  RED.E.ADD.F32.FTZ.RN.STRONG.GPU [R28.64], R4 ;  /* 0x000000041c00798e */ /* 0x000fe2000c10e790 */
[C---:B------:R-:W-:Y:S03]  /*4bb0*/  HMMA.16816.F32 R16, R32.reuse, R42, R16 ;  /* 0x0000002a2010723c */ /* 0x040fe60000001810 */
[----:B------:R-:W-:Y:S04]  /*4bc0*/  RED.E.ADD.F32.FTZ.RN.STRONG.GPU [R28.64+0x400], R5 ;  /* 0x000400051c00798e */ /* 0x000fe8000c10e790 */
[----:B------:R-:W-:Y:S01]  /*4bd0*/  RED.E.ADD.F32.FTZ.RN.STRONG.GPU [R28.64+0x800], R6 ;  /* 0x000800061c00798e */ /* 0x000fe2000c10e790 */
[-C--:B-1----:R-:W-:Y:S03]  /*4be0*/  HMMA.16816.F32 R20, R32, R2.reuse, R20 ;  /* 0x000000022014723c */ /* 0x082fe60000001814 */
[----:B------:R-:W-:Y:S04]  /*4bf0*/  RED.E.ADD.F32.FTZ.RN.STRONG.GPU [R28.64+0xc00], R7 ;  /* 0x000c00071c00798e */ /* 0x000fe8000c10e790 */
[----:B------:R-:W-:Y:S01]  /*4c00*/  RED.E.ADD.F32.FTZ.RN.STRONG.GPU [R28.64+0x1000], R8 ;  /* 0x001000081c00798e */ /* 0x000fe2000c10e790 */
[----:B------:R-:W-:Y:S03]  /*4c10*/  HMMA.16816.F32 R24, R48, R2, R24 ;  /* 0x000000023018723c */ /* 0x000fe60000001818 */
[----:B------:R-:W-:Y:S04]  /*4c20*/  RED.E.ADD.F32.FTZ.RN.STRONG.GPU [R28.64+0x1400], R9 ;  /* 0x001400091c00798e */ /* 0x000fe8000c10e790 */
[----:B------:R-:W-:Y:S04]  /*4c30*/  RED.E.ADD.F32.FTZ.RN.STRONG.GPU [R28.64+0x1800], R10 ;  /* 0x0018000a1c00798e */ /* 0x000fe8000c10e790 */
[----:B------:R-:W-:Y:S04]  /*4c40*/  RED.E.ADD.F32.FTZ.RN.STRONG.GPU [R28.64+0x1c00], R11 ;  /* 0x001c000b1c00798e */ /* 0x000fe8000c10e790 */
[----:B------:R-:W-:Y:S04]  /*4c50*/  RED.E.ADD.F32.FTZ.RN.STRONG.GPU [R28.64+0x2000], R16 ;  /* 0x002000101c00798e */ /* 0x000fe8000c10e790 */
[----:B------:R-:W-:Y:S04]  /*4c60*/  RED.E.ADD.F32.FTZ.RN.STRONG.GPU [R28.64+0x2400], R17 ;  /* 0x002400111c00798e */ /* 0x000fe8000c10e790 */
[----:B------:R-:W-:Y:S04]  /*4c70*/  RED.E.ADD.F32.FTZ.RN.STRONG.GPU [R28.64+0x2800], R18 ;  /* 0x002800121c00798e */ /* 0x000fe8000c10e790 */
[----:B------:R-:W-:Y:S04]  /*4c80*/  RED.E.ADD.F32.FTZ.RN.STRONG.GPU [R28.64+0x2c00], R19 ;  /* 0x002c00131c00798e */ /* 0x000fe8000c10e790 */
[----:B------:R-:W-:Y:S04]  /*4c90*/  RED.E.ADD.F32.FTZ.RN.STRONG.GPU [R28.64+0x3000], R12 ;  /* 0x0030000c1c00798e */ /* 0x000fe8000c10e790 */
[----:B------:R-:W-:Y:S04]  /*4ca0*/  LDSM.16.MT88.4 R4, [R221+0x13480] ;  /* 0x01348000dd04783b */ /* 0x000fe80000004200 */
[----:B------:R-:W1:Y:S04]  /*4cb0*/  LDSM.16.MT88.4 R8, [R0+0x6080] ;  /* 0x006080000008783b */ /* 0x000e680000004200 */
[----:B------:R-:W-:Y:S04]  /*4cc0*/  RED.E.ADD.F32.FTZ.RN.STRONG.GPU [R28.64+0x3400], R13 ;  /* 0x0034000d1c00798e */ /* 0x000fe8000c10e790 */
[----:B------:R-:W-:Y:S04]  /*4cd0*/  RED.E.ADD.F32.FTZ.RN.STRONG.GPU [R28.64+0x3800], R14 ;  /* 0x0038000e1c00798e */ /* 0x000fe8000c10e790 */
[----:B------:R-:W-:Y:S04]  /*4ce0*/  RED.E.ADD.F32.FTZ.RN.STRONG.GPU [R28.64+0x3c00], R15 ;  /* 0x003c000f1c00798e */ /* 0x000fe8000c10e790 */
[----:B------:R-:W2:Y:S04]  /*4cf0*/  LDSM.16.MT88.4 R12, [R221+0x15480] ;  /* 0x01548000dd0c783b */ /* 0x000ea80000004200 */
[----:B------:R-:W3:Y:S04]  /*4d00*/  LDSM.16.MT88.4 R16, [R0+0x7080] ;  /* 0x007080000010783b */ /* 0x000ee80000004200 */
[----:B------:R-:W-:Y:S04]  /*4d10*/  LDSM.16.MT88.4 R32, [R221+0x15c80] ;  /* 0x015c8000dd20783b */ /* 0x000fe80000004200 */
[----:B------:R-:W-:Y:S04]  /*4d20*/  LDSM.16.MT88.4 R40, [R221+0x16c80] ;  /* 0x016c8000dd28783b */ /* 0x000fe80000004200 */
[----:B------:R-:W-:Y:S04]  /*4d30*/  RED.E.ADD.F32.FTZ.RN.STRONG.GPU [R28.64+0x4000], R20 ;  /* 0x004000141c00798e */ /* 0x000fe8000c10e790 */
[----:B------:R-:W-:Y:S01]  /*4d40*/  RED.E.ADD.F32.FTZ.RN.STRONG.GPU [R28.64+0x4400], R21 ;  /* 0x004400151c00798e */ /* 0x000fe2000c10e790 */
[-C--:B-1----:R-:W-:Y:S03]  /*4d50*/  HMMA.16816.F32 R116, R4, R8.reuse, R116 ;  /* 0x000000080474723c */ /* 0x082fe60000001874 */
[----:B------:R-:W-:Y:S04]  /*4d60*/  RED.E.ADD.F32.FTZ.RN.STRONG.GPU [R28.64+0x4800], R22 ;  /* 0x004800161c00798e */ /* 0x000fe8000c10e790 */
[----:B------:R-:W-:Y:S04]  /*4d70*/  RED.E.ADD.F32.FTZ.RN.STRONG.GPU [R28.64+0x4c00], R23 ;  /* 0x004c00171c00798e */ /* 0x000fe8000c10e790 */
[----:B------:R-:W1:Y:S04]  /*4d80*/  LDSM.16.MT88.4 R20, [R0+0x8080] ;  /* 0x008080000014783b */ /* 0x000e680000004200 */
[----:B------:R-:W-:Y:S01]  /*4d90*/  RED.E.ADD.F32.FTZ.RN.STRONG.GPU [R28.64+0x5000], R24 ;  /* 0x005000181c00798e */ /* 0x000fe2000c10e790 */
[C---:B--2---:R-:W-:Y:S03]  /*4da0*/  HMMA.16816.F32 R120, R12.reuse, R8, R120 ;  /* 0x000000080c78723c */ /* 0x044fe60000001878 */
[----:B------:R-:W-:Y:S04]  /*4db0*/  RED.E.ADD.F32.FTZ.RN.STRONG.GPU [R28.64+0x5400], R25 ;  /* 0x005400191c00798e */ /* 0x000fe8000c10e790 */
[----:B------:R-:W-:Y:S01]  /*4dc0*/  RED.E.ADD.F32.FTZ.RN.STRONG.GPU [R28.64+0x5800], R26 ;  /* 0x0058001a1c00798e */ /* 0x000fe2000c10e790 */
[-C--:B------:R-:W-:Y:S03]  /*4dd0*/  HMMA.16816.F32 R124, R12, R10.reuse, R124 ;  /* 0x0000000a0c7c723c */ /* 0x080fe6000000187c */
[----:B------:R-:W-:Y:S04]  /*4de0*/  RED.E.ADD.F32.FTZ.RN.STRONG.GPU [R28.64+0x5c00], R27 ;  /* 0x005c001b1c00798e */ /* 0x000fe8000c10e790 */
[----:B------:R-:W-:Y:S01]  /*4df0*/  LDSM.16.MT88.4 R28, [R221+0x13c80] ;  /* 0x013c8000dd1c783b */ /* 0x000fe20000004200 */
[C---:B------:R-:W-:Y:S03]  /*4e00*/  HMMA.16816.F32 R128, R4.reuse, R10, R128 ;  /* 0x0000000a0480723c */ /* 0x040fe60000001880 */
[----:B------:R-:W2:Y:S04]  /*4e10*/  LDSM.16.MT88.4 R24, [R0+0x6480] ;  /* 0x006480000018783b */ /* 0x000ea80000004200 */
[----:B------:R-:W4:Y:S01]  /*4e20*/  LDSM.16.MT88.4 R8, [R0+0x8480] ;  /* 0x008480000008783b */ /* 0x000f220000004200 */
[-C--:B---3--:R-:W-:Y:S08]  /*4e30*/  HMMA.16816.F32 R132, R4, R16.reuse, R132 ;  /* 0x000000100484723c */ /* 0x088ff00000001884 */
[C---:B------:R-:W-:Y:S08]  /*4e40*/  HMMA.16816.F32 R136, R12.reuse, R16, R136 ;  /* 0x000000100c88723c */ /* 0x040ff00000001888 */
[-C--:B------:R-:W-:Y:S08]  /*4e50*/  HMMA.16816.F32 R140, R12, R18.reuse, R140 ;  /* 0x000000120c8c723c */ /* 0x080ff0000000188c */
[C---:B------:R-:W-:Y:S01]  /*4e60*/  HMMA.16816.F32 R144, R4.reuse, R18, R144 ;  /* 0x000000120490723c */ /* 0x040fe20000001890 */
[----:B------:R-:W-:Y:S07]  /*4e70*/  LDSM.16.MT88.4 R16, [R221+0x16480] ;  /* 0x01648000dd10783b */ /* 0x000fee0000004200 */
[-C--:B-1----:R-:W-:Y:S08]  /*4e80*/  HMMA.16816.F32 R148, R4, R20.reuse, R148 ;  /* 0x000000140494723c */ /* 0x082ff00000001894 */
[C---:B------:R-:W-:Y:S08]  /*4e90*/  HMMA.16816.F32 R152, R12.reuse, R20, R152 ;  /* 0x000000140c98723c */ /* 0x040ff00000001898 */
[-C--:B------:R-:W-:Y:S01]  /*4ea0*/  HMMA.16816.F32 R156, R12, R22.reuse, R156 ;  /* 0x000000160c9c723c */ /* 0x080fe2000000189c */
[----:B------:R-:W-:Y:S07]  /*4eb0*/  LDSM.16.MT88.4 R12, [R0+0x6880] ;  /* 0x00688000000c783b */ /* 0x000fee0000004200 */
[----:B------:R-:W-:Y:S01]  /*4ec0*/  HMMA.16816.F32 R160, R4, R22, R160 ;  /* 0x0000001604a0723c */ /* 0x000fe200000018a0 */
[----:B------:R-:W1:Y:S04]  /*4ed0*/  LDSM.16.MT88.4 R4, [R221+0x14480] ;  /* 0x01448000dd04783b */ /* 0x000e680000004200 */
[----:B------:R-:W3:Y:S03]  /*4ee0*/  LDSM.16.MT88.4 R20, [R0+0x7880] ;  /* 0x007880000014783b */ /* 0x000ee60000004200 */
[-C--:B--2---:R-:W-:Y:S08]  /*4ef0*/  HMMA.16816.F32 R116, R28, R24.reuse, R116 ;  /* 0x000000181c74723c */ /* 0x084ff00000001874 */
[C---:B------:R-:W-:Y:S08]  /*4f00*/  HMMA.16816.F32 R120, R32.reuse, R24, R120 ;  /* 0x000000182078723c */ /* 0x040ff00000001878 */
[-C--:B------:R-:W-:Y:S08]  /*4f10*/  HMMA.16816.F32 R124, R32, R26.reuse, R124 ;  /* 0x0000001a207c723c */ /* 0x080ff0000000187c */
[C---:B------:R-:W-:Y:S01]  /*4f20*/  HMMA.16816.F32 R128, R28.reuse, R26, R128 ;  /* 0x0000001a1c80723c */ /* 0x040fe20000001880 */
[----:B------:R-:W2:Y:S07]  /*4f30*/  LDSM.16.MT88.4 R24, [R0+0x8880] ;  /* 0x008880000018783b */ /* 0x000eae0000004200 */
[-C--:B------:R-:W-:Y:S08]  /*4f40*/  HMMA.16816.F32 R132, R28, R36.reuse, R132 ;  /* 0x000000241c84723c */ /* 0x080ff00000001884 */
[C---:B------:R-:W-:Y:S08]  /*4f50*/  HMMA.16816.F32 R136, R32.reuse, R36, R136 ;  /* 0x000000242088723c */ /* 0x040ff00000001888 */
[-C--:B------:R-:W-:Y:S08]  /*4f60*/  HMMA.16816.F32 R140, R32, R38.reuse, R140 ;  /* 0x00000026208c723c */ /* 0x080ff0000000188c */
[C---:B------:R-:W-:Y:S01]  /*4f70*/  HMMA.16816.F32 R144, R28.reuse, R38, R144 ;  /* 0x000000261c90723c */ /* 0x040fe20000001890 */
[----:B------:R-:W-:Y:S07]  /*4f80*/  LDSM.16.MT88.4 R36, [R0+0x6c80] ;  /* 0x006c80000024783b */ /* 0x000fee0000004200 */
[-C--:B----4-:R-:W-:Y:S08]  /*4f90*/  HMMA.16816.F32 R148, R28, R8.reuse, R148 ;  /* 0x000000081c94723c */ /* 0x090ff00000001894 */
[C---:B------:R-:W-:Y:S08]  /*4fa0*/  HMMA.16816.F32 R152, R32.reuse, R8, R152 ;  /* 0x000000082098723c */ /* 0x040ff00000001898 */
[-C--:B------:R-:W-:Y:S01]  /*4fb0*/  HMMA.16816.F32 R156, R32, R10.reuse, R156 ;  /* 0x0000000a209c723c */ /* 0x080fe2000000189c */
[----:B------:R-:W4:Y:S07]  /*4fc0*/  LDSM.16.MT88.4 R32, [R221+0x14c80] ;  /* 0x014c8000dd20783b */ /* 0x000f2e0000004200 */
[----:B------:R-:W-:Y:S01]  /*4fd0*/  HMMA.16816.F32 R160, R28, R10, R160 ;  /* 0x0000000a1ca0723c */ /* 0x000fe200000018a0 */
[----:B------:R-:W5:Y:S04]  /*4fe0*/  LDSM.16.MT88.4 R8, [R0+0x7c80] ;  /* 0x007c80000008783b */ /* 0x000f680000004200 */
[----:B------:R-:W2:Y:S03]  /*4ff0*/  LDSM.16.MT88.4 R28, [R0+0x8c80] ;  /* 0x008c8000001c783b */ /* 0x000ea60000004200 */
[-C--:B-1----:R-:W-:Y:S08]  /*5000*/  HMMA.16816.F32 R116, R4, R12.reuse, R116 ;  /* 0x0000000c0474723c */ /* 0x082ff00000001874 */
[C---:B------:R-:W-:Y:S08]  /*5010*/  HMMA.16816.F32 R120, R16.reuse, R12, R120 ;  /* 0x0000000c1078723c */ /* 0x040ff00000001878 */
[-C--:B------:R-:W-:Y:S08]  /*5020*/  HMMA.16816.F32 R124, R16, R14.reuse, R124 ;  /* 0x0000000e107c723c */ /* 0x080ff0000000187c */
[C---:B------:R-:W-:Y:S08]  /*5030*/  HMMA.16816.F32 R128, R4.reuse, R14, R128 ;  /* 0x0000000e0480723c */ /* 0x040ff00000001880 */
[-C--:B---3--:R-:W-:Y:S08]  /*5040*/  HMMA.16816.F32 R132, R4, R20.reuse, R132 ;  /* 0x000000140484723c */ /* 0x088ff00000001884 */
[C---:B------:R-:W-:Y:S08]  /*5050*/  HMMA.16816.F32 R136, R16.reuse, R20, R136 ;  /* 0x000000141088723c */ /* 0x040ff00000001888 */
[-C--:B------:R-:W-:Y:S08]  /*5060*/  HMMA.16816.F32 R140, R16, R22.reuse, R140 ;  /* 0x00000016108c723c */ /* 0x080ff0000000188c */
[C---:B------:R-:W-:Y:S08]  /*5070*/  HMMA.16816.F32 R144, R4.reuse, R22, R144 ;  /* 0x000000160490723c */ /* 0x040ff00000001890 */
[-C--:B--2---:R-:W-:Y:S08]  /*5080*/  HMMA.16816.F32 R148, R4, R24.reuse, R148 ;  /* 0x000000180494723c */ /* 0x084ff00000001894 */
[C---:B------:R-:W-:Y:S08]  /*5090*/  HMMA.16816.F32 R152, R16.reuse, R24, R152 ;  /* 0x000000181098723c */ /* 0x040ff00000001898 */
[-C--:B------:R-:W-:Y:S08]  /*50a0*/  HMMA.16816.F32 R156, R16, R26.reuse, R156 ;  /* 0x0000001a109c723c */ /* 0x080ff0000000189c */
[----:B------:R-:W-:Y:S08]  /*50b0*/  HMMA.16816.F32 R160, R4, R26, R160 ;  /* 0x0000001a04a0723c */ /* 0x000ff000000018a0 */
[-C--:B----4-:R-:W-:Y:S08]  /*50c0*/  HMMA.16816.F32 R116, R32, R36.reuse, R116 ;  /* 0x000000242074723c */ /* 0x090ff00000001874 */
[C---:B------:R-:W-:Y:S08]  /*50d0*/  HMMA.16816.F32 R120, R40.reuse, R36, R120 ;  /* 0x000000242878723c */ /* 0x040ff00000001878 */
[-C--:B------:R-:W-:Y:S08]  /*50e0*/  HMMA.16816.F32 R124, R40, R38.reuse, R124 ;  /* 0x00000026287c723c */ /* 0x080ff0000000187c */
[C---:B------:R-:W-:Y:S08]  /*50f0*/  HMMA.16816.F32 R128, R32.reuse, R38, R128 ;  /* 0x000000262080723c */ /* 0x040ff00000001880 */
[-C--:B-----5:R-:W-:Y:S08]  /*5100*/  HMMA.16816.F32 R132, R32, R8.reuse, R132 ;  /* 0x000000082084723c */ /* 0x0a0ff00000001884 */
[C---:B------:R-:W-:Y:S08]  /*5110*/  HMMA.16816.F32 R136, R40.reuse, R8, R136 ;  /* 0x000000082888723c */ /* 0x040ff00000001888 */
[-C--:B------:R-:W-:Y:S08]  /*5120*/  HMMA.16816.F32 R140, R40, R10.reuse, R140 ;  /* 0x0000000a288c723c */ /* 0x080ff0000000188c */
[C---:B------:R-:W-:Y:S08]  /*5130*/  HMMA.16816.F32 R144, R32.reuse, R10, R144 ;  /* 0x0000000a2090723c */ /* 0x040ff00000001890 */
[-C--:B------:R-:W-:Y:S08]  /*5140*/  HMMA.16816.F32 R148, R32, R28.reuse, R148 ;  /* 0x0000001c2094723c */ /* 0x080ff00000001894 */
[C---:B------:R-:W-:Y:S08]  /*5150*/  HMMA.16816.F32 R152, R40.reuse, R28, R152 ;  /* 0x0000001c2898723c */ /* 0x040ff00000001898 */
[-C--:B------:R-:W-:Y:S08]  /*5160*/  HMMA.16816.F32 R156, R40, R30.reuse, R156 ;  /* 0x0000001e289c723c */ /* 0x080ff0000000189c */
[----:B------:R-:W-:Y:S01]  /*5170*/  HMMA.16816.F32 R160, R32, R30, R160 ;  /* 0x0000001e20a0723c */ /* 0x000fe200000018a0 */
[----:B------:R-:W-:-:S07]  /*5180*/  @!P0 BRA `(.L_x_3) ;  /* 0xffffceb000008947 */ /* 0x000fce000383ffff */
.L_x_0:
[----:B-1--4-:R-:W2:Y:S04]  /*5190*/  LDL.64 R28, [R1+0x8] ;  /* 0x00000800011c7983 */ /* 0x012ea80000100a00 */
[----:B------:R-:W3:Y:S04]  /*51a0*/  LDL R30, [R1+0x18] ;  /* 0x00001800011e7983 */ /* 0x000ee80000100800 */
[----:B------:R-:W1:Y:S01]  /*51b0*/  S2R R64, SR_TID.X ;  /* 0x0000000000407919 */ /* 0x000e620000002100 */
[----:B------:R-:W-:-:S02]  /*51c0*/  F2FP.PACK_AB R68, R69, R68 ;  /* 0x000000444544723e */ /* 0x000fc400000000ff */
[----:B------:R-:W-:Y:S01]  /*51d0*/  F2FP.PACK_AB R70, R71, R70 ;  /* 0x000000464746723e */ /* 0x000fe200000000ff */
[----:B------:R-:W4:Y:S01]  /*51e0*/  LDL.LU R31, [R1+0x1c] ;  /* 0x00001c00011f7983 */ /* 0x000f220000300800 */
[----:B------:R-:W-:Y:S02]  /*51f0*/  F2FP.PACK_AB R80, R81, R80 ;  /* 0x000000505150723e */ /* 0x000fe400000000ff */
[----:B------:R-:W-:Y:S01]  /*5200*/  F2FP.PACK_AB R82, R83, R82 ;  /* 0x000000525352723e */ /* 0x000fe200000000ff */
[----:B------:R-:W5:Y:S01]  /*5210*/  LDL.LU.64 R32, [R1+0x10] ;  /* 0x0000100001207983 */ /* 0x000f620000300a00 */
[----:B------:R-:W-:Y:S01]  /*5220*/  F2FP.PACK_AB R72, R73, R72 ;  /* 0x000000484948723e */ /* 0x000fe200000000ff */
[----:B------:R-:W-:Y:S01]  /*5230*/  FMUL.FTZ R116, R116, c[0x0][0x298] ;  /* 0x0000a60074747a20 */ /* 0x000fe20000410000 */
        /* <DEDUP_REMOVED lines=14> */
[----:B-1----:R-:W-:Y:S01]  /*5320*/  SHF.R.S32.HI R27, RZ, 0x1f, R64 ;  /* 0x0000001fff1b7819 */ /* 0x002fe20000011440 */
[----:B------:R-:W-:Y:S01]  /*5330*/  FMUL.FTZ R120, R120, c[0x0][0x298] ;  /* 0x0000a60078787a20 */ /* 0x000fe20000410000 */
[----:B------:R-:W-:Y:S01]  /*5340*/  F2FP.PACK_AB R88, R89, R88 ;  /* 0x000000585958723e */ /* 0x000fe200000000ff */
[----:B------:R-:W-:Y:S01]  /*5350*/  FMUL.FTZ R24, R121, c[0x0][0x298] ;  /* 0x0000a60079187a20 */ /* 0x000fe20000410000 */
[----:B------:R-:W-:Y:S01]  /*5360*/  LEA.HI R3, R27, R64, RZ, 0x5 ;  /* 0x000000401b037211 */ /* 0x000fe200078f28ff */
[----:B------:R-:W-:Y:S01]  /*5370*/  FMUL.FTZ R122, R122, c[0x0][0x298] ;  /* 0x0000a6007a7a7a20 */ /* 0x000fe20000410000 */
[----:B------:R-:W-:Y:S01]  /*5380*/  F2FP.PACK_AB R90, R91, R90 ;  /* 0x0000005a5b5a723e */ /* 0x000fe200000000ff */
[----:B------:R-:W-:Y:S01]  /*5390*/  FMUL.FTZ R23, R123, c[0x0][0x298] ;  /* 0x0000a6007b177a20 */ /* 0x000fe20000410000 */
[--C-:B------:R-:W-:Y:S01]  /*53a0*/  SHF.R.S32.HI R6, RZ, 0x5, R3.reuse ;  /* 0x00000005ff067819 */ /* 0x100fe20000011403 */
[----:B------:R-:W-:Y:S01]  /*53b0*/  FMUL.FTZ R124, R124, c[0x0][0x298] ;  /* 0x0000a6007c7c7a20 */ /* 0x000fe20000410000 */
[----:B------:R-:W-:Y:S01]  /*53c0*/  SHF.R.S32.HI R3, RZ, 0x1f, R3 ;  /* 0x0000001fff037819 */ /* 0x000fe20000011403 */
        /* <DEDUP_REMOVED lines=57> */
[----:B------:R-:W1:Y:S01]  /*5760*/  S2UR UR9, SR_CTAID.X ;  /* 0x00000000000979c3 */ /* 0x000e620000002500 */
[----:B------:R-:W-:Y:S01]  /*5770*/  FMUL.FTZ R154, R154, c[0x0][0x298] ;  /* 0x0000a6009a9a7a20 */ /* 0x000fe20000410000 */
[----:B------:R-:W-:Y:S01]  /*5780*/  UMOV UR8, 0xffffff80 ;  /* 0xffffff8000087882 */ /* 0x000fe20000000000 */
[----:B------:R-:W-:Y:S01]  /*5790*/  FMUL.FTZ R155, R155, c[0x0][0x298] ;  /* 0x0000a6009b9b7a20 */ /* 0x000fe20000410000 */
[----:B------:R-:W-:Y:S01]  /*57a0*/  ULDC UR7, c[0x0][0x2f0] ;  /* 0x0000bc0000077ab9 */ /* 0x000fe20000000800 */
[----:B------:R-:W-:Y:S01]  /*57b0*/  FMUL.FTZ R156, R156, c[0x0][0x298] ;  /* 0x0000a6009c9c7a20 */ /* 0x000fe20000410000 */
[----:B------:R-:W2:Y:S01]  /*57c0*/  S2R R69, SR_CTAID.X ;  /* 0x0000000000457919 */ /* 0x000ea20000002500 */
[----:B------:R-:W-:Y:S01]  /*57d0*/  FMUL.FTZ R157, R157, c[0x0][0x298] ;  /* 0x0000a6009d9d7a20 */ /* 0x000fe20000410000 */
[----:B------:R-:W-:Y:S01]  /*57e0*/  USHF.R.S32.HI UR6, URZ, 0x1f, UR11 ;  /* 0x0000001f3f067899 */ /* 0x000fe2000801140b */
[----:B------:R-:W-:Y:S01]  /*57f0*/  FMUL.FTZ R158, R158, c[0x0][0x298] ;  /* 0x0000a6009e9e7a20 */ /* 0x000fe20000410000 */
[----:B------:R-:W-:Y:S01]  /*5800*/  ULDC.64 UR4, c[0x0][0x340] ;  /* 0x0000d00000047ab9 */ /* 0x000fe20000000a00 */
[----:B------:R-:W-:Y:S01]  /*5810*/  FMUL.FTZ R159, R159, c[0x0][0x298] ;  /* 0x0000a6009f9f7a20 */ /* 0x000fe20000410000 */
[----:B------:R-:W-:Y:S01]  /*5820*/  UIMAD UR4, UR6, UR4, URZ ;  /* 0x00000004060472a4 */ /* 0x000fe2000f8e023f */
[----:B------:R-:W-:Y:S03]  /*5830*/  BSSY B0, `(.L_x_4) ;  /* 0x0000083000007945 */ /* 0x000fe60003800000 */
[----:B------:R-:W-:-:S02]  /*5840*/  UIMAD UR4, UR11, UR5, UR4 ;  /* 0x000000050b0472a4 */ /* 0x000fc4000f8e0204 */
[----:B-1----:R-:W-:-:S04]  /*5850*/  UIMAD UR7, UR9, UR8, UR7 ;  /* 0x00000008090772a4 */ /* 0x002fc8000f8e0207 */
[----:B------:R-:W-:-:S04]  /*5860*/  UISETP.LT.AND UP0, UPT, UR7, 0x80, UPT ;  /* 0x000000800700788c */ /* 0x000fc8000bf01270 */
[----:B------:R-:W-:Y:S01]  /*5870*/  USEL UR7, UR7, 0x80, UP0 ;  /* 0x0000008007077887 */ /* 0x000fe20008000000 */
[----:B------:R-:W-:Y:S05]  /*5880*/  BAR.SYNC.DEFER_BLOCKING 0x1, 0x100 ;  /* 0x0044000000007b1d */ /* 0x000fea0000010000 */
[----:B------:R-:W-:Y:S01]  /*5890*/  ISETP.GE.AND P5, PT, R248, UR7, PT ;  /* 0x00000007f8007c0c */ /* 0x000fe2000bfa6270 */
[----:B--2---:R-:W-:Y:S02]  /*58a0*/  IMAD.MOV.U32 R66, RZ, RZ, R28 ;  /* 0x000000ffff427224 */ /* 0x004fe400078e001c */
[----:B------:R-:W-:Y:S02]  /*58b0*/  IMAD.MOV.U32 R67, RZ, RZ, R29 ;  /* 0x000000ffff437224 */ /* 0x000fe400078e001d */
[----:B---3--:R-:W-:Y:S01]  /*58c0*/  IMAD.MOV.U32 R65, RZ, RZ, R30 ;  /* 0x000000ffff417224 */ /* 0x008fe200078e001e */
[----:B----4-:R-:W-:-:S02]  /*58d0*/  LEA.HI R2, R31, R31, RZ, 0x1 ;  /* 0x0000001f1f027211 */ /* 0x010fc400078f08ff */
[----:B-----5:R-:W-:Y:S02]  /*58e0*/  SHF.R.S32.HI R0, RZ, 0x1f, R32 ;  /* 0x0000001fff007819 */ /* 0x020fe40000011420 */
[----:B------:R-:W-:Y:S02]  /*58f0*/  SHF.R.S32.HI R8, RZ, 0x1, R2 ;  /* 0x00000001ff087819 */ /* 0x000fe40000011402 */
[CC--:B------:R-:W-:Y:S02]  /*5900*/  LEA.HI R4, R0.reuse, R32.reuse, RZ, 0x2 ;  /* 0x0000002000047211 */ /* 0x0c0fe400078f10ff */
[----:B------:R-:W-:Y:S02]  /*5910*/  LEA.HI R5, R0, R32, RZ, 0x7 ;  /* 0x0000002000057211 */ /* 0x000fe400078f38ff */
[----:B------:R-:W-:Y:S02]  /*5920*/  LEA.HI R0, R3, R6, RZ, 0x2 ;  /* 0x0000000603007211 */ /* 0x000fe400078f10ff */
[----:B------:R-:W-:Y:S01]  /*5930*/  LOP3.LUT R7, R2, 0x3fffffe, RZ, 0xc0, !PT ;  /* 0x03fffffe02077812 */ /* 0x000fe200078ec0ff */
[----:B------:R-:W-:Y:S01]  /*5940*/  IMAD.SHL.U32 R2, R8, 0x40, RZ ;  /* 0x0000004008027824 */ /* 0x000fe200078e00ff */
[----:B------:R-:W-:-:S02]  /*5950*/  LOP3.LUT R4, R4, 0xfffffffc, RZ, 0xc0, !PT ;  /* 0xfffffffc04047812 */ /* 0x000fc400078ec0ff */
[----:B------:R-:W-:Y:S02]  /*5960*/  LOP3.LUT R0, R0, 0xfffffffc, RZ, 0xc0, !PT ;  /* 0xfffffffc00007812 */ /* 0x000fe400078ec0ff */
[----:B------:R-:W-:Y:S01]  /*5970*/  SHF.R.U32.HI R3, RZ, 0x4, R5 ;  /* 0x00000004ff037819 */ /* 0x000fe20000011605 */
[----:B------:R-:W-:Y:S01]  /*5980*/  IMAD.IADD R4, R32, 0x1, -R4 ;  /* 0x0000000120047824 */ /* 0x000fe200078e0a04 */
[----:B------:R-:W-:Y:S01]  /*5990*/  LOP3.LUT R2, R2, 0xc0, RZ, 0xc0, !PT ;  /* 0x000000c002027812 */ /* 0x000fe200078ec0ff */
[----:B------:R-:W-:Y:S01]  /*59a0*/  IMAD.IADD R0, R6, 0x1, -R0 ;  /* 0x0000000106007824 */ /* 0x000fe200078e0a00 */
[----:B------:R-:W-:Y:S01]  /*59b0*/  LOP3.LUT P0, RZ, R8, 0x2, RZ, 0xc0, !PT ;  /* 0x0000000208ff7812 */ /* 0x000fe2000780c0ff */
[----:B------:R-:W-:Y:S01]  /*59c0*/  IMAD.IADD R5, R31, 0x1, -R7 ;  /* 0x000000011f057824 */ /* 0x000fe200078e0a07 */
[----:B------:R-:W-:Y:S01]  /*59d0*/  LOP3.LUT R3, R2, 0x8, R3, 0xf8, !PT ;  /* 0x0000000802037812 */ /* 0x000fe200078ef803 */
[----:B------:R-:W-:Y:S01]  /*59e0*/  IMAD R0, R0, 0x100, R4 ;  /* 0x0000010000007824 */ /* 0x000fe200078e0204 */
[----:B------:R-:W-:-:S02]  /*59f0*/  SHF.R.U32.HI R2, RZ, 0x3, R2 ;  /* 0x00000003ff027819 */ /* 0x000fc40000011602 */
[----:B------:R-:W-:Y:S01]  /*5a00*/  F2FP.PACK_AB R6, R161, R160 ;  /* 0x000000a0a106723e */ /* 0x000fe200000000ff */
[----:B------:R-:W-:Y:S01]  /*5a10*/  IMAD R0, R5, 0x10, R0 ;  /* 0x0000001005007824 */ /* 0x000fe200078e0200 */
[----:B------:R-:W-:Y:S02]  /*5a20*/  LOP3.LUT R2, R3, R2, RZ, 0x3c, !PT ;  /* 0x0000000203027212 */ /* 0x000fe400078e3cff */
[----:B------:R-:W-:Y:S02]  /*5a30*/  F2FP.PACK_AB R5, R163, R162 ;  /* 0x000000a2a305723e */ /* 0x000fe400000000ff */
[----:B------:R-:W-:Y:S01]  /*5a40*/  F2FP.PACK_AB R8, R153, R152 ;  /* 0x000000989908723e */ /* 0x000fe200000000ff */
[----:B------:R-:W-:Y:S01]  /*5a50*/  IMAD.U32 R0, R0, 0x2, R2 ;  /* 0x0000000200007824 */ /* 0x000fe200078e0002 */
[----:B------:R-:W-:Y:S02]  /*5a60*/  F2FP.PACK_AB R7, R155, R154 ;  /* 0x0000009a9b07723e */ /* 0x000fe400000000ff */
[----:B------:R-:W-:Y:S01]  /*5a70*/  F2FP.PACK_AB R4, R157, R156 ;  /* 0x0000009c9d04723e */ /* 0x000fe200000000ff */
[----:B------:R-:W-:Y:S01]  /*5a80*/  IMAD.SHL.U32 R0, R0, 0x2, RZ ;  /* 0x0000000200007824 */ /* 0x000fe200078e00ff */
[----:B------:R-:W-:-:S04]  /*5a90*/  F2FP.PACK_AB R3, R159, R158 ;  /* 0x0000009e9f03723e */ /* 0x000fc800000000ff */
[C---:B------:R-:W-:Y:S01]  /*5aa0*/  IADD3 R2, R0.reuse, 0x20, RZ ;  /* 0x0000002000027810 */ /* 0x040fe20007ffe0ff */
[----:B------:R-:W-:Y:S01]  /*5ab0*/  STS [R0+0x6080], R68 ;  /* 0x0060804400007388 */ /* 0x000fe20000000800 */
[----:B------:R-:W-:-:S03]  /*5ac0*/  @P0 IADD3 R2, R0, -0x20, RZ ;  /* 0xffffffe000020810 */ /* 0x000fc60007ffe0ff */
[----:B------:R-:W-:Y:S04]  /*5ad0*/  STS [R0+0x6280], R70 ;  /* 0x0062804600007388 */ /* 0x000fe80000000800 */
        /* <DEDUP_REMOVED lines=33> */
[----:B------:R1:W-:Y:S04]  /*5cf0*/  STS [R2+0x2280], R13 ;  /* 0x0022800d02007388 */ /* 0x0003e80000000800 */
[----:B------:R-:W-:Y:S04]  /*5d00*/  STS [R0+0x3080], R16 ;  /* 0x0030801000007388 */ /* 0x000fe80000000800 */
[----:B------:R-:W-:Y:S04]  /*5d10*/  STS [R0+0x3280], R15 ;  /* 0x0032800f00007388 */ /* 0x000fe80000000800 */
[----:B------:R2:W-:Y:S04]  /*5d20*/  STS [R2+0x3080], R12 ;  /* 0x0030800c02007388 */ /* 0x0005e80000000800 */
[----:B------:R-:W-:Y:S04]  /*5d30*/  STS [R2+0x3280], R11 ;  /* 0x0032800b02007388 */ /* 0x000fe80000000800 */
[----:B------:R3:W-:Y:S04]  /*5d40*/  STS [R0+0x4080], R10 ;  /* 0x0040800a00007388 */ /* 0x0007e80000000800 */
[----:B------:R-:W-:Y:S01]  /*5d50*/  STS [R0+0x4280], R9 ;  /* 0x0042800900007388 */ /* 0x000fe20000000800 */
[----:B-1----:R-:W-:-:S03]  /*5d60*/  SHF.R.S32.HI R13, RZ, 0x1f, R66 ;  /* 0x0000001fff0d7819 */ /* 0x002fc60000011442 */
[----:B------:R1:W-:Y:S04]  /*5d70*/  STS [R2+0x4080], R6 ;  /* 0x0040800602007388 */ /* 0x0003e80000000800 */
[----:B------:R-:W-:Y:S04]  /*5d80*/  STS [R2+0x4280], R5 ;  /* 0x0042800502007388 */ /* 0x000fe80000000800 */
[----:B------:R-:W-:Y:S01]  /*5d90*/  STS [R0+0x5080], R8 ;  /* 0x0050800800007388 */ /* 0x000fe20000000800 */
[----:B--2---:R-:W-:-:S03]  /*5da0*/  IMAD.MOV.U32 R12, RZ, RZ, R66 ;  /* 0x000000ffff0c7224 */ /* 0x004fc600078e0042 */
[----:B------:R2:W-:Y:S04]  /*5db0*/  STS [R0+0x5280], R7 ;  /* 0x0052800700007388 */ /* 0x0005e80000000800 */
[----:B------:R-:W-:Y:S01]  /*5dc0*/  STS [R2+0x5080], R4 ;  /* 0x0050800402007388 */ /* 0x000fe20000000800 */
[----:B---3--:R-:W-:-:S03]  /*5dd0*/  IMAD.U32 R10, RZ, RZ, UR11 ;  /* 0x0000000bff0a7e24 */ /* 0x008fc6000f8e00ff */
[----:B------:R3:W-:Y:S04]  /*5de0*/  STS [R2+0x5280], R3 ;  /* 0x0052800302007388 */ /* 0x0007e80000000800 */
[----:B------:R-:W-:Y:S01]  /*5df0*/  BAR.SYNC.DEFER_BLOCKING 0x1, 0x100 ;  /* 0x0044000000007b1d */ /* 0x000fe20000010000 */
[----:B-1----:R-:W-:-:S04]  /*5e00*/  LEA.HI R6, R27, R64, RZ, 0x2 ;  /* 0x000000401b067211 */ /* 0x002fc800078f10ff */
[----:B------:R-:W-:Y:S01]  /*5e10*/  SHF.R.S32.HI R6, RZ, 0x2, R6 ;  /* 0x00000002ff067819 */ /* 0x000fe20000011406 */
[----:B------:R-:W1:Y:S03]  /*5e20*/  S2R R14, SR_CTAID.Y ;  /* 0x00000000000e7919 */ /* 0x000e660000002600 */
[----:B--2---:R-:W-:-:S05]  /*5e30*/  SHF.R.S32.HI R7, RZ, 0x1f, R6 ;  /* 0x0000001fff077819 */ /* 0x004fca0000011406 */
[----:B------:R-:W-:Y:S01]  /*5e40*/  IMAD.WIDE R6, R69, 0x80, R6 ;  /* 0x0000008045067825 */ /* 0x000fe200078e0206 */
[----:B------:R2:W4:Y:S04]  /*5e50*/  LDS.128 R36, [R251+0x7080] ;  /* 0x00708000fb247984 */ /* 0x0005280000000c00 */
[----:B------:R2:W2:Y:S01]  /*5e60*/  LDS.128 R32, [R251+0x9080] ;  /* 0x00908000fb207984 */ /* 0x0004a20000000c00 */
[----:B-1----:R-:W-:Y:S01]  /*5e70*/  SHF.R.S32.HI R15, RZ, 0x1f, R14 ;  /* 0x0000001fff0f7819 */ /* 0x002fe2000001140e */
[----:B---3--:R-:W-:Y:S02]  /*5e80*/  IMAD.WIDE.U32 R2, R14, c[0x0][0x338], R12 ;  /* 0x0000ce000e027a25 */ /* 0x008fe400078e000c */
[----:B------:R1:W3:Y:S02]  /*5e90*/  LDS.128 R28, [R251+0xb080] ;  /* 0x00b08000fb1c7984 */ /* 0x0002e40000000c00 */
[----:B------:R-:W-:-:S02]  /*5ea0*/  IMAD R0, R15, c[0x0][0x338], RZ ;  /* 0x0000ce000f007a24 */ /* 0x000fc400078e02ff */
[----:B------:R1:W1:Y:S02]  /*5eb0*/  LDS.128 R48, [R251+0x80] ;  /* 0x00008000fb307984 */ /* 0x0002640000000c00 */
[----:B------:R-:W-:Y:S02]  /*5ec0*/  IMAD R0, R14, c[0x0][0x33c], R0 ;  /* 0x0000cf000e007a24 */ /* 0x000fe400078e0200 */
[----:B------:R1:W1:Y:S02]  /*5ed0*/  LDS.128 R44, [R251+0x2080] ;  /* 0x00208000fb2c7984 */ /* 0x0002640000000c00 */
[----:B------:R-:W-:Y:S02]  /*5ee0*/  IMAD.IADD R3, R3, 0x1, R0 ;  /* 0x0000000103037824 */ /* 0x000fe400078e0200 */
[----:B------:R1:W1:Y:S02]  /*5ef0*/  LDS.128 R40, [R251+0x4080] ;  /* 0x00408000fb287984 */ /* 0x0002640000000c00 */
[----:B------:R-:W-:-:S02]  /*5f00*/  IMAD.WIDE.U32 R10, R10, c[0x0][0x340], R2 ;  /* 0x0000d0000a0a7a25 */ /* 0x000fc400078e0002 */
[----:B------:R1:W1:Y:S04]  /*5f10*/  LDS.128 R60, [R251+0x1080] ;  /* 0x00108000fb3c7984 */ /* 0x0002680000000c00 */
[----:B------:R1:W1:Y:S01]  /*5f20*/  LDS.128 R56, [R251+0x3080] ;  /* 0x00308000fb387984 */ /* 0x0002620000000c00 */
[----:B------:R-:W-:-:S03]  /*5f30*/  IADD3 R3, R11, UR4, RZ ;  /* 0x000000040b037c10 */ /* 0x000fc6000fffe0ff */
[----:B------:R1:W1:Y:S01]  /*5f40*/  LDS.128 R52, [R251+0x5080] ;  /* 0x00508000fb347984 */ /* 0x0002620000000c00 */
[----:B------:R-:W-:Y:S05]  /*5f50*/  @P5 BRA `(.L_x_5) ;  /* 0x0000010000005947 */ /* 0x000fea0003800000 */
[----:B------:R-:W-:Y:S01]  /*5f60*/  ISETP.GE.AND P3, PT, R66, c[0x0][0x324], PT ;  /* 0x0000c90042007a0c */ /* 0x000fe20003f66270 */
[----:B------:R-:W5:Y:S01]  /*5f70*/  LDS.128 R24, [R251+0x8080] ;  /* 0x00808000fb187984 */ /* 0x000f620000000c00 */
[----:B------:R-:W-:Y:S01]  /*5f80*/  IMAD R0, R7, c[0x0][0x330], RZ ;  /* 0x0000cc0007007a24 */ /* 0x000fe200078e02ff */
[----:B------:R-:W-:Y:S01]  /*5f90*/  ISETP.GE.AND P2, PT, R252, c[0x0][0x324], PT ;  /* 0x0000c900fc007a0c */ /* 0x000fe20003f46270 */
[----:B------:R-:W-:Y:S01]  /*5fa0*/  IMAD.MOV.U32 R2, RZ, RZ, R10 ;  /* 0x000000ffff027224 */ /* 0x000fe200078e000a */
[----:B------:R-:W4:Y:S01]  /*5fb0*/  LDS.128 R20, [R251+0xa080] ;  /* 0x00a08000fb147984 */ /* 0x000f220000000c00 */
[C---:B------:R-:W-:Y:S01]  /*5fc0*/  IMAD R0, R6.reuse, c[0x0][0x334], R0 ;  /* 0x0000cd0006007a24 */ /* 0x040fe200078e0200 */
[----:B------:R-:W-:Y:S01]  /*5fd0*/  ISETP.GE.AND P1, PT, R65, c[0x0][0x324], PT ;  /* 0x0000c90041007a0c */ /* 0x000fe20003f26270 */
[----:B------:R-:W-:-:S04]  /*5fe0*/  IMAD.WIDE.U32 R8, R6, c[0x0][0x330], R2 ;  /* 0x0000cc0006087a25 */ /* 0x000fc800078e0002 */
[----:B------:R-:W-:Y:S01]  /*5ff0*/  IMAD.IADD R0, R9, 0x1, R0 ;  /* 0x0000000109007824 */ /* 0x000fe200078e0200 */
[----:B------:R-:W3:Y:S01]  /*6000*/  @!P3 LDS.128 R16, [R251+0x6080] ;  /* 0x00608000fb10b984 */ /* 0x000ee20000000c00 */
[----:B------:R-:W-:-:S04]  /*6010*/  LEA R4, P0, R8, c[0x0][0x318], 0x1 ;  /* 0x0000c60008047a11 */ /* 0x000fc800078008ff */
[----:B------:R-:W-:-:S05]  /*6020*/  LEA.HI.X R5, R8, c[0x0][0x31c], R0, 0x1, P0 ;  /* 0x0000c70008057a11 */ /* 0x000fca00000f0c00 */
[----:B-----5:R2:W-:Y:S04]  /*6030*/  @!P2 STG.E.128 [R4.64+0x40], R24 ;  /* 0x000040180400a986 */ /* 0x0205e8000c101d10 */
[----:B----4-:R2:W-:Y:S04]  /*6040*/  @!P1 STG.E.128 [R4.64+0x80], R20 ;  /* 0x0000801404009986 */ /* 0x0105e8000c101d10 */
[----:B---3--:R2:W-:Y:S02]  /*6050*/  @!P3 STG.E.128 [R4.64], R16 ;  /* 0x000000100400b986 */ /* 0x0085e4000c101d10 */
.L_x_5:
[----:B------:R-:W-:Y:S05]  /*6060*/  BSYNC B0 ;  /* 0x0000000000007941 */ /* 0x000fea0003800000 */
.L_x_4:
[----:B------:R-:W-:Y:S01]  /*6070*/  IADD3 R0, R248, 0x40, RZ ;  /* 0x00000040f8007810 */ /* 0x000fe20007ffe0ff */
[----:B------:R-:W-:Y:S03]  /*6080*/  BSSY B0, `(.L_x_6) ;  /* 0x0000012000007945 */ /* 0x000fe60003800000 */
[----:B------:R-:W-:-:S13]  /*6090*/  ISETP.GE.AND P4, PT, R0, UR7, PT ;  /* 0x0000000700007c0c */ /* 0x000fda000bf86270 */
[----:B------:R-:W-:Y:S05]  /*60a0*/  @P4 BRA `(.L_x_7) ;  /* 0x000000f000004947 */ /* 0x000fea0003800000 */
[----:B------:R-:W-:Y:S02]  /*60b0*/  IADD3 R0, P0, R6, 0x40, RZ ;  /* 0x0000004006007810 */ /* 0x000fe40007f1e0ff */
[----:B------:R-:W-:Y:S02]  /*60c0*/  ISETP.GE.AND P2, PT, R66, c[0x0][0x324], PT ;  /* 0x0000c90042007a0c */ /* 0x000fe40003f46270 */
[----:B------:R-:W-:Y:S01]  /*60d0*/  ISETP.GE.AND P1, PT, R252, c[0x0][0x324], PT ;  /* 0x0000c900fc007a0c */ /* 0x000fe20003f26270 */
[----:B------:R-:W-:Y:S01]  /*60e0*/  IMAD.X R2, RZ, RZ, R7, P0 ;  /* 0x000000ffff027224 */ /* 0x000fe200000e0607 */
[----:B------:R-:W-:-:S03]  /*60f0*/  ISETP.GE.AND P0, PT, R65, c[0x0][0x324], PT ;  /* 0x0000c90041007a0c */ /* 0x000fc60003f06270 */
[----:B------:R-:W-:Y:S02]  /*6100*/  IMAD R8, R2, c[0x0][0x330], RZ ;  /* 0x0000cc0002087a24 */ /* 0x000fe400078e02ff */
[----:B------:R-:W-:-:S04]  /*6110*/  IMAD.MOV.U32 R2, RZ, RZ, R10 ;  /* 0x000000ffff027224 */ /* 0x000fc800078e000a */
[----:B--2---:R-:W-:-:S04]  /*6120*/  IMAD.WIDE.U32 R4, R0, c[0x0][0x330], R2 ;  /* 0x0000cc0000047a25 */ /* 0x004fc800078e0002 */
[----:B------:R-:W-:Y:S01]  /*6130*/  IMAD R0, R0, c[0x0][0x334], R8 ;  /* 0x0000cd0000007a24 */ /* 0x000fe200078e0208 */
[----:B------:R-:W-:-:S03]  /*6140*/  LEA R2, P3, R4, c[0x0][0x318], 0x1 ;  /* 0x0000c60004027a11 */ /* 0x000fc600078608ff */
[----:B------:R-:W-:-:S05]  /*6150*/  IMAD.IADD R0, R5, 0x1, R0 ;  /* 0x0000000105007824 */ /* 0x000fca00078e0200 */
[----:B------:R-:W-:-:S05]  /*6160*/  LEA.HI.X R3, R4, c[0x0][0x31c], R0, 0x1, P3 ;  /* 0x0000c70004037a11 */ /* 0x000fca00018f0c00 */
[----:B----4-:R2:W-:Y:S04]  /*6170*/  @!P2 STG.E.128 [R2.64], R36 ;  /* 0x000000240200a986 */ /* 0x0105e8000c101d10 */
[----:B------:R2:W-:Y:S04]  /*6180*/  @!P1 STG.E.128 [R2.64+0x40], R32 ;  /* 0x0000402002009986 */ /* 0x0005e8000c101d10 */
[----:B---3--:R2:W-:Y:S02]  /*6190*/  @!P0 STG.E.128 [R2.64+0x80], R28 ;  /* 0x0000801c02008986 */ /* 0x0085e4000c101d10 */
.L_x_7:
[----:B------:R-:W-:Y:S05]  /*61a0*/  BSYNC B0 ;  /* 0x0000000000007941 */ /* 0x000fea0003800000 */
.L_x_6:
[----:B------:R-:W-:Y:S01]  /*61b0*/  IMAD R0, R15, c[0x0][0x308], RZ ;  /* 0x0000c2000f007a24 */ /* 0x000fe200078e02ff */
[----:B------:R-:W-:Y:S01]  /*61c0*/  ULDC.64 UR4, c[0x0][0x310] ;  /* 0x0000c40000047ab9 */ /* 0x000fe20000000a00 */
[C---:B--2---:R-:W-:Y:S01]  /*61d0*/  IMAD.WIDE.U32 R2, R14.reuse, c[0x0][0x308], R12 ;  /* 0x0000c2000e027a25 */ /* 0x044fe200078e000c */
[----:B------:R-:W-:Y:S01]  /*61e0*/  UIMAD UR4, UR6, UR4, URZ ;  /* 0x00000004060472a4 */ /* 0x000fe2000f8e023f */
[----:B------:R-:W-:Y:S02]  /*61f0*/  BSSY B0, `(.L_x_8) ;  /* 0x0000015000007945 */ /* 0x000fe40003800000 */
[----:B------:R-:W-:Y:S01]  /*6200*/  IMAD R0, R14, c[0x0][0x30c], R0 ;  /* 0x0000c3000e007a24 */ /* 0x000fe200078e0200 */
[----:B------:R-:W-:-:S04]  /*6210*/  UIMAD UR4, UR11, UR5, UR4 ;  /* 0x000000050b0472a4 */ /* 0x000fc8000f8e0204 */
[----:B------:R-:W-:Y:S02]  /*6220*/  IADD3 R3, R3, R0, RZ ;  /* 0x0000000003037210 */ /* 0x000fe40007ffe0ff */
[----:B------:R-:W-:-:S05]  /*6230*/  MOV R0, UR11 ;  /* 0x0000000b00007c02 */ /* 0x000fca0008000f00 */
[----:B------:R-:W-:-:S05]  /*6240*/  IMAD.WIDE.U32 R10, R0, c[0x0][0x310], R2 ;  /* 0x0000c400000a7a25 */ /* 0x000fca00078e0002 */
[----:B------:R-:W-:Y:S01]  /*6250*/  IADD3 R3, R11, UR4, RZ ;  /* 0x000000040b037c10 */ /* 0x000fe2000fffe0ff */
[----:B------:R-:W-:Y:S05]  /*6260*/  @P5 BRA `(.L_x_9) ;  /* 0x000000d000005947 */ /* 0x000fea0003800000 */
[----:B------:R-:W-:Y:S01]  /*6270*/  IMAD R0, R7, c[0x0][0x300], RZ ;  /* 0x0000c00007007a24 */ /* 0x000fe200078e02ff */
[----:B------:R-:W-:Y:S01]  /*6280*/  ISETP.GE.AND P3, PT, R66, c[0x0][0x2f4], PT ;  /* 0x0000bd0042007a0c */ /* 0x000fe20003f66270 */
[----:B------:R-:W-:Y:S01]  /*6290*/  IMAD.MOV.U32 R2, RZ, RZ, R10 ;  /* 0x000000ffff027224 */ /* 0x000fe200078e000a */
[----:B------:R-:W-:Y:S01]  /*62a0*/  ISETP.GE.AND P2, PT, R252, c[0x0][0x2f4], PT ;  /* 0x0000bd00fc007a0c */ /* 0x000fe20003f46270 */
[C---:B------:R-:W-:Y:S01]  /*62b0*/  IMAD R0, R6.reuse, c[0x0][0x304], R0 ;  /* 0x0000c10006007a24 */ /* 0x040fe200078e0200 */
[----:B------:R-:W-:Y:S01]  /*62c0*/  ISETP.GE.AND P1, PT, R65, c[0x0][0x2f4], PT ;  /* 0x0000bd0041007a0c */ /* 0x000fe20003f26270 */
[----:B------:R-:W-:-:S04]  /*62d0*/  IMAD.WIDE.U32 R8, R6, c[0x0][0x300], R2 ;  /* 0x0000c00006087a25 */ /* 0x000fc800078e0002 */
[----:B------:R-:W-:Y:S01]  /*62e0*/  IMAD.IADD R0, R9, 0x1, R0 ;  /* 0x0000000109007824 */ /* 0x000fe200078e0200 */
[----:B------:R-:W-:-:S04]  /*62f0*/  LEA R4, P0, R8, c[0x0][0x2e8], 0x1 ;  /* 0x0000ba0008047a11 */ /* 0x000fc800078008ff */
[----:B------:R-:W-:-:S05]  /*6300*/  LEA.HI.X R5, R8, c[0x0][0x2ec], R0, 0x1, P0 ;  /* 0x0000bb0008057a11 */ /* 0x000fca00000f0c00 */
[----:B-1----:R1:W-:Y:S04]  /*6310*/  @!P3 STG.E.128 [R4.64], R48 ;  /* 0x000000300400b986 */ /* 0x0023e8000c101d10 */
[----:B------:R1:W-:Y:S04]  /*6320*/  @!P2 STG.E.128 [R4.64+0x40], R44 ;  /* 0x0000402c0400a986 */ /* 0x0003e8000c101d10 */
[----:B------:R1:W-:Y:S02]  /*6330*/  @!P1 STG.E.128 [R4.64+0x80], R40 ;  /* 0x0000802804009986 */ /* 0x0003e4000c101d10 */
.L_x_9:
[----:B------:R-:W-:Y:S05]  /*6340*/  BSYNC B0 ;  /* 0x0000000000007941 */ /* 0x000fea0003800000 */
.L_x_8:
[----:B------:R-:W-:Y:S05]  /*6350*/  @P4 EXIT ;  /* 0x000000000000494d */ /* 0x000fea0003800000 */
[----:B------:R-:W-:Y:S01]  /*6360*/  IADD3 R6, P0, R6, 0x40, RZ ;  /* 0x0000004006067810 */ /* 0x000fe20007f1e0ff */
[----:B------:R-:W-:Y:S01]  /*6370*/  IMAD.MOV.U32 R2, RZ, RZ, R10 ;  /* 0x000000ffff027224 */ /* 0x000fe200078e000a */
[----:B------:R-:W-:-:S03]  /*6380*/  ISETP.GE.AND P1, PT, R66, c[0x0][0x2f4], PT ;  /* 0x0000bd0042007a0c */ /* 0x000fc60003f26270 */
[----:B------:R-:W-:Y:S01]  /*6390*/  IMAD.X R0, RZ, RZ, R7, P0 ;  /* 0x000000ffff007224 */ /* 0x000fe200000e0607 */
[----:B------:R-:W-:Y:S01]  /*63a0*/  ISETP.GE.AND P0, PT, R252, c[0x0][0x2f4], PT ;  /* 0x0000bd00fc007a0c */ /* 0x000fe20003f06270 */
[----:B-1----:R-:W-:-:S04]  /*63b0*/  IMAD.WIDE.U32 R4, R6, c[0x0][0x300], R2 ;  /* 0x0000c00006047a25 */ /* 0x002fc800078e0002 */
[----:B------:R-:W-:Y:S01]  /*63c0*/  IMAD R0, R0, c[0x0][0x300], RZ ;  /* 0x0000c00000007a24 */ /* 0x000fe200078e02ff */
[----:B------:R-:W-:-:S03]  /*63d0*/  LEA R2, P2, R4, c[0x0][0x2e8], 0x1 ;  /* 0x0000ba0004027a11 */ /* 0x000fc600078408ff */
[----:B------:R-:W-:-:S04]  /*63e0*/  IMAD R0, R6, c[0x0][0x304], R0 ;  /* 0x0000c10006007a24 */ /* 0x000fc800078e0200 */
[----:B------:R-:W-:-:S05]  /*63f0*/  IMAD.IADD R0, R5, 0x1, R0 ;  /* 0x0000000105007824 */ /* 0x000fca00078e0200 */
[----:B------:R-:W-:-:S05]  /*6400*/  LEA.HI.X R3, R4, c[0x0][0x2ec], R0, 0x1, P2 ;  /* 0x0000bb0004037a11 */ /* 0x000fca00010f0c00 */
[----:B------:R1:W-:Y:S01]  /*6410*/  @!P0 STG.E.128 [R2.64+0x40], R56 ;  /* 0x0000403802008986 */ /* 0x0003e2000c101d10 */
[----:B------:R-:W-:-:S03]  /*6420*/  ISETP.GE.AND P0, PT, R65, c[0x0][0x2f4], PT ;  /* 0x0000bd0041007a0c */ /* 0x000fc60003f06270 */
[----:B------:R1:W-:Y:S10]  /*6430*/  @!P1 STG.E.128 [R2.64], R60 ;  /* 0x0000003c02009986 */ /* 0x0003f4000c101d10 */
[----:B------:R-:W-:Y:S05]  /*6440*/  @P0 EXIT ;  /* 0x000000000000094d */ /* 0x000fea0003800000 */
[----:B------:R-:W-:Y:S01]  /*6450*/  STG.E.128 [R2.64+0x80], R52 ;  /* 0x0000803402007986 */ /* 0x000fe2000c101d10 */
[----:B------:R-:W-:Y:S05]  /*6460*/  EXIT ;  /* 0x000000000000794d */ /* 0x000fea0003800000 */
.L_x_10:
[----:B------:R-:W-:-:S00]  /*6470*/  BRA `(.L_x_10) ;  /* 0xfffffff000007947 */ /* 0x000fc0000383ffff */
[----:B------:R-:W-:-:S00]  /*6480*/  NOP ;  /* 0x0000000000007918 */ /* 0x000fc00000000000 */
[----:B------:R-:W-:-:S00]  /*6490*/  NOP ;  /* 0x0000000000007918 */ /* 0x000fc00000000000 */
[----:B------:R-:W-:-:S00]  /*64a0*/  NOP ;  /* 0x0000000000007918 */ /* 0x000fc00000000000 */
[----:B------:R-:W-:-:S00]  /*64b0*/  NOP ;  /* 0x0000000000007918 */ /* 0x000fc00000000000 */
[----:B------:R-:W-:-:S00]  /*64c0*/  NOP ;  /* 0x0000000000007918 */ /* 0x000fc00000000000 */
[----:B------:R-:W-:-:S00]  /*64d0*/  NOP ;  /* 0x0000000000007918 */ /* 0x000fc00000000000 */
[----:B------:R-:W-:-:S00]  /*64e0*/  NOP ;  /* 0x0000000000007918 */ /* 0x000fc00000000000 */
[----:B------:R-:W-:-:S00]  /*64f0*/  NOP ;  /* 0x0000000000007918 */ /* 0x000fc00000000000 */
.L_x_1381:


//--------------------- .text._ZN7cutlass13device_kernelIN5flash19enable_sm80_to_sm89INS1_16FlashAttnBwdSm80INS1_25CollectiveMainloopBwdSm80ILi2ELi1EN4cute5tupleIJNS5_1CILi64EEENS7_ILi128EEENS7_ILi96EEEEEENS_6half_tEfNS_4arch4Sm80ELb0ELb0ELb0ELb0ELb1ELb0ELb0ELb0ELi2ELi2ELi4ELi2ELb1EEENS1_21CollectiveEpilogueBwdISB_SC_SE_Li256ELb0ELb0ELi2EEENS1_19SingleTileSchedulerILb0ELb0ELb0ELi128EEEEEEEEEvNT_6ParamsE --------------------------
	.section	.text._ZN7cutlass13device_kernelIN5flash19enable_sm80_to_sm89INS1_16FlashAttnBwdSm80INS1_25CollectiveMainloopBwdSm80ILi2ELi1EN4cute5tupleIJNS5_1CILi64EEENS7_ILi128EEENS7_ILi96EEEEEENS_6half_tEfNS_4arch4Sm80ELb0ELb0ELb0ELb0ELb1ELb0ELb0ELb0ELi2ELi2ELi4ELi2ELb1EEENS1_21CollectiveEpilogueBwdISB_SC_SE_Li256ELb0ELb0ELi2EEENS1_19SingleTileSchedulerILb0ELb0ELb0ELi128EEEEEEEEEvNT_6ParamsE,"ax",@progbits
	.sectioninfo	@"SHI_REGISTERS=255"
	.align	128
.text._ZN7cutlass13device_kernelIN5flash19enable_sm80_to_sm89INS1_16FlashAttnBwdSm80INS1_25CollectiveMainloopBwdSm80ILi2ELi1EN4cute5tupleIJNS5_1CILi64EEENS7_ILi128EEENS7_ILi96EEEEEENS_6half_tEfNS_4arch4Sm80ELb0ELb0ELb0ELb0ELb1ELb0ELb0ELb0ELi2ELi2ELi4ELi2ELb1EEENS1_21CollectiveEpilogueBwdISB_SC_SE_Li256ELb0ELb0ELi2EEENS1_19SingleTileSchedulerILb0ELb0ELb0ELi128EEEEEEEEEvNT_6ParamsE:
        .type           _ZN7cutlass13device_kernelIN5flash19enable_sm80_to_sm89INS1_16FlashAttnBwdSm80INS1_25CollectiveMainloopBwdSm80ILi2ELi1EN4cute5tupleIJNS5_1CILi64EEENS7_ILi128EEENS7_ILi96EEEEEENS_6half_tEfNS_4arch4Sm80ELb0ELb0ELb0ELb0ELb1ELb0ELb0ELb0ELi2ELi2ELi4ELi2ELb1EEENS1_21CollectiveEpilogueBwdISB_SC_SE_Li256ELb0ELb0ELi2EEENS1_19SingleTileSchedulerILb0ELb0ELb0ELi128EEEEEEEEEvNT_6ParamsE,@function
        .size           _ZN7cutlass13device_kernelIN5flash19enable_sm80_to_sm89INS1_16FlashAttnBwdSm80INS1_25CollectiveMainloopBwdSm80ILi2ELi1EN4cute5tupleIJNS5_1CILi64EEENS7_ILi128EEENS7_ILi96EEEEEENS_6half_tEfNS_4arch4Sm80ELb0ELb0ELb0ELb0ELb1ELb0ELb0ELb0ELi2ELi2ELi4ELi2ELb1EEENS1_21CollectiveEpilogueBwdISB_SC_SE_Li256ELb0ELb0ELi2EEENS1_19SingleTileSchedulerILb0ELb0ELb0ELi128EEEEEEEEEvNT_6ParamsE,(.L_x_1382 - _ZN7cutlass13device_kernelIN5flash19enable_sm80_to_sm89INS1_16FlashAttnBwdSm80INS1_25CollectiveMainloopBwdSm80ILi2ELi1EN4cute5tupleIJNS5_1CILi64EEENS7_ILi128EEENS7_ILi96EEEEEENS_6half_tEfNS_4arch4Sm80ELb0ELb0ELb0ELb0ELb1ELb0ELb0ELb0ELi2ELi2ELi4ELi2ELb1EEENS1_21CollectiveEpilogueBwdISB_SC_SE_Li256ELb0ELb0ELi2EEENS1_19SingleTileSchedulerILb0ELb0ELb0ELi128EEEEEEEEEvNT_6ParamsE)
        .other          _ZN7cutlass13device_kernelIN5flash19enable_sm80_to_sm89INS1_16FlashAttnBwdSm80INS1_25CollectiveMainloopBwdSm80ILi2ELi1EN4cute5tupleIJNS5_1CILi64EEENS7_ILi128EEENS7_ILi96EEEEEENS_6half_tEfNS_4arch4Sm80ELb0ELb0ELb0ELb0ELb1ELb0ELb0ELb0ELi2ELi2ELi4ELi2ELb1EEENS1_21CollectiveEpilogueBwdISB_SC_SE_Li256ELb0ELb0ELi2EEENS1_19SingleTileSchedulerILb0ELb0ELb0ELi128EEEEEEEEEvNT_6ParamsE,@"STO_CUDA_ENTRY STV_DEFAULT"
_ZN7cutlass13device_kernelIN5flash19enable_sm80_to_sm89INS1_16FlashAttnBwdSm80INS1_25CollectiveMainloopBwdSm80ILi2ELi1EN4cute5tupleIJNS5_1CILi64EEENS7_ILi128EEENS7_ILi96EEEEEENS_6half_tEfNS_4arch4Sm80ELb0ELb0ELb0ELb0ELb1ELb0ELb0ELb0ELi2ELi2ELi4ELi2ELb1EEENS1_21CollectiveEpilogueBwdISB_SC_SE_Li256ELb0ELb0ELi2EEENS1_19SingleTileSchedulerILb0ELb0ELb0ELi128EEEEEEEEEvNT_6ParamsE:
        /* <DEDUP_REMOVED lines=516> */
.L_x_14:
        /* <DEDUP_REMOVED lines=153> */
.L_x_12:
        /* <DEDUP_REMOVED lines=444> */
.L_x_13:
        /* <DEDUP_REMOVED lines=192> */
.L_x_11:
        /* <DEDUP_REMOVED lines=237> */
.L_x_16:
[----:B------:R-:W-:Y:S05]  /*6060*/  BSYNC B0 ;  /* 0x0000000000007941 */ /* 0x000fea0003800000 */
.L_x_15:
        /* <DEDUP_REMOVED lines=19> */
.L_x_18:
[----:B------:R-:W-:Y:S05]  /*61a0*/  BSYNC B0 ;  /* 0x0000000000007941 */ /* 0x000fea0003800000 */
.L_x_17:
        /* <DEDUP_REMOVED lines=25> */
.L_x_20:
[----:B------:R-:W-:Y:S05]  /*6340*/  BSYNC B0 ;  /* 0x0000000000007941 */ /* 0x000fea0003800000 */
.L_x_19:
        /* <DEDUP_REMOVED lines=18> */
.L_x_21:
        /* <DEDUP_REMOVED lines=9> */
.L_x_1382:


//--------------------- .text._ZN7cutlass13device_kernelIN5flash19enable_sm80_to_sm89INS1_16FlashAttnBwdSm80INS1_25CollectiveMainloopBwdSm80ILi2ELi1EN4cute5tupleIJNS5_1CILi64EEENS7_ILi128EEENS7_ILi96EEEEEENS_6half_tEfNS_4arch4Sm80ELb0ELb0ELb0ELb0ELb0ELb0ELb0ELb0ELi2ELi2ELi4ELi2ELb1EEENS1_24CollectiveEpilogueBwdGQAISB_fSE_Li256ELb0ELb0EEENS1_19SingleTileSchedulerILb0ELb0ELb0ELi128EEEEEEEEEvNT_6ParamsE --------------------------
	.section	.text._ZN7cutlass13device_kernelIN5flash19enable_sm80_to_sm89INS1_16FlashAttnBwdSm80INS1_25CollectiveMainloopBwdSm80ILi2ELi1EN4cute5tupleIJNS5_1CILi64EEENS7_ILi128EEENS7_ILi96EEEEEENS_6half_tEfNS_4arch4Sm80ELb0ELb0ELb0ELb0ELb0ELb0ELb0ELb0ELi2ELi2ELi4ELi2ELb1EEENS1_24CollectiveEpilogueBwdGQAISB_fSE_Li256ELb0ELb0EEENS1_19SingleTileSchedulerILb0ELb0ELb0ELi128EEEEEEEEEvNT_6ParamsE,"ax",@progbits
	.sectioninfo	@"SHI_REGISTERS=255"
	.align	128
.text._ZN7cutlass13device_kernelIN5flash19enable_sm80_to_sm89INS1_16FlashAttnBwdSm80INS1_25CollectiveMainloopBwdSm80ILi2ELi1EN4cute5tupleIJNS5_1CILi64EEENS7_ILi128EEENS7_ILi96EEEEEENS_6half_tEfNS_4arch4Sm80ELb0ELb0ELb0ELb0ELb0ELb0ELb0ELb0ELi2ELi2ELi4ELi2ELb1EEENS1_24CollectiveEpilogueBwdGQAISB_fSE_Li256ELb0ELb0EEENS1_19SingleTileSchedulerILb0ELb0ELb0ELi128EEEEEEEEEvNT_6ParamsE:
        .type           _ZN7cutlass13device_kernelIN5flash19enable_sm80_to_sm89INS1_16FlashAttnBwdSm80INS1_25CollectiveMainloopBwdSm80ILi2ELi1EN4cute5tupleIJNS5_1CILi64EEENS7_ILi128EEENS7_ILi96EEEEEENS_6half_tEfNS_4arch4Sm80ELb0ELb0ELb0ELb0ELb0ELb0ELb0ELb0ELi2ELi2ELi4ELi2ELb1EEENS1_24CollectiveEpilogueBwdGQAISB_fSE_Li256ELb0ELb0EEENS1_19SingleTileSchedulerILb0ELb0ELb0ELi128EEEEEEEEEvNT_6ParamsE,@function
        .size           _ZN7cutlass13device_kernelIN5flash19enable_sm80_to_sm89INS1_16FlashAttnBwdSm80INS1_25CollectiveMainloopBwdSm80ILi2ELi1EN4cute5tupleIJNS5_1CILi64EEENS7_ILi128EEENS7_ILi96EEEEEENS_6half_tEfNS_4arch4Sm80ELb0ELb0ELb0ELb0ELb0ELb0ELb0ELb0ELi2ELi2ELi4ELi2ELb1EEENS1_24CollectiveEpilogueBwdGQAISB_fSE_Li256ELb0ELb0EEENS1_19SingleTileSchedulerILb0ELb0ELb0ELi128EEEEEEEEEvNT_6ParamsE,(.L_x_1383 - _ZN7cutlass13device_kernelIN5flash19enable_sm80_to_sm89INS1_16FlashAttnBwdSm80INS1_25CollectiveMainloopBwdSm80ILi2ELi1EN4cute5tupleIJNS5_1CILi64EEENS7_ILi128EEENS7_ILi96EEEEEENS_6half_tEfNS_4arch4Sm80ELb0ELb0ELb0ELb0ELb0ELb0ELb0ELb0ELi2ELi2ELi4ELi2ELb1EEENS1_24CollectiveEpilogueBwdGQAISB_fSE_Li256ELb0ELb0EEENS1_19SingleTileSchedulerILb0ELb0ELb0ELi128EEEEEEEEEvNT_6ParamsE)
        .other          _ZN7cutlass13device_kernelIN5flash19enable_sm80_to_sm89INS1_16FlashAttnBwdSm80INS1_25CollectiveMainloopBwdSm80ILi2ELi1EN4cute5tupleIJNS5_1CILi64EEENS7_ILi128EEENS7_ILi96EEEEEENS_6half_tEfNS_4arch4Sm80ELb0ELb0ELb0ELb0ELb0ELb0ELb0ELb0ELi2ELi2ELi4ELi2ELb1EEENS1_24CollectiveEpilogueBwdGQAISB_fSE_Li256ELb0ELb0EEENS1_19SingleTileSchedulerILb0ELb0ELb0ELi128EEEEEEEEEvNT_6ParamsE,@"STO_CUDA_ENTRY STV_DEFAULT"
_ZN7cutlass13device_kernelIN5flash19enable_sm80_to_sm89INS1_16FlashAttnBwdSm80INS1_25CollectiveMainloopBwdSm80ILi2ELi1EN4cute5tupleIJNS5_1CILi64EEENS7_ILi128EEENS7_ILi96EEEEEENS_6half_tEfNS_4arch4Sm80ELb0ELb0ELb0ELb0ELb0ELb0ELb0ELb0ELi2ELi2ELi4ELi2ELb1EEENS1_24CollectiveEpilogueBwdGQAISB_fSE_Li256ELb0ELb0EEENS1_19SingleTileSchedulerILb0ELb0ELb0ELi128EEEEEEEEEvNT_6ParamsE:
[----:B------:R-:W-:-:S03]  /*0000*/  MOV R1, c[0x0][0x28] ;  /* 0x00000a0000017a02 */ /* 0x000fc60000000f00 */
[----:B------:R-:W1:Y:S01]  /*0010*/  S2UR UR15, SR_CTAID.Z ;  /* 0x00000000000f79c3 */ /* 0x000e620000002700 */
[----:B------:R-:W-:Y:S02]  /*0020*/  IADD3 R1, R1, -0x10, RZ ;  /* 0xfffffff001017810 */ /* 0x000fe40007ffe0ff */
[----:B-1----:R-:W-:-:S13]  /*0030*/  ISETP.LE.AND P0, PT, RZ, UR15, PT ;  /* 0x0000000fff007c0c */ /* 0x002fda000bf03270 */
[----:B------:R-:W-:Y:S05]  /*0040*/  @!P0 EXIT ;  /* 0x000000000000894d */ /* 0x000fea0003800000 */
[----:B------:R-:W1:Y:S01]  /*0050*/  S2UR UR10, SR_CTAID.Y ;  /* 0x00000000000a79c3 */ /* 0x000e620000002600 */
[----:B------:R-:W2:Y:S01]  /*0060*/  S2R R236, SR_TID.X ;  /* 0x0000000000ec7919 */ /* 0x000ea20000002100 */
[----:B------:R-:W-:Y:S01]  /*0070*/  USHF.R.S32.HI UR9, URZ, 0x1f, UR15 ;  /* 0x0000001f3f097899 */ /* 0x000fe2000801140f */
[----:B------:R-:W-:Y:S01]  /*0080*/  IMAD.MOV.U32 R0, RZ, RZ, -0x80 ;  /* 0xffffff80ff007424 */ /* 0x000fe200078e00ff */
[----:B------:R-:W-:Y:S01]  /*0090*/  ULDC.64 UR4, c[0x0][0x278] ;  /* 0x00009e0000047ab9 */ /* 0x000fe20000000a00 */
[----:B------:R-:W3:Y:S01]  /*00a0*/  S2R R11, SR_CTAID.X ;  /* 0x00000000000b7919 */ /* 0x000ee20000002500 */
[----:B------:R-:W-:Y:S01]  /*00b0*/  UIMAD UR12, UR9, UR4, URZ ;  /* 0x00000004090c72a4 */ /* 0x000fe2000f8e023f */
[----:B------:R-:W-:Y:S01]  /*00c0*/  IMAD.U32 R24, RZ, RZ, UR15 ;  /* 0x0000000fff187e24 */ /* 0x000fe2000f8e00ff */
[----:B------:R-:W-:Y:S01]  /*00d0*/  UIMAD.WIDE.U32 UR6, UR15, UR4, URZ ;  /* 0x000000040f0672a5 */ /* 0x000fe2000f8e003f */
[----:B------:R-:W-:Y:S01]  /*00e0*/  IMAD.MOV.U32 R231, RZ, RZ, 0x10 ;  /* 0x00000010ffe77424 */ /* 0x000fe200078e00ff */
[----:B------:R-:W-:Y:S01]  /*00f0*/  UIMAD UR12, UR15, UR5, UR12 ;  /* 0x000000050f0c72a4 */ /* 0x000fe2000f8e020c */
[----:B------:R-:W-:Y:S01]  /*0100*/  CS2R R150, SRZ ;  /* 0x0000000000967805 */ /* 0x000fe2000001ff00 */
[----:B------:R-:W-:Y:S01]  /*0110*/  ULDC.64 UR18, c[0x0][0x118] ;  /* 0x0000460000127ab9 */ /* 0x000fe20000000a00 */
[----:B------:R-:W-:Y:S01]  /*0120*/  CS2R R148, SRZ ;  /* 0x0000000000947805 */ /* 0x000fe2000001ff00 */
[----:B------:R-:W-:Y:S01]  /*0130*/  ULDC.64 UR4, c[0x0][0x270] ;  /* 0x00009c0000047ab9 */ /* 0x000fe20000000a00 */
[----:B------:R-:W-:Y:S01]  /*0140*/  CS2R R154, SRZ ;  /* 0x00000000009a7805 */ /* 0x000fe2000001ff00 */
[----:B------:R-:W-:Y:S01]  /*0150*/  UIADD3 UR12, UR7, UR12, URZ ;  /* 0x0000000c070c7290 */ /* 0x000fe2000fffe03f */
[----:B------:R-:W-:Y:S01]  /*0160*/  CS2R R152, SRZ ;  /* 0x0000000000987805 */ /* 0x000fe2000001ff00 */
[----:B------:R-:W-:Y:S01]  /*0170*/  CS2R R146, SRZ ;  /* 0x0000000000927805 */ /* 0x000fe2000001ff00 */
[----:B------:R-:W-:Y:S01]  /*0180*/  CS2R R144, SRZ ;  /* 0x0000000000907805 */ /* 0x000fe2000001ff00 */
[----:B------:R-:W-:Y:S01]  /*0190*/  CS2R R142, SRZ ;  /* 0x00000000008e7805 */ /* 0x000fe2000001ff00 */
[----:B------:R-:W-:Y:S01]  /*01a0*/  CS2R R140, SRZ ;  /* 0x00000000008c7805 */ /* 0x000fe2000001ff00 */
[----:B------:R-:W-:Y:S01]  /*01b0*/  CS2R R134, SRZ ;  /* 0x0000000000867805 */ /* 0x000fe2000001ff00 */
[----:B------:R-:W-:Y:S01]  /*01c0*/  CS2R R132, SRZ ;  /* 0x0000000000847805 */ /* 0x000fe2000001ff00 */
[----:B-1----:R-:W-:Y:S01]  /*01d0*/  USHF.R.S32.HI UR8, URZ, 0x1f, UR10 ;  /* 0x0000001f3f087899 */ /* 0x002fe2000801140a */
[----:B--2---:R-:W-:Y:S01]  /*01e0*/  IMAD.SHL.U32 R244, R236, 0x4, RZ ;  /* 0x00000004ecf47824 */ /* 0x004fe200078e00ff */
[----:B------:R-:W-:Y:S01]  /*01f0*/  SHF.R.S32.HI R17, RZ, 0x1f, R236 ;  /* 0x0000001fff117819 */ /* 0x000fe200000114ec */
[----:B------:R-:W-:Y:S01]  /*0200*/  IMAD.U32 R3, RZ, RZ, UR10 ;  /* 0x0000000aff037e24 */ /* 0x000fe2000f8e00ff */
[----:B------:R-:W-:Y:S01]  /*0210*/  UIMAD UR4, UR8, UR4, URZ ;  /* 0x00000004080472a4 */ /* 0x000fe2000f8e023f */
[----:B------:R-:W-:Y:S01]  /*0220*/  IMAD.U32 R8, RZ, RZ, UR10 ;  /* 0x0000000aff087e24 */ /* 0x000fe2000f8e00ff */
[--C-:B------:R-:W-:Y:S01]  /*0230*/  SHF.R.S32.HI R245, RZ, 0x1f, R244.reuse ;  /* 0x0000001ffff57819 */ /* 0x100fe200000114f4 */
[----:B------:R-:W-:Y:S01]  /*0240*/  UMOV UR13, UR10 ;  /* 0x0000000a000d7c82 */ /* 0x000fe20008000000 */
[-C--:B------:R-:W-:Y:S01]  /*0250*/  LEA.HI R9, R17, R236.reuse, RZ, 0x2 ;  /* 0x000000ec11097211 */ /* 0x080fe200078f10ff */
[----:B------:R-:W-:Y:S01]  /*0260*/  UIMAD UR11, UR10, UR5, UR4 ;  /* 0x000000050a0b72a4 */ /* 0x000fe2000f8e0204 */
[----:B------:R-:W-:Y:S01]  /*0270*/  IMAD.U32 R29, RZ, RZ, UR10 ;  /* 0x0000000aff1d7e24 */ /* 0x000fe2000f8e00ff */
[----:B------:R-:W-:Y:S01]  /*0280*/  CS2R R138, SRZ ;  /* 0x00000000008a7805 */ /* 0x000fe2000001ff00 */
[----:B------:R-:W-:Y:S01]  /*0290*/  IMAD.WIDE.U32 R2, R3, c[0x0][0x270], R244 ;  /* 0x00009c0003027a25 */ /* 0x000fe200078e00f4 */
[----:B------:R-:W-:Y:S01]  /*02a0*/  ULDC.64 UR4, c[0x0][0x248] ;  /* 0x0000920000047ab9 */ /* 0x000fe20000000a00 */
[----:B------:R-:W-:Y:S01]  /*02b0*/  LOP3.LUT R7, R9, 0xfffffffc, RZ, 0xc0, !PT ;  /* 0xfffffffc09077812 */ /* 0x000fe200078ec0ff */
[----:B------:R-:W-:Y:S01]  /*02c0*/  UISETP.NE.AND UP0, UPT, UR4, 0x1, UPT ;  /* 0x000000010400788c */ /* 0x000fe2000bf05270 */
[----:B------:R-:W-:Y:S01]  /*02d0*/  IMAD.U32 R4, RZ, RZ, UR11 ;  /* 0x0000000bff047e24 */ /* 0x000fe2000f8e00ff */
[----:B------:R-:W-:Y:S01]  /*02e0*/  IADD3 R5, P0, R2, UR6, RZ ;  /* 0x0000000602057c10 */ /* 0x000fe2000ff1e0ff */
[----:B------:R-:W-:Y:S01]  /*02f0*/  UIMAD.WIDE.U32 UR16, UR10, UR5, URZ ;  /* 0x000000050a1072a5 */ /* 0x000fe2000f8e003f */
[----:B------:R-:W-:Y:S01]  /*0300*/  IMAD.IADD R6, R236, 0x1, -R7 ;  /* 0x00000001ec067824 */ /* 0x000fe200078e0a07 */
[----:B------:R-:W-:Y:S01]  /*0310*/  ULDC UR6, c[0x0][0x250] ;  /* 0x0000940000067ab9 */ /* 0x000fe20000000800 */
[----:B------:R-:W-:Y:S01]  /*0320*/  IADD3.X R4, R3, UR12, R4, P0, !PT ;  /* 0x0000000c03047c10 */ /* 0x000fe200087fe404 */
[----:B------:R-:W-:Y:S01]  /*0330*/  ULDC.64 UR4, c[0x0][0x1e0] ;  /* 0x0000780000047ab9 */ /* 0x000fe20000000a00 */
[----:B------:R-:W-:Y:S01]  /*0340*/  LEA.HI R3, R17, R236, RZ, 0x3 ;  /* 0x000000ec11037211 */ /* 0x000fe200078f18ff */
[----:B------:R-:W-:Y:S01]  /*0350*/  IMAD.SHL.U32 R12, R6, 0x8, RZ ;  /* 0x00000008060c7824 */ /* 0x000fe200078e00ff */
[----:B------:R-:W-:Y:S01]  /*0360*/  SHF.R.S32.HI R238, RZ, 0x2, R9 ;  /* 0x00000002ffee7819 */ /* 0x000fe20000011409 */
[----:B------:R-:W-:Y:S01]  /*0370*/  @UP0 USHF.R.U32.HI UR13, URZ, UR6, UR17 ;  /* 0x000000063f0d0299 */ /* 0x000fe20008011611 */
[----:B---3--:R-:W-:Y:S01]  /*0380*/  IMAD R7, R11, R0, c[0x0][0x198] ;  /* 0x000066000b077624 */ /* 0x008fe200078e0200 */
[----:B------:R-:W-:Y:S01]  /*0390*/  CS2R R136, SRZ ;  /* 0x0000000000887805 */ /* 0x000fe2000001ff00 */
[----:B------:R-:W-:Y:S01]  /*03a0*/  IMAD.SHL.U32 R13, R3, 0x8, RZ ;  /* 0x00000008030d7824 */ /* 0x000fe200078e00ff */
[----:B------:R-:W-:Y:S01]  /*03b0*/  USHF.R.S32.HI UR11, URZ, 0x1f, UR13 ;  /* 0x0000001f3f0b7899 */ /* 0x000fe2000801140d */
[----:B------:R-:W-:Y:S01]  /*03c0*/  SHF.R.S32.HI R239, RZ, 0x1f, R238 ;  /* 0x0000001fffef7819 */ /* 0x000fe200000114ee */
[----:B------:R-:W-:Y:S01]  /*03d0*/  IMAD.U32 R15, RZ, RZ, UR13 ;  /* 0x0000000dff0f7e24 */ /* 0x000fe2000f8e00ff */
[----:B------:R-:W-:Y:S01]  /*03e0*/  ULDC.64 UR6, c[0x0][0x1e8] ;  /* 0x00007a0000067ab9 */ /* 0x000fe20000000a00 */
[----:B------:R-:W-:Y:S01]  /*03f0*/  LOP3.LUT R13, R13, 0xc0, RZ, 0xc0, !PT ;  /* 0x000000c00d0d7812 */ /* 0x000fe200078ec0ff */
[----:B------:R-:W-:Y:S01]  /*0400*/  UIMAD UR4, UR11, UR4, URZ ;  /* 0x000000040b0472a4 */ /* 0x000fe2000f8e023f */
[C---:B------:R-:W-:Y:S01]  /*0410*/  IMAD R19, R239.reuse, c[0x0][0x208], RZ ;  /* 0x00008200ef137a24 */ /* 0x040fe200078e02ff */
[----:B------:R-:W-:Y:S01]  /*0420*/  IADD3 R235, R12, 0x40, RZ ;  /* 0x000000400ceb7810 */ /* 0x000fe20007ffe0ff */
[----:B------:R-:W-:Y:S01]  /*0430*/  IMAD R21, R239, c[0x0][0x178], RZ ;  /* 0x00005e00ef157a24 */ /* 0x000fe200078e02ff */
[----:B------:R-:W-:Y:S01]  /*0440*/  SHF.R.U32.HI R0, RZ, 0x3, R13 ;  /* 0x00000003ff007819 */ /* 0x000fe2000001160d */
[----:B------:R-:W-:Y:S01]  /*0450*/  UIMAD UR14, UR13, UR5, UR4 ;  /* 0x000000050d0e72a4 */ /* 0x000fe2000f8e0204 */
[--C-:B------:R-:W-:Y:S01]  /*0460*/  LOP3.LUT R13, R13, 0x18, R12.reuse, 0xf8, !PT ;  /* 0x000000180d0d7812 */ /* 0x100fe200078ef80c */
[C---:B------:R-:W-:Y:S01]  /*0470*/  IMAD R26, R238.reuse, c[0x0][0x20c], R19 ;  /* 0x00008300ee1a7a24 */ /* 0x040fe200078e0213 */
[----:B------:R-:W-:Y:S01]  /*0480*/  ULDC.64 UR4, c[0x0][0x1b0] ;  /* 0x00006c0000047ab9 */ /* 0x000fe20000000a00 */
[C---:B------:R-:W-:Y:S01]  /*0490*/  IMAD R30, R238.reuse, c[0x0][0x17c], R21 ;  /* 0x00005f00ee1e7a24 */ /* 0x040fe200078e0215 */
[----:B------:R-:W-:Y:S01]  /*04a0*/  LOP3.LUT R0, R13, R0, RZ, 0x3c, !PT ;  /* 0x000000000d007212 */ /* 0x000fe200078e3cff */
[----:B------:R-:W-:Y:S01]  /*04b0*/  UIMAD UR4, UR11, UR4, URZ ;  /* 0x000000040b0472a4 */ /* 0x000fe2000f8e023f */
[----:B------:R-:W-:Y:S01]  /*04c0*/  SHF.R.S32.HI R13, RZ, 0x1f, R12 ;  /* 0x0000001fff0d7819 */ /* 0x000fe2000001140c */
[----:B------:R-:W-:Y:S01]  /*04d0*/  UIMAD UR11, UR9, UR6, URZ ;  /* 0x00000006090b72a4 */ /* 0x000fe2000f8e023f */
[----:B------:R-:W-:Y:S01]  /*04e0*/  IMAD.U32 R2, RZ, RZ, UR10 ;  /* 0x0000000aff027e24 */ /* 0x000fe2000f8e00ff */
[----:B------:R-:W-:Y:S01]  /*04f0*/  UIMAD UR6, UR13, UR5, UR4 ;  /* 0x000000050d0672a4 */ /* 0x000fe2000f8e0204 */
[----:B------:R-:W-:Y:S01]  /*0500*/  IMAD.WIDE R10, R11, 0x80, R238 ;  /* 0x000000800b0a7825 */ /* 0x000fe200078e02ee */
[----:B------:R-:W-:Y:S01]  /*0510*/  UIMAD UR11, UR15, UR7, UR11 ;  /* 0x000000070f0b72a4 */ /* 0x000fe2000f8e020b */
[----:B------:R-:W-:Y:S01]  /*0520*/  CS2R R130, SRZ ;  /* 0x0000000000827805 */ /* 0x000fe2000001ff00 */
[----:B------:R-:W-:Y:S01]  /*0530*/  ULDC.64 UR4, c[0x0][0x1b8] ;  /* 0x00006e0000047ab9 */ /* 0x000fe20000000a00 */
[C-C-:B------:R-:W-:Y:S01]  /*0540*/  IMAD.WIDE.U32 R18, R15.reuse, c[0x0][0x1e0], R12.reuse ;  /* 0x000078000f127a25 */ /* 0x140fe200078e000c */
[----:B------:R-:W-:Y:S01]  /*0550*/  UIMAD UR4, UR9, UR4, URZ ;  /* 0x00000004090472a4 */ /* 0x000fe2000f8e023f */
[----:B------:R-:W-:Y:S01]  /*0560*/  CS2R R128, SRZ ;  /* 0x0000000000807805 */ /* 0x000fe2000001ff00 */
[----:B------:R-:W-:Y:S01]  /*0570*/  CS2R R126, SRZ ;  /* 0x00000000007e7805 */ /* 0x000fe2000001ff00 */
[--C-:B------:R-:W-:Y:S01]  /*0580*/  IMAD.WIDE.U32 R14, R15, c[0x0][0x1b0], R12.reuse ;  /* 0x00006c000f0e7a25 */ /* 0x100fe200078e000c */
[----:B------:R-:W-:Y:S01]  /*0590*/  IADD3 R19, R19, UR14, RZ ;  /* 0x0000000e13137c10 */ /* 0x000fe2000fffe0ff */
[----:B------:R-:W-:Y:S01]  /*05a0*/  CS2R R124, SRZ ;  /* 0x00000000007c7805 */ /* 0x000fe2000001ff00 */
[----:B------:R-:W-:Y:S01]  /*05b0*/  CS2R R118, SRZ ;  /* 0x0000000000767805 */ /* 0x000fe2000001ff00 */
[C---:B------:R-:W-:Y:S01]  /*05c0*/  IMAD.WIDE.U32 R22, R238.reuse, c[0x0][0x178], R12 ;  /* 0x00005e00ee167a25 */ /* 0x040fe200078e000c */
[----:B------:R-:W-:Y:S01]  /*05d0*/  IADD3 R15, R15, UR6, RZ ;  /* 0x000000060f0f7c10 */ /* 0x000fe2000fffe0ff */
[----:B------:R-:W-:Y:S01]  /*05e0*/  ULDC.64 UR6, c[0x0][0x180] ;  /* 0x0000600000067ab9 */ /* 0x000fe20000000a00 */
[----:B------:R-:W-:Y:S01]  /*05f0*/  CS2R R116, SRZ ;  /* 0x0000000000747805 */ /* 0x000fe2000001ff00 */
[----:B------:R-:W-:Y:S01]  /*0600*/  IMAD.IADD R31, R23, 0x1, R30 ;  /* 0x00000001171f7824 */ /* 0x000fe200078e021e */
[----:B------:R-:W-:Y:S01]  /*0610*/  UIMAD UR13, UR8, UR6, URZ ;  /* 0x00000006080d72a4 */ /* 0x000fe2000f8e023f */
[----:B------:R-:W-:Y:S01]  /*0620*/  IMAD.MOV.U32 R30, RZ, RZ, R22 ;  /* 0x000000ffff1e7224 */ /* 0x000fe200078e0016 */
[----:B------:R-:W-:Y:S01]  /*0630*/  UIMAD UR6, UR15, UR5, UR4 ;  /* 0x000000050f0672a4 */ /* 0x000fe2000f8e0204 */
[----:B------:R-:W-:Y:S01]  /*0640*/  IMAD.WIDE.U32 R20, R238, c[0x0][0x208], R12 ;  /* 0x00008200ee147a25 */ /* 0x000fe200078e000c */
[----:B------:R-:W-:Y:S01]  /*0650*/  LEA.HI R13, R9, R238, RZ, 0x1 ;  /* 0x000000ee090d7211 */ /* 0x000fe200078f08ff */
[----:B------:R-:W-:Y:S01]  /*0660*/  ULDC.64 UR4, c[0x0][0x210] ;  /* 0x0000840000047ab9 */ /* 0x000fe20000000a00 */
[----:B------:R-:W-:Y:S01]  /*0670*/  SHF.R.S32.HI R9, RZ, 0x1f, R9 ;  /* 0x0000001fff097819 */ /* 0x000fe20000011409 */
[----:B------:R-:W-:Y:S01]  /*0680*/  IMAD.U32 R22, RZ, RZ, UR15 ;  /* 0x0000000fff167e24 */ /* 0x000fe2000f8e00ff */
[----:B------:R-:W-:Y:S01]  /*0690*/  LOP3.LUT R13, R13, 0x7fffffe, RZ, 0xc0, !PT ;  /* 0x07fffffe0d0d7812 */ /* 0x000fe200078ec0ff */
[----:B------:R-:W-:Y:S01]  /*06a0*/  IMAD.IADD R27, R21, 0x1, R26 ;  /* 0x00000001151b7824 */ /* 0x000fe200078e021a */
[----:B------:R-:W-:Y:S01]  /*06b0*/  UIMAD UR4, UR8, UR4, URZ ;  /* 0x00000004080472a4 */ /* 0x000fe2000f8e023f */
[----:B------:R-:W-:Y:S01]  /*06c0*/  IMAD.WIDE.U32 R22, R22, c[0x0][0x1e8], R18 ;  /* 0x00007a0016167a25 */ /* 0x000fe200078e0012 */
[----:B------:R-:W-:Y:S01]  /*06d0*/  LEA.HI R18, R17, R236, RZ, 0x5 ;  /* 0x000000ec11127211 */ /* 0x000fe200078f28ff */
[----:B------:R-:W-:Y:S01]  /*06e0*/  UIMAD UR7, UR10, UR7, UR13 ;  /* 0x000000070a0772a4 */ /* 0x000fe2000f8e020d */
[----:B------:R-:W-:Y:S01]  /*06f0*/  CS2R R122, SRZ ;  /* 0x00000000007a7805 */ /* 0x000fe2000001ff00 */
[----:B------:R-:W-:Y:S01]  /*0700*/  IMAD.MOV.U32 R26, RZ, RZ, R20 ;  /* 0x000000ffff1a7224 */ /* 0x000fe200078e0014 */
[----:B------:R-:W-:Y:S01]  /*0710*/  SHF.R.S32.HI R21, RZ, 0x5, R18 ;  /* 0x00000005ff157819 */ /* 0x000fe20000011412 */
[----:B------:R-:W-:Y:S01]  /*0720*/  IMAD.WIDE.U32 R24, R24, c[0x0][0x1b8], R14 ;  /* 0x00006e0018187a25 */ /* 0x000fe200078e000e */
[----:B------:R-:W-:Y:S01]  /*0730*/  UIMAD UR4, UR10, UR5, UR4 ;  /* 0x000000050a0472a4 */ /* 0x000fe2000f8e0204 */
[----:B------:R-:W-:Y:S01]  /*0740*/  IADD3 R23, R23, UR11, RZ ;  /* 0x0000000b17177c10 */ /* 0x000fe2000fffe0ff */
[----:B------:R-:W-:Y:S01]  /*0750*/  CS2R R120, SRZ ;  /* 0x0000000000787805 */ /* 0x000fe2000001ff00 */
[----:B------:R-:W-:Y:S01]  /*0760*/  IMAD.WIDE.U32 R30, R8, c[0x0][0x180], R30 ;  /* 0x00006000081e7a25 */ /* 0x000fe200078e001e */
[----:B------:R-:W-:Y:S01]  /*0770*/  IADD3 R15, R25, UR6, RZ ;  /* 0x00000006190f7c10 */ /* 0x000fe2000fffe0ff */
[----:B------:R-:W-:Y:S01]  /*0780*/  CS2R R114, SRZ ;  /* 0x0000000000727805 */ /* 0x000fe2000001ff00 */
[----:B------:R-:W-:Y:S01]  /*0790*/  CS2R R112, SRZ ;  /* 0x0000000000707805 */ /* 0x000fe2000001ff00 */
[----:B------:R-:W-:Y:S01]  /*07a0*/  IMAD.IADD R14, R238, 0x1, -R13 ;  /* 0x00000001ee0e7824 */ /* 0x000fe200078e0a0d */
[----:B------:R-:W-:Y:S01]  /*07b0*/  CS2R R110, SRZ ;  /* 0x00000000006e7805 */ /* 0x000fe2000001ff00 */
[----:B------:R-:W-:Y:S01]  /*07c0*/  IMAD.WIDE.U32 R32, R2, c[0x0][0x210], R26 ;  /* 0x0000840002207a25 */ /* 0x000fe200078e001a */
[----:B------:R-:W-:Y:S01]  /*07d0*/  IADD3 R27, R31, UR7, RZ ;  /* 0x000000071f1b7c10 */ /* 0x000fe2000fffe0ff */
[----:B------:R-:W-:Y:S01]  /*07e0*/  ULDC.64 UR6, c[0x0][0x188] ;  /* 0x0000620000067ab9 */ /* 0x000fe20000000a00 */
[----:B------:R-:W-:Y:S01]  /*07f0*/  CS2R R108, SRZ ;  /* 0x00000000006c7805 */ /* 0x000fe2000001ff00 */
[----:B------:R-:W-:Y:S01]  /*0800*/  IMAD R233, R21, 0x8, R14 ;  /* 0x0000000815e97824 */ /* 0x000fe200078e020e */
[----:B------:R-:W-:Y:S01]  /*0810*/  IADD3 R33, R33, UR4, RZ ;  /* 0x0000000421217c10 */ /* 0x000fe2000fffe0ff */
[----:B------:R-:W-:Y:S01]  /*0820*/  ULDC.64 UR4, c[0x0][0x218] ;  /* 0x0000860000047ab9 */ /* 0x000fe20000000a00 */
[----:B------:R-:W-:Y:S01]  /*0830*/  IMAD.MOV.U32 R14, RZ, RZ, R24 ;  /* 0x000000ffff0e7224 */ /* 0x000fe200078e0018 */
[----:B------:R-:W-:Y:S01]  /*0840*/  UIMAD UR6, UR9, UR6, URZ ;  /* 0x00000006090672a4 */ /* 0x000fe2000f8e023f */
[----:B------:R-:W-:Y:S01]  /*0850*/  IMAD.U32 R233, R233, 0x20, R0 ;  /* 0x00000020e9e97824 */ /* 0x000fe200078e0000 */
[----:B------:R-:W-:Y:S01]  /*0860*/  UIMAD UR4, UR9, UR4, URZ ;  /* 0x00000004090472a4 */ /* 0x000fe2000f8e023f */
[----:B------:R-:W-:Y:S01]  /*0870*/  IMAD.MOV.U32 R26, RZ, RZ, R30 ;  /* 0x000000ffff1a7224 */ /* 0x000fe200078e001e */
[----:B------:R-:W-:Y:S01]  /*0880*/  UIMAD UR6, UR15, UR7, UR6 ;  /* 0x000000070f0672a4 */ /* 0x000fe2000f8e0206 */
[----:B------:R-:W-:Y:S01]  /*0890*/  IMAD.U32 R24, RZ, RZ, UR15 ;  /* 0x0000000fff187e24 */ /* 0x000fe2000f8e00ff */
[----:B------:R-:W-:Y:S01]  /*08a0*/  UIMAD UR4, UR15, UR5, UR4 ;  /* 0x000000050f0472a4 */ /* 0x000fe2000f8e0204 */
[C---:B------:R-:W-:Y:S01]  /*08b0*/  IMAD R13, R11.reuse, c[0x0][0x1d8], RZ ;  /* 0x000076000b0d7a24 */ /* 0x040fe200078e02ff */
[----:B------:R-:W-:Y:S01]  /*08c0*/  CS2R R102, SRZ ;  /* 0x0000000000667805 */ /* 0x000fe2000001ff00 */
[----:B------:R-:W-:Y:S01]  /*08d0*/  IMAD R11, R11, c[0x0][0x1a8], RZ ;  /* 0x00006a000b0b7a24 */ /* 0x000fe200078e02ff */
[----:B------:R-:W-:Y:S01]  /*08e0*/  CS2R R100, SRZ ;  /* 0x0000000000647805 */ /* 0x000fe2000001ff00 */
[----:B------:R-:W-:Y:S01]  /*08f0*/  IMAD.U32 R0, RZ, RZ, UR15 ;  /* 0x0000000fff007e24 */ /* 0x000fe2000f8e00ff */
[----:B------:R-:W-:Y:S01]  /*0900*/  CS2R R106, SRZ ;  /* 0x00000000006a7805 */ /* 0x000fe2000001ff00 */
[----:B------:R-:W-:Y:S01]  /*0910*/  IMAD.WIDE.U32 R24, R24, c[0x0][0x188], R26 ;  /* 0x0000620018187a25 */ /* 0x000fe200078e001a */
[----:B------:R-:W-:Y:S01]  /*0920*/  CS2R R104, SRZ ;  /* 0x0000000000687805 */ /* 0x000fe2000001ff00 */
[----:B------:R-:W-:Y:S01]  /*0930*/  CS2R R98, SRZ ;  /* 0x0000000000627805 */ /* 0x000fe2000001ff00 */
[----:B------:R-:W-:Y:S01]  /*0940*/  CS2R R96, SRZ ;  /* 0x0000000000607805 */ /* 0x000fe2000001ff00 */
[----:B------:R-:W-:Y:S01]  /*0950*/  IMAD R11, R10, c[0x0][0x1ac], R11 ;  /* 0x00006b000a0b7a24 */ /* 0x000fe200078e020b */
[----:B------:R-:W-:Y:S01]  /*0960*/  LEA R248, P3, R24, c[0x0][0x160], 0x1 ;  /* 0x0000580018f87a11 */ /* 0x000fe200078608ff */
[----:B------:R-:W-:Y:S01]  /*0970*/  IMAD.WIDE.U32 R14, R10, c[0x0][0x1a8], R14 ;  /* 0x00006a000a0e7a25 */ /* 0x000fe200078e000e */
[----:B------:R-:W-:Y:S01]  /*0980*/  CS2R R94, SRZ ;  /* 0x00000000005e7805 */ /* 0x000fe2000001ff00 */
[----:B------:R-:W-:Y:S01]  /*0990*/  CS2R R92, SRZ ;  /* 0x00000000005c7805 */ /* 0x000fe2000001ff00 */
[----:B------:R-:W-:Y:S01]  /*09a0*/  CS2R R86, SRZ ;  /* 0x0000000000567805 */ /* 0x000fe2000001ff00 */
[----:B------:R-:W-:Y:S01]  /*09b0*/  IMAD.WIDE.U32 R32, R0, c[0x0][0x218], R32 ;  /* 0x0000860000207a25 */ /* 0x000fe200078e0020 */
[----:B------:R-:W-:Y:S01]  /*09c0*/  IADD3 R0, R25, UR6, RZ ;  /* 0x0000000619007c10 */ /* 0x000fe2000fffe0ff */
[----:B------:R-:W-:Y:S01]  /*09d0*/  CS2R R84, SRZ ;  /* 0x0000000000547805 */ /* 0x000fe2000001ff00 */
[----:B------:R-:W-:Y:S01]  /*09e0*/  LEA R26, P1, R14, c[0x0][0x190], 0x1 ;  /* 0x000064000e1a7a11 */ /* 0x000fe200078208ff */
[C---:B------:R-:W-:Y:S01]  /*09f0*/  IMAD R13, R10.reuse, c[0x0][0x1dc], R13 ;  /* 0x000077000a0d7a24 */ /* 0x040fe200078e020d */
[----:B------:R-:W-:Y:S01]  /*0a00*/  IADD3 R2, R33, UR4, RZ ;  /* 0x0000000421027c10 */ /* 0x000fe2000fffe0ff */
[----:B------:R-:W-:Y:S01]  /*0a10*/  IMAD.WIDE.U32 R22, R10, c[0x0][0x1d8], R22 ;  /* 0x000076000a167a25 */ /* 0x000fe200078e0016 */
[----:B------:R-:W-:Y:S01]  /*0a20*/  LEA R246, P0, R32, c[0x0][0x1f0], 0x1 ;  /* 0x00007c0020f67a11 */ /* 0x000fe200078008ff */
[----:B------:R-:W-:Y:S01]  /*0a30*/  ULDC.64 UR4, c[0x0][0x290] ;  /* 0x0000a40000047ab9 */ /* 0x000fe20000000a00 */
[----:B------:R-:W-:Y:S01]  /*0a40*/  LEA.HI.X R249, R24, c[0x0][0x164], R0, 0x1, P3 ;  /* 0x0000590018f97a11 */ /* 0x000fe200018f0c00 */
[----:B------:R-:W-:Y:S01]  /*0a50*/  IMAD.IADD R10, R15, 0x1, R11 ;  /* 0x000000010f0a7824 */ /* 0x000fe200078e020b */
[----:B------:R-:W-:Y:S01]  /*0a60*/  LEA R30, P2, R22, c[0x0][0x1c0], 0x1 ;  /* 0x00007000161e7a11 */ /* 0x000fe200078408ff */
[----:B------:R-:W-:Y:S01]  /*0a70*/  IMAD.IADD R8, R23, 0x1, R13 ;  /* 0x0000000117087824 */ /* 0x000fe200078e020d */
[----:B------:R-:W-:Y:S01]  /*0a80*/  LEA.HI.X R247, R32, c[0x0][0x1f4], R2, 0x1, P0 ;  /* 0x00007d0020f77a11 */ /* 0x000fe200000f0c02 */
[----:B------:R-:W-:Y:S01]  /*0a90*/  IMAD.MOV.U32 R15, RZ, RZ, c[0x0][0x1d8] ;  /* 0x00007600ff0f7624 */ /* 0x000fe200078e00ff */
[----:B------:R-:W-:Y:S01]  /*0aa0*/  LEA.HI.X R27, R14, c[0x0][0x194], R10, 0x1, P1 ;  /* 0x000065000e1b7a11 */ /* 0x000fe200008f0c0a */
[----:B------:R-:W-:Y:S01]  /*0ab0*/  IMAD.MOV.U32 R0, RZ, RZ, c[0x0][0x1dc] ;  /* 0x00007700ff007624 */ /* 0x000fe200078e00ff */
[----:B------:R-:W-:Y:S01]  /*0ac0*/  LEA.HI.X R31, R22, c[0x0][0x1c4], R8, 0x1, P2 ;  /* 0x00007100161f7a11 */ /* 0x000fe200010f0c08 */
[----:B------:R-:W-:Y:S01]  /*0ad0*/  IMAD.IADD R2, R7, 0x1, -R238 ;  /* 0x0000000107027824 */ /* 0x000fe200078e0aee */
[C---:B------:R-:W-:Y:S01]  /*0ae0*/  LEA R32, P1, R15.reuse, R30, 0x7 ;  /* 0x0000001e0f207211 */ /* 0x040fe200078238ff */
[----:B------:R-:W-:Y:S01]  /*0af0*/  UIMAD UR13, UR9, UR4, URZ ;  /* 0x00000004090d72a4 */ /* 0x000fe2000f8e023f */
[C---:B------:R-:W-:Y:S01]  /*0b00*/  ISETP.GE.AND P3, PT, R12.reuse, c[0x0][0x1cc], PT ;  /* 0x000073000c007a0c */ /* 0x040fe20003f66270 */
[----:B------:R-:W-:Y:S01]  /*0b10*/  IMAD.MOV.U32 R13, RZ, RZ, c[0x0][0x1a8] ;  /* 0x00006a00ff0d7624 */ /* 0x000fe200078e00ff */
[----:B------:R-:W-:Y:S01]  /*0b20*/  LEA.HI.X R33, R15, R31, R0, 0x7, P1 ;  /* 0x0000001f0f217211 */ /* 0x000fe200008f3c00 */
[----:B------:R-:W-:Y:S01]  /*0b30*/  IMAD.SHL.U32 R233, R233, 0x2, RZ ;  /* 0x00000002e9e97824 */ /* 0x000fe200078e00ff */
[----:B------:R-:W-:Y:S01]  /*0b40*/  IADD3 R0, R12, 0x20, RZ ;  /* 0x000000200c007810 */ /* 0x000fe20007ffe0ff */
[----:B------:R-:W-:Y:S01]  /*0b50*/  UIMAD.WIDE.U32 UR6, UR15, UR4, URZ ;  /* 0x000000040f0672a5 */ /* 0x000fe2000f8e003f */
[----:B------:R-:W-:Y:S01]  /*0b60*/  ISETP.GE.AND P1, PT, R235, c[0x0][0x1cc], PT ;  /* 0x00007300eb007a0c */ /* 0x000fe20003f26270 */
[----:B------:R-:W-:Y:S01]  /*0b70*/  UIMAD UR13, UR15, UR5, UR13 ;  /* 0x000000050f0d72a4 */ /* 0x000fe2000f8e020d */
[----:B------:R-:W-:Y:S01]  /*0b80*/  ISETP.GE.AND P2, PT, R0, c[0x0][0x1cc], PT ;  /* 0x0000730000007a0c */ /* 0x000fe20003f46270 */
[----:B------:R-:W-:Y:S01]  /*0b90*/  IMAD.MOV.U32 R11, RZ, RZ, c[0x0][0x1ac] ;  /* 0x00006b00ff0b7624 */ /* 0x000fe200078e00ff */
[C---:B------:R-:W-:Y:S01]  /*0ba0*/  ISETP.LT.OR P6, PT, R2.reuse, 0x1, P3 ;  /* 0x000000010200780c */ /* 0x040fe20001fc1670 */
[----:B------:R-:W-:Y:S01]  /*0bb0*/  ULDC.64 UR4, c[0x0][0x288] ;  /* 0x0000a20000047ab9 */ /* 0x000fe20000000a00 */
[C---:B------:R-:W-:Y:S01]  /*0bc0*/  ISETP.LT.OR P5, PT, R2.reuse, 0x1, P2 ;  /* 0x000000010200780c */ /* 0x040fe200017a1670 */
[----:B------:R-:W-:Y:S01]  /*0bd0*/  UIMAD UR4, UR8, UR4, URZ ;  /* 0x00000004080472a4 */ /* 0x000fe2000f8e023f */
[C---:B------:R-:W-:Y:S01]  /*0be0*/  ISETP.LT.OR P4, PT, R2.reuse, 0x1, P1 ;  /* 0x000000010200780c */ /* 0x040fe20000f81670 */
[----:B------:R-:W-:Y:S01]  /*0bf0*/  IMAD.WIDE.U32 R28, R29, c[0x0][0x288], R244 ;  /* 0x0000a2001d1c7a25 */ /* 0x000fe200078e00f4 */
[C---:B------:R-:W-:Y:S01]  /*0c00*/  ISETP.LT.OR P3, PT, R2.reuse, 0x41, P3 ;  /* 0x000000410200780c */ /* 0x040fe20001f61670 */
[----:B------:R-:W-:Y:S01]  /*0c10*/  UIMAD UR5, UR10, UR5, UR4 ;  /* 0x000000050a0572a4 */ /* 0x000fe2000f8e0204 */
[C---:B------:R-:W-:Y:S01]  /*0c20*/  ISETP.LT.OR P2, PT, R2.reuse, 0x41, P2 ;  /* 0x000000410200780c */ /* 0x040fe20001741670 */
[----:B------:R-:W-:Y:S01]  /*0c30*/  UIADD3 UR13, UR7, UR13, URZ ;  /* 0x0000000d070d7290 */ /* 0x000fe2000fffe03f */
[----:B------:R-:W-:Y:S01]  /*0c40*/  ISETP.LT.OR P1, PT, R2, 0x41, P1 ;  /* 0x000000410200780c */ /* 0x000fe20000f21670 */
[----:B------:R-:W-:Y:S01]  /*0c50*/  CS2R R90, SRZ ;  /* 0x00000000005a7805 */ /* 0x000fe2000001ff00 */
[C---:B------:R-:W-:Y:S01]  /*0c60*/  LEA R24, P0, R13.reuse, R26, 0x7 ;  /* 0x0000001a0d187211 */ /* 0x040fe200078038ff */
[----:B------:R1:W-:Y:S01]  /*0c70*/  LDGSTS.E.BYPASS.LTC128B.128 [R233+0x6080], [R30.64], !P6 ;  /* 0x060800001ee97fae */ /* 0x0003e2000f101d52 */
[----:B------:R-:W-:Y:S01]  /*0c80*/  ISETP.GE.AND P6, PT, R12, c[0x0][0x19c], PT ;  /* 0x000067000c007a0c */ /* 0x000fe20003fc6270 */
[----:B------:R-:W-:Y:S01]  /*0c90*/  CS2R R88, SRZ ;  /* 0x0000000000587805 */ /* 0x000fe2000001ff00 */
[----:B------:R-:W-:Y:S01]  /*0ca0*/  LEA.HI.X R25, R13, R27, R11, 0x7, P0 ;  /* 0x0000001b0d197211 */ /* 0x000fe200000f3c0b */
[----:B------:R1:W-:Y:S01]  /*0cb0*/  LDGSTS.E.BYPASS.LTC128B.128 [R233+0x8080], [R30.64+0x40], !P5 ;  /* 0x080800401ee97fae */ /* 0x0003e2000e901d52 */
[----:B------:R-:W-:Y:S01]  /*0cc0*/  LEA R22, P0, R5, c[0x0][0x258], 0x2 ;  /* 0x0000960005167a11 */ /* 0x000fe200078010ff */
[----:B------:R-:W-:Y:S01]  /*0cd0*/  CS2R R82, SRZ ;  /* 0x0000000000527805 */ /* 0x000fe2000001ff00 */
[----:B------:R-:W-:Y:S01]  /*0ce0*/  LEA.HI R8, R17, R236, RZ, 0x4 ;  /* 0x000000ec11087211 */ /* 0x000fe200078f20ff */
[----:B------:R1:W-:Y:S01]  /*0cf0*/  LDGSTS.E.BYPASS.LTC128B.128 [R233+0xa080], [R30.64+0x80], !P4 ;  /* 0x0a0800801ee97fae */ /* 0x0003e2000e101d52 */
[----:B------:R-:W-:Y:S01]  /*0d00*/  ISETP.LT.OR P4, PT, R2, 0x1, P6 ;  /* 0x000000010200780c */ /* 0x000fe20003781670 */
[----:B------:R-:W-:Y:S01]  /*0d10*/  CS2R R80, SRZ ;  /* 0x0000000000507805 */ /* 0x000fe2000001ff00 */
[----:B------:R-:W-:Y:S01]  /*0d20*/  LEA.HI.X R23, R5, c[0x0][0x25c], R4, 0x2, P0 ;  /* 0x0000970005177a11 */ /* 0x000fe200000f1404 */
[----:B------:R1:W-:Y:S01]  /*0d30*/  LDGSTS.E.BYPASS.LTC128B.128 [R233+0x7080], [R32.64], !P3 ;  /* 0x0708000020e97fae */ /* 0x0003e2000d901d52 */
[----:B------:R-:W-:Y:S01]  /*0d40*/  ISETP.GE.AND P3, PT, R0, c[0x0][0x19c], PT ;  /* 0x0000670000007a0c */ /* 0x000fe20003f66270 */
[----:B------:R-:W-:Y:S01]  /*0d50*/  IMAD.U32 R4, RZ, RZ, UR5 ;  /* 0x00000005ff047e24 */ /* 0x000fe2000f8e00ff */
[----:B------:R-:W-:Y:S01]  /*0d60*/  IADD3 R5, P5, R28, UR6, RZ ;  /* 0x000000061c057c10 */ /* 0x000fe2000ffbe0ff */
[----:B------:R1:W-:Y:S01]  /*0d70*/  LDGSTS.E.BYPASS.LTC128B.128 [R233+0x9080], [R32.64+0x40], !P2 ;  /* 0x0908004020e97fae */ /* 0x0003e2000d101d52 */
[C---:B------:R-:W-:Y:S01]  /*0d80*/  ISETP.LT.OR P2, PT, R2.reuse, 0x1, P3 ;  /* 0x000000010200780c */ /* 0x040fe20001f41670 */
[----:B------:R-:W-:Y:S01]  /*0d90*/  ULDC UR6, c[0x0][0x168] ;  /* 0x00005a0000067ab9 */ /* 0x000fe20000000800 */
[----:B------:R-:W-:Y:S01]  /*0da0*/  IADD3.X R4, R29, UR13, R4, P5, !PT ;  /* 0x0000000d1d047c10 */ /* 0x000fe2000affe404 */
[----:B------:R1:W-:Y:S01]  /*0db0*/  LDGSTS.E.BYPASS.LTC128B.128 [R233+0xb080], [R32.64+0x80], !P1 ;  /* 0x0b08008020e97fae */ /* 0x0003e2000c901d52 */
[----:B------:R-:W-:Y:S01]  /*0dc0*/  ISETP.GE.AND P1, PT, R235, c[0x0][0x19c], PT ;  /* 0x00006700eb007a0c */ /* 0x000fe20003f26270 */
[----:B------:R-:W-:Y:S01]  /*0dd0*/  UISETP.GE.AND UP0, UPT, UR6, 0x1, UPT ;  /* 0x000000010600788c */ /* 0x000fe2000bf06270 */
[C---:B------:R-:W-:Y:S01]  /*0de0*/  ISETP.LT.OR P5, PT, R2.reuse, 0x41, P6 ;  /* 0x000000410200780c */ /* 0x040fe200037a1670 */
[----:B------:R-:W0:Y:S01]  /*0df0*/  LDGDEPBAR ;  /* 0x00000000000079af */ /* 0x000e220000000000 */
[C---:B------:R-:W-:Y:S01]  /*0e00*/  ISETP.LT.OR P0, PT, R2.reuse, 0x1, P1 ;  /* 0x000000010200780c */ /* 0x040fe20000f01670 */
[----:B------:R-:W-:Y:S01]  /*0e10*/  CS2R R78, SRZ ;  /* 0x00000000004e7805 */ /* 0x000fe2000001ff00 */
[C---:B------:R-:W-:Y:S01]  /*0e20*/  ISETP.LT.OR P3, PT, R2.reuse, 0x41, P3 ;  /* 0x000000410200780c */ /* 0x040fe20001f61670 */
[----:B------:R1:W-:Y:S01]  /*0e30*/  LDGSTS.E.BYPASS.LTC128B.128 [R233+0x80], [R26.64], !P4 ;  /* 0x000800001ae97fae */ /* 0x0003e2000e101d52 */
[----:B------:R-:W-:Y:S01]  /*0e40*/  SHF.R.S32.HI R10, RZ, 0x4, R8 ;  /* 0x00000004ff0a7819 */ /* 0x000fe20000011408 */
[----:B------:R-:W-:Y:S01]  /*0e50*/  CS2R R76, SRZ ;  /* 0x00000000004c7805 */ /* 0x000fe2000001ff00 */
[----:B------:R-:W-:Y:S01]  /*0e60*/  ISETP.LT.OR P1, PT, R2, 0x41, P1 ;  /* 0x000000410200780c */ /* 0x000fe20000f21670 */
[----:B------:R1:W-:Y:S01]  /*0e70*/  LDGSTS.E.BYPASS.LTC128B.128 [R233+0x2080], [R26.64+0x40], !P2 ;  /* 0x020800401ae97fae */ /* 0x0003e2000d101d52 */
[----:B------:R-:W-:Y:S01]  /*0e80*/  LEA.HI R15, R8, R10, RZ, 0x1 ;  /* 0x0000000a080f7211 */ /* 0x000fe200078f08ff */
[----:B------:R-:W-:Y:S01]  /*0e90*/  CS2R R70, SRZ ;  /* 0x0000000000467805 */ /* 0x000fe2000001ff00 */
[----:B------:R-:W-:Y:S01]  /*0ea0*/  ISETP.GE.AND P2, PT, R238, c[0x0][0x168], PT ;  /* 0x00005a00ee007a0c */ /* 0x000fe20003f46270 */
[----:B------:R-:W-:Y:S01]  /*0eb0*/  CS2R R68, SRZ ;  /* 0x0000000000447805 */ /* 0x000fe2000001ff00 */
[----:B------:R-:W-:Y:S01]  /*0ec0*/  LOP3.LUT R13, R3, 0xfffffff8, RZ, 0xc0, !PT ;  /* 0xfffffff8030d7812 */ /* 0x000fe200078ec0ff */
[----:B------:R1:W-:Y:S01]  /*0ed0*/  LDGSTS.E.BYPASS.LTC128B.128 [R233+0x4080], [R26.64+0x80], !P0 ;  /* 0x040800801ae97fae */ /* 0x0003e2000c101d52 */
[----:B------:R-:W-:Y:S01]  /*0ee0*/  LOP3.LUT R11, R8, 0xfffffff0, RZ, 0xc0, !PT ;  /* 0xfffffff0080b7812 */ /* 0x000fe200078ec0ff */
[----:B------:R-:W-:Y:S01]  /*0ef0*/  CS2R R74, SRZ ;  /* 0x00000000004a7805 */ /* 0x000fe2000001ff00 */
[----:B------:R-:W-:Y:S01]  /*0f00*/  LOP3.LUT R15, R15, 0xfffffffe, RZ, 0xc0, !PT ;  /* 0xfffffffe0f0f7812 */ /* 0x000fe200078ec0ff */
[----:B------:R-:W-:Y:S01]  /*0f10*/  IMAD.IADD R16, R236, 0x1, -R13 ;  /* 0x00000001ec107824 */ /* 0x000fe200078e0a0d */
[C---:B------:R-:W-:Y:S01]  /*0f20*/  ISETP.GE.AND P0, PT, R12.reuse, c[0x0][0x16c], PT ;  /* 0x00005b000c007a0c */ /* 0x040fe20003f06270 */
[----:B------:R2:W-:Y:S01]  /*0f30*/  LDGSTS.E.BYPASS.LTC128B.128 [R233+0x1080], [R24.64], !P5 ;  /* 0x0108000018e97fae */ /* 0x0005e2000e901d52 */
[----:B------:R-:W-:Y:S01]  /*0f40*/  ISETP.GE.AND P4, PT, R12, c[0x0][0x1fc], PT ;  /* 0x00007f000c007a0c */ /* 0x000fe20003f86270 */
[----:B------:R-:W-:Y:S01]  /*0f50*/  IMAD.IADD R15, R10, 0x1, -R15 ;  /* 0x000000010a0f7824 */ /* 0x000fe200078e0a0f */
[----:B------:R-:W-:Y:S01]  /*0f60*/  ISETP.GE.OR P6, PT, R12, c[0x0][0x1fc], P2 ;  /* 0x00007f000c007a0c */ /* 0x000fe200017c6670 */
[----:B------:R-:W-:Y:S01]  /*0f70*/  IMAD.IADD R12, R236, 0x1, -R11 ;  /* 0x00000001ec0c7824 */ /* 0x000fe200078e0a0b */
[----:B------:R2:W-:Y:S01]  /*0f80*/  LDGSTS.E.BYPASS.LTC128B.128 [R233+0x3080], [R24.64+0x40], !P3 ;  /* 0x0308004018e97fae */ /* 0x0005e2000d901d52 */
[----:B------:R-:W-:Y:S01]  /*0f90*/  SEL R241, RZ, 0x1, P0 ;  /* 0x00000001fff17807 */ /* 0x000fe20000000000 */
[----:B------:R-:W-:Y:S01]  /*0fa0*/  IMAD.SHL.U32 R234, R15, 0x8, RZ ;  /* 0x000000080fea7824 */ /* 0x000fe200078e00ff */
[C---:B------:R-:W-:Y:S01]  /*0fb0*/  ISETP.GE.AND P5, PT, R0.reuse, c[0x0][0x16c], PT ;  /* 0x00005b0000007a0c */ /* 0x040fe20003fa6270 */
[----:B------:R2:W-:Y:S01]  /*0fc0*/  LDGSTS.E.BYPASS.LTC128B.128 [R233+0x5080], [R24.64+0x80], !P1 ;  /* 0x0508008018e97fae */ /* 0x0005e2000c901d52 */
[C---:B------:R-:W-:Y:S01]  /*0fd0*/  ISETP.GE.AND P3, PT, R0.reuse, c[0x0][0x1fc], PT ;  /* 0x00007f0000007a0c */ /* 0x040fe20003f66270 */
[----:B------:R-:W-:Y:S01]  /*0fe0*/  CS2R R72, SRZ ;  /* 0x0000000000487805 */ /* 0x000fe2000001ff00 */
[----:B------:R-:W-:Y:S01]  /*0ff0*/  ISETP.GE.OR P1, PT, R0, c[0x0][0x1fc], P2 ;  /* 0x00007f0000007a0c */ /* 0x000fe20001726670 */
[----:B------:R-:W0:Y:S01]  /*1000*/  LDGDEPBAR ;  /* 0x00000000000079af */ /* 0x000e220000000000 */
[----:B------:R-:W-:Y:S01]  /*1010*/  LEA R10, P0, R5, c[0x0][0x280], 0x2 ;  /* 0x0000a000050a7a11 */ /* 0x000fe200078010ff */
[----:B------:R-:W-:Y:S01]  /*1020*/  CS2R R66, SRZ ;  /* 0x0000000000427805 */ /* 0x000fe2000001ff00 */
[----:B------:R-:W-:Y:S01]  /*1030*/  LEA.HI R0, R16, R16, RZ, 0x1 ;  /* 0x0000001010007211 */ /* 0x000fe200078f08ff */
[----:B------:R-:W-:Y:S01]  /*1040*/  CS2R R64, SRZ ;  /* 0x0000000000407805 */ /* 0x000fe2000001ff00 */
[----:B------:R-:W-:Y:S01]  /*1050*/  LEA.HI R2, R17, R236, RZ, 0x6 ;  /* 0x000000ec11027211 */ /* 0x000fe200078f30ff */
[----:B------:R-:W-:Y:S01]  /*1060*/  CS2R R62, SRZ ;  /* 0x00000000003e7805 */ /* 0x000fe2000001ff00 */
[----:B------:R-:W-:Y:S01]  /*1070*/  SHF.R.S32.HI R13, RZ, 0x1f, R12 ;  /* 0x0000001fff0d7819 */ /* 0x000fe2000001140c */
[----:B------:R-:W-:Y:S01]  /*1080*/  CS2R R60, SRZ ;  /* 0x00000000003c7805 */ /* 0x000fe2000001ff00 */
[----:B------:R-:W-:-:S02]  /*1090*/  LEA.HI.X R11, R5, c[0x0][0x284], R4, 0x2, P0 ;  /* 0x0000a100050b7a11 */ /* 0x000fc400000f1404 */
[----:B------:R-:W-:Y:S02]  /*10a0*/  LOP3.LUT R5, R0, 0x7fffffe, RZ, 0xc0, !PT ;  /* 0x07fffffe00057812 */ /* 0x000fe400078ec0ff */
[----:B------:R-:W-:Y:S02]  /*10b0*/  SHF.R.S32.HI R2, RZ, 0x6, R2 ;  /* 0x00000006ff027819 */ /* 0x000fe40000011402 */
[-C--:B------:R-:W-:Y:S01]  /*10c0*/  LEA.HI R14, R12, R12.reuse, RZ, 0x1 ;  /* 0x0000000c0c0e7211 */ /* 0x080fe200078f08ff */
[----:B------:R-:W-:Y:S01]  /*10d0*/  IMAD.IADD R5, R16, 0x1, -R5 ;  /* 0x0000000110057824 */ /* 0x000fe200078e0a05 */
[----:B------:R-:W-:Y:S01]  /*10e0*/  LEA.HI R4, R13, R12, RZ, 0x3 ;  /* 0x0000000c0d047211 */ /* 0x000fe200078f18ff */
[----:B------:R-:W-:Y:S01]  /*10f0*/  IMAD R230, R15, 0x4, R2 ;  /* 0x000000040fe67824 */ /* 0x000fe200078e0202 */
[----:B------:R-:W-:Y:S01]  /*1100*/  LEA.HI R8, R18, R21, RZ, 0x1 ;  /* 0x0000001512087211 */ /* 0x000fe200078f08ff */
[----:B------:R-:W-:Y:S01]  /*1110*/  IMAD.SHL.U32 R16, R16, 0x40, RZ ;  /* 0x0000004010107824 */ /* 0x000fe200078e00ff */
[----:B------:R-:W-:Y:S01]  /*1120*/  LOP3.LUT R13, R4, 0xfffffff8, RZ, 0xc0, !PT ;  /* 0xfffffff8040d7812 */ /* 0x000fe200078ec0ff */
[----:B------:R-:W-:Y:S01]  /*1130*/  IMAD R230, R230, 0x8, R5 ;  /* 0x00000008e6e67824 */ /* 0x000fe200078e0205 */
[----:B--2---:R-:W-:Y:S01]  /*1140*/  LOP3.LUT R25, R14, 0x7fffffe, RZ, 0xc0, !PT ;  /* 0x07fffffe0e197812 */ /* 0x004fe200078ec0ff */
[----:B------:R-:W-:-:S04]  /*1150*/  DEPBAR.LE SB0, 0x1 ;  /* 0x000080400000791a */ /* 0x000fc80000000000 */
[----:B------:R-:W-:Y:S01]  /*1160*/  LOP3.LUT R8, R8, 0xfffffffe, RZ, 0xc0, !PT ;  /* 0xfffffffe08087812 */ /* 0x000fe200078ec0ff */
[C---:B------:R-:W-:Y:S01]  /*1170*/  IMAD.IADD R25, R12.reuse, 0x1, -R25 ;  /* 0x000000010c197824 */ /* 0x040fe200078e0a19 */
[----:B------:R-:W-:Y:S01]  /*1180*/  ISETP.GE.AND P0, PT, R235, c[0x0][0x16c], PT ;  /* 0x00005b00eb007a0c */ /* 0x000fe20003f06270 */
[----:B------:R-:W-:Y:S01]  /*1190*/  IMAD.IADD R13, R12, 0x1, -R13 ;  /* 0x000000010c0d7824 */ /* 0x000fe200078e0a0d */
[----:B------:R-:W-:Y:S01]  /*11a0*/  SHF.R.S32.HI R0, RZ, 0x1, R0 ;  /* 0x00000001ff007819 */ /* 0x000fe20000011400 */
[C---:B------:R-:W-:Y:S01]  /*11b0*/  IMAD.IADD R5, R21.reuse, 0x1, -R8 ;  /* 0x0000000115057824 */ /* 0x040fe200078e0a08 */
[----:B------:R-:W-:Y:S01]  /*11c0*/  SEL R12, RZ, 0x4, P0 ;  /* 0x00000004ff0c7807 */ /* 0x000fe20000000000 */
[----:B------:R-:W-:Y:S01]  /*11d0*/  IMAD.SHL.U32 R21, R21, 0x10, RZ ;  /* 0x0000001015157824 */ /* 0x000fe200078e00ff */
[C---:B------:R-:W-:Y:S01]  /*11e0*/  LOP3.LUT P0, RZ, R0.reuse, 0x2, RZ, 0xc0, !PT ;  /* 0x0000000200ff7812 */ /* 0x040fe2000780c0ff */
[----:B------:R-:W-:Y:S01]  /*11f0*/  IMAD.SHL.U32 R0, R0, 0x40, RZ ;  /* 0x0000004000007824 */ /* 0x000fe200078e00ff */
[----:B------:R-:W-:Y:S01]  /*1200*/  LOP3.LUT R16, R16, 0x1c0, RZ, 0xc0, !PT ;  /* 0x000001c010107812 */ /* 0x000fe200078ec0ff */
[----:B------:R-:W-:Y:S01]  /*1210*/  IMAD.SHL.U32 R225, R5, 0x400, RZ ;  /* 0x0000040005e17824 */ /* 0x000fe200078e00ff */
[----:B------:R-:W-:-:S02]  /*1220*/  SHF.R.S32.HI R4, RZ, 0x3, R4 ;  /* 0x00000003ff047819 */ /* 0x000fc40000011404 */
[----:B------:R-:W-:Y:S01]  /*1230*/  LOP3.LUT R20, R16, 0x30, R21, 0xf8, !PT ;  /* 0x0000003010147812 */ /* 0x000fe200078ef815 */
[----:B------:R-:W-:Y:S01]  /*1240*/  IMAD R251, R6, 0x2, R225 ;  /* 0x0000000206fb7824 */ /* 0x000fe200078e02e1 */
[----:B------:R-:W-:Y:S01]  /*1250*/  LOP3.LUT R0, R0, 0xc0, RZ, 0xc0, !PT ;  /* 0x000000c000007812 */ /* 0x000fe200078ec0ff */
[----:B------:R-:W-:Y:S01]  /*1260*/  IMAD R226, R4, 0x8, R25 ;  /* 0x0000000804e27824 */ /* 0x000fe200078e0219 */
[----:B------:R-:W-:Y:S01]  /*1270*/  LOP3.LUT R21, R20, 0x8, R3, 0xf8, !PT ;  /* 0x0000000814157812 */ /* 0x000fe200078ef803 */
[----:B------:R-:W-:Y:S01]  /*1280*/  IMAD R225, R4, 0x200, R225 ;  /* 0x0000020004e17824 */ /* 0x000fe200078e02e1 */
[----:B------:R-:W-:Y:S01]  /*1290*/  LOP3.LUT R3, R0, 0x8, R3, 0xf8, !PT ;  /* 0x0000000800037812 */ /* 0x000fe200078ef803 */
[----:B------:R-:W-:Y:S01]  /*12a0*/  IMAD.SHL.U32 R4, R15, 0x10, RZ ;  /* 0x000000100f047824 */ /* 0x000fe200078e00ff */
[----:B------:R-:W-:Y:S01]  /*12b0*/  SHF.R.U32.HI R0, RZ, 0x3, R0 ;  /* 0x00000003ff007819 */ /* 0x000fe20000011600 */
[----:B------:R-:W-:Y:S01]  /*12c0*/  IMAD.SHL.U32 R226, R226, 0x20, RZ ;  /* 0x00000020e2e27824 */ /* 0x000fe200078e00ff */
[----:B------:R-:W-:-:S02]  /*12d0*/  LEA.HI R17, R17, R236, RZ, 0x7 ;  /* 0x000000ec11117211 */ /* 0x000fc400078f38ff */
[----:B------:R-:W-:Y:S02]  /*12e0*/  LOP3.LUT R3, R3, R0, RZ, 0x3c, !PT ;  /* 0x0000000003037212 */ /* 0x000fe400078e3cff */
[----:B------:R-:W-:Y:S02]  /*12f0*/  SEL R0, RZ, 0x2, P5 ;  /* 0x00000002ff007807 */ /* 0x000fe40002800000 */
[----:B------:R-:W-:Y:S01]  /*1300*/  LEA.HI R6, R9, R238, RZ, 0x3 ;  /* 0x000000ee09067211 */ /* 0x000fe200078f18ff */
[----:B------:R-:W-:Y:S01]  /*1310*/  IMAD.U32 R230, R230, 0x20, R3 ;  /* 0x00000020e6e67824 */ /* 0x000fe200078e0003 */
[----:B------:R-:W-:Y:S01]  /*1320*/  IADD3 R12, R12, R0, R241 ;  /* 0x000000000c0c7210 */ /* 0x000fe20007ffe0f1 */
[----:B------:R-:W-:Y:S01]  /*1330*/  IMAD.MOV.U32 R0, RZ, RZ, 0x20 ;  /* 0x00000020ff007424 */ /* 0x000fe200078e00ff */
[----:B------:R-:W-:Y:S01]  /*1340*/  SHF.R.U32.HI R9, RZ, 0x4, R17 ;  /* 0x00000004ff097819 */ /* 0x000fe20000011611 */
[----:B------:R-:W-:Y:S01]  /*1350*/  IMAD.SHL.U32 R230, R230, 0x2, RZ ;  /* 0x00000002e6e67824 */ /* 0x000fe200078e00ff */
[----:B------:R-:W-:Y:S01]  /*1360*/  BAR.SYNC.DEFER_BLOCKING 0x0 ;  /* 0x0000000000007b1d */ /* 0x000fe20000010000 */
[----:B------:R-:W-:-:S02]  /*1370*/  LOP3.LUT R4, R4, 0x10, RZ, 0xc0, !PT ;  /* 0x0000001004047812 */ /* 0x000fc400078ec0ff */
[----:B------:R-:W-:Y:S02]  /*1380*/  SEL R3, R0, 0xffffffe0, !P0 ;  /* 0xffffffe000037807 */ /* 0x000fe40004000000 */
[----:B------:R-:W-:Y:S02]  /*1390*/  LOP3.LUT R9, R4, 0x8, R9, 0xf8, !PT ;  /* 0x0000000804097812 */ /* 0x000fe400078ef809 */
[----:B------:R-:W-:Y:S01]  /*13a0*/  SEL R4, RZ, 0xffffffff, P3 ;  /* 0xffffffffff047807 */ /* 0x000fe20001800000 */
[----:B------:R-:W-:Y:S01]  /*13b0*/  IMAD.IADD R220, R230, 0x1, R3 ;  /* 0x00000001e6dc7824 */ /* 0x000fe200078e0203 */
[----:B------:R-:W-:Y:S02]  /*13c0*/  LOP3.LUT P3, RZ, R12, 0x1, RZ, 0xc0, !PT ;  /* 0x000000010cff7812 */ /* 0x000fe4000786c0ff */
[--C-:B------:R-:W-:Y:S02]  /*13d0*/  SHF.R.S32.HI R19, RZ, 0x1, R14.reuse ;  /* 0x00000001ff137819 */ /* 0x100fe4000001140e */
[----:B------:R-:W-:-:S02]  /*13e0*/  SHF.R.S32.HI R14, RZ, 0x1f, R14 ;  /* 0x0000001fff0e7819 */ /* 0x000fc4000001140e */
[----:B------:R-:W-:Y:S02]  /*13f0*/  SEL R8, RZ, 0x1, P4 ;  /* 0x00000001ff087807 */ /* 0x000fe40002000000 */
[----:B------:R-:W-:Y:S02]  /*1400*/  ISETP.GE.OR P3, PT, R238, c[0x0][0x168], !P3 ;  /* 0x00005a00ee007a0c */ /* 0x000fe40005f66670 */
[----:B------:R-:W-:Y:S02]  /*1410*/  ISETP.GE.AND P4, PT, R235, c[0x0][0x1fc], PT ;  /* 0x00007f00eb007a0c */ /* 0x000fe40003f86270 */
[----:B------:R-:W-:Y:S02]  /*1420*/  LEA.HI R14, R14, R19, RZ, 0x2 ;  /* 0x000000130e0e7211 */ /* 0x000fe400078f10ff */
[----:B------:R-:W-:Y:S01]  /*1430*/  LOP3.LUT R17, R6, 0xfffffff8, RZ, 0xc0, !PT ;  /* 0xfffffff806117812 */ /* 0x000fe200078ec0ff */
[----:B------:R1:W2:Y:S01]  /*1440*/  LDSM.16.M88.4 R168, [R230+0x6080] ;  /* 0x00608000e6a8783b */ /* 0x0002a20000000200 */
[----:B------:R-:W-:-:S02]  /*1450*/  SEL R240, RZ, 0x4, P4 ;  /* 0x00000004fff07807 */ /* 0x000fc40002000000 */
[----:B------:R-:W-:Y:S01]  /*1460*/  LOP3.LUT P4, RZ, R12, 0x2, RZ, 0xc0, !PT ;  /* 0x000000020cff7812 */ /* 0x000fe2000788c0ff */
[----:B------:R1:W3:Y:S01]  /*1470*/  LDSM.16.M88.4 R172, [R230+0x7080] ;  /* 0x00708000e6ac783b */ /* 0x0002e20000000200 */
[----:B------:R-:W-:Y:S01]  /*1480*/  LOP3.LUT R14, R14, 0xfffffffc, RZ, 0xc0, !PT ;  /* 0xfffffffc0e0e7812 */ /* 0x000fe200078ec0ff */
[----:B------:R-:W-:Y:S01]  /*1490*/  IMAD.IADD R6, R238, 0x1, -R17 ;  /* 0x00000001ee067824 */ /* 0x000fe200078e0a11 */
[----:B------:R-:W-:Y:S01]  /*14a0*/  SHF.R.U32.HI R16, RZ, 0x3, R16 ;  /* 0x00000003ff107819 */ /* 0x000fe20000011610 */
[----:B------:R1:W4:Y:S01]  /*14b0*/  LDSM.16.M88.4 R176, [R220+0x6080] ;  /* 0x00608000dcb0783b */ /* 0x0003220000000200 */
[----:B------:R-:W-:Y:S01]  /*14c0*/  SEL R17, RZ, 0xffffffff, P5 ;  /* 0xffffffffff117807 */ /* 0x000fe20002800000 */
[----:B------:R-:W-:Y:S01]  /*14d0*/  IMAD.IADD R14, R19, 0x1, -R14 ;  /* 0x00000001130e7824 */ /* 0x000fe200078e0a0e */
[----:B------:R-:W-:Y:S01]  /*14e0*/  LOP3.LUT P0, RZ, R12, 0x4, RZ, 0xc0, !PT ;  /* 0x000000040cff7812 */ /* 0x000fe2000780c0ff */
[----:B------:R1:W1:Y:S01]  /*14f0*/  LDSM.16.M88.4 R184, [R220+0x7080] ;  /* 0x00708000dcb8783b */ /* 0x0002620000000200 */
[----:B------:R-:W-:Y:S01]  /*1500*/  ISETP.GE.OR P4, PT, R238, c[0x0][0x168], !P4 ;  /* 0x00005a00ee007a0c */ /* 0x000fe20006786670 */
[----:B------:R-:W-:Y:S01]  /*1510*/  IMAD.SHL.U32 R19, R6, 0x40, RZ ;  /* 0x0000004006137824 */ /* 0x000fe200078e00ff */
[----:B------:R-:W-:Y:S01]  /*1520*/  LOP3.LUT R16, R21, R16, RZ, 0x3c, !PT ;  /* 0x0000001015107212 */ /* 0x000fe200078e3cff */
[----:B------:R1:W1:Y:S01]  /*1530*/  LDSM.16.M88.4 R188, [R230+0x8080] ;  /* 0x00808000e6bc783b */ /* 0x0002620000000200 */
[----:B------:R-:W-:Y:S01]  /*1540*/  IMAD.SHL.U32 R21, R4, 0x2, RZ ;  /* 0x0000000204157824 */ /* 0x000fe200078e00ff */
[----:B------:R-:W-:Y:S01]  /*1550*/  ISETP.GE.OR P0, PT, R238, c[0x0][0x168], !P0 ;  /* 0x00005a00ee007a0c */ /* 0x000fe20004706670 */
[----:B------:R-:W-:Y:S01]  /*1560*/  IMAD.SHL.U32 R4, R17, 0x2, RZ ;  /* 0x0000000211047824 */ /* 0x000fe200078e00ff */
[----:B------:R1:W1:Y:S01]  /*1570*/  LDSM.16.M88.4 R192, [R230+0x9080] ;  /* 0x00908000e6c0783b */ /* 0x0002620000000200 */
[----:B------:R-:W-:Y:S01]  /*1580*/  LOP3.LUT R17, R18, 0xffffffe0, RZ, 0xc0, !PT ;  /* 0xffffffe012117812 */ /* 0x000fe200078ec0ff */
[----:B------:R-:W-:Y:S01]  /*1590*/  IMAD.SHL.U32 R12, R2, 0x8, RZ ;  /* 0x00000008020c7824 */ /* 0x000fe200078e00ff */
[----:B------:R-:W-:Y:S01]  /*15a0*/  LOP3.LUT R19, R19, 0x1c0, RZ, 0xc0, !PT ;  /* 0x000001c013137812 */ /* 0x000fe200078ec0ff */
[----:B------:R1:W1:Y:S01]  /*15b0*/  LDSM.16.M88.4 R196, [R220+0x8080] ;  /* 0x00808000dcc4783b */ /* 0x0002620000000200 */
[----:B------:R-:W-:Y:S01]  /*15c0*/  LOP3.LUT R241, R4, 0x2, R241, 0xe2, !PT ;  /* 0x0000000204f17812 */ /* 0x000fe200078ee2f1 */
[----:B------:R-:W-:Y:S01]  /*15d0*/  IMAD.IADD R4, R236, 0x1, -R17 ;  /* 0x00000001ec047824 */ /* 0x000fe200078e0a11 */
[----:B------:R-:W-:Y:S01]  /*15e0*/  LOP3.LUT R12, R12, 0x18, RZ, 0xc0, !PT ;  /* 0x000000180c0c7812 */ /* 0x000fe200078ec0ff */
[----:B------:R1:W1:Y:S01]  /*15f0*/  LDSM.16.M88.4 R200, [R220+0x9080] ;  /* 0x00908000dcc8783b */ /* 0x0002620000000200 */
[----:B------:R-:W-:Y:S01]  /*1600*/  SHF.R.U32.HI R3, RZ, 0x3, R19 ;  /* 0x00000003ff037819 */ /* 0x000fe20000011613 */
[----:B------:R-:W-:Y:S01]  /*1610*/  IMAD R227, R15, 0x200, R16 ;  /* 0x000002000fe37824 */ /* 0x000fe200078e0210 */
[C---:B------:R-:W-:Y:S01]  /*1620*/  LOP3.LUT P5, RZ, R13.reuse, 0x4, RZ, 0xc0, !PT ;  /* 0x000000040dff7812 */ /* 0x040fe200078ac0ff */
[----:B------:R1:W1:Y:S01]  /*1630*/  LDSM.16.M88.4 R204, [R230+0xa080] ;  /* 0x00a08000e6cc783b */ /* 0x0002620000000200 */
[----:B------:R-:W-:Y:S01]  /*1640*/  IMAD.SHL.U32 R15, R13, 0x40, RZ ;  /* 0x000000400d0f7824 */ /* 0x000fe200078e00ff */
[----:B------:R-:W-:-:S02]  /*1650*/  SHF.R.S32.HI R17, RZ, 0x1f, R4 ;  /* 0x0000001fff117819 */ /* 0x000fc40000011404 */
[----:B------:R1:W1:Y:S01]  /*1660*/  LDSM.16.M88.4 R208, [R230+0xb080] ;  /* 0x00b08000e6d0783b */ /* 0x0002620000000200 */
[----:B------:R-:W-:Y:S02]  /*1670*/  LOP3.LUT R18, R3, R19, R12, 0x1e, !PT ;  /* 0x0000001303127212 */ /* 0x000fe400078e1e0c */
[----:B------:R-:W-:Y:S01]  /*1680*/  LOP3.LUT R21, R21, 0x2, R8, 0xe2, !PT ;  /* 0x0000000215157812 */ /* 0x000fe200078ee208 */
[----:B------:R1:W1:Y:S01]  /*1690*/  LDSM.16.M88.4 R212, [R220+0xa080] ;  /* 0x00a08000dcd4783b */ /* 0x0002620000000200 */
[----:B------:R-:W-:Y:S01]  /*16a0*/  LEA.HI R8, R17, R4, RZ, 0x2 ;  /* 0x0000000411087211 */ /* 0x000fe200078f10ff */
[----:B------:R-:W-:Y:S01]  /*16b0*/  IMAD.IADD R251, R251, 0x1, R18 ;  /* 0x00000001fbfb7824 */ /* 0x000fe200078e0212 */
[----:B------:R-:W-:Y:S01]  /*16c0*/  LOP3.LUT R234, R234, 0x8, RZ, 0xc0, !PT ;  /* 0x00000008eaea7812 */ /* 0x000fe200078ec0ff */
[----:B------:R1:W1:Y:S01]  /*16d0*/  LDSM.16.M88.4 R216, [R220+0xb080] ;  /* 0x00b08000dcd8783b */ /* 0x0002620000000200 */
[----:B------:R-:W-:-:S03]  /*16e0*/  SHF.R.S32.HI R242, RZ, 0x2, R8 ;  /* 0x00000002fff27819 */ /* 0x000fc60000011408 */
[----:B------:R-:W-:Y:S01]  /*16f0*/  BAR.SYNC.DEFER_BLOCKING 0x0 ;  /* 0x0000000000007b1d */ /* 0x000fe20000010000 */
[----:B------:R-:W-:Y:S01]  /*1700*/  ISETP.GE.OR P2, PT, R235, c[0x0][0x1fc], P2 ;  /* 0x00007f00eb007a0c */ /* 0x000fe20001746670 */
[----:B------:R-:W-:Y:S01]  /*1710*/  IMAD R242, R5, 0x10, R242 ;  /* 0x0000001005f27824 */ /* 0x000fe200078e02f2 */
[----:B------:R-:W-:Y:S01]  /*1720*/  LOP3.LUT R240, R21, R240, RZ, 0xfc, !PT ;  /* 0x000000f015f07212 */ /* 0x000fe200078efcff */
[----:B------:R-:W-:Y:S01]  /*1730*/  IMAD R5, R5, 0x200, R226 ;  /* 0x0000020005057824 */ /* 0x000fe200078e02e2 */
[----:B------:R-:W-:Y:S01]  /*1740*/  SEL R0, R0, 0xffffffe0, !P5 ;  /* 0xffffffe000007807 */ /* 0x000fe20006800000 */
[----:B------:R-:W-:Y:S01]  /*1750*/  @!PT LDS RZ, [RZ] ;  /* 0x00000000fffff984 */ /* 0x000fe20000000800 */
[----:B------:R-:W-:Y:S01]  /*1760*/  @!PT LDS RZ, [RZ] ;  /* 0x00000000fffff984 */ /* 0x000fe20000000800 */
[----:B------:R-:W-:Y:S01]  /*1770*/  @!PT LDS RZ, [RZ] ;  /* 0x00000000fffff984 */ /* 0x000fe20000000800 */
[----:B------:R1:W-:Y:S01]  /*1780*/  LDGSTS.E.BYPASS.LTC128B.128 [R233+0x6080], [R248.64], !P3 ;  /* 0x06080000f8e97fae */ /* 0x0003e2000d901d52 */
[----:B------:R-:W-:-:S03]  /*1790*/  ISETP.GT.AND P3, PT, R236, 0xf, PT ;  /* 0x0000000fec00780c */ /* 0x000fc60003f64270 */
[----:B------:R1:W-:Y:S01]  /*17a0*/  LDGSTS.E.BYPASS.LTC128B.128 [R233+0x7080], [R248.64+0x40], !P4 ;  /* 0x07080040f8e97fae */ /* 0x0003e2000e101d52 */
[----:B------:R-:W-:Y:S01]  /*17b0*/  LOP3.LUT P4, RZ, R13, 0x2, RZ, 0xc0, !PT ;  /* 0x000000020dff7812 */ /* 0x000fe2000788c0ff */
[C---:B------:R-:W-:Y:S02]  /*17c0*/  IMAD.SHL.U32 R13, R14.reuse, 0x40, RZ ;  /* 0x000000400e0d7824 */ /* 0x040fe400078e00ff */
[----:B------:R1:W-:Y:S01]  /*17d0*/  LDGSTS.E.BYPASS.LTC128B.128 [R233+0x8080], [R248.64+0x80], !P0 ;  /* 0x08080080f8e97fae */ /* 0x0003e2000c101d52 */
[----:B------:R-:W-:Y:S02]  /*17e0*/  LOP3.LUT P0, RZ, R14, 0x2, RZ, 0xc0, !PT ;  /* 0x000000020eff7812 */ /* 0x000fe4000780c0ff */
[----:B------:R-:W-:Y:S02]  /*17f0*/  LOP3.LUT R14, R15, 0x1c0, RZ, 0xc0, !PT ;  /* 0x000001c00f0e7812 */ /* 0x000fe400078ec0ff */
[----:B------:R-:W-:Y:S01]  /*1800*/  LOP3.LUT R13, R13, 0xc0, RZ, 0xc0, !PT ;  /* 0x000000c00d0d7812 */ /* 0x000fe200078ec0ff */
[----:B------:R-:W-:Y:S01]  /*1810*/  @!P3 IMAD.SHL.U32 R3, R236, 0x10, RZ ;  /* 0x00000010ec03b824 */ /* 0x000fe200078e00ff */
[----:B------:R-:W-:-:S02]  /*1820*/  SEL R222, R231, 0xfffffff0, !P4 ;  /* 0xfffffff0e7de7807 */ /* 0x000fc40006000000 */
[----:B------:R-:W-:Y:S02]  /*1830*/  SHF.R.U32.HI R16, RZ, 0x3, R13 ;  /* 0x00000003ff107819 */ /* 0x000fe4000001160d */
[----:B------:R5:W-:Y:S01]  /*1840*/  @!P3 LDGSTS.E.BYPASS.LTC128B.128 [R3+0xf080], [R22.64] ;  /* 0x0f0800001603bfae */ /* 0x000be2000b901d52 */
[----:B------:R-:W-:-:S03]  /*1850*/  SEL R231, R231, 0xfffffff0, !P0 ;  /* 0xfffffff0e7e77807 */ /* 0x000fc60004000000 */
[----:B------:R-:W0:Y:S04]  /*1860*/  LDGDEPBAR ;  /* 0x00000000000079af */ /* 0x000e280000000000 */
[----:B------:R1:W-:Y:S04]  /*1870*/  LDGSTS.E.BYPASS.LTC128B.128 [R233+0xc080], [R246.64], !P6 ;  /* 0x0c080000f6e97fae */ /* 0x0003e8000f101d52 */
[----:B------:R1:W-:Y:S01]  /*1880*/  LDGSTS.E.BYPASS.LTC128B.128 [R233+0xd080], [R246.64+0x40], !P1 ;  /* 0x0d080040f6e97fae */ /* 0x0003e2000c901d52 */
[----:B------:R-:W-:-:S03]  /*1890*/  PLOP3.LUT P1, PT, PT, PT, UP0, 0x80, 0x0 ;  /* 0x000000000000781c */ /* 0x000fc60003f2f008 */
[----:B------:R1:W-:Y:S01]  /*18a0*/  LDGSTS.E.BYPASS.LTC128B.128 [R233+0xe080], [R246.64+0x80], !P2 ;  /* 0x0e080080f6e97fae */ /* 0x0003e2000d101d52 */
[----:B-----5:R-:W-:-:S04]  /*18b0*/  SHF.R.U32.HI R3, RZ, 0x3, R14 ;  /* 0x00000003ff037819 */ /* 0x020fc8000001160e */
[--C-:B------:R-:W-:Y:S02]  /*18c0*/  LOP3.LUT R14, R3, R14, R234.reuse, 0x1e, !PT ;  /* 0x0000000e030e7212 */ /* 0x100fe400078e1eea */
[C---:B------:R-:W-:Y:S02]  /*18d0*/  LOP3.LUT R234, R16.reuse, R13, R234, 0x1e, !PT ;  /* 0x0000000d10ea7212 */ /* 0x040fe400078e1eea */
[C---:B------:R-:W-:Y:S01]  /*18e0*/  LOP3.LUT R3, R16.reuse, R9, R13, 0x1e, !PT ;  /* 0x0000000910037212 */ /* 0x040fe200078e1e0d */
[----:B------:R-:W-:Y:S01]  /*18f0*/  IMAD.IADD R225, R225, 0x1, R14 ;  /* 0x00000001e1e17824 */ /* 0x000fe200078e020e */
[----:B------:R-:W-:Y:S01]  /*1900*/  LOP3.LUT R13, R16, R13, R12, 0x1e, !PT ;  /* 0x0000000d100d7212 */ /* 0x000fe200078e1e0c */
[----:B------:R-:W-:Y:S02]  /*1910*/  IMAD.IADD R234, R5, 0x1, R234 ;  /* 0x0000000105ea7824 */ /* 0x000fe400078e02ea */
[----:B------:R-:W-:Y:S02]  /*1920*/  @!P3 IMAD.SHL.U32 R5, R236, 0x10, RZ ;  /* 0x00000010ec05b824 */ /* 0x000fe400078e00ff */
[----:B------:R-:W-:-:S02]  /*1930*/  IMAD.IADD R232, R226, 0x1, R3 ;  /* 0x00000001e2e87824 */ /* 0x000fc400078e0203 */
[----:B------:R-:W-:Y:S01]  /*1940*/  IMAD.IADD R226, R226, 0x1, R13 ;  /* 0x00000001e2e27824 */ /* 0x000fe200078e020d */
[----:B------:R1:W-:Y:S04]  /*1950*/  @!P3 LDGSTS.E.BYPASS.LTC128B.128 [R5+0xf280], [R10.64] ;  /* 0x0f2800000a05bfae */ /* 0x0003e8000b901d52 */
[----:B------:R-:W0:Y:S04]  /*1960*/  LDGDEPBAR ;  /* 0x00000000000079af */ /* 0x000e280000000000 */
[----:B------:R-:W0:Y:S01]  /*1970*/  LDGDEPBAR ;  /* 0x00000000000079af */ /* 0x000e220000000000 */
[----:B------:R-:W-:Y:S05]  /*1980*/  @!P1 BRA `(.L_x_22) ;  /* 0x0000367000009947 */ /* 0x000fea0003800000 */
[----:B-1234-:R-:W-:Y:S01]  /*1990*/  SHF.R.S32.HI R5, RZ, 0x1f, R2 ;  /* 0x0000001fff057819 */ /* 0x01efe20000011402 */
[----:B------:R-:W-:Y:S01]  /*19a0*/  ULDC.64 UR4, c[0x0][0x238] ;  /* 0x00008e0000047ab9 */ /* 0x000fe20000000a00 */
[--C-:B------:R-:W-:Y:S01]  /*19b0*/  SHF.R.S32.HI R237, RZ, 0x1f, R236.reuse ;  /* 0x0000001fffed7819 */ /* 0x100fe200000114ec */
[----:B------:R-:W-:Y:S01]  /*19c0*/  UIMAD UR4, UR8, UR4, URZ ;  /* 0x00000004080472a4 */ /* 0x000fe2000f8e023f */
[----:B------:R-:W-:Y:S01]  /*19d0*/  LEA.HI R5, R5, R2, RZ, 0x2 ;  /* 0x0000000205057211 */ /* 0x000fe200078f10ff */
[----:B------:R-:W-:Y:S01]  /*19e0*/  IMAD.U32 R11, RZ, RZ, UR10 ;  /* 0x0000000aff0b7e24 */ /* 0x000fe2000f8e00ff */
[----:B------:R-:W-:Y:S01]  /*19f0*/  LOP3.LUT P0, RZ, R6, 0x4, RZ, 0xc0, !PT ;  /* 0x0000000406ff7812 */ /* 0x000fe2000780c0ff */
[----:B------:R-:W-:Y:S01]  /*1a00*/  UIMAD UR10, UR10, UR5, UR4 ;  /* 0x000000050a0a72a4 */ /* 0x000fe2000f8e0204 */
[----:B------:R-:W-:Y:S01]  /*1a10*/  LOP3.LUT R5, R5, 0xfffffffc, RZ, 0xc0, !PT ;  /* 0xfffffffc05057812 */ /* 0x000fe200078ec0ff */
[----:B------:R-:W-:Y:S01]  /*1a20*/  IMAD.WIDE.U32 R10, R11, c[0x0][0x238], R236 ;  /* 0x00008e000b0a7a25 */ /* 0x000fe200078e00ec */
[----:B------:R-:W-:Y:S01]  /*1a30*/  ULDC.64 UR4, c[0x0][0x240] ;  /* 0x0000900000047ab9 */ /* 0x000fe20000000a00 */
[----:B------:R-:W-:Y:S01]  /*1a40*/  LEA R225, R225, 0x13480, 0x1 ;  /* 0x00013480e1e17811 */ /* 0x000fe200078e08ff */
[----:B------:R-:W-:Y:S01]  /*1a50*/  UIADD3 UR7, UR6, 0x3f, URZ ;  /* 0x0000003f06077890 */ /* 0x000fe2000fffe03f */
[----:B------:R-:W-:Y:S01]  /*1a60*/  IMAD.IADD R2, R2, 0x1, -R5 ;  /* 0x0000000102027824 */ /* 0x000fe200078e0a05 */
[----:B------:R-:W-:Y:S01]  /*1a70*/  IADD3 R11, R11, UR10, RZ ;  /* 0x0000000a0b0b7c10 */ /* 0x000fe2000fffe0ff */
[----:B------:R-:W-:Y:S01]  /*1a80*/  IMAD.SHL.U32 R251, R251, 0x2, RZ ;  /* 0x00000002fbfb7824 */ /* 0x000fe200078e00ff */
[----:B------:R-:W-:Y:S01]  /*1a90*/  LOP3.LUT R9, R8, 0xfffffffc, RZ, 0xc0, !PT ;  /* 0xfffffffc08097812 */ /* 0x000fe200078ec0ff */
[----:B------:R-:W-:Y:S01]  /*1aa0*/  IMAD R250, R2, -0x8, R7 ;  /* 0xfffffff802fa7824 */ /* 0x000fe200078e0207 */
[----:B------:R-:W-:Y:S01]  /*1ab0*/  SHF.L.U32 R229, R234, 0x1, RZ ;  /* 0x00000001eae57819 */ /* 0x000fe200000006ff */
[----:B------:R-:W-:Y:S01]  /*1ac0*/  IMAD.U32 R2, RZ, RZ, UR15 ;  /* 0x0000000fff027e24 */ /* 0x000fe2000f8e00ff */
[----:B------:R-:W-:Y:S01]  /*1ad0*/  UIMAD UR4, UR9, UR4, URZ ;  /* 0x00000004090472a4 */ /* 0x000fe2000f8e023f */
[----:B------:R-:W-:Y:S01]  /*1ae0*/  IMAD R224, R222, 0x2, R225 ;  /* 0x00000002dee07824 */ /* 0x000fe200078e02e1 */
[----:B------:R-:W-:Y:S01]  /*1af0*/  USHF.R.S32.HI UR6, URZ, 0x1f, UR7 ;  /* 0x0000001f3f067899 */ /* 0x000fe20008011407 */
[----:B------:R-:W-:Y:S01]  /*1b00*/  IMAD.WIDE.U32 R12, R2, c[0x0][0x240], R10 ;  /* 0x00009000020c7a25 */ /* 0x000fe200078e000a */
[----:B------:R-:W-:Y:S01]  /*1b10*/  IADD3 R228, R229, 0xc080, RZ ;  /* 0x0000c080e5e47810 */ /* 0x000fe20007ffe0ff */
[----:B------:R-:W-:Y:S01]  /*1b20*/  UIMAD UR5, UR15, UR5, UR4 ;  /* 0x000000050f0572a4 */ /* 0x000fe2000f8e0204 */
[C---:B------:R-:W-:Y:S01]  /*1b30*/  IADD3 R3, R251.reuse, 0xf480, RZ ;  /* 0x0000f480fb037810 */ /* 0x040fe20007ffe0ff */
[----:B------:R-:W-:Y:S01]  /*1b40*/  IMAD.IADD R9, R4, 0x1, -R9 ;  /* 0x0000000104097824 */ /* 0x000fe200078e0a09 */
[----:B------:R1:W-:Y:S01]  /*1b50*/  STL.64 [R1], R12 ;  /* 0x0000000c01007387 */ /* 0x0003e20000100a00 */
[----:B------:R-:W-:Y:S01]  /*1b60*/  IMAD R223, R0, 0x2, R225 ;  /* 0x0000000200df7824 */ /* 0x000fe200078e02e1 */
[----:B------:R-:W-:Y:S01]  /*1b70*/  IADD3 R243, R251, 0xf4c0, RZ ;  /* 0x0000f4c0fbf37810 */ /* 0x000fe20007ffe0ff */
[----:B------:R-:W-:Y:S01]  /*1b80*/  ULEA.HI UR6, UR6, UR7, URZ, 0x6 ;  /* 0x0000000706067291 */ /* 0x000fe2000f8f303f */
[----:B------:R-:W-:Y:S01]  /*1b90*/  @P0 IADD3 R243, R3, -0x40, RZ ;  /* 0xffffffc003f30810 */ /* 0x000fe20007ffe0ff */
[----:B------:R-:W-:Y:S01]  /*1ba0*/  IMAD R250, R9, -0x2, R250 ;  /* 0xfffffffe09fa7824 */ /* 0x000fe200078e02fa */
[----:B------:R-:W-:Y:S01]  /*1bb0*/  LEA R226, R226, 0x80, 0x1 ;  /* 0x00000080e2e27811 */ /* 0x000fe200078e08ff */
[----:B------:R-:W-:Y:S01]  /*1bc0*/  IMAD.SHL.U32 R227, R227, 0x2, RZ ;  /* 0x00000002e3e37824 */ /* 0x000fe200078e00ff */
        /* <DEDUP_REMOVED lines=48> */
[----:B------:R-:W-:Y:S01]  /*1ed0*/  IMAD R222, R222, 0x2, R223 ;  /* 0x00000002dede7824 */ /* 0x000fe200078e02df */
[----:B------:R-:W-:Y:S01]  /*1ee0*/  LEA R0, R0, R224, 0x1 ;  /* 0x000000e000007211 */ /* 0x000fe200078e08ff */
[----:B------:R-:W-:Y:S01]  /*1ef0*/  IMAD R228, R231, 0x2, R228 ;  /* 0x00000002e7e47824 */ /* 0x000fe200078e02e4 */
[----:B------:R-:W-:Y:S01]  /*1f00*/  ULDC UR9, c[0x0][0x278] ;  /* 0x00009e0000097ab9 */ /* 0x000fe20000000800 */
[----:B------:R-:W-:Y:S01]  /*1f10*/  IADD3 R252, R13, UR5, RZ ;  /* 0x000000050dfc7c10 */ /* 0x000fe2000fffe0ff */
[----:B------:R-:W-:-:S02]  /*1f20*/  ULDC UR8, c[0x0][0x290] ;  /* 0x0000a40000087ab9 */ /* 0x000fc40000000800 */
[----:B------:R-:W-:Y:S02]  /*1f30*/  UMOV UR4, URZ ;  /* 0x0000003f00047c82 */ /* 0x000fe40008000000 */
[----:B------:R-:W-:Y:S02]  /*1f40*/  UMOV UR16, 0x1 ;  /* 0x0000000100107882 */ /* 0x000fe40000000000 */
[----:B------:R-:W-:Y:S02]  /*1f50*/  UMOV UR11, URZ ;  /* 0x0000003f000b7c82 */ /* 0x000fe40008000000 */
[----:B------:R-:W-:Y:S02]  /*1f60*/  ULDC UR10, c[0x0][0x168] ;  /* 0x00005a00000a7ab9 */ /* 0x000fe40000000800 */
[----:B------:R-:W-:Y:S02]  /*1f70*/  UIMAD UR9, UR15, UR9, URZ ;  /* 0x000000090f0972a4 */ /* 0x000fe4000f8e023f */
[----:B------:R-:W-:-:S02]  /*1f80*/  UIMAD UR8, UR15, UR8, URZ ;  /* 0x000000080f0872a4 */ /* 0x000fc4000f8e023f */
[----:B------:R-:W-:Y:S02]  /*1f90*/  USHF.R.S32.HI UR14, URZ, 0x6, UR6 ;  /* 0x000000063f0e7899 */ /* 0x000fe40008011406 */
[----:B------:R-:W-:-:S03]  /*1fa0*/  ULDC UR5, c[0x0][0x168] ;  /* 0x00005a0000057ab9 */ /* 0x000fc60000000800 */
[----:B-1----:R-:W-:-:S07]  /*1fb0*/  IADD3 R221, R234, R231, RZ ;  /* 0x000000e7eadd7210 */ /* 0x002fce0007ffe0ff */
.L_x_25:
[----:B------:R-:W-:Y:S04]  /*1fc0*/  DEPBAR.LE SB0, 0x1 ;  /* 0x000080400000791a */ /* 0x000fe80000000000 */
[----:B------:R-:W-:Y:S01]  /*1fd0*/  BAR.SYNC.DEFER_BLOCKING 0x0 ;  /* 0x0000000000007b1d */ /* 0x000fe20000010000 */
[----:B------:R-:W-:Y:S01]  /*1fe0*/  MOV R3, UR4 ;  /* 0x0000000400037c02 */ /* 0x000fe20008000f00 */
[----:B------:R-:W-:Y:S01]  /*1ff0*/  IMAD.U32 R48, RZ, RZ, UR4 ;  /* 0x00000004ff307e24 */ /* 0x000fe2000f8e00ff */
[----:B------:R-:W-:Y:S01]  /*2000*/  MOV R183, UR4 ;  /* 0x0000000400b77c02 */ /* 0x000fe20008000f00 */
[----:B------:R-:W-:Y:S02]  /*2010*/  UIADD3 UR20, UR11, 0x1, URZ ;  /* 0x000000010b147890 */ /* 0x000fe4000fffe03f */
[----:B------:R-:W-:Y:S01]  /*2020*/  IMAD R3, R3, 0x1800, R234 ;  /* 0x0000180003037824 */ /* 0x000fe200078e02ea */
[----:B------:R-:W-:Y:S01]  /*2030*/  LEA R181, R183, R242, 0x6 ;  /* 0x000000f2b7b57211 */ /* 0x000fe200078e30ff */
[----:B------:R-:W-:Y:S03]  /*2040*/  UISETP.GE.AND UP0, UPT, UR20, UR14, UPT ;  /* 0x0000000e1400728c */ /* 0x000fe6000bf06270 */
[----:B------:R-:W-:Y:S01]  /*2050*/  SHF.L.U32 R180, R3, 0x1, RZ ;  /* 0x0000000103b47819 */ /* 0x000fe200000006ff */
[----:B------:R-:W-:Y:S02]  /*2060*/  IMAD R3, R48, 0x1800, R231 ;  /* 0x0000180030037824 */ /* 0x000fe400078e02e7 */
[----:B------:R-:W-:Y:S03]  /*2070*/  PLOP3.LUT P0, PT, PT, PT, UP0, 0x80, 0x0 ;  /* 0x000000000000781c */ /* 0x000fe60003f0f008 */
[----:B------:R-:W-:Y:S05]  /*2080*/  IADD3 R3, R234, R3, RZ ;  /* 0x00000003ea037210 */ /* 0x000fea0007ffe0ff */
[----:B------:R-:W-:Y:S01]  /*2090*/  IMAD.SHL.U32 R2, R3, 0x2, RZ ;  /* 0x0000000203027824 */ /* 0x000fe200078e00ff */
[----:B------:R-:W-:Y:S05]  /*20a0*/  LDSM.16.M88.4 R40, [R230+0x80] ;  /* 0x00008000e628783b */ /* 0x000fea0000000200 */
[----:B------:R-:W1:Y:S05]  /*20b0*/  LDSM.16.M88.4 R36, [R180+0x6080] ;  /* 0x00608000b424783b */ /* 0x000e6a0000000200 */
[----:B------:R-:W2:Y:S05]  /*20c0*/  LDSM.16.M88.4 R44, [R180+0x6880] ;  /* 0x00688000b42c783b */ /* 0x000eaa0000000200 */
[----:B------:R-:W3:Y:S05]  /*20d0*/  LDSM.16.M88.4 R48, [R230+0x1080] ;  /* 0x00108000e630783b */ /* 0x000eea0000000200 */
[----:B------:R-:W-:Y:S05]  /*20e0*/  LDSM.16.M88.4 R56, [R220+0x80] ;  /* 0x00008000dc38783b */ /* 0x000fea0000000200 */
[----:B------:R-:W4:Y:S05]  /*20f0*/  LDSM.16.M88.4 R52, [R2+0x6080] ;  /* 0x006080000234783b */ /* 0x000f2a0000000200 */
[----:B------:R-:W5:Y:S05]  /*2100*/  LDSM.16.M88.4 R156, [R2+0x6880] ;  /* 0x00688000029c783b */ /* 0x000f6a0000000200 */
[----:B------:R-:W3:Y:S05]  /*2110*/  LDSM.16.M88.4 R160, [R220+0x1080] ;  /* 0x00108000dca0783b */ /* 0x000eea0000000200 */
[----:B------:R-:W-:Y:S01]  /*2120*/  LDSM.16.M88.4 R164, [R2+0x7880] ;  /* 0x0078800002a4783b */ /* 0x000fe20000000200 */
[-C--:B-1----:R-:W-:Y:S08]  /*2130*/  HMMA.16816.F32 R4, R36, R40.reuse, RZ ;  /* 0x000000282404723c */ /* 0x082ff000000018ff */
[C---:B--2---:R-:W-:Y:S08]  /*2140*/  HMMA.16816.F32 R8, R44.reuse, R40, RZ ;  /* 0x000000282c08723c */ /* 0x044ff000000018ff */
[-C--:B------:R-:W-:Y:S08]  /*2150*/  HMMA.16816.F32 R12, R44, R42.reuse, RZ ;  /* 0x0000002a2c0c723c */ /* 0x080ff000000018ff */
[C---:B------:R-:W-:Y:S01]  /*2160*/  HMMA.16816.F32 R16, R36.reuse, R42, RZ ;  /* 0x0000002a2410723c */ /* 0x040fe200000018ff */
[----:B------:R-:W-:Y:S07]  /*2170*/  LDSM.16.M88.4 R40, [R230+0x2080] ;  /* 0x00208000e628783b */ /* 0x000fee0000000200 */
[-C--:B---3--:R-:W-:Y:S08]  /*2180*/  HMMA.16816.F32 R20, R36, R48.reuse, RZ ;  /* 0x000000302414723c */ /* 0x088ff000000018ff */
[C---:B------:R-:W-:Y:S08]  /*2190*/  HMMA.16816.F32 R24, R44.reuse, R48, RZ ;  /* 0x000000302c18723c */ /* 0x040ff000000018ff */
[-C--:B------:R-:W-:Y:S01]  /*21a0*/  HMMA.16816.F32 R28, R44, R50.reuse, RZ ;  /* 0x000000322c1c723c */ /* 0x080fe200000018ff */
[----:B------:R-:W-:Y:S07]  /*21b0*/  LDSM.16.M88.4 R44, [R180+0x7880] ;  /* 0x00788000b42c783b */ /* 0x000fee0000000200 */
[----:B------:R-:W-:Y:S01]  /*21c0*/  HMMA.16816.F32 R32, R36, R50, RZ ;  /* 0x000000322420723c */ /* 0x000fe200000018ff */
[----:B------:R-:W1:Y:S05]  /*21d0*/  LDSM.16.M88.4 R36, [R180+0x7080] ;  /* 0x00708000b424783b */ /* 0x000e6a0000000200 */
[----:B------:R-:W2:Y:S02]  /*21e0*/  LDSM.16.M88.4 R48, [R230+0x3080] ;  /* 0x00308000e630783b */ /* 0x000ea40000000200 */
[-C--:B----4-:R-:W-:Y:S08]  /*21f0*/  HMMA.16816.F32 R4, R52, R56.reuse, R4 ;  /* 0x000000383404723c */ /* 0x090ff00000001804 */
[C---:B-----5:R-:W-:Y:S07]  /*2200*/  HMMA.16816.F32 R8, R156.reuse, R56, R8 ;  /* 0x000000389c08723c */ /* 0x060fee0000001808 */
[----:B------:R-:W-:Y:S01]  /*2210*/  MOV R56, UR4 ;  /* 0x0000000400387c02 */ /* 0x000fe20008000f00 */
[-C--:B------:R-:W-:Y:S04]  /*2220*/  HMMA.16816.F32 R12, R156, R58.reuse, R12 ;  /* 0x0000003a9c0c723c */ /* 0x080fe8000000180c */
[----:B------:R-:W-:Y:S04]  /*2230*/  IMAD R56, R56, 0x1800, R221 ;  /* 0x0000180038387824 */ /* 0x000fe800078e02dd */
[C---:B------:R-:W-:Y:S04]  /*2240*/  HMMA.16816.F32 R16, R52.reuse, R58, R16 ;  /* 0x0000003a3410723c */ /* 0x040fe80000001810 */
[----:B------:R-:W-:Y:S04]  /*2250*/  IMAD.SHL.U32 R3, R56, 0x2, RZ ;  /* 0x0000000238037824 */ /* 0x000fe800078e00ff */
[-C--:B------:R-:W-:Y:S01]  /*2260*/  HMMA.16816.F32 R20, R52, R160.reuse, R20 ;  /* 0x000000a03414723c */ /* 0x080fe20000001814 */
[----:B------:R-:W-:Y:S07]  /*2270*/  LDSM.16.M88.4 R56, [R3+0x7080] ;  /* 0x007080000338783b */ /* 0x000fee0000000200 */
[C---:B------:R-:W-:Y:S08]  /*2280*/  HMMA.16816.F32 R24, R156.reuse, R160, R24 ;  /* 0x000000a09c18723c */ /* 0x040ff00000001818 */
[-C--:B------:R-:W-:Y:S01]  /*2290*/  HMMA.16816.F32 R28, R156, R162.reuse, R28 ;  /* 0x000000a29c1c723c */ /* 0x080fe2000000181c */
[----:B------:R-:W3:Y:S07]  /*22a0*/  LDSM.16.M88.4 R156, [R220+0x2080] ;  /* 0x00208000dc9c783b */ /* 0x000eee0000000200 */
[----:B------:R-:W-:Y:S01]  /*22b0*/  HMMA.16816.F32 R32, R52, R162, R32 ;  /* 0x000000a23420723c */ /* 0x000fe20000001820 */
[----:B------:R-:W4:Y:S05]  /*22c0*/  LDSM.16.M88.4 R52, [R220+0x3080] ;  /* 0x00308000dc34783b */ /* 0x000f2a0000000200 */
[----:B------:R-:W-:Y:S02]  /*22d0*/  LDSM.16.M88.4 R160, [R180+0x8880] ;  /* 0x00888000b4a0783b */ /* 0x000fe40000000200 */
[-C--:B-1----:R-:W-:Y:S08]  /*22e0*/  HMMA.16816.F32 R4, R36, R40.reuse, R4 ;  /* 0x000000282404723c */ /* 0x082ff00000001804 */
[C---:B------:R-:W-:Y:S08]  /*22f0*/  HMMA.16816.F32 R8, R44.reuse, R40, R8 ;  /* 0x000000282c08723c */ /* 0x040ff00000001808 */
[-C--:B------:R-:W-:Y:S08]  /*2300*/  HMMA.16816.F32 R12, R44, R42.reuse, R12 ;  /* 0x0000002a2c0c723c */ /* 0x080ff0000000180c */
[C---:B------:R-:W-:Y:S01]  /*2310*/  HMMA.16816.F32 R16, R36.reuse, R42, R16 ;  /* 0x0000002a2410723c */ /* 0x040fe20000001810 */
[----:B------:R-:W-:Y:S07]  /*2320*/  LDSM.16.M88.4 R40, [R180+0x8080] ;  /* 0x00808000b428783b */ /* 0x000fee0000000200 */
[-C--:B--2---:R-:W-:Y:S08]  /*2330*/  HMMA.16816.F32 R20, R36, R48.reuse, R20 ;  /* 0x000000302414723c */ /* 0x084ff00000001814 */
[C---:B------:R-:W-:Y:S08]  /*2340*/  HMMA.16816.F32 R24, R44.reuse, R48, R24 ;  /* 0x000000302c18723c */ /* 0x040ff00000001818 */
[-C--:B------:R-:W-:Y:S01]  /*2350*/  HMMA.16816.F32 R28, R44, R50.reuse, R28 ;  /* 0x000000322c1c723c */ /* 0x080fe2000000181c */
[----:B------:R-:W1:Y:S07]  /*2360*/  LDSM.16.M88.4 R44, [R230+0x4080] ;  /* 0x00408000e62c783b */ /* 0x000e6e0000000200 */
[----:B------:R-:W-:Y:S01]  /*2370*/  HMMA.16816.F32 R32, R36, R50, R32 ;  /* 0x000000322420723c */ /* 0x000fe20000001820 */
[----:B------:R-:W2:Y:S05]  /*2380*/  LDSM.16.M88.4 R36, [R230+0x5080] ;  /* 0x00508000e624783b */ /* 0x000eaa0000000200 */
[----:B------:R-:W-:Y:S02]  /*2390*/  LDSM.16.M88.4 R48, [R220+0x4080] ;  /* 0x00408000dc30783b */ /* 0x000fe40000000200 */
[-C--:B---3--:R-:W-:Y:S08]  /*23a0*/  HMMA.16816.F32 R4, R56, R156.reuse, R4 ;  /* 0x0000009c3804723c */ /* 0x088ff00000001804 */
[C---:B------:R-:W-:Y:S08]  /*23b0*/  HMMA.16816.F32 R8, R164.reuse, R156, R8 ;  /* 0x0000009ca408723c */ /* 0x040ff00000001808 */
[-C--:B------:R-:W-:Y:S08]  /*23c0*/  HMMA.16816.F32 R12, R164, R158.reuse, R12 ;  /* 0x0000009ea40c723c */ /* 0x080ff0000000180c */
[C---:B------:R-:W-:Y:S08]  /*23d0*/  HMMA.16816.F32 R16, R56.reuse, R158, R16 ;  /* 0x0000009e3810723c */ /* 0x040ff00000001810 */
[-C--:B----4-:R-:W-:Y:S08]  /*23e0*/  HMMA.16816.F32 R20, R56, R52.reuse, R20 ;  /* 0x000000343814723c */ /* 0x090ff00000001814 */
[C---:B------:R-:W-:Y:S08]  /*23f0*/  HMMA.16816.F32 R24, R164.reuse, R52, R24 ;  /* 0x00000034a418723c */ /* 0x040ff00000001818 */
[-C--:B------:R-:W-:Y:S08]  /*2400*/  HMMA.16816.F32 R28, R164, R54.reuse, R28 ;  /* 0x00000036a41c723c */ /* 0x080ff0000000181c */
[----:B------:R-:W-:Y:S01]  /*2410*/  HMMA.16816.F32 R32, R56, R54, R32 ;  /* 0x000000363820723c */ /* 0x000fe20000001820 */
[----:B------:R-:W-:Y:S05]  /*2420*/  LDSM.16.M88.4 R52, [R2+0x8880] ;  /* 0x008880000234783b */ /* 0x000fea0000000200 */
[----:B------:R-:W-:Y:S02]  /*2430*/  LDSM.16.M88.4 R56, [R220+0x5080] ;  /* 0x00508000dc38783b */ /* 0x000fe40000000200 */
[-C--:B-1----:R-:W-:Y:S03]  /*2440*/  HMMA.16816.F32 R4, R40, R44.reuse, R4 ;  /* 0x0000002c2804723c */ /* 0x082fe60000001804 */
[----:B------:R-:W-:Y:S05]  /*2450*/  LDS R2, [R181.X4+0xf120] ;  /* 0x00f12000b5027984 */ /* 0x000fea0000004800 */
[C---:B------:R-:W-:Y:S08]  /*2460*/  HMMA.16816.F32 R8, R160.reuse, R44, R8 ;  /* 0x0000002ca008723c */ /* 0x040ff00000001808 */
[-C--:B------:R-:W-:Y:S08]  /*2470*/  HMMA.16816.F32 R12, R160, R46.reuse, R12 ;  /* 0x0000002ea00c723c */ /* 0x080ff0000000180c */
[C---:B------:R-:W-:Y:S01]  /*2480*/  HMMA.16816.F32 R16, R40.reuse, R46, R16 ;  /* 0x0000002e2810723c */ /* 0x040fe20000001810 */
[----:B------:R-:W1:Y:S05]  /*2490*/  LDSM.16.M88.4 R44, [R3+0x8080] ;  /* 0x00808000032c783b */ /* 0x000e6a0000000200 */
[----:B------:R3:W4:Y:S02]  /*24a0*/  LDS R3, [R181.X4+0xf100] ;  /* 0x00f10000b5037984 */ /* 0x0007240000004800 */
[-C--:B--2---:R-:W-:Y:S08]  /*24b0*/  HMMA.16816.F32 R20, R40, R36.reuse, R20 ;  /* 0x000000242814723c */ /* 0x084ff00000001814 */
[C---:B------:R-:W-:Y:S08]  /*24c0*/  HMMA.16816.F32 R24, R160.reuse, R36, R24 ;  /* 0x00000024a018723c */ /* 0x040ff00000001818 */
[-C--:B------:R-:W-:Y:S08]  /*24d0*/  HMMA.16816.F32 R28, R160, R38.reuse, R28 ;  /* 0x00000026a01c723c */ /* 0x080ff0000000181c */
[----:B------:R-:W-:Y:S01]  /*24e0*/  HMMA.16816.F32 R32, R40, R38, R32 ;  /* 0x000000262820723c */ /* 0x000fe20000001820 */
[----:B------:R3:W2:Y:S05]  /*24f0*/  LDS R42, [R181.X4+0xf080] ;  /* 0x00f08000b52a7984 */ /* 0x0006aa0000004800 */
[----:B------:R3:W2:Y:S02]  /*2500*/  LDS R41, [R181.X4+0xf0a0] ;  /* 0x00f0a000b5297984 */ /* 0x0006a40000004800 */
[----:B------:R-:W-:Y:S04]  /*2510*/  DEPBAR.LE SB0, 0x0 ;  /* 0x000080000000791a */ /* 0x000fe80000000000 */
[-C--:B-1----:R-:W-:Y:S01]  /*2520*/  HMMA.16816.F32 R4, R44, R48.reuse, R4 ;  /* 0x000000302c04723c */ /* 0x082fe20000001804 */
[----:B------:R-:W-:Y:S07]  /*2530*/  BAR.SYNC.DEFER_BLOCKING 0x0 ;  /* 0x0000000000007b1d */ /* 0x000fee0000010000 */
[C---:B------:R-:W-:Y:S08]  /*2540*/  HMMA.16816.F32 R8, R52.reuse, R48, R8 ;  /* 0x000000303408723c */ /* 0x040ff00000001808 */
[-C--:B------:R-:W-:Y:S08]  /*2550*/  HMMA.16816.F32 R12, R52, R50.reuse, R12 ;  /* 0x00000032340c723c */ /* 0x080ff0000000180c */
[C---:B------:R-:W-:Y:S01]  /*2560*/  HMMA.16816.F32 R16, R44.reuse, R50, R16 ;  /* 0x000000322c10723c */ /* 0x040fe20000001810 */
[----:B------:R3:W1:Y:S05]  /*2570*/  LDSM.16.M88.4 R156, [R229+0xc080] ;  /* 0x00c08000e59c783b */ /* 0x00066a0000000200 */
[----:B------:R3:W1:Y:S02]  /*2580*/  LDSM.16.M88.4 R160, [R229+0xc880] ;  /* 0x00c88000e5a0783b */ /* 0x0006640000000200 */
[-C--:B------:R-:W-:Y:S03]  /*2590*/  HMMA.16816.F32 R20, R44, R56.reuse, R20 ;  /* 0x000000382c14723c */ /* 0x080fe60000001814 */
[----:B------:R3:W1:Y:S05]  /*25a0*/  LDSM.16.M88.4 R164, [R228] ;  /* 0x00000000e4a4783b */ /* 0x00066a0000000200 */
[C---:B------:R-:W-:Y:S01]  /*25b0*/  HMMA.16816.F32 R24, R52.reuse, R56, R24 ;  /* 0x000000383418723c */ /* 0x040fe20000001818 */
[----:B------:R3:W1:Y:S07]  /*25c0*/  LDSM.16.M88.4 R180, [R228+0x800] ;  /* 0x00080000e4b4783b */ /* 0x00066e0000000200 */
[-C--:B------:R-:W-:Y:S08]  /*25d0*/  HMMA.16816.F32 R28, R52, R58.reuse, R28 ;  /* 0x0000003a341c723c */ /* 0x080ff0000000181c */
[----:B------:R-:W-:Y:S01]  /*25e0*/  HMMA.16816.F32 R32, R44, R58, R32 ;  /* 0x0000003a2c20723c */ /* 0x000fe20000001820 */
[----:B------:R-:W-:-:S07]  /*25f0*/  @P0 BRA `(.L_x_23) ;  /* 0x000002b000000947 */ /* 0x000fce0003800000 */
[----:B--2-4-:R-:W-:Y:S01]  /*2600*/  IMAD.U32 R36, RZ, RZ, UR11 ;  /* 0x0000000bff247e24 */ /* 0x014fe2000f8e00ff */
[----:B------:R-:W2:Y:S01]  /*2610*/  @!P3 S2R R37, SR_CTAID.Y ;  /* 0x000000000025b919 */ /* 0x000ea20000002600 */
[C---:B------:R-:W-:Y:S01]  /*2620*/  LOP3.LUT P5, RZ, R241.reuse, 0x1, RZ, 0xc0, !PT ;  /* 0x00000001f1ff7812 */ /* 0x040fe200078ac0ff */
[----:B------:R-:W-:Y:S01]  /*2630*/  ULDC.64 UR6, c[0x0][0x178] ;  /* 0x00005e0000067ab9 */ /* 0x000fe20000000a00 */
[----:B------:R-:W-:Y:S01]  /*2640*/  LOP3.LUT P4, RZ, R241, 0x2, RZ, 0xc0, !PT ;  /* 0x00000002f1ff7812 */ /* 0x000fe2000788c0ff */
[----:B------:R-:W-:Y:S01]  /*2650*/  USHF.R.S32.HI UR17, URZ, 0x1f, UR20 ;  /* 0x0000001f3f117899 */ /* 0x000fe20008011414 */
[----:B------:R-:W-:Y:S01]  /*2660*/  IADD3 R43, R233, 0x6080, RZ ;  /* 0x00006080e92b7810 */ /* 0x000fe20007ffe0ff */
[----:B------:R-:W-:Y:S01]  /*2670*/  UIMAD.WIDE.U32 UR22, UR20, UR6, URZ ;  /* 0x00000006141672a5 */ /* 0x000fe2000f8e003f */
[----:B------:R-:W-:Y:S01]  /*2680*/  @!P3 LEA R36, R36, 0x40, 0x6 ;  /* 0x000000402424b811 */ /* 0x000fe200078e30ff */
[----:B------:R-:W-:Y:S04]  /*2690*/  UIMAD UR17, UR17, UR6, URZ ;  /* 0x00000006111172a4 */ /* 0x000fe8000f8e023f */
[----:B------:R-:W-:Y:S01]  /*26a0*/  IMAD.U32 R40, RZ, RZ, UR22 ;  /* 0x00000016ff287e24 */ /* 0x000fe2000f8e00ff */
[----:B------:R-:W-:Y:S02]  /*26b0*/  UIMAD UR17, UR20, UR7, UR17 ;  /* 0x00000007141172a4 */ /* 0x000fe4000f8e0211 */
[----:B------:R-:W-:Y:S02]  /*26c0*/  UIMAD UR20, UR20, -0x40, UR10 ;  /* 0xffffffc0141478a4 */ /* 0x000fe4000f8e020a */
[----:B------:R-:W-:Y:S04]  /*26d0*/  UIADD3 UR17, UR23, UR17, URZ ;  /* 0x0000001117117290 */ /* 0x000fe8000fffe03f */
[C---:B------:R-:W-:Y:S02]  /*26e0*/  ISETP.GE.OR P5, PT, R238.reuse, UR20, !P5 ;  /* 0x00000014ee007c0c */ /* 0x040fe4000efa6670 */
[C---:B------:R-:W-:Y:S01]  /*26f0*/  ISETP.GE.OR P4, PT, R238.reuse, UR20, !P4 ;  /* 0x00000014ee007c0c */ /* 0x040fe2000e786670 */
[----:B--2---:R-:W-:Y:S01]  /*2700*/  @!P3 IMAD.WIDE.U32 R38, R37, c[0x0][0x270], R244 ;  /* 0x00009c002526ba25 */ /* 0x004fe200078e00f4 */
[----:B------:R-:W-:Y:S02]  /*2710*/  @!P3 SHF.R.S32.HI R44, RZ, 0x1f, R37 ;  /* 0x0000001fff2cb819 */ /* 0x000fe40000011425 */
[----:B------:R-:W-:Y:S02]  /*2720*/  ISETP.LT.AND P2, PT, R238, UR20, PT ;  /* 0x00000014ee007c0c */ /* 0x000fe4000bf41270 */
[----:B------:R-:W-:Y:S01]  /*2730*/  @!P3 IADD3 R45, P0, R38, UR9, RZ ;  /* 0x00000009262dbc10 */ /* 0x000fe2000ff1e0ff */
[----:B------:R-:W-:Y:S01]  /*2740*/  @!P3 IMAD R44, R44, c[0x0][0x270], RZ ;  /* 0x00009c002c2cba24 */ /* 0x000fe200078e02ff */
[----:B------:R-:W-:Y:S01]  /*2750*/  ISETP.GE.OR P2, PT, R235, c[0x0][0x16c], !P2 ;  /* 0x00005b00eb007a0c */ /* 0x000fe20005746670 */
[----:B------:R-:W-:Y:S02]  /*2760*/  IMAD.U32 R38, RZ, RZ, UR16 ;  /* 0x00000010ff267e24 */ /* 0x000fe4000f8e00ff */
[----:B------:R-:W-:Y:S02]  /*2770*/  @!P3 IMAD R44, R37, c[0x0][0x274], R44 ;  /* 0x00009d00252cba24 */ /* 0x000fe400078e022c */
[----:B------:R-:W-:Y:S02]  /*2780*/  IMAD R43, R38, 0x3000, R43 ;  /* 0x00003000262b7824 */ /* 0x000fe400078e022b */
[----:B------:R-:W-:Y:S01]  /*2790*/  IMAD.U32 R37, RZ, RZ, UR16 ;  /* 0x00000010ff257e24 */ /* 0x000fe2000f8e00ff */
[----:B------:R-:W-:Y:S01]  /*27a0*/  @!P3 IADD3.X R44, R39, UR12, R44, P0, !PT ;  /* 0x0000000c272cbc10 */ /* 0x000fe200087fe42c */
[----:B------:R-:W-:Y:S01]  /*27b0*/  IMAD.U32 R39, RZ, RZ, UR22 ;  /* 0x00000016ff277e24 */ /* 0x000fe2000f8e00ff */
[----:B------:R-:W-:Y:S01]  /*27c0*/  @!P3 LEA R46, P0, R45, c[0x0][0x258], 0x2 ;  /* 0x000096002d2eba11 */ /* 0x000fe200078010ff */
[----:B------:R-:W-:Y:S03]  /*27d0*/  @!P3 IMAD R37, R37, 0x40, R244 ;  /* 0x000000402525b824 */ /* 0x000fe600078e02f4 */
[----:B------:R-:W-:Y:S01]  /*27e0*/  LEA R48, P1, R39, R248, 0x7 ;  /* 0x000000f827307211 */ /* 0x000fe200078238ff */
[----:B------:R-:W-:Y:S01]  /*27f0*/  IMAD.U32 R39, RZ, RZ, UR17 ;  /* 0x00000011ff277e24 */ /* 0x000fe2000f8e00ff */
[----:B------:R-:W-:Y:S04]  /*2800*/  @!P3 LEA.HI.X R47, R45, c[0x0][0x25c], R44, 0x2, P0 ;  /* 0x000097002d2fba11 */ /* 0x000fe800000f142c */
[----:B------:R-:W-:Y:S01]  /*2810*/  LEA.HI.X R49, R40, R249, R39, 0x7, P1 ;  /* 0x000000f928317211 */ /* 0x000fe200008f3c27 */
[----:B------:R-:W-:Y:S04]  /*2820*/  @!P3 IMAD.WIDE R46, R36, 0x4, R46 ;  /* 0x00000004242eb825 */ /* 0x000fe800078e022e */
[----:B------:R-:W-:Y:S01]  /*2830*/  @!PT LDS RZ, [RZ] ;  /* 0x00000000fffff984 */ /* 0x000fe20000000800 */
[----:B------:R-:W-:Y:S01]  /*2840*/  @!PT LDS RZ, [RZ] ;  /* 0x00000000fffff984 */ /* 0x000fe20000000800 */
[----:B------:R-:W-:Y:S01]  /*2850*/  @!PT LDS RZ, [RZ] ;  /* 0x00000000fffff984 */ /* 0x000fe20000000800 */
[----:B------:R2:W-:Y:S01]  /*2860*/  LDGSTS.E.BYPASS.LTC128B.128 [R43], [R48.64], !P5 ;  /* 0x00000000302b7fae */ /* 0x0005e2000e901d52 */
[----:B------:R-:W-:Y:S05]  /*2870*/  @!P3 IMAD.SHL.U32 R39, R37, 0x4, RZ ;  /* 0x000000042527b824 */ /* 0x000fea00078e00ff */
[----:B------:R2:W-:Y:S06]  /*2880*/  LDGSTS.E.BYPASS.LTC128B.128 [R43+0x1000], [R48.64+0x40], !P4 ;  /* 0x01000040302b7fae */ /* 0x0005ec000e101d52 */
[----:B------:R2:W-:Y:S06]  /*2890*/  LDGSTS.E.BYPASS.LTC128B.128 [R43+0x2000], [R48.64+0x80], !P2 ;  /* 0x02000080302b7fae */ /* 0x0005ec000d101d52 */
[----:B------:R2:W-:Y:S02]  /*28a0*/  @!P3 LDGSTS.E.BYPASS.LTC128B.128 [R39+0xf080], [R46.64] ;  /* 0x0f0800002e27bfae */ /* 0x0005e4000b901d52 */
.L_x_23:
[-C--:B-12-4-:R-:W-:Y:S01]  /*28b0*/  HMMA.16816.F32 R36, R156, R168.reuse, RZ ;  /* 0x000000a89c24723c */ /* 0x096fe200000018ff */
[----:B------:R-:W-:Y:S01]  /*28c0*/  STL [R1+0xc], R108 ;  /* 0x00000c6c01007387 */ /* 0x000fe20000100800 */
[----:B------:R-:W-:Y:S01]  /*28d0*/  UIADD3 UR17, UR11, 0x1, URZ ;  /* 0x000000010b117890 */ /* 0x000fe2000fffe03f */
[C---:B------:R-:W-:Y:S02]  /*28e0*/  ISETP.GT.AND P4, PT, R250.reuse, 0x40, PT ;  /* 0x00000040fa00780c */ /* 0x040fe40003f84270 */
[----:B------:R1:W-:Y:S01]  /*28f0*/  STL [R1+0x8], R0 ;  /* 0x0000080001007387 */ /* 0x0003e20000100800 */
[----:B------:R-:W-:Y:S02]  /*2900*/  ISETP.GT.AND P2, PT, R250, 0x41, PT ;  /* 0x00000041fa00780c */ /* 0x000fe40003f44270 */
[----:B------:R-:W-:Y:S01]  /*2910*/  FSEL R47, R24, -INF , P4 ;  /* 0xff800000182f7808 */ /* 0x000fe20002000000 */
[----:B------:R-:W0:Y:S01]  /*2920*/  LDGDEPBAR ;  /* 0x00000000000079af */ /* 0x000e220000000000 */
[C---:B------:R-:W-:Y:S02]  /*2930*/  ISETP.GT.AND P1, PT, R250.reuse, RZ, PT ;  /* 0x000000fffa00720c */ /* 0x040fe40003f24270 */
[----:B------:R-:W-:Y:S02]  /*2940*/  ISETP.GT.AND P0, PT, R250, 0x1, PT ;  /* 0x00000001fa00780c */ /* 0x000fe40003f04270 */
[----:B------:R-:W-:Y:S02]  /*2950*/  FSEL R58, R25, -INF , P2 ;  /* 0xff800000193a7808 */ /* 0x000fe40001000000 */
[----:B------:R-:W-:Y:S02]  /*2960*/  FSEL R57, R26, -INF , P4 ;  /* 0xff8000001a397808 */ /* 0x000fe40002000000 */
[----:B------:R-:W-:Y:S02]  /*2970*/  FSEL R55, R27, -INF , P2 ;  /* 0xff8000001b377808 */ /* 0x000fe40001000000 */
[C---:B------:R-:W-:Y:S02]  /*2980*/  HMMA.16816.F32 R24, R160.reuse, R168, RZ ;  /* 0x000000a8a018723c */ /* 0x040fe400000018ff */
[----:B------:R-:W-:Y:S02]  /*2990*/  FSEL R44, R8, -INF , P1 ;  /* 0xff800000082c7808 */ /* 0x000fe40000800000 */
[----:B------:R-:W-:Y:S02]  /*29a0*/  FSEL R40, R9, -INF , P0 ;  /* 0xff80000009287808 */ /* 0x000fe40000000000 */
[----:B------:R-:W-:Y:S02]  /*29b0*/  FSEL R45, R10, -INF , P1 ;  /* 0xff8000000a2d7808 */ /* 0x000fe40000800000 */
[C---:B------:R-:W-:Y:S02]  /*29c0*/  ISETP.GT.AND P6, PT, R250.reuse, 0x20, PT ;  /* 0x00000020fa00780c */ /* 0x040fe40003fc4270 */
[----:B------:R-:W-:Y:S02]  /*29d0*/  ISETP.GT.AND P5, PT, R250, 0x21, PT ;  /* 0x00000021fa00780c */ /* 0x000fe40003fa4270 */
[----:B------:R-:W-:Y:S02]  /*29e0*/  FSEL R4, R4, -INF , P1 ;  /* 0xff80000004047808 */ /* 0x000fe40000800000 */
[----:B------:R-:W-:Y:S02]  /*29f0*/  FSEL R5, R5, -INF , P0 ;  /* 0xff80000005057808 */ /* 0x000fe40000000000 */
[----:B------:R-:W-:Y:S01]  /*2a00*/  FSEL R56, R6, -INF , P1 ;  /* 0xff80000006387808 */ /* 0x000fe20000800000 */
[--C-:B------:R-:W-:Y:S01]  /*2a10*/  FFMA.FTZ R4, R4, c[0x0][0x29c], -R42.reuse ;  /* 0x0000a70004047a23 */ /* 0x100fe2000001082a */
[----:B------:R-:W-:Y:S02]  /*2a20*/  FSEL R54, R7, -INF , P0 ;  /* 0xff80000007367808 */ /* 0x000fe40000000000 */
[----:B------:R-:W-:Y:S02]  /*2a30*/  FSEL R49, R11, -INF , P0 ;  /* 0xff8000000b317808 */ /* 0x000fe40000000000 */
[C---:B------:R-:W-:Y:S02]  /*2a40*/  ISETP.GT.AND P0, PT, R250.reuse, 0x61, PT ;  /* 0x00000061fa00780c */ /* 0x040fe40003f04270 */
[----:B------:R-:W-:Y:S02]  /*2a50*/  ISETP.GT.AND P1, PT, R250, 0x60, PT ;  /* 0x00000060fa00780c */ /* 0x000fe40003f24270 */
[----:B------:R-:W-:Y:S02]  /*2a60*/  FSEL R53, R14, -INF , P6 ;  /* 0xff8000000e357808 */ /* 0x000fe40003000000 */
[----:B------:R-:W-:Y:S02]  /*2a70*/  FSEL R14, R28, -INF , P1 ;  /* 0xff8000001c0e7808 */ /* 0x000fe40000800000 */
[----:B------:R-:W-:Y:S02]  /*2a80*/  FSEL R6, R29, -INF , P0 ;  /* 0xff8000001d067808 */ /* 0x000fe40000000000 */
[----:B------:R-:W-:Y:S01]  /*2a90*/  FSEL R48, R30, -INF , P1 ;  /* 0xff8000001e307808 */ /* 0x000fe20000800000 */
[----:B------:R-:W-:Y:S01]  /*2aa0*/  FFMA.FTZ R14, R14, c[0x0][0x29c], -R3 ;  /* 0x0000a7000e0e7a23 */ /* 0x000fe20000010803 */
[----:B------:R-:W-:Y:S02]  /*2ab0*/  FSEL R59, R31, -INF , P0 ;  /* 0xff8000001f3b7808 */ /* 0x000fe40000000000 */
[-C--:B------:R-:W-:Y:S01]  /*2ac0*/  HMMA.16816.F32 R28, R160, R170.reuse, RZ ;  /* 0x000000aaa01c723c */ /* 0x080fe200000018ff */
[----:B------:R-:W-:Y:S02]  /*2ad0*/  FSEL R43, R18, -INF , P6 ;  /* 0xff800000122b7808 */ /* 0x000fe40003000000 */
[----:B------:R-:W-:Y:S01]  /*2ae0*/  FSEL R46, R19, -INF , P5 ;  /* 0xff800000132e7808 */ /* 0x000fe20002800000 */
[----:B------:R-:W-:Y:S01]  /*2af0*/  MUFU.EX2 R14, R14 ;  /* 0x0000000e000e7308 */ /* 0x000fe20000000800 */
[----:B------:R-:W-:Y:S01]  /*2b00*/  FSEL R9, R20, -INF , P4 ;  /* 0xff80000014097808 */ /* 0x000fe20002000000 */
[--C-:B------:R-:W-:Y:S01]  /*2b10*/  FFMA.FTZ R8, R43, c[0x0][0x29c], -R41.reuse ;  /* 0x0000a7002b087a23 */ /* 0x100fe20000010829 */
[----:B------:R-:W-:Y:S02]  /*2b20*/  FSEL R21, R21, -INF , P2 ;  /* 0xff80000015157808 */ /* 0x000fe40001000000 */
[----:B------:R-:W-:Y:S03]  /*2b30*/  FSEL R18, R35, -INF , P0 ;  /* 0xff80000023127808 */ /* 0x000fe60000000000 */
[----:B------:R-:W-:Y:S01]  /*2b40*/  FSEL R7, R16, -INF , P6 ;  /* 0xff80000010077808 */ /* 0x000fe20003000000 */
[--C-:B-1----:R-:W-:Y:S01]  /*2b50*/  FFMA.FTZ R0, R9, c[0x0][0x29c], -R42.reuse ;  /* 0x0000a70009007a23 */ /* 0x102fe2000001082a */
[----:B------:R-:W-:Y:S01]  /*2b60*/  FSEL R17, R17, -INF , P5 ;  /* 0xff80000011117808 */ /* 0x000fe20002800000 */
[--C-:B------:R-:W-:Y:S01]  /*2b70*/  FFMA.FTZ R108, R21, c[0x0][0x29c], -R42.reuse ;  /* 0x0000a700156c7a23 */ /* 0x100fe2000001082a */
        /* <DEDUP_REMOVED lines=12> */
[----:B------:R-:W-:Y:S01]  /*2c40*/  MOV R56, R4 ;  /* 0x0000000400387202 */ /* 0x000fe20000000f00 */
[--C-:B------:R-:W-:Y:S01]  /*2c50*/  FFMA.FTZ R5, R7, c[0x0][0x29c], -R42.reuse ;  /* 0x0000a70007057a23 */ /* 0x100fe2000001082a */
[----:B------:R-:W-:Y:S01]  /*2c60*/  FSEL R52, R12, -INF , P6 ;  /* 0xff8000000c347808 */ /* 0x000fe20003000000 */
[----:B------:R-:W-:Y:S01]  /*2c70*/  FFMA.FTZ R20, R11, c[0x0][0x29c], -R42 ;  /* 0x0000a7000b147a23 */ /* 0x000fe2000001082a */
[----:B------:R-:W-:Y:S01]  /*2c80*/  FSEL R51, R15, -INF , P5 ;  /* 0xff8000000f337808 */ /* 0x000fe20002800000 */
[--C-:B------:R-:W-:Y:S01]  /*2c90*/  FFMA.FTZ R12, R54, c[0x0][0x29c], -R41.reuse ;  /* 0x0000a700360c7a23 */ /* 0x100fe20000010829 */
[----:B------:R-:W-:Y:S01]  /*2ca0*/  MOV R54, R17 ;  /* 0x0000001100367202 */ /* 0x000fe20000000f00 */
[--C-:B------:R-:W-:Y:S01]  /*2cb0*/  FFMA.FTZ R4, R46, c[0x0][0x29c], -R41.reuse ;  /* 0x0000a7002e047a23 */ /* 0x100fe20000010829 */
[----:B------:R-:W-:Y:S01]  /*2cc0*/  MUFU.EX2 R23, R23 ;  /* 0x0000001700177308 */ /* 0x000fe20000000800 */
[--C-:B------:R-:W-:Y:S01]  /*2cd0*/  FFMA.FTZ R34, R10, c[0x0][0x29c], -R41.reuse ;  /* 0x0000a7000a227a23 */ /* 0x100fe20000010829 */
[----:B------:R-:W-:Y:S01]  /*2ce0*/  PLOP3.LUT P0, PT, PT, PT, UP0, 0x80, 0x0 ;  /* 0x000000000000781c */ /* 0x000fe20003f0f008 */
[----:B------:R-:W-:Y:S02]  /*2cf0*/  FFMA.FTZ R33, R33, c[0x0][0x29c], -R41 ;  /* 0x0000a70021217a23 */ /* 0x000fe40000010829 */
[--C-:B------:R-:W-:Y:S02]  /*2d00*/  FFMA.FTZ R21, R40, c[0x0][0x29c], -R3.reuse ;  /* 0x0000a70028157a23 */ /* 0x100fe40000010803 */
[C---:B------:R-:W-:Y:S02]  /*2d10*/  HMMA.16816.F32 R40, R156.reuse, R170, RZ ;  /* 0x000000aa9c28723c */ /* 0x040fe400000018ff */
[--C-:B------:R-:W-:Y:S01]  /*2d20*/  FFMA.FTZ R22, R44, c[0x0][0x29c], -R3.reuse ;  /* 0x0000a7002c167a23 */ /* 0x100fe20000010803 */
[----:B------:R-:W-:Y:S01]  /*2d30*/  MUFU.EX2 R4, R4 ;  /* 0x0000000400047308 */ /* 0x000fe20000000800 */
[--C-:B------:R-:W-:Y:S02]  /*2d40*/  FFMA.FTZ R17, R47, c[0x0][0x29c], -R3.reuse ;  /* 0x0000a7002f117a23 */ /* 0x100fe40000010803 */
[--C-:B------:R-:W-:Y:S02]  /*2d50*/  FFMA.FTZ R11, R45, c[0x0][0x29c], -R2.reuse ;  /* 0x0000a7002d0b7a23 */ /* 0x100fe40000010802 */
[-C--:B------:R-:W-:Y:S01]  /*2d60*/  HMMA.16816.F32 R44, R156, R172.reuse, RZ ;  /* 0x000000ac9c2c723c */ /* 0x080fe200000018ff */
[--C-:B------:R-:W-:Y:S03]  /*2d70*/  FFMA.FTZ R18, R50, c[0x0][0x29c], -R3.reuse ;  /* 0x0000a70032127a23 */ /* 0x100fe60000010803 */
[--C-:B------:R-:W-:Y:S01]  /*2d80*/  FFMA.FTZ R7, R51, c[0x0][0x29c], -R2.reuse ;  /* 0x0000a70033077a23 */ /* 0x100fe20000010802 */
[----:B------:R-:W-:Y:S01]  /*2d90*/  MUFU.EX2 R17, R17 ;  /* 0x0000001100117308 */ /* 0x000fe20000000800 */
[--C-:B------:R-:W-:Y:S02]  /*2da0*/  FFMA.FTZ R19, R52, c[0x0][0x29c], -R3.reuse ;  /* 0x0000a70034137a23 */ /* 0x100fe40000010803 */
[--C-:B------:R-:W-:Y:S01]  /*2db0*/  FFMA.FTZ R15, R58, c[0x0][0x29c], -R3.reuse ;  /* 0x0000a7003a0f7a23 */ /* 0x100fe20000010803 */
[----:B------:R-:W-:Y:S03]  /*2dc0*/  MOV R58, R13 ;  /* 0x0000000d003a7202 */ /* 0x000fe60000000f00 */
[----:B------:R-:W-:Y:S02]  /*2dd0*/  FFMA.FTZ R13, R6, c[0x0][0x29c], -R3 ;  /* 0x0000a700060d7a23 */ /* 0x000fe40000010803 */
[--C-:B------:R-:W-:Y:S01]  /*2de0*/  FFMA.FTZ R3, R48, c[0x0][0x29c], -R2.reuse ;  /* 0x0000a70030037a23 */ /* 0x100fe20000010802 */
[----:B------:R-:W-:Y:S01]  /*2df0*/  MUFU.EX2 R15, R15 ;  /* 0x0000000f000f7308 */ /* 0x000fe20000000800 */
[--C-:B------:R-:W-:Y:S02]  /*2e00*/  FFMA.FTZ R10, R49, c[0x0][0x29c], -R2.reuse ;  /* 0x0000a700310a7a23 */ /* 0x100fe40000010802 */
[C---:B------:R-:W-:Y:S02]  /*2e10*/  HMMA.16816.F32 R48, R160.reuse, R172, RZ ;  /* 0x000000aca030723c */ /* 0x040fe400000018ff */
[--C-:B------:R-:W-:Y:S02]  /*2e20*/  FFMA.FTZ R9, R53, c[0x0][0x29c], -R2.reuse ;  /* 0x0000a70035097a23 */ /* 0x100fe40000010802 */
[--C-:B------:R-:W-:Y:S01]  /*2e30*/  FFMA.FTZ R6, R57, c[0x0][0x29c], -R2.reuse ;  /* 0x0000a70039067a23 */ /* 0x100fe20000010802 */
[----:B------:R-:W-:Y:S01]  /*2e40*/  MOV R57, R5 ;  /* 0x0000000500397202 */ /* 0x000fe20000000f00 */
[--C-:B------:R-:W-:Y:S01]  /*2e50*/  FFMA.FTZ R5, R55, c[0x0][0x29c], -R2.reuse ;  /* 0x0000a70037057a23 */ /* 0x100fe20000010802 */
[----:B------:R-:W-:Y:S01]  /*2e60*/  MUFU.EX2 R3, R3 ;  /* 0x0000000300037308 */ /* 0x000fe20000000800 */
[----:B------:R-:W-:Y:S01]  /*2e70*/  FFMA.FTZ R2, R59, c[0x0][0x29c], -R2 ;  /* 0x0000a7003b027a23 */ /* 0x000fe20000010802 */
[----:B------:R-:W-:Y:S02]  /*2e80*/  MOV R59, R54 ;  /* 0x00000036003b7202 */ /* 0x000fe40000000f00 */
[-C--:B------:R-:W-:Y:S06]  /*2e90*/  HMMA.16816.F32 R52, R160, R174.reuse, RZ ;  /* 0x000000aea034723c */ /* 0x080fec00000018ff */
[----:B------:R-:W-:Y:S01]  /*2ea0*/  MUFU.EX2 R33, R33 ;  /* 0x0000002100217308 */ /* 0x000fe20000000800 */
[----:B------:R-:W-:Y:S02]  /*2eb0*/  MOV R160, R59 ;  /* 0x0000003b00a07202 */ /* 0x000fe40000000f00 */
[----:B------:R-:W-:Y:S03]  /*2ec0*/  MOV R161, R57 ;  /* 0x0000003900a17202 */ /* 0x000fe60000000f00 */
[----:B------:R-:W-:Y:S02]  /*2ed0*/  MOV R162, R58 ;  /* 0x0000003a00a27202 */ /* 0x000fe40000000f00 */
[----:B------:R-:W-:Y:S02]  /*2ee0*/  MOV R163, R56 ;  /* 0x0000003800a37202 */ /* 0x000fe40000000f00 */
[----:B------:R-:W-:Y:S01]  /*2ef0*/  HMMA.16816.F32 R56, R156, R174, RZ ;  /* 0x000000ae9c38723c */ /* 0x000fe200000018ff */
[----:B------:R-:W-:Y:S06]  /*2f00*/  MUFU.EX2 R11, R11 ;  /* 0x0000000b000b7308 */ /* 0x000fec0000000800 */
[----:B------:R-:W-:Y:S01]  /*2f10*/  MOV R158, R108 ;  /* 0x0000006c009e7202 */ /* 0x000fe20000000f00 */
[-C--:B------:R-:W-:Y:S01]  /*2f20*/  HMMA.16816.F32 R36, R164, R176.reuse, R36 ;  /* 0x000000b0a424723c */ /* 0x080fe20000001824 */
[----:B------:R1:W5:Y:S02]  /*2f30*/  LDL.LU R108, [R1+0xc] ;  /* 0x00000c00016c7983 */ /* 0x0003640000300800 */
[----:B------:R-:W-:Y:S02]  /*2f40*/  MUFU.EX2 R10, R10 ;  /* 0x0000000a000a7308 */ /* 0x000fe40000000800 */
[----:B------:R-:W-:Y:S02]  /*2f50*/  MOV R159, R0 ;  /* 0x00000000009f7202 */ /* 0x000fe40000000f00 */
[----:B------:R1:W5:Y:S01]  /*2f60*/  LDL.LU R0, [R1+0x8] ;  /* 0x0000080001007983 */ /* 0x0003620000300800 */
[C---:B------:R-:W-:Y:S05]  /*2f70*/  HMMA.16816.F32 R24, R180.reuse, R176, R24 ;  /* 0x000000b0b418723c */ /* 0x040fea0000001818 */
[----:B------:R-:W-:Y:S03]  /*2f80*/  MUFU.EX2 R35, R35 ;  /* 0x0000002300237308 */ /* 0x000fe60000000800 */
[-C--:B------:R-:W-:Y:S07]  /*2f90*/  HMMA.16816.F32 R28, R180, R178.reuse, R28 ;  /* 0x000000b2b41c723c */ /* 0x080fee000000181c */
[----:B------:R-:W-:Y:S01]  /*2fa0*/  MUFU.EX2 R34, R34 ;  /* 0x0000002200227308 */ /* 0x000fe20000000800 */
[C---:B------:R-:W-:Y:S08]  /*2fb0*/  HMMA.16816.F32 R40, R164.reuse, R178, R40 ;  /* 0x000000b2a428723c */ /* 0x040ff00000001828 */
[-C--:B------:R-:W-:Y:S01]  /*2fc0*/  HMMA.16816.F32 R44, R164, R184.reuse, R44 ;  /* 0x000000b8a42c723c */ /* 0x080fe2000000182c */
[----:B------:R-:W-:Y:S07]  /*2fd0*/  MUFU.EX2 R13, R13 ;  /* 0x0000000d000d7308 */ /* 0x000fee0000000800 */
[C---:B------:R-:W-:Y:S03]  /*2fe0*/  HMMA.16816.F32 R48, R180.reuse, R184, R48 ;  /* 0x000000b8b430723c */ /* 0x040fe60000001830 */
[----:B------:R-:W-:Y:S05]  /*2ff0*/  MUFU.EX2 R22, R22 ;  /* 0x0000001600167308 */ /* 0x000fea0000000800 */
[-C--:B------:R-:W-:Y:S05]  /*3000*/  HMMA.16816.F32 R52, R180, R186.reuse, R52 ;  /* 0x000000bab434723c */ /* 0x080fea0000001834 */
[----:B------:R-:W-:Y:S02]  /*3010*/  MUFU.EX2 R21, R21 ;  /* 0x0000001500157308 */ /* 0x000fe40000000800 */
[----:B------:R-:W-:Y:S01]  /*3020*/  MOV R183, R158 ;  /* 0x0000009e00b77202 */ /* 0x000fe20000000f00 */
[----:B------:R-:W-:Y:S04]  /*3030*/  HMMA.16816.F32 R56, R164, R186, R56 ;  /* 0x000000baa438723c */ /* 0x000fe80000001838 */
[----:B------:R-:W-:Y:S02]  /*3040*/  MOV R182, R159 ;  /* 0x0000009f00b67202 */ /* 0x000fe40000000f00 */
[----:B------:R-:W2:Y:S01]  /*3050*/  LDSM.16.M88.4 R156, [R229+0xd080] ;  /* 0x00d08000e59c783b */ /* 0x000ea20000000200 */
[----:B---3--:R-:W-:Y:S01]  /*3060*/  MOV R181, R160 ;  /* 0x000000a000b57202 */ /* 0x008fe20000000f00 */
[----:B------:R-:W-:Y:S01]  /*3070*/  MUFU.EX2 R19, R19 ;  /* 0x0000001300137308 */ /* 0x000fe20000000800 */
[----:B------:R-:W-:Y:S03]  /*3080*/  MOV R180, R161 ;  /* 0x000000a100b47202 */ /* 0x000fe60000000f00 */
[----:B------:R-:W-:Y:S02]  /*3090*/  MOV R167, R162 ;  /* 0x000000a200a77202 */ /* 0x000fe40000000f00 */
[----:B------:R-:W-:Y:S02]  /*30a0*/  MOV R166, R163 ;  /* 0x000000a300a67202 */ /* 0x000fe40000000f00 */
[----:B------:R-:W3:Y:S02]  /*30b0*/  LDSM.16.M88.4 R160, [R229+0xd880] ;  /* 0x00d88000e5a0783b */ /* 0x000ee40000000200 */
[----:B------:R-:W-:Y:S10]  /*30c0*/  MUFU.EX2 R165, R167 ;  /* 0x000000a700a57308 */ /* 0x000ff40000000800 */
[----:B------:R-:W4:Y:S10]  /*30d0*/  MUFU.EX2 R164, R166 ;  /* 0x000000a600a47308 */ /* 0x000f340000000800 */
[----:B------:R-:W-:Y:S01]  /*30e0*/  MUFU.EX2 R166, R180 ;  /* 0x000000b400a67308 */ /* 0x000fe20000000800 */
[-C--:B--2---:R-:W-:Y:S09]  /*30f0*/  HMMA.16816.F32 R36, R156, R188.reuse, R36 ;  /* 0x000000bc9c24723c */ /* 0x084ff20000001824 */
[----:B------:R-:W2:Y:S01]  /*3100*/  MUFU.EX2 R167, R32 ;  /* 0x0000002000a77308 */ /* 0x000ea20000000800 */
[C---:B---3--:R-:W-:Y:S09]  /*3110*/  HMMA.16816.F32 R24, R160.reuse, R188, R24 ;  /* 0x000000bca018723c */ /* 0x048ff20000001818 */
[----:B------:R-:W3:Y:S01]  /*3120*/  MUFU.EX2 R180, R20 ;  /* 0x0000001400b47308 */ /* 0x000ee20000000800 */
[-C--:B------:R-:W-:Y:S09]  /*3130*/  HMMA.16816.F32 R28, R160, R190.reuse, R28 ;  /* 0x000000bea01c723c */ /* 0x080ff2000000181c */
[----:B------:R-:W-:Y:S01]  /*3140*/  MUFU.EX2 R2, R2 ;  /* 0x0000000200027308 */ /* 0x000fe20000000800 */
        /* <DEDUP_REMOVED lines=34> */
[----:B------:R-:W1:Y:S01]  /*3370*/  LDS R160, [R242.X4+0xf280] ;  /* 0x00f28000f2a07984 */ /* 0x000e620000004800 */
[----:B------:R-:W-:Y:S06]  /*3380*/  MUFU.EX2 R161, R181 ;  /* 0x000000b500a17308 */ /* 0x000fec0000000800 */
[----:B------:R-:W-:Y:S04]  /*3390*/  HMMA.16816.F32 R56, R156, R218, R56 ;  /* 0x000000da9c38723c */ /* 0x000fe80000001838 */
[----:B------:R-:W-:Y:S10]  /*33a0*/  MUFU.EX2 R181, R16 ;  /* 0x0000001000b57308 */ /* 0x000ff40000000800 */
[----:B------:R2:W-:Y:S10]  /*33b0*/  MUFU.EX2 R16, R18 ;  /* 0x0000001200107308 */ /* 0x0005f40000000800 */
[----:B------:R-:W-:Y:S01]  /*33c0*/  MUFU.EX2 R162, R182 ;  /* 0x000000b600a27308 */ /* 0x000fe20000000800 */
[--C-:B-1----:R-:W-:Y:S09]  /*33d0*/  FADD.FTZ R157, R36, -R160.reuse ;  /* 0x800000a0249d7221 */ /* 0x102ff20000010000 */
[----:B------:R-:W1:Y:S01]  /*33e0*/  MUFU.EX2 R182, R12 ;  /* 0x0000000c00b67308 */ /* 0x000e620000000800 */
[--C-:B------:R-:W-:Y:S02]  /*33f0*/  FADD.FTZ R158, R37, -R160.reuse ;  /* 0x800000a0259e7221 */ /* 0x100fe40000010000 */
[----:B----4-:R-:W-:Y:S01]  /*3400*/  FMUL.FTZ R157, R164, R157 ;  /* 0x0000009da49d7220 */ /* 0x010fe20000410000 */
[----:B--2---:R-:W2:Y:S01]  /*3410*/  LDS R18, [R242.X4+0xf2a0] ;  /* 0x00f2a000f2127984 */ /* 0x004ea20000004800 */
[C---:B------:R-:W-:Y:S01]  /*3420*/  F2FP.PACK_AB R164, R165.reuse, R164 ;  /* 0x000000a4a5a4723e */ /* 0x040fe200000000ff */
[----:B------:R-:W-:Y:S02]  /*3430*/  FMUL.FTZ R158, R165, R158 ;  /* 0x0000009ea59e7220 */ /* 0x000fe40000410000 */
[----:B------:R-:W4:Y:S01]  /*3440*/  LDS R165, [R242.X4+0xf300] ;  /* 0x00f30000f2a57984 */ /* 0x000f220000004800 */
[--C-:B------:R-:W-:Y:S01]  /*3450*/  FADD.FTZ R40, R40, -R160.reuse ;  /* 0x800000a028287221 */ /* 0x100fe20000010000 */
[----:B------:R-:W1:Y:S01]  /*3460*/  MUFU.EX2 R163, R183 ;  /* 0x000000b700a37308 */ /* 0x000e620000000800 */
[--C-:B------:R-:W-:Y:S02]  /*3470*/  FADD.FTZ R41, R41, -R160.reuse ;  /* 0x800000a029297221 */ /* 0x100fe40000010000 */
[--C-:B------:R-:W-:Y:S02]  /*3480*/  FADD.FTZ R44, R44, -R160.reuse ;  /* 0x800000a02c2c7221 */ /* 0x100fe40000010000 */
[--C-:B------:R-:W-:Y:S02]  /*3490*/  FADD.FTZ R45, R45, -R160.reuse ;  /* 0x800000a02d2d7221 */ /* 0x100fe40000010000 */
[--C-:B------:R-:W-:Y:S02]  /*34a0*/  FADD.FTZ R56, R56, -R160.reuse ;  /* 0x800000a038387221 */ /* 0x100fe40000010000 */
[----:B------:R-:W-:Y:S01]  /*34b0*/  FADD.FTZ R57, R57, -R160 ;  /* 0x800000a039397221 */ /* 0x000fe20000010000 */
[----:B------:R-:W2:Y:S01]  /*34c0*/  MUFU.EX2 R183, R8 ;  /* 0x0000000800b77308 */ /* 0x000ea20000000800 */
[----:B------:R-:W-:Y:S01]  /*34d0*/  FMUL.FTZ R56, R167, R56 ;  /* 0x00000038a7387220 */ /* 0x000fe20000410000 */
[C---:B---3--:R-:W-:Y:S01]  /*34e0*/  F2FP.PACK_AB R167, R180.reuse, R167 ;  /* 0x000000a7b4a7723e */ /* 0x048fe200000000ff */
[----:B------:R-:W-:Y:S01]  /*34f0*/  FMUL.FTZ R57, R180, R57 ;  /* 0x00000039b4397220 */ /* 0x000fe20000410000 */
[----:B-1----:R-:W-:Y:S01]  /*3500*/  F2FP.PACK_AB R180, R182, R181 ;  /* 0x000000b5b6b4723e */ /* 0x002fe200000000ff */
[----:B------:R-:W-:Y:S02]  /*3510*/  FMUL.FTZ R44, R162, R44 ;  /* 0x0000002ca22c7220 */ /* 0x000fe40000410000 */
[----:B------:R-:W-:Y:S01]  /*3520*/  FMUL.FTZ R40, R166, R40 ;  /* 0x00000028a6287220 */ /* 0x000fe20000410000 */
[C---:B------:R-:W-:Y:S01]  /*3530*/  F2FP.PACK_AB R166, R161.reuse, R166 ;  /* 0x000000a6a1a6723e */ /* 0x040fe200000000ff */
[----:B------:R-:W-:Y:S01]  /*3540*/  FMUL.FTZ R41, R161, R41 ;  /* 0x00000029a1297220 */ /* 0x000fe20000410000 */
[----:B------:R-:W-:Y:S02]  /*3550*/  F2FP.PACK_AB R56, R57, R56 ;  /* 0x000000383938723e */ /* 0x000fe400000000ff */
[----:B------:R-:W-:Y:S01]  /*3560*/  F2FP.PACK_AB R57, R16, R19 ;  /* 0x000000131039723e */ /* 0x000fe200000000ff */
[----:B------:R-:W-:Y:S01]  /*3570*/  FMUL.FTZ R45, R163, R45 ;  /* 0x0000002da32d7220 */ /* 0x000fe20000410000 */
[----:B------:R-:W-:Y:S02]  /*3580*/  F2FP.PACK_AB R40, R41, R40 ;  /* 0x000000282928723e */ /* 0x000fe400000000ff */
[----:B------:R-:W-:Y:S01]  /*3590*/  MUFU.EX2 R41, R9 ;  /* 0x0000000900297308 */ /* 0x000fe20000000800 */
[----:B------:R-:W-:Y:S02]  /*35a0*/  F2FP.PACK_AB R162, R163, R162 ;  /* 0x000000a2a3a2723e */ /* 0x000fe400000000ff */
[----:B------:R-:W-:Y:S02]  /*35b0*/  F2FP.PACK_AB R44, R45, R44 ;  /* 0x0000002c2d2c723e */ /* 0x000fe400000000ff */
[----:B------:R-:W-:Y:S01]  /*35c0*/  F2FP.PACK_AB R163, R34, R35 ;  /* 0x0000002322a3723e */ /* 0x000fe200000000ff */
[--C-:B--2---:R-:W-:Y:S01]  /*35d0*/  FADD.FTZ R160, R38, -R18.reuse ;  /* 0x8000001226a07221 */ /* 0x104fe20000010000 */
[----:B------:R-:W-:Y:S01]  /*35e0*/  F2FP.PACK_AB R161, R158, R157 ;  /* 0x0000009d9ea1723e */ /* 0x000fe200000000ff */
[--C-:B------:R-:W-:Y:S02]  /*35f0*/  FADD.FTZ R42, R42, -R18.reuse ;  /* 0x800000122a2a7221 */ /* 0x100fe40000010000 */
[----:B------:R-:W-:Y:S02]  /*3600*/  FMUL.FTZ R160, R181, R160 ;  /* 0x000000a0b5a07220 */ /* 0x000fe40000410000 */
[----:B------:R1:W-:Y:S01]  /*3610*/  MUFU.EX2 R181, R6 ;  /* 0x0000000600b57308 */ /* 0x0003e20000000800 */
[--C-:B------:R-:W-:Y:S02]  /*3620*/  FADD.FTZ R43, R43, -R18.reuse ;  /* 0x800000122b2b7221 */ /* 0x100fe40000010000 */
[--C-:B------:R-:W-:Y:S02]  /*3630*/  FADD.FTZ R45, R39, -R18.reuse ;  /* 0x80000012272d7221 */ /* 0x100fe40000010000 */
[C---:B------:R-:W-:Y:S02]  /*3640*/  FMUL.FTZ R43, R4.reuse, R43 ;  /* 0x0000002b042b7220 */ /* 0x040fe40000410000 */
[----:B------:R-:W-:Y:S01]  /*3650*/  FMUL.FTZ R42, R183, R42 ;  /* 0x0000002ab72a7220 */ /* 0x000fe20000410000 */
[----:B------:R-:W-:Y:S01]  /*3660*/  F2FP.PACK_AB R183, R4, R183 ;  /* 0x000000b704b7723e */ /* 0x000fe200000000ff */
[----:B------:R-:W-:Y:S02]  /*3670*/  FMUL.FTZ R45, R182, R45 ;  /* 0x0000002db62d7220 */ /* 0x000fe40000410000 */
[----:B------:R-:W2:Y:S01]  /*3680*/  MUFU.EX2 R182, R7 ;  /* 0x0000000700b67308 */ /* 0x000ea20000000800 */
[----:B------:R-:W-:Y:S01]  /*3690*/  F2FP.PACK_AB R42, R43, R42 ;  /* 0x0000002a2b2a723e */ /* 0x000fe200000000ff */
[--C-:B----4-:R-:W-:Y:S01]  /*36a0*/  FADD.FTZ R48, R48, -R165.reuse ;  /* 0x800000a530307221 */ /* 0x110fe20000010000 */
[----:B------:R-:W3:Y:S01]  /*36b0*/  LDS R43, [R242.X4+0xf320] ;  /* 0x00f32000f22b7984 */ /* 0x000ee20000004800 */
[--C-:B------:R-:W-:Y:S01]  /*36c0*/  FADD.FTZ R49, R49, -R165.reuse ;  /* 0x800000a531317221 */ /* 0x100fe20000010000 */
[----:B------:R-:W-:Y:S01]  /*36d0*/  F2FP.PACK_AB R160, R45, R160 ;  /* 0x000000a02da0723e */ /* 0x000fe200000000ff */
[----:B------:R-:W-:Y:S01]  /*36e0*/  FMUL.FTZ R48, R17, R48 ;  /* 0x0000003011307220 */ /* 0x000fe20000410000 */
[----:B------:R4:W-:Y:S01]  /*36f0*/  STS [R251+0xf480], R164 ;  /* 0x00f480a4fb007388 */ /* 0x0009e20000000800 */
[----:B------:R-:W-:Y:S02]  /*3700*/  FMUL.FTZ R49, R15, R49 ;  /* 0x000000310f317220 */ /* 0x000fe40000410000 */
[--C-:B------:R-:W-:Y:S01]  /*3710*/  FADD.FTZ R58, R58, -R18.reuse ;  /* 0x800000123a3a7221 */ /* 0x100fe20000010000 */
[----:B------:R-:W-:Y:S01]  /*3720*/  STS [R251+0xf880], R180 ;  /* 0x00f880b4fb007388 */ /* 0x000fe20000000800 */
[--C-:B------:R-:W-:Y:S01]  /*3730*/  FADD.FTZ R59, R59, -R18.reuse ;  /* 0x800000123b3b7221 */ /* 0x100fe20000010000 */
[----:B-1----:R-:W-:Y:S01]  /*3740*/  F2FP.PACK_AB R6, R49, R48 ;  /* 0x000000303106723e */ /* 0x002fe200000000ff */
[----:B------:R-:W-:Y:S01]  /*3750*/  FMUL.FTZ R58, R33, R58 ;  /* 0x0000003a213a7220 */ /* 0x000fe20000410000 */
[----:B------:R-:W-:Y:S01]  /*3760*/  F2FP.PACK_AB R48, R10, R11 ;  /* 0x0000000b0a30723e */ /* 0x000fe200000000ff */
[----:B------:R-:W-:Y:S01]  /*3770*/  FMUL.FTZ R59, R23, R59 ;  /* 0x0000003b173b7220 */ /* 0x000fe20000410000 */
[----:B------:R-:W-:Y:S01]  /*3780*/  STS [R243], R166 ;  /* 0x000000a6f3007388 */ /* 0x000fe20000000800 */
[--C-:B------:R-:W-:Y:S02]  /*3790*/  FADD.FTZ R45, R24, -R165.reuse ;  /* 0x800000a5182d7221 */ /* 0x100fe40000010000 */
[--C-:B------:R-:W-:Y:S01]  /*37a0*/  FADD.FTZ R46, R46, -R18.reuse ;  /* 0x800000122e2e7221 */ /* 0x100fe20000010000 */
[----:B------:R-:W-:Y:S01]  /*37b0*/  STS [R243+0x400], R183 ;  /* 0x000400b7f3007388 */ /* 0x000fe20000000800 */
[----:B------:R-:W-:Y:S01]  /*37c0*/  FADD.FTZ R47, R47, -R18 ;  /* 0x800000122f2f7221 */ /* 0x000fe20000010000 */
[----:B------:R-:W4:Y:S01]  /*37d0*/  MUFU.EX2 R24, R5 ;  /* 0x0000000500187308 */ /* 0x000f220000000800 */
[----:B------:R-:W-:Y:S01]  /*37e0*/  F2FP.PACK_AB R58, R59, R58 ;  /* 0x0000003a3b3a723e */ /* 0x000fe200000000ff */
[----:B------:R1:W-:Y:S01]  /*37f0*/  STS [R251+0x10880], R48 ;  /* 0x01088030fb007388 */ /* 0x0003e20000000800 */
[----:B------:R-:W-:Y:S01]  /*3800*/  FMUL.FTZ R46, R35, R46 ;  /* 0x0000002e232e7220 */ /* 0x000fe20000410000 */
[----:B------:R-:W-:Y:S01]  /*3810*/  F2FP.PACK_AB R18, R23, R33 ;  /* 0x000000211712723e */ /* 0x000fe200000000ff */
[----:B------:R-:W-:Y:S02]  /*3820*/  FMUL.FTZ R47, R34, R47 ;  /* 0x0000002f222f7220 */ /* 0x000fe40000410000 */
[--C-:B------:R-:W-:Y:S02]  /*3830*/  FADD.FTZ R59, R52, -R165.reuse ;  /* 0x800000a5343b7221 */ /* 0x100fe40000010000 */
[--C-:B------:R-:W-:Y:S01]  /*3840*/  FADD.FTZ R52, R53, -R165.reuse ;  /* 0x800000a535347221 */ /* 0x100fe20000010000 */
[----:B------:R-:W-:Y:S01]  /*3850*/  F2FP.PACK_AB R46, R47, R46 ;  /* 0x0000002e2f2e723e */ /* 0x000fe200000000ff */
[----:B------:R-:W-:Y:S01]  /*3860*/  FMUL.FTZ R59, R14, R59 ;  /* 0x0000003b0e3b7220 */ /* 0x000fe20000410000 */
[----:B------:R-:W-:Y:S01]  /*3870*/  F2FP.PACK_AB R47, R21, R22 ;  /* 0x00000016152f723e */ /* 0x000fe200000000ff */
[----:B------:R-:W-:Y:S01]  /*3880*/  FMUL.FTZ R52, R13, R52 ;  /* 0x000000340d347220 */ /* 0x000fe20000410000 */
[----:B------:R-:W-:Y:S01]  /*3890*/  F2FP.PACK_AB R53, R15, R17 ;  /* 0x000000110f35723e */ /* 0x000fe200000000ff */
[--C-:B------:R-:W-:Y:S02]  /*38a0*/  FADD.FTZ R25, R25, -R165.reuse ;  /* 0x800000a519197221 */ /* 0x100fe40000010000 */
[--C-:B------:R-:W-:Y:S01]  /*38b0*/  FADD.FTZ R28, R28, -R165.reuse ;  /* 0x800000a51c1c7221 */ /* 0x100fe20000010000 */
[----:B------:R-:W-:Y:S01]  /*38c0*/  STS [R251+0x10480], R47 ;  /* 0x0104802ffb007388 */ /* 0x000fe20000000800 */
[----:B------:R-:W-:Y:S01]  /*38d0*/  FADD.FTZ R29, R29, -R165 ;  /* 0x800000a51d1d7221 */ /* 0x000fe20000010000 */
[----:B------:R-:W-:Y:S01]  /*38e0*/  F2FP.PACK_AB R165, R13, R14 ;  /* 0x0000000e0da5723e */ /* 0x000fe200000000ff */
[--C-:B---3--:R-:W-:Y:S01]  /*38f0*/  FADD.FTZ R26, R26, -R43.reuse ;  /* 0x8000002b1a1a7221 */ /* 0x108fe20000010000 */
[----:B------:R-:W-:Y:S01]  /*3900*/  F2FP.PACK_AB R14, R52, R59 ;  /* 0x0000003b340e723e */ /* 0x000fe200000000ff */
[----:B------:R-:W-:Y:S01]  /*3910*/  STS [R243+0x1000], R57 ;  /* 0x00100039f3007388 */ /* 0x000fe20000000800 */
[----:B--2---:R-:W-:Y:S01]  /*3920*/  F2FP.PACK_AB R52, R182, R41 ;  /* 0x00000029b634723e */ /* 0x004fe200000000ff */
[--C-:B------:R-:W-:Y:S01]  /*3930*/  FADD.FTZ R27, R27, -R43.reuse ;  /* 0x8000002b1b1b7221 */ /* 0x100fe20000010000 */
[----:B----4-:R-:W-:Y:S01]  /*3940*/  F2FP.PACK_AB R164, R24, R181 ;  /* 0x000000b518a4723e */ /* 0x010fe200000000ff */
[----:B------:R-:W-:Y:S01]  /*3950*/  FMUL.FTZ R45, R22, R45 ;  /* 0x0000002d162d7220 */ /* 0x000fe20000410000 */
[----:B-1----:R-:W-:Y:S01]  /*3960*/  F2FP.PACK_AB R48, R2, R3 ;  /* 0x000000030230723e */ /* 0x002fe200000000ff */
[----:B------:R-:W-:Y:S01]  /*3970*/  STS [R243+0x1400], R52 ;  /* 0x00140034f3007388 */ /* 0x000fe20000000800 */
[----:B------:R-:W-:Y:S02]  /*3980*/  FMUL.FTZ R27, R10, R27 ;  /* 0x0000001b0a1b7220 */ /* 0x000fe40000410000 */
[--C-:B------:R-:W-:Y:S01]  /*3990*/  FADD.FTZ R30, R30, -R43.reuse ;  /* 0x8000002b1e1e7221 */ /* 0x100fe20000010000 */
[----:B------:R-:W-:Y:S01]  /*39a0*/  STS [R251+0x11480], R162 ;  /* 0x011480a2fb007388 */ /* 0x000fe20000000800 */
[--C-:B------:R-:W-:Y:S02]  /*39b0*/  FADD.FTZ R31, R31, -R43.reuse ;  /* 0x8000002b1f1f7221 */ /* 0x100fe40000010000 */
[----:B------:R-:W-:Y:S01]  /*39c0*/  FMUL.FTZ R25, R21, R25 ;  /* 0x0000001915197220 */ /* 0x000fe20000410000 */
[----:B------:R-:W-:Y:S01]  /*39d0*/  STS [R251+0x11880], R163 ;  /* 0x011880a3fb007388 */ /* 0x000fe20000000800 */
[----:B------:R-:W-:Y:S02]  /*39e0*/  FMUL.FTZ R26, R11, R26 ;  /* 0x0000001a0b1a7220 */ /* 0x000fe40000410000 */
[----:B------:R-:W-:Y:S01]  /*39f0*/  FMUL.FTZ R29, R16, R29 ;  /* 0x0000001d101d7220 */ /* 0x000fe20000410000 */
[----:B------:R-:W-:Y:S01]  /*3a00*/  STS [R243+0x2000], R167 ;  /* 0x002000a7f3007388 */ /* 0x000fe20000000800 */
[----:B------:R-:W-:Y:S01]  /*3a10*/  FMUL.FTZ R30, R41, R30 ;  /* 0x0000001e291e7220 */ /* 0x000fe20000410000 */
[----:B------:R-:W-:Y:S01]  /*3a20*/  F2FP.PACK_AB R25, R25, R45 ;  /* 0x0000002d1919723e */ /* 0x000fe200000000ff */
[----:B------:R-:W-:Y:S01]  /*3a30*/  FMUL.FTZ R31, R182, R31 ;  /* 0x0000001fb61f7220 */ /* 0x000fe20000410000 */
[----:B------:R-:W-:Y:S01]  /*3a40*/  STS [R243+0x2400], R18 ;  /* 0x00240012f3007388 */ /* 0x000fe20000000800 */
[----:B------:R-:W-:Y:S01]  /*3a50*/  FMUL.FTZ R28, R19, R28 ;  /* 0x0000001c131c7220 */ /* 0x000fe20000410000 */
[----:B------:R-:W-:Y:S01]  /*3a60*/  F2FP.PACK_AB R26, R27, R26 ;  /* 0x0000001a1b1a723e */ /* 0x000fe200000000ff */
[--C-:B------:R-:W-:Y:S01]  /*3a70*/  FADD.FTZ R50, R50, -R43.reuse ;  /* 0x8000002b32327221 */ /* 0x100fe20000010000 */
[----:B------:R-:W-:Y:S01]  /*3a80*/  STS [R251+0x12480], R53 ;  /* 0x01248035fb007388 */ /* 0x000fe20000000800 */
[----:B------:R-:W-:Y:S01]  /*3a90*/  F2FP.PACK_AB R30, R31, R30 ;  /* 0x0000001e1f1e723e */ /* 0x000fe200000000ff */
[--C-:B------:R-:W-:Y:S01]  /*3aa0*/  FADD.FTZ R51, R51, -R43.reuse ;  /* 0x8000002b33337221 */ /* 0x100fe20000010000 */
[----:B------:R-:W-:Y:S01]  /*3ab0*/  F2FP.PACK_AB R28, R29, R28 ;  /* 0x0000001c1d1c723e */ /* 0x000fe200000000ff */
[----:B------:R1:W-:Y:S01]  /*3ac0*/  STS [R251+0x12880], R164 ;  /* 0x012880a4fb007388 */ /* 0x0003e20000000800 */
[--C-:B------:R-:W-:Y:S02]  /*3ad0*/  FADD.FTZ R54, R54, -R43.reuse ;  /* 0x8000002b36367221 */ /* 0x100fe40000010000 */
[----:B------:R-:W-:Y:S01]  /*3ae0*/  FADD.FTZ R55, R55, -R43 ;  /* 0x8000002b37377221 */ /* 0x000fe20000010000 */
[----:B------:R-:W-:Y:S01]  /*3af0*/  STS [R243+0x3000], R165 ;  /* 0x003000a5f3007388 */ /* 0x000fe20000000800 */
[----:B------:R-:W-:Y:S02]  /*3b00*/  FMUL.FTZ R50, R181, R50 ;  /* 0x00000032b5327220 */ /* 0x000fe40000410000 */
[----:B------:R-:W-:Y:S01]  /*3b10*/  FMUL.FTZ R51, R24, R51 ;  /* 0x0000003318337220 */ /* 0x000fe20000410000 */
[----:B------:R-:W-:Y:S01]  /*3b20*/  STS [R243+0x3400], R48 ;  /* 0x00340030f3007388 */ /* 0x000fe20000000800 */
[----:B------:R-:W-:Y:S02]  /*3b30*/  FMUL.FTZ R54, R3, R54 ;  /* 0x0000003603367220 */ /* 0x000fe40000410000 */
[----:B------:R-:W-:Y:S01]  /*3b40*/  FMUL.FTZ R55, R2, R55 ;  /* 0x0000003702377220 */ /* 0x000fe20000410000 */
[----:B------:R-:W-:Y:S01]  /*3b50*/  BAR.SYNC.DEFER_BLOCKING 0x0 ;  /* 0x0000000000007b1d */ /* 0x000fe20000010000 */
[----:B------:R-:W-:Y:S03]  /*3b60*/  SHF.L.U32 R2, R232, 0x1, RZ ;  /* 0x00000001e8027819 */ /* 0x000fe600000006ff */
[----:B-1----:R-:W-:Y:S04]  /*3b70*/  F2FP.PACK_AB R164, R55, R54 ;  /* 0x0000003637a4723e */ /* 0x002fe800000000ff */
        /* <DEDUP_REMOVED lines=28> */
[----:B------:R-:W1:Y:S01]  /*3d40*/  LDSM.16.MT88.4 R160, [R2+0xd480] ;  /* 0x00d4800002a0783b */ /* 0x000e620000004200 */
        /* <DEDUP_REMOVED lines=21> */
[-C--:B------:R-:W-:Y:S08]  /*3ea0*/  HMMA.16816.F32 R76, R52, R160.reuse, R76 ;  /* 0x000000a0344c723c */ /* 0x080ff0000000184c */
[C---:B------:R-:W-:Y:S08]  /*3eb0*/  HMMA.16816.F32 R80, R156.reuse, R160, R80 ;  /* 0x000000a09c50723c */ /* 0x040ff00000001850 */
[-C--:B------:R-:W-:Y:S08]  /*3ec0*/  HMMA.16816.F32 R84, R156, R162.reuse, R84 ;  /* 0x000000a29c54723c */ /* 0x080ff00000001854 */
[C---:B------:R-:W-:Y:S01]  /*3ed0*/  HMMA.16816.F32 R88, R52.reuse, R162, R88 ;  /* 0x000000a23458723c */ /* 0x040fe20000001858 */
[----:B------:R-:W1:Y:S07]  /*3ee0*/  LDSM.16.MT88.4 R160, [R227+0x12c80] ;  /* 0x012c8000e3a0783b */ /* 0x000e6e0000004200 */
        /* <DEDUP_REMOVED lines=22> */
[----:B------:R2:W1:Y:S07]  /*4050*/  LDSM.16.M88.4 R24, [R225+0x1000] ;  /* 0x00100000e118783b */ /* 0x00046e0000000200 */
[----:B------:R-:W-:Y:S01]  /*4060*/  HMMA.16816.F32 R104, R40, R58, R104 ;  /* 0x0000003a2868723c */ /* 0x000fe20000001868 */
[----:B------:R2:W1:Y:S06]  /*4070*/  LDSM.16.MT88.2 R58, [R226+0x2400] ;  /* 0x00240000e23a783b */ /* 0x00046c0000004100 */
[----:B------:R2:W1:Y:S01]  /*4080*/  LDSM.16.M88.4 R40, [R225] ;  /* 0x00000000e128783b */ /* 0x0004620000000200 */
[-C--:B------:R-:W-:Y:S07]  /*4090*/  HMMA.16816.F32 R60, R164, R180.reuse, R60 ;  /* 0x000000b4a43c723c */ /* 0x080fee000000183c */
[----:B------:R2:W1:Y:S01]  /*40a0*/  LDSM.16.M88.4 R52, [R224] ;  /* 0x00000000e034783b */ /* 0x0004620000000200 */
[C---:B------:R-:W-:Y:S07]  /*40b0*/  HMMA.16816.F32 R64, R160.reuse, R180, R64 ;  /* 0x000000b4a040723c */ /* 0x040fee0000001840 */
        /* <DEDUP_REMOVED lines=13> */
[C---:B-12-4-:R-:W-:Y:S01]  /*4190*/  LOP3.LUT P5, RZ, R240.reuse, 0x1, RZ, 0xc0, !PT ;  /* 0x00000001f0ff7812 */ /* 0x056fe200078ac0ff */
[----:B------:R-:W1:Y:S01]  /*41a0*/  S2R R5, SR_CTAID.Y ;  /* 0x0000000000057919 */ /* 0x000e620000002600 */
[C---:B------:R-:W-:Y:S01]  /*41b0*/  LOP3.LUT P4, RZ, R240.reuse, 0x2, RZ, 0xc0, !PT ;  /* 0x00000002f0ff7812 */ /* 0x040fe2000788c0ff */
[----:B------:R-:W-:Y:S01]  /*41c0*/  ULDC.64 UR6, c[0x0][0x208] ;  /* 0x0000820000067ab9 */ /* 0x000fe20000000a00 */
[----:B------:R-:W-:Y:S01]  /*41d0*/  LOP3.LUT P2, RZ, R240, 0x4, RZ, 0xc0, !PT ;  /* 0x00000004f0ff7812 */ /* 0x000fe2000784c0ff */
[----:B------:R-:W-:Y:S02]  /*41e0*/  USHF.L.U32 UR21, UR17, 0x6, URZ ;  /* 0x0000000611157899 */ /* 0x000fe4000800063f */
[----:B------:R-:W-:Y:S02]  /*41f0*/  UIMAD.WIDE.U32 UR22, UR17, UR6, URZ ;  /* 0x00000006111672a5 */ /* 0x000fe4000f8e003f */
[----:B------:R-:W-:Y:S04]  /*4200*/  USHF.R.S32.HI UR20, URZ, 0x1f, UR17 ;  /* 0x0000001f3f147899 */ /* 0x000fe80008011411 */
[----:B------:R-:W-:Y:S02]  /*4210*/  UIMAD UR20, UR20, UR6, URZ ;  /* 0x00000006141472a4 */ /* 0x000fe4000f8e023f */
[----:B------:R-:W-:Y:S02]  /*4220*/  UIADD3 UR6, -UR21, UR5, URZ ;  /* 0x0000000515067290 */ /* 0x000fe4000fffe13f */
[----:B------:R-:W-:Y:S04]  /*4230*/  UIMAD UR20, UR17, UR7, UR20 ;  /* 0x00000007111472a4 */ /* 0x000fe8000f8e0214 */
[C---:B------:R-:W-:Y:S01]  /*4240*/  ISETP.GE.OR P5, PT, R238.reuse, UR6, !P5 ;  /* 0x00000006ee007c0c */ /* 0x040fe2000efa6670 */
[----:B------:R-:W-:Y:S01]  /*4250*/  UIADD3 UR20, UR23, UR20, URZ ;  /* 0x0000001417147290 */ /* 0x000fe2000fffe03f */
[C---:B------:R-:W-:Y:S02]  /*4260*/  ISETP.GE.OR P4, PT, R238.reuse, UR6, !P4 ;  /* 0x00000006ee007c0c */ /* 0x040fe4000e786670 */
[----:B-1----:R-:W-:Y:S01]  /*4270*/  SHF.R.S32.HI R4, RZ, 0x1f, R5 ;  /* 0x0000001fff047819 */ /* 0x002fe20000011405 */
[C---:B------:R-:W-:Y:S01]  /*4280*/  IMAD.WIDE.U32 R6, R5.reuse, c[0x0][0x288], R244 ;  /* 0x0000a20005067a25 */ /* 0x040fe200078e00f4 */
[----:B------:R-:W-:Y:S03]  /*4290*/  ISETP.GE.OR P2, PT, R238, UR6, !P2 ;  /* 0x00000006ee007c0c */ /* 0x000fe6000d746670 */
[----:B------:R-:W-:Y:S04]  /*42a0*/  IMAD R4, R4, c[0x0][0x288], RZ ;  /* 0x0000a20004047a24 */ /* 0x000fe800078e02ff */
[----:B------:R-:W-:Y:S01]  /*42b0*/  IMAD R4, R5, c[0x0][0x28c], R4 ;  /* 0x0000a30005047a24 */ /* 0x000fe200078e0204 */
[----:B------:R-:W-:Y:S01]  /*42c0*/  IADD3 R5, P0, R6, UR8, RZ ;  /* 0x0000000806057c10 */ /* 0x000fe2000ff1e0ff */
[----:B------:R-:W-:Y:S03]  /*42d0*/  IMAD.U32 R6, RZ, RZ, UR22 ;  /* 0x00000016ff067e24 */ /* 0x000fe6000f8e00ff */
[----:B------:R-:W-:Y:S01]  /*42e0*/  IADD3.X R4, R7, UR13, R4, P0, !PT ;  /* 0x0000000d07047c10 */ /* 0x000fe200087fe404 */
[----:B------:R-:W-:Y:S01]  /*42f0*/  IMAD.U32 R7, RZ, RZ, UR22 ;  /* 0x00000016ff077e24 */ /* 0x000fe2000f8e00ff */
[----:B------:R-:W-:Y:S04]  /*4300*/  LEA R8, P0, R5, c[0x0][0x280], 0x2 ;  /* 0x0000a00005087a11 */ /* 0x000fe800078010ff */
[----:B------:R-:W-:Y:S01]  /*4310*/  LEA R10, P1, R7, R246, 0x7 ;  /* 0x000000f6070a7211 */ /* 0x000fe200078238ff */
[----:B------:R-:W-:Y:S01]  /*4320*/  IMAD.U32 R7, RZ, RZ, UR20 ;  /* 0x00000014ff077e24 */ /* 0x000fe2000f8e00ff */
[----:B------:R-:W-:Y:S01]  /*4330*/  LEA.HI.X R9, R5, c[0x0][0x284], R4, 0x2, P0 ;  /* 0x0000a10005097a11 */ /* 0x000fe200000f1404 */
[----:B------:R-:W-:Y:S02]  /*4340*/  IMAD.U32 R5, RZ, RZ, UR21 ;  /* 0x00000015ff057e24 */ /* 0x000fe4000f8e00ff */
[----:B------:R-:W-:Y:S01]  /*4350*/  IMAD.U32 R4, RZ, RZ, UR21 ;  /* 0x00000015ff047e24 */ /* 0x000fe2000f8e00ff */
[----:B------:R-:W-:Y:S02]  /*4360*/  LEA.HI.X R11, R6, R247, R7, 0x7, P1 ;  /* 0x000000f7060b7211 */ /* 0x000fe400008f3c07 */
[----:B------:R-:W-:Y:S01]  /*4370*/  LEA R8, P0, R5, R8, 0x2 ;  /* 0x0000000805087211 */ /* 0x000fe200078010ff */
[----:B------:R-:W-:Y:S02]  /*4380*/  @!P3 IMAD.SHL.U32 R5, R236, 0x10, RZ ;  /* 0x00000010ec05b824 */ /* 0x000fe400078e00ff */
[----:B------:R-:W-:Y:S01]  /*4390*/  @!PT LDS RZ, [RZ] ;  /* 0x00000000fffff984 */ /* 0x000fe20000000800 */
[----:B------:R-:W-:Y:S01]  /*43a0*/  @!PT LDS RZ, [RZ] ;  /* 0x00000000fffff984 */ /* 0x000fe20000000800 */
[----:B------:R-:W-:Y:S01]  /*43b0*/  @!PT LDS RZ, [RZ] ;  /* 0x00000000fffff984 */ /* 0x000fe20000000800 */
[----:B------:R1:W-:Y:S01]  /*43c0*/  LDGSTS.E.BYPASS.LTC128B.128 [R233+0xc080], [R10.64], !P5 ;  /* 0x0c0800000ae97fae */ /* 0x0003e2000e901d52 */
[----:B------:R-:W-:Y:S04]  /*43d0*/  LEA.HI.X.SX32 R9, R4, R9, 0x2, P0 ;  /* 0x0000000904097211 */ /* 0x000fe800000f16ff */
[----:B------:R1:W-:Y:S05]  /*43e0*/  LDGSTS.E.BYPASS.LTC128B.128 [R233+0xd080], [R10.64+0x40], !P4 ;  /* 0x0d0800400ae97fae */ /* 0x0003ea000e101d52 */
[----:B------:R1:W-:Y:S05]  /*43f0*/  LDGSTS.E.BYPASS.LTC128B.128 [R233+0xe080], [R10.64+0x80], !P2 ;  /* 0x0e0800800ae97fae */ /* 0x0003ea000d101d52 */
[----:B------:R1:W-:Y:S02]  /*4400*/  @!P3 LDGSTS.E.BYPASS.LTC128B.128 [R5+0xf280], [R8.64] ;  /* 0x0f2800000805bfae */ /* 0x0003e4000b901d52 */
.L_x_24:
[-C--:B-12-4-:R-:W-:Y:S01]  /*4410*/  HMMA.16816.F32 R4, R40, R2.reuse, RZ ;  /* 0x000000022804723c */ /* 0x096fe200000018ff */
[----:B------:R-:W2:Y:S01]  /*4420*/  LDL.64 R160, [R1] ;  /* 0x0000000001a07983 */ /* 0x000ea20000100a00 */
[----:B------:R-:W-:Y:S02]  /*4430*/  UIMAD UR11, UR11, 0x1800, URZ ;  /* 0x000018000b0b78a4 */ /* 0x000fe4000f8e023f */
[----:B------:R-:W-:Y:S01]  /*4440*/  UISETP.GE.AND UP0, UPT, UR17, UR14, UPT ;  /* 0x0000000e1100728c */ /* 0x000fe2000bf06270 */
[----:B------:R-:W-:Y:S01]  /*4450*/  LDSM.16.M88.4 R28, [R223] ;  /* 0x00000000df1c783b */ /* 0x000fe20000000200 */
[----:B------:R-:W-:Y:S02]  /*4460*/  UIADD3 UR7, UR4, 0x1, URZ ;  /* 0x0000000104077890 */ /* 0x000fe4000fffe03f */
[C---:B------:R-:W-:Y:S01]  /*4470*/  HMMA.16816.F32 R8, R24.reuse, R2, RZ ;  /* 0x000000021808723c */ /* 0x040fe200000018ff */
[----:B------:R-:W1:Y:S01]  /*4480*/  LDSM.16.MT88.2 R2, [R226+0x800] ;  /* 0x00080000e202783b */ /* 0x000e620000004100 */
[----:B------:R-:W-:Y:S02]  /*4490*/  UISETP.GE.AND UP2, UPT, UR4, 0x1, UPT ;  /* 0x000000010400788c */ /* 0x000fe4000bf46270 */
[----:B------:R-:W-:Y:S01]  /*44a0*/  UIADD3 UR6, UR16, 0x1, URZ ;  /* 0x0000000110067890 */ /* 0x000fe2000fffe03f */
[----:B------:R-:W3:Y:S01]  /*44b0*/  LDSM.16.M88.4 R32, [R223+0x1000] ;  /* 0x00100000df20783b */ /* 0x000ee20000000200 */
[----:B------:R-:W-:Y:S02]  /*44c0*/  UISETP.GE.AND UP1, UPT, UR16, 0x1, UPT ;  /* 0x000000011000788c */ /* 0x000fe4000bf26270 */
[-C--:B------:R-:W-:Y:S01]  /*44d0*/  HMMA.16816.F32 R12, R24, R48.reuse, RZ ;  /* 0x00000030180c723c */ /* 0x080fe200000018ff */
[----:B------:R-:W4:Y:S01]  /*44e0*/  LDSM.16.MT88.2 R36, [R226+0x2800] ;  /* 0x00280000e224783b */ /* 0x000f220000004100 */
[----:B------:R-:W-:Y:S03]  /*44f0*/  USEL UR16, UR6, URZ, !UP1 ;  /* 0x0000003f06107287 */ /* 0x000fe6000c800000 */
[----:B------:R-:W1:Y:S03]  /*4500*/  LDSM.16.MT88.2 R38, [R226+0x4800] ;  /* 0x00480000e226783b */ /* 0x000e660000004100 */
[C---:B------:R-:W-:Y:S01]  /*4510*/  HMMA.16816.F32 R16, R40.reuse, R48, RZ ;  /* 0x000000302810723c */ /* 0x040fe200000018ff */
[----:B------:R-:W-:Y:S04]  /*4520*/  LDSM.16.MT88.2 R44, [R226+0xc00] ;  /* 0x000c0000e22c783b */ /* 0x000fe80000004100 */
[----:B------:R-:W-:Y:S03]  /*4530*/  LDSM.16.MT88.2 R46, [R226+0x2c00] ;  /* 0x002c0000e22e783b */ /* 0x000fe60000004100 */
[-C--:B------:R-:W-:Y:S01]  /*4540*/  HMMA.16816.F32 R20, R40, R50.reuse, RZ ;  /* 0x000000322814723c */ /* 0x080fe200000018ff */
[----:B------:R-:W1:Y:S04]  /*4550*/  LDSM.16.M88.4 R40, [R222] ;  /* 0x00000000de28783b */ /* 0x000e680000000200 */
[----:B------:R-:W0:Y:S03]  /*4560*/  LDGDEPBAR ;  /* 0x00000000000079af */ /* 0x000e260000000000 */
[----:B------:R-:W-:Y:S01]  /*4570*/  HMMA.16816.F32 R24, R24, R50, RZ ;  /* 0x000000321818723c */ /* 0x000fe200000018ff */
[----:B------:R-:W1:Y:S07]  /*4580*/  LDSM.16.M88.4 R48, [R222+0x1000] ;  /* 0x00100000de30783b */ /* 0x000e6e0000000200 */
[-C--:B------:R-:W-:Y:S08]  /*4590*/  HMMA.16816.F32 R4, R52, R56.reuse, R4 ;  /* 0x000000383404723c */ /* 0x080ff00000001804 */
[C---:B------:R-:W-:Y:S08]  /*45a0*/  HMMA.16816.F32 R8, R156.reuse, R56, R8 ;  /* 0x000000389c08723c */ /* 0x040ff00000001808 */
[-C--:B------:R-:W-:Y:S08]  /*45b0*/  HMMA.16816.F32 R12, R156, R58.reuse, R12 ;  /* 0x0000003a9c0c723c */ /* 0x080ff0000000180c */
[C---:B------:R-:W-:Y:S01]  /*45c0*/  HMMA.16816.F32 R16, R52.reuse, R58, R16 ;  /* 0x0000003a3410723c */ /* 0x040fe20000001810 */
[----:B------:R-:W-:Y:S07]  /*45d0*/  LDSM.16.M88.4 R56, [R225+0x3000] ;  /* 0x00300000e138783b */ /* 0x000fee0000000200 */
[-C--:B------:R-:W-:Y:S01]  /*45e0*/  HMMA.16816.F32 R20, R52, R180.reuse, R20 ;  /* 0x000000b43414723c */ /* 0x080fe20000001814 */
[----:B------:R-:W-:Y:S07]  /*45f0*/  LDSM.16.M88.4 R52, [R225+0x2000] ;  /* 0x00200000e134783b */ /* 0x000fee0000000200 */
[----:B------:R-:W-:Y:S01]  /*4600*/  HMMA.16816.F32 R24, R156, R180, R24 ;  /* 0x000000b49c18723c */ /* 0x000fe20000001818 */
[----:B------:R-:W-:Y:S07]  /*4610*/  LDSM.16.MT88.2 R156, [R226+0x3000] ;  /* 0x00300000e29c783b */ /* 0x000fee0000004100 */
[-C--:B-1----:R-:W-:Y:S08]  /*4620*/  HMMA.16816.F32 R4, R28, R2.reuse, R4 ;  /* 0x000000021c04723c */ /* 0x082ff00000001804 */
[C---:B---3--:R-:W-:Y:S01]  /*4630*/  HMMA.16816.F32 R8, R32.reuse, R2, R8 ;  /* 0x000000022008723c */ /* 0x048fe20000001808 */
[----:B------:R-:W1:Y:S07]  /*4640*/  LDSM.16.MT88.2 R2, [R226+0x4c00] ;  /* 0x004c0000e202783b */ /* 0x000e6e0000004100 */
[-C--:B----4-:R-:W-:Y:S08]  /*4650*/  HMMA.16816.F32 R12, R32, R36.reuse, R12 ;  /* 0x00000024200c723c */ /* 0x090ff0000000180c */
[C---:B------:R-:W-:Y:S01]  /*4660*/  HMMA.16816.F32 R16, R28.reuse, R36, R16 ;  /* 0x000000241c10723c */ /* 0x040fe20000001810 */
[----:B------:R-:W3:Y:S07]  /*4670*/  LDSM.16.MT88.2 R36, [R226+0x1000] ;  /* 0x00100000e224783b */ /* 0x000eee0000004100 */
[-C--:B------:R-:W-:Y:S01]  /*4680*/  HMMA.16816.F32 R20, R28, R38.reuse, R20 ;  /* 0x000000261c14723c */ /* 0x080fe20000001814 */
[----:B------:R-:W4:Y:S04]  /*4690*/  LDSM.16.MT88.2 R28, [R226+0x5000] ;  /* 0x00500000e21c783b */ /* 0x000f280000004100 */
[----:B------:R-:W-:Y:S03]  /*46a0*/  LDSM.16.MT88.2 R30, [R226+0x1400] ;  /* 0x00140000e21e783b */ /* 0x000fe60000004100 */
[----:B------:R-:W-:Y:S01]  /*46b0*/  HMMA.16816.F32 R24, R32, R38, R24 ;  /* 0x000000262018723c */ /* 0x000fe20000001818 */
[----:B------:R-:W3:Y:S04]  /*46c0*/  LDSM.16.M88.4 R32, [R224+0x2000] ;  /* 0x00200000e020783b */ /* 0x000ee80000000200 */
[----:B------:R-:W-:Y:S03]  /*46d0*/  LDSM.16.MT88.2 R38, [R226+0x3400] ;  /* 0x00340000e226783b */ /* 0x000fe60000004100 */
[-C--:B------:R-:W-:Y:S08]  /*46e0*/  HMMA.16816.F32 R4, R40, R44.reuse, R4 ;  /* 0x0000002c2804723c */ /* 0x080ff00000001804 */
[C---:B------:R-:W-:Y:S08]  /*46f0*/  HMMA.16816.F32 R8, R48.reuse, R44, R8 ;  /* 0x0000002c3008723c */ /* 0x040ff00000001808 */
[-C--:B------:R-:W-:Y:S08]  /*4700*/  HMMA.16816.F32 R12, R48, R46.reuse, R12 ;  /* 0x0000002e300c723c */ /* 0x080ff0000000180c */
[C---:B------:R-:W-:Y:S01]  /*4710*/  HMMA.16816.F32 R16, R40.reuse, R46, R16 ;  /* 0x0000002e2810723c */ /* 0x040fe20000001810 */
[----:B------:R-:W4:Y:S07]  /*4720*/  LDSM.16.M88.4 R44, [R224+0x3000] ;  /* 0x00300000e02c783b */ /* 0x000f2e0000000200 */
[-C--:B-1----:R-:W-:Y:S01]  /*4730*/  HMMA.16816.F32 R20, R40, R2.reuse, R20 ;  /* 0x000000022814723c */ /* 0x082fe20000001814 */
[----:B------:R-:W-:Y:S07]  /*4740*/  LDSM.16.M88.4 R40, [R223+0x2000] ;  /* 0x00200000df28783b */ /* 0x000fee0000000200 */
[----:B------:R-:W-:Y:S01]  /*4750*/  HMMA.16816.F32 R24, R48, R2, R24 ;  /* 0x000000023018723c */ /* 0x000fe20000001818 */
[----:B------:R-:W1:Y:S04]  /*4760*/  LDSM.16.MT88.2 R2, [R226+0x5400] ;  /* 0x00540000e202783b */ /* 0x000e680000004100 */
[----:B------:R-:W-:Y:S03]  /*4770*/  LDSM.16.M88.4 R48, [R223+0x3000] ;  /* 0x00300000df30783b */ /* 0x000fe60000000200 */
[-C--:B---3--:R-:W-:Y:S08]  /*4780*/  HMMA.16816.F32 R4, R52, R36.reuse, R4 ;  /* 0x000000243404723c */ /* 0x088ff00000001804 */
[C---:B------:R-:W-:Y:S01]  /*4790*/  HMMA.16816.F32 R8, R56.reuse, R36, R8 ;  /* 0x000000243808723c */ /* 0x040fe20000001808 */
[----:B------:R-:W3:Y:S07]  /*47a0*/  LDSM.16.MT88.2 R36, [R226+0x1800] ;  /* 0x00180000e224783b */ /* 0x000eee0000004100 */
[-C--:B------:R-:W-:Y:S08]  /*47b0*/  HMMA.16816.F32 R12, R56, R156.reuse, R12 ;  /* 0x0000009c380c723c */ /* 0x080ff0000000180c */
[C---:B------:R-:W-:Y:S01]  /*47c0*/  HMMA.16816.F32 R16, R52.reuse, R156, R16 ;  /* 0x0000009c3410723c */ /* 0x040fe20000001810 */
[----:B------:R-:W1:Y:S07]  /*47d0*/  LDSM.16.MT88.2 R156, [R226+0x3800] ;  /* 0x00380000e29c783b */ /* 0x000e6e0000004100 */
[-C--:B----4-:R-:W-:Y:S01]  /*47e0*/  HMMA.16816.F32 R20, R52, R28.reuse, R20 ;  /* 0x0000001c3414723c */ /* 0x090fe20000001814 */
[----:B-----5:R-:W-:Y:S07]  /*47f0*/  LDSM.16.M88.4 R52, [R0+0x2000] ;  /* 0x002000000034783b */ /* 0x020fee0000000200 */
[----:B------:R-:W-:Y:S01]  /*4800*/  HMMA.16816.F32 R24, R56, R28, R24 ;  /* 0x0000001c3818723c */ /* 0x000fe20000001818 */
[----:B------:R-:W4:Y:S04]  /*4810*/  LDSM.16.MT88.2 R28, [R226+0x5800] ;  /* 0x00580000e21c783b */ /* 0x000f280000004100 */
[----:B------:R-:W-:Y:S03]  /*4820*/  LDSM.16.M88.4 R56, [R0+0x3000] ;  /* 0x003000000038783b */ /* 0x000fe60000000200 */
[-C--:B------:R-:W-:Y:S08]  /*4830*/  HMMA.16816.F32 R4, R32, R30.reuse, R4 ;  /* 0x0000001e2004723c */ /* 0x080ff00000001804 */
[C---:B------:R-:W-:Y:S01]  /*4840*/  HMMA.16816.F32 R8, R44.reuse, R30, R8 ;  /* 0x0000001e2c08723c */ /* 0x040fe20000001808 */
[----:B------:R-:W2:Y:S07]  /*4850*/  LDSM.16.MT88.2 R30, [R226+0x1c00] ;  /* 0x001c0000e21e783b */ /* 0x000eae0000004100 */
[-C--:B------:R-:W-:Y:S08]  /*4860*/  HMMA.16816.F32 R12, R44, R38.reuse, R12 ;  /* 0x000000262c0c723c */ /* 0x080ff0000000180c */
[C---:B------:R-:W-:Y:S01]  /*4870*/  HMMA.16816.F32 R16, R32.reuse, R38, R16 ;  /* 0x000000262010723c */ /* 0x040fe20000001810 */
[----:B------:R-:W2:Y:S07]  /*4880*/  LDSM.16.MT88.2 R38, [R226+0x3c00] ;  /* 0x003c0000e226783b */ /* 0x000eae0000004100 */
[-C--:B-1----:R-:W-:Y:S01]  /*4890*/  HMMA.16816.F32 R20, R32, R2.reuse, R20 ;  /* 0x000000022014723c */ /* 0x082fe20000001814 */
[----:B------:R-:W-:Y:S07]  /*48a0*/  LDSM.16.MT88.4 R32, [R227+0x13c80] ;  /* 0x013c8000e320783b */ /* 0x000fee0000004200 */
[----:B------:R-:W-:Y:S01]  /*48b0*/  HMMA.16816.F32 R24, R44, R2, R24 ;  /* 0x000000022c18723c */ /* 0x000fe20000001818 */
[----:B------:R-:W1:Y:S07]  /*48c0*/  LDSM.16.MT88.2 R2, [R226+0x5c00] ;  /* 0x005c0000e202783b */ /* 0x000e6e0000004100 */
[-C--:B---3--:R-:W-:Y:S08]  /*48d0*/  HMMA.16816.F32 R4, R40, R36.reuse, R4 ;  /* 0x000000242804723c */ /* 0x088ff00000001804 */
[C---:B------:R-:W-:Y:S08]  /*48e0*/  HMMA.16816.F32 R8, R48.reuse, R36, R8 ;  /* 0x000000243008723c */ /* 0x040ff00000001808 */
[-C--:B------:R-:W-:Y:S08]  /*48f0*/  HMMA.16816.F32 R12, R48, R156.reuse, R12 ;  /* 0x0000009c300c723c */ /* 0x080ff0000000180c */
[C---:B------:R-:W-:Y:S08]  /*4900*/  HMMA.16816.F32 R16, R40.reuse, R156, R16 ;  /* 0x0000009c2810723c */ /* 0x040ff00000001810 */
[-C--:B----4-:R-:W-:Y:S08]  /*4910*/  HMMA.16816.F32 R20, R40, R28.reuse, R20 ;  /* 0x0000001c2814723c */ /* 0x090ff00000001814 */
[----:B------:R-:W-:Y:S07]  /*4920*/  HMMA.16816.F32 R24, R48, R28, R24 ;  /* 0x0000001c3018723c */ /* 0x000fee0000001818 */
[----:B--2---:R-:W-:Y:S01]  /*4930*/  IADD3 R29, P0, R160, UR11, RZ ;  /* 0x0000000ba01d7c10 */ /* 0x004fe2000ff1e0ff */
[-C--:B------:R-:W-:Y:S08]  /*4940*/  HMMA.16816.F32 R4, R52, R30.reuse, R4 ;  /* 0x0000001e3404723c */ /* 0x080ff00000001804 */
[C---:B------:R-:W-:Y:S07]  /*4950*/  HMMA.16816.F32 R8, R56.reuse, R30, R8 ;  /* 0x0000001e3808723c */ /* 0x040fee0000001808 */
[----:B------:R-:W-:Y:S01]  /*4960*/  IMAD.U32 R31, RZ, RZ, UR11 ;  /* 0x0000000bff1f7e24 */ /* 0x000fe2000f8e00ff */
[-C--:B------:R-:W-:Y:S01]  /*4970*/  HMMA.16816.F32 R12, R56, R38.reuse, R12 ;  /* 0x00000026380c723c */ /* 0x080fe2000000180c */
[----:B------:R-:W-:Y:S03]  /*4980*/  UMOV UR11, UR17 ;  /* 0x00000011000b7c82 */ /* 0x000fe60008000000 */
[----:B------:R-:W-:Y:S02]  /*4990*/  LEA.HI.X.SX32 R28, R31, R252, 0x1, P0 ;  /* 0x000000fc1f1c7211 */ /* 0x000fe400000f0eff */
[C---:B------:R-:W-:Y:S02]  /*49a0*/  LEA R44, P0, R29.reuse, c[0x0][0x220], 0x2 ;  /* 0x000088001d2c7a11 */ /* 0x040fe400078010ff */
[C---:B------:R-:W-:Y:S04]  /*49b0*/  HMMA.16816.F32 R16, R52.reuse, R38, R16 ;  /* 0x000000263410723c */ /* 0x040fe80000001810 */
[----:B------:R-:W-:Y:S02]  /*49c0*/  LEA.HI.X R45, R29, c[0x0][0x224], R28, 0x2, P0 ;  /* 0x000089001d2d7a11 */ /* 0x000fe400000f141c */
[----:B------:R-:W-:Y:S02]  /*49d0*/  PLOP3.LUT P0, PT, PT, PT, UP0, 0x80, 0x0 ;  /* 0x000000000000781c */ /* 0x000fe40003f0f008 */
[-C--:B-1----:R-:W-:Y:S01]  /*49e0*/  HMMA.16816.F32 R20, R52, R2.reuse, R20 ;  /* 0x000000023414723c */ /* 0x082fe20000001814 */
[----:B------:R-:W-:Y:S04]  /*49f0*/  RED.E.ADD.F32.FTZ.RN.STRONG.GPU [R44.64], R4 ;  /* 0x000000042c00798e */ /* 0x000fe8000c10e792 */
[----:B------:R-:W-:Y:S03]  /*4a00*/  RED.E.ADD.F32.FTZ.RN.STRONG.GPU [R44.64+0x400], R5 ;  /* 0x000400052c00798e */ /* 0x000fe6000c10e792 */
[----:B------:R-:W-:Y:S01]  /*4a10*/  HMMA.16816.F32 R24, R56, R2, R24 ;  /* 0x000000023818723c */ /* 0x000fe20000001818 */
[----:B------:R-:W-:Y:S04]  /*4a20*/  RED.E.ADD.F32.FTZ.RN.STRONG.GPU [R44.64+0x800], R6 ;  /* 0x000800062c00798e */ /* 0x000fe8000c10e792 */
[----:B------:R-:W-:Y:S02]  /*4a30*/  RED.E.ADD.F32.FTZ.RN.STRONG.GPU [R44.64+0xc00], R7 ;  /* 0x000c00072c00798e */ /* 0x000fe4000c10e792 */
[----:B------:R-:W-:Y:S01]  /*4a40*/  IMAD.U32 R3, RZ, RZ, UR4 ;  /* 0x00000004ff037e24 */ /* 0x000fe2000f8e00ff */
[----:B------:R-:W-:Y:S01]  /*4a50*/  USEL UR4, UR7, URZ, !UP2 ;  /* 0x0000003f07047287 */ /* 0x000fe2000d000000 */
[----:B------:R-:W-:Y:S03]  /*4a60*/  RED.E.ADD.F32.FTZ.RN.STRONG.GPU [R44.64+0x1000], R8 ;  /* 0x001000082c00798e */ /* 0x000fe6000c10e792 */
[----:B------:R-:W-:Y:S01]  /*4a70*/  IMAD R3, R3, 0x1800, R232 ;  /* 0x0000180003037824 */ /* 0x000fe200078e02e8 */
[----:B------:R-:W-:Y:S03]  /*4a80*/  RED.E.ADD.F32.FTZ.RN.STRONG.GPU [R44.64+0x1400], R9 ;  /* 0x001400092c00798e */ /* 0x000fe6000c10e792 */
[----:B------:R-:W-:Y:S01]  /*4a90*/  IMAD.SHL.U32 R2, R3, 0x2, RZ ;  /* 0x0000000203027824 */ /* 0x000fe200078e00ff */
        /* <DEDUP_REMOVED lines=10> */
[----:B------:R-:W-:Y:S04]  /*4b40*/  RED.E.ADD.F32.FTZ.RN.STRONG.GPU [R44.64+0x3c00], R15 ;  /* 0x003c000f2c00798e */ /* 0x000fe8000c10e792 */
[----:B------:R-:W1:Y:S04]  /*4b50*/  LDSM.16.MT88.4 R12, [R2+0x6080] ;  /* 0x00608000020c783b */ /* 0x000e680000004200 */
[----:B------:R-:W2:Y:S04]  /*4b60*/  LDSM.16.MT88.4 R16, [R227+0x15480] ;  /* 0x01548000e310783b */ /* 0x000ea80000004200 */
[----:B------:R-:W-:Y:S04]  /*4b70*/  RED.E.ADD.F32.FTZ.RN.STRONG.GPU [R44.64+0x4000], R20 ;  /* 0x004000142c00798e */ /* 0x000fe8000c10e792 */
[----:B------:R-:W-:Y:S04]  /*4b80*/  RED.E.ADD.F32.FTZ.RN.STRONG.GPU [R44.64+0x4400], R21 ;  /* 0x004400152c00798e */ /* 0x000fe8000c10e792 */
[----:B------:R-:W-:Y:S04]  /*4b90*/  RED.E.ADD.F32.FTZ.RN.STRONG.GPU [R44.64+0x4800], R22 ;  /* 0x004800162c00798e */ /* 0x000fe8000c10e792 */
[----:B------:R-:W-:Y:S04]  /*4ba0*/  RED.E.ADD.F32.FTZ.RN.STRONG.GPU [R44.64+0x4c00], R23 ;  /* 0x004c00172c00798e */ /* 0x000fe8000c10e792 */
[----:B------:R-:W3:Y:S04]  /*4bb0*/  LDSM.16.MT88.4 R20, [R2+0x7080] ;  /* 0x007080000214783b */ /* 0x000ee80000004200 */
[----:B------:R-:W4:Y:S04]  /*4bc0*/  LDSM.16.MT88.4 R28, [R2+0x8080] ;  /* 0x00808000021c783b */ /* 0x000f280000004200 */
[----:B------:R-:W3:Y:S04]  /*4bd0*/  LDSM.16.MT88.4 R36, [R2+0x6480] ;  /* 0x006480000224783b */ /* 0x000ee80000004200 */
[----:B------:R-:W-:Y:S01]  /*4be0*/  LDSM.16.MT88.4 R40, [R2+0x7480] ;  /* 0x007480000228783b */ /* 0x000fe20000004200 */
[-C--:B-1----:R-:W-:Y:S03]  /*4bf0*/  HMMA.16816.F32 R108, R8, R12.reuse, R108 ;  /* 0x0000000c086c723c */ /* 0x082fe6000000186c */
[----:B------:R-:W-:Y:S04]  /*4c00*/  RED.E.ADD.F32.FTZ.RN.STRONG.GPU [R44.64+0x5000], R24 ;  /* 0x005000182c00798e */ /* 0x000fe8000c10e792 */
[----:B------:R-:W-:Y:S01]  /*4c10*/  RED.E.ADD.F32.FTZ.RN.STRONG.GPU [R44.64+0x5400], R25 ;  /* 0x005400192c00798e */ /* 0x000fe2000c10e792 */
[C---:B--2---:R-:W-:Y:S03]  /*4c20*/  HMMA.16816.F32 R112, R16.reuse, R12, R112 ;  /* 0x0000000c1070723c */ /* 0x044fe60000001870 */
[----:B------:R-:W-:Y:S04]  /*4c30*/  RED.E.ADD.F32.FTZ.RN.STRONG.GPU [R44.64+0x5800], R26 ;  /* 0x0058001a2c00798e */ /* 0x000fe8000c10e792 */
[----:B------:R-:W-:Y:S01]  /*4c40*/  RED.E.ADD.F32.FTZ.RN.STRONG.GPU [R44.64+0x5c00], R27 ;  /* 0x005c001b2c00798e */ /* 0x000fe2000c10e792 */
[-C--:B------:R-:W-:Y:S03]  /*4c50*/  HMMA.16816.F32 R116, R16, R14.reuse, R116 ;  /* 0x0000000e1074723c */ /* 0x080fe60000001874 */
[----:B------:R-:W1:Y:S04]  /*4c60*/  LDSM.16.MT88.4 R24, [R227+0x15c80] ;  /* 0x015c8000e318783b */ /* 0x000e680000004200 */
[----:B------:R-:W-:Y:S01]  /*4c70*/  LDSM.16.MT88.4 R44, [R227+0x16c80] ;  /* 0x016c8000e32c783b */ /* 0x000fe20000004200 */
[C---:B------:R-:W-:Y:S03]  /*4c80*/  HMMA.16816.F32 R120, R8.reuse, R14, R120 ;  /* 0x0000000e0878723c */ /* 0x040fe60000001878 */
[----:B------:R-:W2:Y:S05]  /*4c90*/  LDSM.16.MT88.4 R12, [R2+0x8480] ;  /* 0x00848000020c783b */ /* 0x000eaa0000004200 */
[-C--:B---3--:R-:W-:Y:S08]  /*4ca0*/  HMMA.16816.F32 R124, R8, R20.reuse, R124 ;  /* 0x00000014087c723c */ /* 0x088ff0000000187c */
[C---:B------:R-:W-:Y:S08]  /*4cb0*/  HMMA.16816.F32 R128, R16.reuse, R20, R128 ;  /* 0x000000141080723c */ /* 0x040ff00000001880 */
[-C--:B------:R-:W-:Y:S08]  /*4cc0*/  HMMA.16816.F32 R132, R16, R22.reuse, R132 ;  /* 0x000000161084723c */ /* 0x080ff00000001884 */
[C---:B------:R-:W-:Y:S01]  /*4cd0*/  HMMA.16816.F32 R136, R8.reuse, R22, R136 ;  /* 0x000000160888723c */ /* 0x040fe20000001888 */
[----:B------:R-:W-:Y:S07]  /*4ce0*/  LDSM.16.MT88.4 R20, [R227+0x16480] ;  /* 0x01648000e314783b */ /* 0x000fee0000004200 */
[-C--:B----4-:R-:W-:Y:S08]  /*4cf0*/  HMMA.16816.F32 R140, R8, R28.reuse, R140 ;  /* 0x0000001c088c723c */ /* 0x090ff0000000188c */
[C---:B------:R-:W-:Y:S08]  /*4d00*/  HMMA.16816.F32 R144, R16.reuse, R28, R144 ;  /* 0x0000001c1090723c */ /* 0x040ff00000001890 */
[-C--:B------:R-:W-:Y:S01]  /*4d10*/  HMMA.16816.F32 R148, R16, R30.reuse, R148 ;  /* 0x0000001e1094723c */ /* 0x080fe20000001894 */
[----:B------:R-:W-:Y:S07]  /*4d20*/  LDSM.16.MT88.4 R16, [R2+0x6880] ;  /* 0x006880000210783b */ /* 0x000fee0000004200 */
[----:B------:R-:W-:Y:S01]  /*4d30*/  HMMA.16816.F32 R152, R8, R30, R152 ;  /* 0x0000001e0898723c */ /* 0x000fe20000001898 */
[----:B------:R-:W3:Y:S04]  /*4d40*/  LDSM.16.MT88.4 R8, [R227+0x14480] ;  /* 0x01448000e308783b */ /* 0x000ee80000004200 */
[----:B------:R-:W4:Y:S03]  /*4d50*/  LDSM.16.MT88.4 R28, [R2+0x7880] ;  /* 0x00788000021c783b */ /* 0x000f260000004200 */
[-C--:B------:R-:W-:Y:S08]  /*4d60*/  HMMA.16816.F32 R108, R32, R36.reuse, R108 ;  /* 0x00000024206c723c */ /* 0x080ff0000000186c */
[C---:B-1----:R-:W-:Y:S08]  /*4d70*/  HMMA.16816.F32 R112, R24.reuse, R36, R112 ;  /* 0x000000241870723c */ /* 0x042ff00000001870 */
[-C--:B------:R-:W-:Y:S08]  /*4d80*/  HMMA.16816.F32 R116, R24, R38.reuse, R116 ;  /* 0x000000261874723c */ /* 0x080ff00000001874 */
[C---:B------:R-:W-:Y:S01]  /*4d90*/  HMMA.16816.F32 R120, R32.reuse, R38, R120 ;  /* 0x000000262078723c */ /* 0x040fe20000001878 */
[----:B------:R-:W1:Y:S07]  /*4da0*/  LDSM.16.MT88.4 R36, [R2+0x8880] ;  /* 0x008880000224783b */ /* 0x000e6e0000004200 */
[-C--:B------:R-:W-:Y:S08]  /*4db0*/  HMMA.16816.F32 R124, R32, R40.reuse, R124 ;  /* 0x00000028207c723c */ /* 0x080ff0000000187c */
[C---:B------:R-:W-:Y:S08]  /*4dc0*/  HMMA.16816.F32 R128, R24.reuse, R40, R128 ;  /* 0x000000281880723c */ /* 0x040ff00000001880 */
[-C--:B------:R-:W-:Y:S08]  /*4dd0*/  HMMA.16816.F32 R132, R24, R42.reuse, R132 ;  /* 0x0000002a1884723c */ /* 0x080ff00000001884 */
[C---:B------:R-:W-:Y:S01]  /*4de0*/  HMMA.16816.F32 R136, R32.reuse, R42, R136 ;  /* 0x0000002a2088723c */ /* 0x040fe20000001888 */
[----:B------:R-:W-:Y:S07]  /*4df0*/  LDSM.16.MT88.4 R40, [R2+0x6c80] ;  /* 0x006c80000228783b */ /* 0x000fee0000004200 */
[-C--:B--2---:R-:W-:Y:S08]  /*4e00*/  HMMA.16816.F32 R140, R32, R12.reuse, R140 ;  /* 0x0000000c208c723c */ /* 0x084ff0000000188c */
[C---:B------:R-:W-:Y:S08]  /*4e10*/  HMMA.16816.F32 R144, R24.reuse, R12, R144 ;  /* 0x0000000c1890723c */ /* 0x040ff00000001890 */
[-C--:B------:R-:W-:Y:S01]  /*4e20*/  HMMA.16816.F32 R148, R24, R14.reuse, R148 ;  /* 0x0000000e1894723c */ /* 0x080fe20000001894 */
[----:B------:R-:W2:Y:S07]  /*4e30*/  LDSM.16.MT88.4 R24, [R227+0x14c80] ;  /* 0x014c8000e318783b */ /* 0x000eae0000004200 */
[----:B------:R-:W-:Y:S01]  /*4e40*/  HMMA.16816.F32 R152, R32, R14, R152 ;  /* 0x0000000e2098723c */ /* 0x000fe20000001898 */
[----:B------:R-:W1:Y:S04]  /*4e50*/  LDSM.16.MT88.4 R12, [R2+0x7c80] ;  /* 0x007c8000020c783b */ /* 0x000e680000004200 */
[----:B------:R-:W1:Y:S03]  /*4e60*/  LDSM.16.MT88.4 R32, [R2+0x8c80] ;  /* 0x008c80000220783b */ /* 0x000e660000004200 */
[-C--:B---3--:R-:W-:Y:S08]  /*4e70*/  HMMA.16816.F32 R108, R8, R16.reuse, R108 ;  /* 0x00000010086c723c */ /* 0x088ff0000000186c */
[C---:B------:R-:W-:Y:S08]  /*4e80*/  HMMA.16816.F32 R112, R20.reuse, R16, R112 ;  /* 0x000000101470723c */ /* 0x040ff00000001870 */
[-C--:B------:R-:W-:Y:S08]  /*4e90*/  HMMA.16816.F32 R116, R20, R18.reuse, R116 ;  /* 0x000000121474723c */ /* 0x080ff00000001874 */
[C---:B------:R-:W-:Y:S08]  /*4ea0*/  HMMA.16816.F32 R120, R8.reuse, R18, R120 ;  /* 0x000000120878723c */ /* 0x040ff00000001878 */
[-C--:B----4-:R-:W-:Y:S08]  /*4eb0*/  HMMA.16816.F32 R124, R8, R28.reuse, R124 ;  /* 0x0000001c087c723c */ /* 0x090ff0000000187c */
[C---:B------:R-:W-:Y:S08]  /*4ec0*/  HMMA.16816.F32 R128, R20.reuse, R28, R128 ;  /* 0x0000001c1480723c */ /* 0x040ff00000001880 */
[-C--:B------:R-:W-:Y:S08]  /*4ed0*/  HMMA.16816.F32 R132, R20, R30.reuse, R132 ;  /* 0x0000001e1484723c */ /* 0x080ff00000001884 */
[C---:B------:R-:W-:Y:S08]  /*4ee0*/  HMMA.16816.F32 R136, R8.reuse, R30, R136 ;  /* 0x0000001e0888723c */ /* 0x040ff00000001888 */
[-C--:B-1----:R-:W-:Y:S08]  /*4ef0*/  HMMA.16816.F32 R140, R8, R36.reuse, R140 ;  /* 0x00000024088c723c */ /* 0x082ff0000000188c */
[C---:B------:R-:W-:Y:S08]  /*4f00*/  HMMA.16816.F32 R144, R20.reuse, R36, R144 ;  /* 0x000000241490723c */ /* 0x040ff00000001890 */
[-C--:B------:R-:W-:Y:S08]  /*4f10*/  HMMA.16816.F32 R148, R20, R38.reuse, R148 ;  /* 0x000000261494723c */ /* 0x080ff00000001894 */
[----:B------:R-:W-:Y:S08]  /*4f20*/  HMMA.16816.F32 R152, R8, R38, R152 ;  /* 0x000000260898723c */ /* 0x000ff00000001898 */
[-C--:B--2---:R-:W-:Y:S08]  /*4f30*/  HMMA.16816.F32 R108, R24, R40.reuse, R108 ;  /* 0x00000028186c723c */ /* 0x084ff0000000186c */
[C---:B------:R-:W-:Y:S08]  /*4f40*/  HMMA.16816.F32 R112, R44.reuse, R40, R112 ;  /* 0x000000282c70723c */ /* 0x040ff00000001870 */
[-C--:B------:R-:W-:Y:S08]  /*4f50*/  HMMA.16816.F32 R116, R44, R42.reuse, R116 ;  /* 0x0000002a2c74723c */ /* 0x080ff00000001874 */
        /* <DEDUP_REMOVED lines=10> */
.L_x_22:
[----:B--234-:R-:W2:Y:S01]  /*5000*/  S2R R0, SR_CTAID.Y ;  /* 0x0000000000007919 */ /* 0x01cea20000002600 */
[----:B------:R-:W3:Y:S01]  /*5010*/  S2UR UR6, SR_CTAID.X ;  /* 0x00000000000679c3 */ /* 0x000ee20000002500 */
[----:B------:R-:W-:Y:S01]  /*5020*/  MOV R2, 0x1 ;  /* 0x0000000100027802 */ /* 0x000fe20000000f00 */
[----:B------:R-:W-:Y:S01]  /*5030*/  USHF.R.S32.HI UR4, URZ, 0x1f, UR15 ;  /* 0x0000001f3f047899 */ /* 0x000fe2000801140f */
[----:B------:R-:W-:Y:S02]  /*5040*/  BAR.SYNC.DEFER_BLOCKING 0x1, 0x100 ;  /* 0x0044000000007b1d */ /* 0x000fe40000010000 */
[----:B------:R-:W-:-:S13]  /*5050*/  ISETP.NE.AND P1, PT, R2, c[0x0][0x338], PT ;  /* 0x0000ce0002007a0c */ /* 0x000fda0003f25270 */
[----:B--2---:R-:W-:Y:S01]  /*5060*/  @P1 IMAD.HI.U32 R3, R0, c[0x0][0x33c], RZ ;  /* 0x0000cf0000031a27 */ /* 0x004fe200078e00ff */
[----:B---3--:R-:W-:Y:S01]  /*5070*/  UIMAD UR6, UR6, 0x3000, URZ ;  /* 0x00003000060678a4 */ /* 0x008fe2000f8e023f */
[----:B------:R-:W-:Y:S02]  /*5080*/  SHF.R.S32.HI R7, RZ, 0x1f, R0 ;  /* 0x0000001fff077819 */ /* 0x000fe40000011400 */
[----:B------:R-:W-:Y:S01]  /*5090*/  MOV R6, R0 ;  /* 0x0000000000067202 */ /* 0x000fe20000000f00 */
[----:B------:R-:W-:Y:S01]  /*50a0*/  USHF.R.S32.HI UR11, URZ, 0x1f, UR6 ;  /* 0x0000001f3f0b7899 */ /* 0x000fe20008011406 */
[----:B------:R-:W-:Y:S02]  /*50b0*/  @P1 SHF.R.U32.HI R3, RZ, c[0x0][0x340], R3 ;  /* 0x0000d000ff031a19 */ /* 0x000fe40000011603 */
[C---:B------:R-:W-:Y:S01]  /*50c0*/  IADD3 R4, P0, R236.reuse, UR6, RZ ;  /* 0x00000006ec047c10 */ /* 0x040fe2000ff1e0ff */
[----:B------:R-:W-:Y:S01]  /*50d0*/  ULDC.64 UR6, c[0x0][0x330] ;  /* 0x0000cc0000067ab9 */ /* 0x000fe20000000a00 */
[----:B------:R-:W-:Y:S01]  /*50e0*/  @P1 SHF.R.S32.HI R2, RZ, 0x1f, R3 ;  /* 0x0000001fff021819 */ /* 0x000fe20000011403 */
[----:B------:R-:W-:Y:S01]  /*50f0*/  UIMAD UR6, UR4, UR6, URZ ;  /* 0x00000006040672a4 */ /* 0x000fe2000f8e023f */
[----:B-1----:R-:W-:-:S02]  /*5100*/  LEA.HI.X.SX32 R5, R236, UR11, 0x1, P0 ;  /* 0x0000000bec057c11 */ /* 0x002fc400080f0eff */
[----:B------:R-:W-:Y:S01]  /*5110*/  @P1 MOV R7, R2 ;  /* 0x0000000200071202 */ /* 0x000fe20000000f00 */
[----:B------:R-:W-:Y:S01]  /*5120*/  UIMAD UR11, UR15, UR7, UR6 ;  /* 0x000000070f0b72a4 */ /* 0x000fe2000f8e0206 */
[----:B------:R-:W-:Y:S02]  /*5130*/  @P1 MOV R6, R3 ;  /* 0x0000000300061202 */ /* 0x000fe40000000f00 */
[----:B------:R-:W-:Y:S01]  /*5140*/  MOV R2, UR15 ;  /* 0x0000000f00027c02 */ /* 0x000fe20008000f00 */
[C---:B------:R-:W-:Y:S01]  /*5150*/  IMAD R9, R7.reuse, c[0x0][0x328], RZ ;  /* 0x0000ca0007097a24 */ /* 0x040fe200078e02ff */
[----:B------:R-:W-:Y:S01]  /*5160*/  ULDC.64 UR6, c[0x0][0x308] ;  /* 0x0000c20000067ab9 */ /* 0x000fe20000000a00 */
[----:B------:R-:W-:Y:S01]  /*5170*/  IMAD R3, R7, c[0x0][0x300], RZ ;  /* 0x0000c00007037a24 */ /* 0x000fe200078e02ff */
[----:B------:R-:W-:Y:S01]  /*5180*/  UIMAD UR6, UR4, UR6, URZ ;  /* 0x00000006040672a4 */ /* 0x000fe2000f8e023f */
[----:B------:R-:W-:-:S03]  /*5190*/  IMAD.WIDE.U32 R10, R6, c[0x0][0x328], R4 ;  /* 0x0000ca00060a7a25 */ /* 0x000fc600078e0004 */
[----:B------:R-:W-:Y:S01]  /*51a0*/  UIMAD UR6, UR15, UR7, UR6 ;  /* 0x000000070f0672a4 */ /* 0x000fe2000f8e0206 */
[C---:B------:R-:W-:Y:S02]  /*51b0*/  IMAD R0, R6.reuse, c[0x0][0x32c], R9 ;  /* 0x0000cb0006007a24 */ /* 0x040fe400078e0209 */
[----:B------:R-:W-:-:S03]  /*51c0*/  IMAD.WIDE.U32 R4, R6, c[0x0][0x300], R4 ;  /* 0x0000c00006047a25 */ /* 0x000fc600078e0004 */
[----:B------:R-:W-:Y:S01]  /*51d0*/  IADD3 R11, R11, R0, RZ ;  /* 0x000000000b0b7210 */ /* 0x000fe20007ffe0ff */
[----:B------:R-:W-:Y:S01]  /*51e0*/  IMAD R3, R6, c[0x0][0x304], R3 ;  /* 0x0000c10006037a24 */ /* 0x000fe200078e0203 */
[----:B------:R-:W-:-:S04]  /*51f0*/  MOV R0, UR15 ;  /* 0x0000000f00007c02 */ /* 0x000fc80008000f00 */
[----:B------:R-:W-:Y:S01]  /*5200*/  IADD3 R5, R5, R3, RZ ;  /* 0x0000000305057210 */ /* 0x000fe20007ffe0ff */
[----:B------:R-:W-:-:S04]  /*5210*/  IMAD.WIDE.U32 R2, R2, c[0x0][0x330], R10 ;  /* 0x0000cc0002027a25 */ /* 0x000fc800078e000a */
[----:B------:R-:W-:Y:S01]  /*5220*/  IMAD.WIDE.U32 R4, R0, c[0x0][0x308], R4 ;  /* 0x0000c20000047a25 */ /* 0x000fe200078e0004 */
[----:B------:R-:W-:Y:S02]  /*5230*/  IADD3 R3, R3, UR11, RZ ;  /* 0x0000000b03037c10 */ /* 0x000fe4000fffe0ff */
[----:B------:R-:W-:Y:S02]  /*5240*/  LEA R8, P1, R2, c[0x0][0x310], 0x2 ;  /* 0x0000c40002087a11 */ /* 0x000fe400078210ff */
[----:B------:R-:W-:Y:S02]  /*5250*/  LEA R6, P0, R4, c[0x0][0x2e8], 0x2 ;  /* 0x0000ba0004067a11 */ /* 0x000fe400078010ff */
[----:B------:R-:W-:Y:S01]  /*5260*/  LEA.HI.X R9, R2, c[0x0][0x314], R3, 0x2, P1 ;  /* 0x0000c50002097a11 */ /* 0x000fe200008f1403 */
[----:B------:R-:W-:Y:S01]  /*5270*/  FMUL.FTZ R3, R108, c[0x0][0x298] ;  /* 0x0000a6006c037a20 */ /* 0x000fe20000410000 */
[----:B------:R-:W-:-:S03]  /*5280*/  IADD3 R0, R5, UR6, RZ ;  /* 0x0000000605007c10 */ /* 0x000fc6000fffe0ff */
[----:B------:R-:W-:Y:S01]  /*5290*/  RED.E.ADD.F32.FTZ.RN.STRONG.GPU [R8.64], R60 ;  /* 0x0000003c0800798e */ /* 0x000fe2000c10e792 */
[----:B------:R-:W-:-:S03]  /*52a0*/  LEA.HI.X R7, R4, c[0x0][0x2ec], R0, 0x2, P0 ;  /* 0x0000bb0004077a11 */ /* 0x000fc600000f1400 */
        /* <DEDUP_REMOVED lines=39> */
[----:B------:R-:W-:Y:S01]  /*5520*/  RED.E.ADD.F32.FTZ.RN.STRONG.GPU [R8.64+0xa000], R104 ;  /* 0x00a000680800798e */ /* 0x000fe2000c10e792 */
[----:B------:R-:W-:-:S03]  /*5530*/  FMUL.FTZ R109, R109, c[0x0][0x298] ;  /* 0x0000a6006d6d7a20 */ /* 0x000fc60000410000 */
        /* <DEDUP_REMOVED lines=12> */
[----:B------:R1:W-:Y:S01]  /*5600*/  RED.E.ADD.F32.FTZ.RN.STRONG.GPU [R8.64+0xbc00], R103 ;  /* 0x00bc00670800798e */ /* 0x0003e2000c10e792 */
[----:B------:R-:W-:-:S03]  /*5610*/  FMUL.FTZ R15, R120, c[0x0][0x298] ;  /* 0x0000a600780f7a20 */ /* 0x000fc60000410000 */
[----:B------:R-:W-:Y:S01]  /*5620*/  RED.E.ADD.F32.FTZ.RN.STRONG.GPU [R6.64], R3 ;  /* 0x000000030600798e */ /* 0x000fe2000c10e792 */
[----:B------:R-:W-:-:S03]  /*5630*/  FMUL.FTZ R121, R121, c[0x0][0x298] ;  /* 0x0000a60079797a20 */ /* 0x000fc60000410000 */
[----:B------:R-:W-:Y:S01]  /*5640*/  RED.E.ADD.F32.FTZ.RN.STRONG.GPU [R6.64+0x400], R109 ;  /* 0x0004006d0600798e */ /* 0x000fe2000c10e792 */
[----:B------:R-:W-:-:S03]  /*5650*/  FMUL.FTZ R17, R122, c[0x0][0x298] ;  /* 0x0000a6007a117a20 */ /* 0x000fc60000410000 */
[----:B------:R-:W-:Y:S01]  /*5660*/  RED.E.ADD.F32.FTZ.RN.STRONG.GPU [R6.64+0x800], R5 ;  /* 0x000800050600798e */ /* 0x000fe2000c10e792 */
[----:B------:R-:W-:-:S03]  /*5670*/  FMUL.FTZ R123, R123, c[0x0][0x298] ;  /* 0x0000a6007b7b7a20 */ /* 0x000fc60000410000 */
[----:B------:R-:W-:Y:S04]  /*5680*/  RED.E.ADD.F32.FTZ.RN.STRONG.GPU [R6.64+0xc00], R111 ;  /* 0x000c006f0600798e */ /* 0x000fe8000c10e792 */
[----:B------:R-:W-:Y:S01]  /*5690*/  RED.E.ADD.F32.FTZ.RN.STRONG.GPU [R6.64+0x1000], R11 ;  /* 0x0010000b0600798e */ /* 0x000fe2000c10e792 */
[----:B------:R-:W-:-:S03]  /*56a0*/  FMUL.FTZ R117, R117, c[0x0][0x298] ;  /* 0x0000a60075757a20 */ /* 0x000fc60000410000 */
[----:B------:R-:W-:Y:S01]  /*56b0*/  RED.E.ADD.F32.FTZ.RN.STRONG.GPU [R6.64+0x1400], R113 ;  /* 0x001400710600798e */ /* 0x000fe2000c10e792 */
[----:B------:R-:W-:Y:S02]  /*56c0*/  FMUL.FTZ R19, R118, c[0x0][0x298] ;  /* 0x0000a60076137a20 */ /* 0x000fe40000410000 */
[----:B-1----:R-:W-:Y:S01]  /*56d0*/  FMUL.FTZ R9, R116, c[0x0][0x298] ;  /* 0x0000a60074097a20 */ /* 0x002fe20000410000 */
        /* <DEDUP_REMOVED lines=75> */
[----:B------:R-:W-:Y:S05]  /*5b90*/  EXIT ;  /* 0x000000000000794d */ /* 0x000fea0003800000 */
.L_x_26:
        /* <DEDUP_REMOVED lines=14> */
.L_x_1383:


//--------------------- .text._ZN7cutlass13device_kernelIN5flash19enable_sm80_to_sm89INS1_16FlashAttnBwdSm80INS1_25CollectiveMainloopBwdSm80ILi2ELi1EN4cute5tupleIJNS5_1CILi64EEENS7_ILi128EEENS7_ILi96EEEEEENS_6half_tEfNS_4arch4Sm80ELb0ELb0ELb0ELb0ELb1ELb0ELb0ELb0ELi2ELi2ELi4ELi2ELb1EEENS1_24CollectiveEpilogueBwdGQAISB_fSE_Li256ELb0ELb1EEENS1_19SingleTileSchedulerILb0ELb0ELb0ELi128EEEEEEEEEvNT_6ParamsE --------------------------
	.section	.text._ZN7cutlass13device_kernelIN5flash19enable_sm80_to_sm89INS1_16FlashAttnBwdSm80INS1_25CollectiveMainloopBwdSm80ILi2ELi1EN4cute5tupleIJNS5_1CILi64EEENS7_ILi128EEENS7_ILi96EEEEEENS_6half_tEfNS_4arch4Sm80ELb0ELb0ELb0ELb0ELb1ELb0ELb0ELb0ELi2ELi2ELi4ELi2ELb1EEENS1_24CollectiveEpilogueBwdGQAISB_fSE_Li256ELb0ELb1EEENS1_19SingleTileSchedulerILb0ELb0ELb0ELi128EEEEEEEEEvNT_6ParamsE,"ax",@progbits
	.sectioninfo	@"SHI_REGISTERS=255"
	.align	128
.text._ZN7cutlass13device_kernelIN5flash19enable_sm80_to_sm89INS1_16FlashAttnBwdSm80INS1_25CollectiveMainloopBwdSm80ILi2ELi1EN4cute5tupleIJNS5_1CILi64EEENS7_ILi128EEENS7_ILi96EEEEEENS_6half_tEfNS_4arch4Sm80ELb0ELb0ELb0ELb0ELb1ELb0ELb0ELb0ELi2ELi2ELi4ELi2ELb1EEENS1_24CollectiveEpilogueBwdGQAISB_fSE_Li256ELb0ELb1EEENS1_19SingleTileSchedulerILb0ELb0ELb0ELi128EEEEEEEEEvNT_6ParamsE:
        .type           _ZN7cutlass13device_kernelIN5flash19enable_sm80_to_sm89INS1_16FlashAttnBwdSm80INS1_25CollectiveMainloopBwdSm80ILi2ELi1EN4cute5tupleIJNS5_1CILi64EEENS7_ILi128EEENS7_ILi96EEEEEENS_6half_tEfNS_4arch4Sm80ELb0ELb0ELb0ELb0ELb1ELb0ELb0ELb0ELi2ELi2ELi4ELi2ELb1EEENS1_24CollectiveEpilogueBwdGQAISB_fSE_Li256ELb0ELb1EEENS1_19SingleTileSchedulerILb0ELb0ELb0ELi128EEEEEEEEEvNT_6ParamsE,@function
        .size           _ZN7cutlass13device_kernelIN5flash19enable_sm80_to_sm89INS1_16FlashAttnBwdSm80INS1_25CollectiveMainloopBwdSm80ILi2ELi1EN4cute5tupleIJNS5_1CILi64EEENS7_ILi128EEENS7_ILi96EEEEEENS_6half_tEfNS_4arch4Sm80ELb0ELb0ELb0ELb0ELb1ELb0ELb0ELb0ELi2ELi2ELi4ELi2ELb1EEENS1_24CollectiveEpilogueBwdGQAISB_fSE_Li256ELb0ELb1EEENS1_19SingleTileSchedulerILb0ELb0ELb0ELi128EEEEEEEEEvNT_6ParamsE,(.L_x_1384 - _ZN7cutlass13device_kernelIN5flash19enable_sm80_to_sm89INS1_16FlashAttnBwdSm80INS1_25CollectiveMainloopBwdSm80ILi2ELi1EN4cute5tupleIJNS5_1CILi64EEENS7_ILi128EEENS7_ILi96EEEEEENS_6half_tEfNS_4arch4Sm80ELb0ELb0ELb0ELb0ELb1ELb0ELb0ELb0ELi2ELi2ELi4ELi2ELb1EEENS1_24CollectiveEpilogueBwdGQAISB_fSE_Li256ELb0ELb1EEENS1_19SingleTileSchedulerILb0ELb0ELb0ELi128EEEEEEEEEvNT_6ParamsE)
        .other          _ZN7cutlass13device_kernelIN5flash19enable_sm80_to_sm89INS1_16FlashAttnBwdSm80INS1_25CollectiveMainloopBwdSm80ILi2ELi1EN4cute5tupleIJNS5_1CILi64EEENS7_ILi128EEENS7_ILi96EEEEEENS_6half_tEfNS_4arch4Sm80ELb0ELb0ELb0ELb0ELb1ELb0ELb0ELb0ELi2ELi2ELi4ELi2ELb1EEENS1_24CollectiveEpilogueBwdGQAISB_fSE_Li256ELb0ELb1EEENS1_19SingleTileSchedulerILb0ELb0ELb0ELi128EEEEEEEEEvNT_6ParamsE,@"STO_CUDA_ENTRY STV_DEFAULT"
_ZN7cutlass13device_kernelIN5flash19enable_sm80_to_sm89INS1_16FlashAttnBwdSm80INS1_25CollectiveMainloopBwdSm80ILi2ELi1EN4cute5tupleIJNS5_1CILi64EEENS7_ILi128EEENS7_ILi96EEEEEENS_6half_tEfNS_4arch4Sm80ELb0ELb0ELb0ELb0ELb1ELb0ELb0ELb0ELi2ELi2ELi4ELi2ELb1EEENS1_24CollectiveEpilogueBwdGQAISB_fSE_Li256ELb0ELb1EEENS1_19SingleTileSchedulerILb0ELb0ELb0ELi128EEEEEEEEEvNT_6ParamsE:
[----:B------:R-:W-:-:S03]  /*0000*/  MOV R1, c[0x0][0x28] ;  /* 0x00000a0000017a02 */ /* 0x000fc60000000f00 */
[----:B------:R-:W1:Y:S01]  /*0010*/  S2UR UR17, SR_CTAID.Z ;  /* 0x00000000001179c3 */ /* 0x000e620000002700 */
[----:B------:R-:W-:Y:S02]  /*0020*/  IADD3 R1, R1, -0x10, RZ ;  /* 0xfffffff001017810 */ /* 0x000fe40007ffe0ff */
[----:B-1----:R-:W-:-:S13]  /*0030*/  ISETP.LE.AND P0, PT, RZ, UR17, PT ;  /* 0x00000011ff007c0c */ /* 0x002fda000bf03270 */
[----:B------:R-:W-:Y:S05]  /*0040*/  @!P0 EXIT ;  /* 0x000000000000894d */ /* 0x000fea0003800000 */
[----:B------:R-:W1:Y:S01]  /*0050*/  S2R R236, SR_TID.X ;  /* 0x0000000000ec7919 */ /* 0x000e620000002100 */
[----:B------:R-:W-:Y:S01]  /*0060*/  IMAD.MOV.U32 R0, RZ, RZ, c[0x0][0x248] ;  /* 0x00009200ff007624 */ /* 0x000fe200078e00ff */
[----:B------:R-:W-:Y:S01]  /*0070*/  USHF.R.S32.HI UR6, URZ, 0x1f, UR17 ;  /* 0x0000001f3f067899 */ /* 0x000fe20008011411 */
[----:B------:R-:W-:Y:S01]  /*0080*/  IMAD.U32 R20, RZ, RZ, UR17 ;  /* 0x00000011ff147e24 */ /* 0x000fe2000f8e00ff */
[----:B------:R-:W2:Y:S01]  /*0090*/  S2R R7, SR_CTAID.Y ;  /* 0x0000000000077919 */ /* 0x000ea20000002600 */
[----:B------:R-:W-:Y:S01]  /*00a0*/  ULDC.64 UR4, c[0x0][0x278] ;  /* 0x00009e0000047ab9 */ /* 0x000fe20000000a00 */
[----:B------:R-:W-:Y:S01]  /*00b0*/  ISETP.NE.AND P0, PT, R0, 0x1, PT ;  /* 0x000000010000780c */ /* 0x000fe20003f05270 */
[----:B------:R-:W-:Y:S01]  /*00c0*/  UIMAD UR15, UR6, UR4, URZ ;  /* 0x00000004060f72a4 */ /* 0x000fe2000f8e023f */
[----:B------:R-:W3:Y:S01]  /*00d0*/  S2R R29, SR_CTAID.X ;  /* 0x00000000001d7919 */ /* 0x000ee20000002500 */
[----:B------:R-:W-:Y:S01]  /*00e0*/  UIMAD.WIDE.U32 UR8, UR17, UR4, URZ ;  /* 0x00000004110872a5 */ /* 0x000fe2000f8e003f */
[----:B------:R-:W-:Y:S01]  /*00f0*/  IMAD.MOV.U32 R220, RZ, RZ, 0x20 ;  /* 0x00000020ffdc7424 */ /* 0x000fe200078e00ff */
[----:B------:R-:W-:Y:S01]  /*0100*/  UIMAD UR15, UR17, UR5, UR15 ;  /* 0x00000005110f72a4 */ /* 0x000fe2000f8e020f */
[----:B------:R-:W-:Y:S01]  /*0110*/  IMAD.MOV.U32 R231, RZ, RZ, 0x10 ;  /* 0x00000010ffe77424 */ /* 0x000fe200078e00ff */
[----:B------:R-:W-:Y:S01]  /*0120*/  ULDC.64 UR12, c[0x0][0x118] ;  /* 0x00004600000c7ab9 */ /* 0x000fe20000000a00 */
[----:B------:R-:W-:Y:S01]  /*0130*/  CS2R R150, SRZ ;  /* 0x0000000000967805 */ /* 0x000fe2000001ff00 */
[----:B------:R-:W-:Y:S01]  /*0140*/  ULDC.64 UR4, c[0x0][0x290] ;  /* 0x0000a40000047ab9 */ /* 0x000fe20000000a00 */
[----:B------:R-:W-:Y:S01]  /*0150*/  CS2R R148, SRZ ;  /* 0x0000000000947805 */ /* 0x000fe2000001ff00 */
[----:B------:R-:W-:Y:S01]  /*0160*/  UIMAD.WIDE.U32 UR10, UR17, UR4, URZ ;  /* 0x00000004110a72a5 */ /* 0x000fe2000f8e003f */
[----:B------:R-:W-:Y:S01]  /*0170*/  CS2R R154, SRZ ;  /* 0x00000000009a7805 */ /* 0x000fe2000001ff00 */
[----:B------:R-:W-:Y:S01]  /*0180*/  UIMAD UR4, UR6, UR4, URZ ;  /* 0x00000004060472a4 */ /* 0x000fe2000f8e023f */
[----:B------:R-:W-:Y:S01]  /*0190*/  CS2R R152, SRZ ;  /* 0x0000000000987805 */ /* 0x000fe2000001ff00 */
[----:B------:R-:W-:Y:S01]  /*01a0*/  UIADD3 UR15, UR9, UR15, URZ ;  /* 0x0000000f090f7290 */ /* 0x000fe2000fffe03f */
[----:B------:R-:W-:Y:S01]  /*01b0*/  CS2R R146, SRZ ;  /* 0x0000000000927805 */ /* 0x000fe2000001ff00 */
[----:B------:R-:W-:Y:S01]  /*01c0*/  UIMAD UR5, UR17, UR5, UR4 ;  /* 0x00000005110572a4 */ /* 0x000fe2000f8e0204 */
[----:B-1----:R-:W-:Y:S01]  /*01d0*/  IMAD.SHL.U32 R244, R236, 0x4, RZ ;  /* 0x00000004ecf47824 */ /* 0x002fe200078e00ff */
[----:B------:R-:W-:Y:S01]  /*01e0*/  SHF.R.S32.HI R17, RZ, 0x1f, R236 ;  /* 0x0000001fff117819 */ /* 0x000fe200000114ec */
[----:B------:R-:W-:Y:S01]  /*01f0*/  ULDC UR9, c[0x0][0x168] ;  /* 0x00005a0000097ab9 */ /* 0x000fe20000000800 */
[----:B------:R-:W-:Y:S01]  /*0200*/  CS2R R144, SRZ ;  /* 0x0000000000907805 */ /* 0x000fe2000001ff00 */
[--C-:B--2---:R-:W-:Y:S01]  /*0210*/  SHF.R.S32.HI R2, RZ, 0x1f, R7.reuse ;  /* 0x0000001fff027819 */ /* 0x104fe20000011407 */
[----:B------:R-:W-:Y:S01]  /*0220*/  @P0 IMAD.HI.U32 R0, R7, c[0x0][0x24c], RZ ;  /* 0x0000930007000a27 */ /* 0x000fe200078e00ff */
[----:B------:R-:W-:Y:S01]  /*0230*/  SHF.R.S32.HI R245, RZ, 0x1f, R244 ;  /* 0x0000001ffff57819 */ /* 0x000fe200000114f4 */
[----:B------:R-:W-:Y:S01]  /*0240*/  UIADD3 UR16, UR11, UR5, URZ ;  /* 0x000000050b107290 */ /* 0x000fe2000fffe03f */
[-C--:B------:R-:W-:Y:S01]  /*0250*/  LEA.HI R15, R17, R236.reuse, RZ, 0x2 ;  /* 0x000000ec110f7211 */ /* 0x080fe200078f10ff */
[----:B------:R-:W-:Y:S01]  /*0260*/  IMAD.MOV.U32 R23, RZ, RZ, R7 ;  /* 0x000000ffff177224 */ /* 0x000fe200078e0007 */
[----:B------:R-:W-:Y:S01]  /*0270*/  @P0 SHF.R.U32.HI R23, RZ, c[0x0][0x250], R0 ;  /* 0x00009400ff170a19 */ /* 0x000fe20000011600 */
[----:B------:R-:W-:Y:S01]  /*0280*/  IMAD.WIDE.U32 R8, R7, c[0x0][0x270], R244 ;  /* 0x00009c0007087a25 */ /* 0x000fe200078e00f4 */
[----:B------:R-:W-:Y:S01]  /*0290*/  LOP3.LUT R251, R15, 0xfffffffc, RZ, 0xc0, !PT ;  /* 0xfffffffc0ffb7812 */ /* 0x000fe200078ec0ff */
[----:B------:R-:W-:Y:S01]  /*02a0*/  ULDC.64 UR4, c[0x0][0x1e8] ;  /* 0x00007a0000047ab9 */ /* 0x000fe20000000a00 */
[----:B------:R-:W-:Y:S01]  /*02b0*/  SHF.R.S32.HI R238, RZ, 0x2, R15 ;  /* 0x00000002ffee7819 */ /* 0x000fe2000001140f */
[----:B------:R-:W-:Y:S01]  /*02c0*/  IMAD R6, R2, c[0x0][0x270], RZ ;  /* 0x00009c0002067a24 */ /* 0x000fe200078e02ff */
[----:B------:R-:W-:Y:S01]  /*02d0*/  IADD3 R12, P1, R8, UR8, RZ ;  /* 0x00000008080c7c10 */ /* 0x000fe2000ff3e0ff */
[----:B------:R-:W-:Y:S01]  /*02e0*/  IMAD.WIDE.U32 R4, R7, c[0x0][0x288], R244 ;  /* 0x0000a20007047a25 */ /* 0x000fe200078e00f4 */
[----:B------:R-:W-:Y:S01]  /*02f0*/  UIMAD UR4, UR6, UR4, URZ ;  /* 0x00000004060472a4 */ /* 0x000fe2000f8e023f */
[----:B------:R-:W-:Y:S01]  /*0300*/  SHF.R.S32.HI R239, RZ, 0x1f, R238 ;  /* 0x0000001fffef7819 */ /* 0x000fe200000114ee */
[----:B------:R-:W-:Y:S01]  /*0310*/  UISETP.GE.AND UP0, UPT, UR9, 0x1, UPT ;  /* 0x000000010900788c */ /* 0x000fe2000bf06270 */
[----:B------:R-:W-:Y:S01]  /*0320*/  IMAD R0, R2, c[0x0][0x288], RZ ;  /* 0x0000a20002007a24 */ /* 0x000fe200078e02ff */
[----:B------:R-:W-:Y:S01]  /*0330*/  IADD3 R8, P0, R4, UR10, RZ ;  /* 0x0000000a04087c10 */ /* 0x000fe2000ff1e0ff */
[----:B------:R-:W-:Y:S01]  /*0340*/  IMAD.IADD R251, R236, 0x1, -R251 ;  /* 0x00000001ecfb7824 */ /* 0x000fe200078e0afb */
[-C--:B------:R-:W-:Y:S01]  /*0350*/  LEA.HI R4, R17, R236.reuse, RZ, 0x4 ;  /* 0x000000ec11047211 */ /* 0x080fe200078f20ff */
[C---:B------:R-:W-:Y:S01]  /*0360*/  IMAD R11, R7.reuse, c[0x0][0x274], R6 ;  /* 0x00009d00070b7a24 */ /* 0x040fe200078e0206 */
[----:B------:R-:W-:Y:S01]  /*0370*/  SHF.R.S32.HI R6, RZ, 0x1f, R23 ;  /* 0x0000001fff067819 */ /* 0x000fe20000011417 */
[----:B------:R-:W-:Y:S01]  /*0380*/  IMAD R3, R7, c[0x0][0x28c], R0 ;  /* 0x0000a30007037a24 */ /* 0x000fe200078e0200 */
[----:B------:R-:W-:Y:S01]  /*0390*/  SHF.R.S32.HI R10, RZ, 0x4, R4 ;  /* 0x00000004ff0a7819 */ /* 0x000fe20000011404 */
[----:B------:R-:W-:Y:S01]  /*03a0*/  IMAD.SHL.U32 R18, R251, 0x8, RZ ;  /* 0x00000008fb127824 */ /* 0x000fe200078e00ff */
[----:B------:R-:W-:Y:S01]  /*03b0*/  IADD3.X R11, R9, UR15, R11, P1, !PT ;  /* 0x0000000f090b7c10 */ /* 0x000fe20008ffe40b */
[----:B------:R-:W-:Y:S01]  /*03c0*/  IMAD.MOV.U32 R0, RZ, RZ, -0x80 ;  /* 0xffffff80ff007424 */ /* 0x000fe200078e00ff */
[----:B------:R-:W-:Y:S01]  /*03d0*/  LEA.HI R9, R17, R236, RZ, 0x3 ;  /* 0x000000ec11097211 */ /* 0x000fe200078f18ff */
[----:B------:R-:W-:Y:S01]  /*03e0*/  UIMAD UR7, UR17, UR5, UR4 ;  /* 0x00000005110772a4 */ /* 0x000fe2000f8e0204 */
[----:B------:R-:W-:Y:S01]  /*03f0*/  IADD3.X R3, R5, UR16, R3, P0, !PT ;  /* 0x0000001005037c10 */ /* 0x000fe200087fe403 */
[----:B---3--:R-:W-:Y:S01]  /*0400*/  IMAD R5, R29, R0, c[0x0][0x198] ;  /* 0x000066001d057624 */ /* 0x008fe200078e0200 */
[----:B------:R-:W-:Y:S01]  /*0410*/  SHF.R.S32.HI R19, RZ, 0x1f, R18 ;  /* 0x0000001fff137819 */ /* 0x000fe20000011412 */
[----:B------:R-:W-:Y:S01]  /*0420*/  IMAD R0, R6, c[0x0][0x1e0], RZ ;  /* 0x0000780006007a24 */ /* 0x000fe200078e02ff */
[----:B------:R-:W-:Y:S01]  /*0430*/  LEA.HI R13, R4, R10, RZ, 0x1 ;  /* 0x0000000a040d7211 */ /* 0x000fe200078f08ff */
[----:B------:R-:W-:Y:S01]  /*0440*/  IMAD.SHL.U32 R21, R9, 0x8, RZ ;  /* 0x0000000809157824 */ /* 0x000fe200078e00ff */
[----:B------:R-:W-:Y:S01]  /*0450*/  ULDC.64 UR4, c[0x0][0x1b8] ;  /* 0x00006e0000047ab9 */ /* 0x000fe20000000a00 */
[----:B------:R-:W-:Y:S01]  /*0460*/  IMAD R6, R6, c[0x0][0x1b0], RZ ;  /* 0x00006c0006067a24 */ /* 0x000fe200078e02ff */
[----:B------:R-:W-:Y:S01]  /*0470*/  LOP3.LUT R13, R13, 0xfffffffe, RZ, 0xc0, !PT ;  /* 0xfffffffe0d0d7812 */ /* 0x000fe200078ec0ff */
[----:B------:R-:W-:Y:S01]  /*0480*/  IMAD R0, R23, c[0x0][0x1e4], R0 ;  /* 0x0000790017007a24 */ /* 0x000fe200078e0200 */
[----:B------:R-:W-:Y:S01]  /*0490*/  LOP3.LUT R21, R21, 0xc0, RZ, 0xc0, !PT ;  /* 0x000000c015157812 */ /* 0x000fe200078ec0ff */
[----:B------:R-:W-:Y:S01]  /*04a0*/  IMAD.WIDE.U32 R24, R23, c[0x0][0x1e0], R18 ;  /* 0x0000780017187a25 */ /* 0x000fe200078e0012 */
[----:B------:R-:W-:Y:S01]  /*04b0*/  UIMAD UR4, UR6, UR4, URZ ;  /* 0x00000004060472a4 */ /* 0x000fe2000f8e023f */
[----:B------:R-:W-:Y:S01]  /*04c0*/  LEA.HI R31, R15, R238, RZ, 0x1 ;  /* 0x000000ee0f1f7211 */ /* 0x000fe200078f08ff */
[----:B------:R-:W-:Y:S01]  /*04d0*/  CS2R R142, SRZ ;  /* 0x00000000008e7805 */ /* 0x000fe2000001ff00 */
[----:B------:R-:W-:Y:S01]  /*04e0*/  IMAD R6, R23, c[0x0][0x1b4], R6 ;  /* 0x00006d0017067a24 */ /* 0x000fe200078e0206 */
[----:B------:R-:W-:Y:S01]  /*04f0*/  UIMAD UR4, UR17, UR5, UR4 ;  /* 0x00000005110472a4 */ /* 0x000fe2000f8e0204 */
[----:B------:R-:W-:Y:S01]  /*0500*/  IMAD.IADD R25, R25, 0x1, R0 ;  /* 0x0000000119197824 */ /* 0x000fe200078e0200 */
[----:B------:R-:W-:Y:S01]  /*0510*/  LOP3.LUT R31, R31, 0x7fffffe, RZ, 0xc0, !PT ;  /* 0x07fffffe1f1f7812 */ /* 0x000fe200078ec0ff */
[----:B------:R-:W-:Y:S01]  /*0520*/  IMAD.WIDE.U32 R22, R23, c[0x0][0x1b0], R18 ;  /* 0x00006c0017167a25 */ /* 0x000fe200078e0012 */
[----:B------:R-:W-:Y:S01]  /*0530*/  LEA.HI R16, R17, R236, RZ, 0x5 ;  /* 0x000000ec11107211 */ /* 0x000fe200078f28ff */
[----:B------:R-:W-:Y:S01]  /*0540*/  CS2R R140, SRZ ;  /* 0x00000000008c7805 */ /* 0x000fe2000001ff00 */
[C---:B------:R-:W-:Y:S01]  /*0550*/  IADD3 R235, R18.reuse, 0x40, RZ ;  /* 0x0000004012eb7810 */ /* 0x040fe20007ffe0ff */
[----:B------:R-:W-:Y:S01]  /*0560*/  IMAD.U32 R0, RZ, RZ, UR17 ;  /* 0x00000011ff007e24 */ /* 0x000fe2000f8e00ff */
[----:B------:R-:W-:Y:S01]  /*0570*/  ISETP.GE.AND P2, PT, R18, c[0x0][0x1cc], PT ;  /* 0x0000730012007a0c */ /* 0x000fe20003f46270 */
[----:B------:R-:W-:Y:S01]  /*0580*/  IMAD.IADD R13, R10, 0x1, -R13 ;  /* 0x000000010a0d7824 */ /* 0x000fe200078e0a0d */
[----:B------:R-:W-:Y:S01]  /*0590*/  SHF.R.U32.HI R10, RZ, 0x3, R21 ;  /* 0x00000003ff0a7819 */ /* 0x000fe20000011615 */
[----:B------:R-:W-:Y:S01]  /*05a0*/  IMAD.IADD R23, R23, 0x1, R6 ;  /* 0x0000000117177824 */ /* 0x000fe200078e0206 */
[----:B------:R-:W-:Y:S01]  /*05b0*/  LOP3.LUT R21, R21, 0x18, R18, 0xf8, !PT ;  /* 0x0000001815157812 */ /* 0x000fe200078ef812 */
[----:B------:R-:W-:Y:S01]  /*05c0*/  IMAD.WIDE.U32 R32, R0, c[0x0][0x1e8], R24 ;  /* 0x00007a0000207a25 */ /* 0x000fe200078e0018 */
[----:B------:R-:W-:Y:S01]  /*05d0*/  SHF.R.S32.HI R15, RZ, 0x1f, R15 ;  /* 0x0000001fff0f7819 */ /* 0x000fe2000001140f */
[----:B------:R-:W-:Y:S01]  /*05e0*/  CS2R R134, SRZ ;  /* 0x0000000000867805 */ /* 0x000fe2000001ff00 */
[----:B------:R-:W-:Y:S01]  /*05f0*/  LOP3.LUT R10, R21, R10, RZ, 0x3c, !PT ;  /* 0x0000000a150a7212 */ /* 0x000fe200078e3cff */
[----:B------:R-:W-:Y:S01]  /*0600*/  IMAD.WIDE R28, R29, 0x80, R238 ;  /* 0x000000801d1c7825 */ /* 0x000fe200078e02ee */
[----:B------:R-:W-:Y:S01]  /*0610*/  IADD3 R33, R33, UR7, RZ ;  /* 0x0000000721217c10 */ /* 0x000fe2000fffe0ff */
[----:B------:R-:W-:Y:S01]  /*0620*/  CS2R R132, SRZ ;  /* 0x0000000000847805 */ /* 0x000fe2000001ff00 */
[----:B------:R-:W-:Y:S01]  /*0630*/  LEA.HI R15, R15, R238, RZ, 0x3 ;  /* 0x000000ee0f0f7211 */ /* 0x000fe200078f18ff */
[----:B------:R-:W-:Y:S01]  /*0640*/  IMAD.WIDE.U32 R20, R20, c[0x0][0x1b8], R22 ;  /* 0x00006e0014147a25 */ /* 0x000fe200078e0016 */
[----:B------:R-:W-:Y:S01]  /*0650*/  SHF.R.S32.HI R23, RZ, 0x5, R16 ;  /* 0x00000005ff177819 */ /* 0x000fe20000011410 */
[----:B------:R-:W-:Y:S01]  /*0660*/  CS2R R138, SRZ ;  /* 0x00000000008a7805 */ /* 0x000fe2000001ff00 */
[----:B------:R-:W-:Y:S01]  /*0670*/  LOP3.LUT R15, R15, 0xfffffff8, RZ, 0xc0, !PT ;  /* 0xfffffff80f0f7812 */ /* 0x000fe200078ec0ff */
[----:B------:R-:W-:Y:S01]  /*0680*/  IMAD R25, R29, c[0x0][0x1d8], RZ ;  /* 0x000076001d197a24 */ /* 0x000fe200078e02ff */
[----:B------:R-:W-:Y:S01]  /*0690*/  IADD3 R21, R21, UR4, RZ ;  /* 0x0000000415157c10 */ /* 0x000fe2000fffe0ff */
[----:B------:R-:W-:Y:S01]  /*06a0*/  IMAD R0, R29, c[0x0][0x1a8], RZ ;  /* 0x00006a001d007a24 */ /* 0x000fe200078e02ff */
[----:B------:R-:W-:Y:S01]  /*06b0*/  ULDC.64 UR4, c[0x0][0x188] ;  /* 0x0000620000047ab9 */ /* 0x000fe20000000a00 */
[C---:B------:R-:W-:Y:S01]  /*06c0*/  IMAD R6, R28.reuse, c[0x0][0x1dc], R25 ;  /* 0x000077001c067a24 */ /* 0x040fe200078e0219 */
[----:B------:R-:W-:Y:S01]  /*06d0*/  UIMAD UR4, UR6, UR4, URZ ;  /* 0x00000004060472a4 */ /* 0x000fe2000f8e023f */
[C---:B------:R-:W-:Y:S01]  /*06e0*/  IMAD.WIDE.U32 R24, R28.reuse, c[0x0][0x1d8], R32 ;  /* 0x000076001c187a25 */ /* 0x040fe200078e0020 */
[----:B------:R-:W-:Y:S01]  /*06f0*/  CS2R R136, SRZ ;  /* 0x0000000000887805 */ /* 0x000fe2000001ff00 */
[----:B------:R-:W-:Y:S01]  /*0700*/  CS2R R130, SRZ ;  /* 0x0000000000827805 */ /* 0x000fe2000001ff00 */
[----:B------:R-:W-:Y:S01]  /*0710*/  UIMAD UR4, UR17, UR5, UR4 ;  /* 0x00000005110472a4 */ /* 0x000fe2000f8e0204 */
[----:B------:R-:W-:Y:S01]  /*0720*/  IMAD R0, R28, c[0x0][0x1ac], R0 ;  /* 0x00006b001c007a24 */ /* 0x000fe200078e0200 */
[----:B------:R-:W-:Y:S01]  /*0730*/  LEA R30, P0, R24, c[0x0][0x1c0], 0x1 ;  /* 0x00007000181e7a11 */ /* 0x000fe200078008ff */
[----:B------:R-:W-:Y:S01]  /*0740*/  IMAD.IADD R6, R25, 0x1, R6 ;  /* 0x0000000119067824 */ /* 0x000fe200078e0206 */
[----:B------:R-:W-:Y:S01]  /*0750*/  CS2R R128, SRZ ;  /* 0x0000000000807805 */ /* 0x000fe2000001ff00 */
[----:B------:R-:W-:Y:S01]  /*0760*/  IMAD.WIDE.U32 R20, R28, c[0x0][0x1a8], R20 ;  /* 0x00006a001c147a25 */ /* 0x000fe200078e0014 */
[----:B------:R-:W-:Y:S01]  /*0770*/  CS2R R126, SRZ ;  /* 0x00000000007e7805 */ /* 0x000fe2000001ff00 */
[----:B------:R-:W-:Y:S01]  /*0780*/  CS2R R124, SRZ ;  /* 0x00000000007c7805 */ /* 0x000fe2000001ff00 */
[----:B------:R-:W-:Y:S01]  /*0790*/  CS2R R118, SRZ ;  /* 0x0000000000767805 */ /* 0x000fe2000001ff00 */
[----:B------:R-:W-:Y:S01]  /*07a0*/  IMAD.MOV.U32 R25, RZ, RZ, c[0x0][0x1d8] ;  /* 0x00007600ff197624 */ /* 0x000fe200078e00ff */
[----:B------:R-:W-:Y:S01]  /*07b0*/  CS2R R116, SRZ ;  /* 0x0000000000747805 */ /* 0x000fe2000001ff00 */
[----:B------:R-:W-:Y:S01]  /*07c0*/  IMAD.IADD R14, R238, 0x1, -R31 ;  /* 0x00000001ee0e7824 */ /* 0x000fe200078e0a1f */
[----:B------:R-:W-:Y:S01]  /*07d0*/  LEA.HI.X R31, R24, c[0x0][0x1c4], R6, 0x1, P0 ;  /* 0x00007100181f7a11 */ /* 0x000fe200000f0c06 */
[----:B------:R-:W-:Y:S01]  /*07e0*/  IMAD.IADD R0, R21, 0x1, R0 ;  /* 0x0000000115007824 */ /* 0x000fe200078e0200 */
[----:B------:R-:W-:Y:S01]  /*07f0*/  LEA R26, P0, R20, c[0x0][0x190], 0x1 ;  /* 0x00006400141a7a11 */ /* 0x000fe200078008ff */
[----:B------:R-:W-:Y:S01]  /*0800*/  IMAD R27, R239, c[0x0][0x178], RZ ;  /* 0x00005e00ef1b7a24 */ /* 0x000fe200078e02ff */
[----:B------:R-:W-:Y:S01]  /*0810*/  LEA R28, P1, R25, R30, 0x7 ;  /* 0x0000001e191c7211 */ /* 0x000fe200078238ff */
[----:B------:R-:W-:Y:S01]  /*0820*/  IMAD.MOV.U32 R21, RZ, RZ, c[0x0][0x1dc] ;  /* 0x00007700ff157624 */ /* 0x000fe200078e00ff */
[----:B------:R-:W-:Y:S01]  /*0830*/  CS2R R122, SRZ ;  /* 0x00000000007a7805 */ /* 0x000fe2000001ff00 */
[----:B------:R-:W-:Y:S01]  /*0840*/  IMAD R32, R238, c[0x0][0x17c], R27 ;  /* 0x00005f00ee207a24 */ /* 0x000fe200078e021b */
[----:B------:R-:W-:Y:S01]  /*0850*/  LEA.HI.X R27, R20, c[0x0][0x194], R0, 0x1, P0 ;  /* 0x00006500141b7a11 */ /* 0x000fe200000f0c00 */
[----:B------:R-:W-:Y:S01]  /*0860*/  IMAD R233, R23, 0x8, R14 ;  /* 0x0000000817e97824 */ /* 0x000fe200078e020e */
[----:B------:R-:W-:Y:S01]  /*0870*/  LEA.HI.X R29, R25, R31, R21, 0x7, P1 ;  /* 0x0000001f191d7211 */ /* 0x000fe200008f3c15 */
[----:B------:R-:W-:Y:S01]  /*0880*/  IMAD.MOV.U32 R21, RZ, RZ, c[0x0][0x1a8] ;  /* 0x00006a00ff157624 */ /* 0x000fe200078e00ff */
[----:B------:R-:W-:Y:S01]  /*0890*/  IADD3 R0, R18, 0x20, RZ ;  /* 0x0000002012007810 */ /* 0x000fe20007ffe0ff */
[----:B------:R-:W-:Y:S01]  /*08a0*/  IMAD.IADD R6, R5, 0x1, -R238 ;  /* 0x0000000105067824 */ /* 0x000fe200078e0aee */
[----:B------:R-:W-:Y:S01]  /*08b0*/  ISETP.GE.AND P0, PT, R235, c[0x0][0x1cc], PT ;  /* 0x00007300eb007a0c */ /* 0x000fe20003f06270 */
[----:B------:R-:W-:Y:S01]  /*08c0*/  IMAD.U32 R233, R233, 0x20, R10 ;  /* 0x00000020e9e97824 */ /* 0x000fe200078e000a */
[----:B------:R-:W-:Y:S01]  /*08d0*/  ISETP.GE.AND P1, PT, R0, c[0x0][0x1cc], PT ;  /* 0x0000730000007a0c */ /* 0x000fe20003f26270 */
[----:B------:R-:W-:Y:S01]  /*08e0*/  IMAD.MOV.U32 R10, RZ, RZ, c[0x0][0x1ac] ;  /* 0x00006b00ff0a7624 */ /* 0x000fe200078e00ff */
[----:B------:R-:W-:Y:S01]  /*08f0*/  LEA R24, P3, R21, R26, 0x7 ;  /* 0x0000001a15187211 */ /* 0x000fe200078638ff */
[----:B------:R-:W-:Y:S01]  /*0900*/  IMAD.WIDE.U32 R34, R238, c[0x0][0x178], R18 ;  /* 0x00005e00ee227a25 */ /* 0x000fe200078e0012 */
[C---:B------:R-:W-:Y:S01]  /*0910*/  ISETP.LT.OR P5, PT, R6.reuse, 0x1, P2 ;  /* 0x000000010600780c */ /* 0x040fe200017a1670 */
[----:B------:R-:W-:Y:S01]  /*0920*/  CS2R R120, SRZ ;  /* 0x0000000000787805 */ /* 0x000fe2000001ff00 */
[C---:B------:R-:W-:Y:S01]  /*0930*/  ISETP.LT.OR P4, PT, R6.reuse, 0x1, P1 ;  /* 0x000000010600780c */ /* 0x040fe20000f81670 */
[----:B------:R-:W-:Y:S01]  /*0940*/  IMAD.IADD R33, R35, 0x1, R32 ;  /* 0x0000000123217824 */ /* 0x000fe200078e0220 */
[----:B------:R-:W-:Y:S01]  /*0950*/  LEA.HI.X R25, R21, R27, R10, 0x7, P3 ;  /* 0x0000001b15197211 */ /* 0x000fe200018f3c0a */
[----:B------:R-:W-:Y:S01]  /*0960*/  IMAD.MOV.U32 R32, RZ, RZ, R34 ;  /* 0x000000ffff207224 */ /* 0x000fe200078e0022 */
[----:B------:R-:W-:Y:S01]  /*0970*/  ISETP.LT.OR P3, PT, R6, 0x1, P0 ;  /* 0x000000010600780c */ /* 0x000fe20000761670 */
[----:B------:R-:W-:Y:S01]  /*0980*/  IMAD R14, R2, c[0x0][0x180], RZ ;  /* 0x00006000020e7a24 */ /* 0x000fe200078e02ff */
[C---:B------:R-:W-:Y:S01]  /*0990*/  ISETP.LT.OR P2, PT, R6.reuse, 0x41, P2 ;  /* 0x000000410600780c */ /* 0x040fe20001741670 */
[----:B------:R-:W-:Y:S01]  /*09a0*/  IMAD.SHL.U32 R233, R233, 0x2, RZ ;  /* 0x00000002e9e97824 */ /* 0x000fe200078e00ff */
[C---:B------:R-:W-:Y:S01]  /*09b0*/  ISETP.LT.OR P1, PT, R6.reuse, 0x41, P1 ;  /* 0x000000410600780c */ /* 0x040fe20000f21670 */
[C---:B------:R-:W-:Y:S01]  /*09c0*/  IMAD R14, R7.reuse, c[0x0][0x184], R14 ;  /* 0x00006100070e7a24 */ /* 0x040fe200078e020e */
[----:B------:R-:W-:Y:S01]  /*09d0*/  ISETP.LT.OR P0, PT, R6, 0x41, P0 ;  /* 0x000000410600780c */ /* 0x000fe20000701670 */
[----:B------:R-:W-:Y:S01]  /*09e0*/  IMAD.WIDE.U32 R32, R7, c[0x0][0x180], R32 ;  /* 0x0000600007207a25 */ /* 0x000fe200078e0020 */
[----:B------:R1:W-:Y:S01]  /*09f0*/  LDGSTS.E.BYPASS.LTC128B.128 [R233+0x6080], [R30.64], !P5 ;  /* 0x060800001ee97fae */ /* 0x0003e2000e901d4c */
[----:B------:R-:W-:Y:S01]  /*0a00*/  ISETP.GE.AND P5, PT, R0, c[0x0][0x19c], PT ;  /* 0x0000670000007a0c */ /* 0x000fe20003fa6270 */
[----:B------:R-:W-:Y:S01]  /*0a10*/  CS2R R114, SRZ ;  /* 0x0000000000727805 */ /* 0x000fe2000001ff00 */
[----:B------:R-:W-:Y:S01]  /*0a20*/  IMAD.IADD R33, R33, 0x1, R14 ;  /* 0x0000000121217824 */ /* 0x000fe200078e020e */
[----:B------:R1:W-:Y:S01]  /*0a30*/  LDGSTS.E.BYPASS.LTC128B.128 [R233+0x8080], [R30.64+0x40], !P4 ;  /* 0x080800401ee97fae */ /* 0x0003e2000e101d4c */
[----:B------:R-:W-:Y:S01]  /*0a40*/  IMAD.U32 R10, RZ, RZ, UR17 ;  /* 0x00000011ff0a7e24 */ /* 0x000fe2000f8e00ff */
[----:B------:R-:W-:Y:S01]  /*0a50*/  ISETP.GE.AND P4, PT, R18, c[0x0][0x19c], PT ;  /* 0x0000670012007a0c */ /* 0x000fe20003f86270 */
[----:B------:R-:W-:Y:S01]  /*0a60*/  IMAD R21, R239, c[0x0][0x208], RZ ;  /* 0x00008200ef157a24 */ /* 0x000fe200078e02ff */
[----:B------:R1:W-:Y:S01]  /*0a70*/  LDGSTS.E.BYPASS.LTC128B.128 [R233+0xa080], [R30.64+0x80], !P3 ;  /* 0x0a0800801ee97fae */ /* 0x0003e2000d901d4c */
[----:B------:R-:W-:Y:S01]  /*0a80*/  ISETP.GE.AND P3, PT, R235, c[0x0][0x19c], PT ;  /* 0x00006700eb007a0c */ /* 0x000fe20003f66270 */
[----:B------:R-:W-:Y:S01]  /*0a90*/  IMAD.WIDE.U32 R32, R10, c[0x0][0x188], R32 ;  /* 0x000062000a207a25 */ /* 0x000fe200078e0020 */
[C---:B------:R-:W-:Y:S01]  /*0aa0*/  ISETP.LT.OR P6, PT, R6.reuse, 0x1, P4 ;  /* 0x000000010600780c */ /* 0x040fe200027c1670 */
[----:B------:R2:W-:Y:S01]  /*0ab0*/  LDGSTS.E.BYPASS.LTC128B.128 [R233+0x7080], [R28.64], !P2 ;  /* 0x070800001ce97fae */ /* 0x0005e2000d101d4c */
[----:B------:R-:W-:Y:S01]  /*0ac0*/  ISETP.LT.OR P2, PT, R6, 0x1, P5 ;  /* 0x000000010600780c */ /* 0x000fe20002f41670 */
[----:B------:R-:W-:Y:S01]  /*0ad0*/  IMAD R21, R238, c[0x0][0x20c], R21 ;  /* 0x00008300ee157a24 */ /* 0x000fe200078e0215 */
[----:B------:R-:W-:Y:S01]  /*0ae0*/  IADD3 R10, R33, UR4, RZ ;  /* 0x00000004210a7c10 */ /* 0x000fe2000fffe0ff */
[----:B------:R2:W-:Y:S01]  /*0af0*/  LDGSTS.E.BYPASS.LTC128B.128 [R233+0x9080], [R28.64+0x40], !P1 ;  /* 0x090800401ce97fae */ /* 0x0005e2000c901d4c */
[C---:B------:R-:W-:Y:S01]  /*0b00*/  ISETP.LT.OR P1, PT, R6.reuse, 0x1, P3 ;  /* 0x000000010600780c */ /* 0x040fe20001f21670 */
[----:B------:R-:W-:Y:S01]  /*0b10*/  ULDC.64 UR4, c[0x0][0x218] ;  /* 0x0000860000047ab9 */ /* 0x000fe20000000a00 */
[----:B------:R-:W-:Y:S01]  /*0b20*/  ISETP.LT.OR P4, PT, R6, 0x41, P4 ;  /* 0x000000410600780c */ /* 0x000fe20002781670 */
[----:B------:R2:W-:Y:S01]  /*0b30*/  LDGSTS.E.BYPASS.LTC128B.128 [R233+0xb080], [R28.64+0x80], !P0 ;  /* 0x0b0800801ce97fae */ /* 0x0005e2000c101d4c */
[----:B------:R-:W-:Y:S01]  /*0b40*/  LEA R248, P0, R32, c[0x0][0x160], 0x1 ;  /* 0x0000580020f87a11 */ /* 0x000fe200078008ff */
[----:B------:R-:W-:Y:S01]  /*0b50*/  UIMAD UR4, UR6, UR4, URZ ;  /* 0x00000004060472a4 */ /* 0x000fe2000f8e023f */
[----:B------:R-:W-:Y:S01]  /*0b60*/  ISETP.LT.OR P5, PT, R6, 0x41, P5 ;  /* 0x000000410600780c */ /* 0x000fe20002fa1670 */
[----:B------:R-:W0:Y:S01]  /*0b70*/  LDGDEPBAR ;  /* 0x00000000000079af */ /* 0x000e220000000000 */
[----:B------:R-:W-:Y:S01]  /*0b80*/  LEA.HI.X R249, R32, c[0x0][0x164], R10, 0x1, P0 ;  /* 0x0000590020f97a11 */ /* 0x000fe200000f0c0a */
[----:B------:R-:W-:Y:S01]  /*0b90*/  IMAD R10, R2, c[0x0][0x210], RZ ;  /* 0x00008400020a7a24 */ /* 0x000fe200078e02ff */
[----:B------:R-:W-:Y:S01]  /*0ba0*/  ISETP.LT.OR P3, PT, R6, 0x41, P3 ;  /* 0x000000410600780c */ /* 0x000fe20001f61670 */
[----:B------:R3:W-:Y:S01]  /*0bb0*/  LDGSTS.E.BYPASS.LTC128B.128 [R233+0x80], [R26.64], !P6 ;  /* 0x000800001ae97fae */ /* 0x0007e2000f101d4c */
[----:B------:R-:W-:Y:S01]  /*0bc0*/  IMAD.U32 R6, RZ, RZ, UR17 ;  /* 0x00000011ff067e24 */ /* 0x000fe2000f8e00ff */
[----:B------:R-:W-:Y:S01]  /*0bd0*/  UIMAD UR4, UR17, UR5, UR4 ;  /* 0x00000005110472a4 */ /* 0x000fe2000f8e0204 */
[----:B------:R-:W-:Y:S01]  /*0be0*/  IMAD R10, R7, c[0x0][0x214], R10 ;  /* 0x00008500070a7a24 */ /* 0x000fe200078e020a */
[----:B------:R3:W-:Y:S01]  /*0bf0*/  LDGSTS.E.BYPASS.LTC128B.128 [R233+0x2080], [R26.64+0x40], !P2 ;  /* 0x020800401ae97fae */ /* 0x0007e2000d101d4c */
[----:B------:R-:W-:Y:S01]  /*0c00*/  ISETP.GE.AND P0, PT, R18, c[0x0][0x16c], PT ;  /* 0x00005b0012007a0c */ /* 0x000fe20003f06270 */
[----:B------:R-:W-:Y:S01]  /*0c10*/  IMAD.SHL.U32 R234, R13, 0x8, RZ ;  /* 0x000000080dea7824 */ /* 0x000fe200078e00ff */
[C---:B------:R-:W-:Y:S01]  /*0c20*/  ISETP.GE.AND P2, PT, R238.reuse, c[0x0][0x168], PT ;  /* 0x00005a00ee007a0c */ /* 0x040fe20003f46270 */
[----:B-1----:R-:W-:Y:S01]  /*0c30*/  IMAD.WIDE.U32 R30, R238, c[0x0][0x208], R18 ;  /* 0x00008200ee1e7a25 */ /* 0x002fe200078e0012 */
[----:B------:R3:W-:Y:S01]  /*0c40*/  LDGSTS.E.BYPASS.LTC128B.128 [R233+0x4080], [R26.64+0x80], !P1 ;  /* 0x040800801ae97fae */ /* 0x0007e2000c901d4c */
[----:B------:R-:W-:Y:S01]  /*0c50*/  LOP3.LUT R19, R9, 0xfffffff8, RZ, 0xc0, !PT ;  /* 0xfffffff809137812 */ /* 0x000fe200078ec0ff */
[----:B------:R-:W-:Y:S01]  /*0c60*/  CS2R R112, SRZ ;  /* 0x0000000000707805 */ /* 0x000fe2000001ff00 */
[----:B------:R-:W-:Y:S01]  /*0c70*/  IMAD.IADD R21, R31, 0x1, R21 ;  /* 0x000000011f157824 */ /* 0x000fe200078e0215 */
[----:B------:R-:W-:Y:S01]  /*0c80*/  SEL R241, RZ, 0x1, P0 ;  /* 0x00000001fff17807 */ /* 0x000fe20000000000 */
[----:B------:R-:W-:Y:S01]  /*0c90*/  IMAD.MOV.U32 R20, RZ, RZ, R30 ;  /* 0x000000ffff147224 */ /* 0x000fe200078e001e */
[----:B------:R1:W-:Y:S01]  /*0ca0*/  LDGSTS.E.BYPASS.LTC128B.128 [R233+0x1080], [R24.64], !P4 ;  /* 0x0108000018e97fae */ /* 0x0003e2000e101d4c */
[----:B------:R-:W-:Y:S01]  /*0cb0*/  IMAD.IADD R228, R236, 0x1, -R19 ;  /* 0x00000001ece47824 */ /* 0x000fe200078e0a13 */
[----:B------:R-:W-:Y:S01]  /*0cc0*/  ISETP.GE.AND P4, PT, R18, c[0x0][0x1fc], PT ;  /* 0x00007f0012007a0c */ /* 0x000fe20003f86270 */
[----:B------:R-:W-:Y:S01]  /*0cd0*/  CS2R R110, SRZ ;  /* 0x00000000006e7805 */ /* 0x000fe2000001ff00 */
[----:B--2---:R-:W-:Y:S01]  /*0ce0*/  IMAD.WIDE.U32 R28, R7, c[0x0][0x210], R20 ;  /* 0x00008400071c7a25 */ /* 0x004fe200078e0014 */
[----:B------:R-:W-:Y:S01]  /*0cf0*/  LEA R20, P1, R12, c[0x0][0x258], 0x2 ;  /* 0x000096000c147a11 */ /* 0x000fe200078210ff */
[----:B------:R1:W-:Y:S01]  /*0d00*/  LDGSTS.E.BYPASS.LTC128B.128 [R233+0x3080], [R24.64+0x40], !P5 ;  /* 0x0308004018e97fae */ /* 0x0003e2000e901d4c */
[----:B------:R-:W-:Y:S01]  /*0d10*/  ISETP.GE.OR P6, PT, R18, c[0x0][0x1fc], P2 ;  /* 0x00007f0012007a0c */ /* 0x000fe200017c6670 */
[----:B------:R-:W-:Y:S01]  /*0d20*/  IMAD.IADD R29, R29, 0x1, R10 ;  /* 0x000000011d1d7824 */ /* 0x000fe200078e020a */
[----:B------:R-:W-:Y:S01]  /*0d30*/  LEA.HI.X R21, R12, c[0x0][0x25c], R11, 0x2, P1 ;  /* 0x000097000c157a11 */ /* 0x000fe200008f140b */
[----:B------:R1:W-:Y:S01]  /*0d40*/  LDGSTS.E.BYPASS.LTC128B.128 [R233+0x5080], [R24.64+0x80], !P3 ;  /* 0x0508008018e97fae */ /* 0x0003e2000d901d4c */
[----:B------:R-:W-:Y:S01]  /*0d50*/  LEA.HI R12, R16, R23, RZ, 0x1 ;  /* 0x00000017100c7211 */ /* 0x000fe200078f08ff */
[----:B------:R-:W-:Y:S01]  /*0d60*/  IMAD.WIDE.U32 R10, R6, c[0x0][0x218], R28 ;  /* 0x00008600060a7a25 */ /* 0x000fe200078e001c */
[----:B------:R-:W-:Y:S01]  /*0d70*/  ISETP.GE.AND P5, PT, R0, c[0x0][0x16c], PT ;  /* 0x00005b0000007a0c */ /* 0x000fe20003fa6270 */
[----:B------:R-:W0:Y:S01]  /*0d80*/  LDGDEPBAR ;  /* 0x00000000000079af */ /* 0x000e220000000000 */
[----:B------:R-:W-:Y:S01]  /*0d90*/  LOP3.LUT R12, R12, 0xfffffffe, RZ, 0xc0, !PT ;  /* 0xfffffffe0c0c7812 */ /* 0x000fe200078ec0ff */
[----:B------:R-:W-:Y:S01]  /*0da0*/  CS2R R108, SRZ ;  /* 0x00000000006c7805 */ /* 0x000fe2000001ff00 */
[----:B------:R-:W-:Y:S01]  /*0db0*/  IADD3 R6, R11, UR4, RZ ;  /* 0x000000040b067c10 */ /* 0x000fe2000fffe0ff */
[----:B------:R-:W-:Y:S01]  /*0dc0*/  CS2R R102, SRZ ;  /* 0x0000000000667805 */ /* 0x000fe2000001ff00 */
[----:B------:R-:W-:Y:S01]  /*0dd0*/  LOP3.LUT R11, R4, 0xfffffff0, RZ, 0xc0, !PT ;  /* 0xfffffff0040b7812 */ /* 0x000fe200078ec0ff */
[C---:B------:R-:W-:Y:S01]  /*0de0*/  IMAD.IADD R12, R23.reuse, 0x1, -R12 ;  /* 0x00000001170c7824 */ /* 0x040fe200078e0a0c */
[----:B------:R-:W-:Y:S01]  /*0df0*/  LEA R246, P0, R10, c[0x0][0x1f0], 0x1 ;  /* 0x00007c000af67a11 */ /* 0x000fe200078008ff */
[----:B------:R-:W-:Y:S01]  /*0e00*/  IMAD.SHL.U32 R23, R23, 0x10, RZ ;  /* 0x0000001017177824 */ /* 0x000fe200078e00ff */
[----:B------:R-:W-:Y:S01]  /*0e10*/  ISETP.GE.AND P3, PT, R0, c[0x0][0x1fc], PT ;  /* 0x00007f0000007a0c */ /* 0x000fe20003f66270 */
[----:B------:R-:W-:Y:S01]  /*0e20*/  IMAD.IADD R4, R236, 0x1, -R11 ;  /* 0x00000001ec047824 */ /* 0x000fe200078e0a0b */
[----:B------:R-:W-:Y:S01]  /*0e30*/  LEA.HI.X R247, R10, c[0x0][0x1f4], R6, 0x1, P0 ;  /* 0x00007d000af77a11 */ /* 0x000fe200000f0c06 */
[----:B------:R-:W-:Y:S01]  /*0e40*/  IMAD.SHL.U32 R226, R12, 0x400, RZ ;  /* 0x000004000ce27824 */ /* 0x000fe200078e00ff */
[----:B------:R-:W-:Y:S01]  /*0e50*/  LEA.HI R6, R228, R228, RZ, 0x1 ;  /* 0x000000e4e4067211 */ /* 0x000fe200078f08ff */
[----:B------:R-:W-:Y:S01]  /*0e60*/  CS2R R100, SRZ ;  /* 0x0000000000647805 */ /* 0x000fe2000001ff00 */
[----:B------:R-:W-:Y:S01]  /*0e70*/  LEA R10, P0, R8, c[0x0][0x280], 0x2 ;  /* 0x0000a000080a7a11 */ /* 0x000fe200078010ff */
[----:B------:R-:W-:Y:S01]  /*0e80*/  IMAD R251, R251, 0x2, R226 ;  /* 0x00000002fbfb7824 */ /* 0x000fe200078e02e2 */
[-C--:B------:R-:W-:Y:S01]  /*0e90*/  LEA.HI R14, R4, R4.reuse, RZ, 0x1 ;  /* 0x00000004040e7211 */ /* 0x080fe200078f08ff */
[----:B------:R-:W-:Y:S01]  /*0ea0*/  CS2R R106, SRZ ;  /* 0x00000000006a7805 */ /* 0x000fe2000001ff00 */
[----:B---3--:R-:W-:Y:S01]  /*0eb0*/  LOP3.LUT R27, R6, 0x7fffffe, RZ, 0xc0, !PT ;  /* 0x07fffffe061b7812 */ /* 0x008fe200078ec0ff */
[----:B------:R-:W-:Y:S01]  /*0ec0*/  CS2R R104, SRZ ;  /* 0x0000000000687805 */ /* 0x000fe2000001ff00 */
[----:B------:R-:W-:Y:S01]  /*0ed0*/  LEA.HI.X R11, R8, c[0x0][0x284], R3, 0x2, P0 ;  /* 0x0000a100080b7a11 */ /* 0x000fe200000f1403 */
[----:B------:R-:W-:Y:S01]  /*0ee0*/  CS2R R98, SRZ ;  /* 0x0000000000627805 */ /* 0x000fe2000001ff00 */
[----:B-1----:R-:W-:Y:S01]  /*0ef0*/  SHF.R.S32.HI R25, RZ, 0x1f, R4 ;  /* 0x0000001fff197819 */ /* 0x002fe20000011404 */
[----:B------:R-:W-:Y:S01]  /*0f00*/  IMAD.IADD R27, R228, 0x1, -R27 ;  /* 0x00000001e41b7824 */ /* 0x000fe200078e0a1b */
[----:B------:R-:W-:Y:S01]  /*0f10*/  LOP3.LUT R19, R14, 0x7fffffe, RZ, 0xc0, !PT ;  /* 0x07fffffe0e137812 */ /* 0x000fe200078ec0ff */
[----:B------:R-:W-:Y:S01]  /*0f20*/  IMAD.SHL.U32 R228, R228, 0x40, RZ ;  /* 0x00000040e4e47824 */ /* 0x000fe200078e00ff */
[----:B------:R-:W-:Y:S01]  /*0f30*/  LEA.HI R25, R25, R4, RZ, 0x3 ;  /* 0x0000000419197211 */ /* 0x000fe200078f18ff */
[----:B------:R-:W-:-:S04]  /*0f40*/  DEPBAR.LE SB0, 0x1 ;  /* 0x000080400000791a */ /* 0x000fc80000000000 */
[----:B------:R-:W-:Y:S01]  /*0f50*/  LOP3.LUT R3, R25, 0xfffffff8, RZ, 0xc0, !PT ;  /* 0xfffffff819037812 */ /* 0x000fe200078ec0ff */
[C---:B------:R-:W-:Y:S01]  /*0f60*/  IMAD.IADD R18, R4.reuse, 0x1, -R19 ;  /* 0x0000000104127824 */ /* 0x040fe200078e0a13 */
[----:B------:R-:W-:Y:S01]  /*0f70*/  ISETP.GE.AND P0, PT, R235, c[0x0][0x16c], PT ;  /* 0x00005b00eb007a0c */ /* 0x000fe20003f06270 */
[----:B------:R-:W-:Y:S01]  /*0f80*/  CS2R R96, SRZ ;  /* 0x0000000000607805 */ /* 0x000fe2000001ff00 */
[----:B------:R-:W-:Y:S01]  /*0f90*/  SHF.R.S32.HI R6, RZ, 0x1, R6 ;  /* 0x00000001ff067819 */ /* 0x000fe20000011406 */
[----:B------:R-:W-:Y:S01]  /*0fa0*/  IMAD.IADD R3, R4, 0x1, -R3 ;  /* 0x0000000104037824 */ /* 0x000fe200078e0a03 */
[----:B------:R-:W-:Y:S01]  /*0fb0*/  SEL R4, RZ, 0x4, P0 ;  /* 0x00000004ff047807 */ /* 0x000fe20000000000 */
[----:B------:R-:W-:Y:S01]  /*0fc0*/  CS2R R94, SRZ ;  /* 0x00000000005e7805 */ /* 0x000fe2000001ff00 */
[--C-:B------:R-:W-:Y:S01]  /*0fd0*/  SHF.R.S32.HI R19, RZ, 0x1, R14.reuse ;  /* 0x00000001ff137819 */ /* 0x100fe2000001140e */
[----:B------:R-:W-:Y:S01]  /*0fe0*/  CS2R R92, SRZ ;  /* 0x00000000005c7805 */ /* 0x000fe2000001ff00 */
[C---:B------:R-:W-:Y:S01]  /*0ff0*/  LOP3.LUT P0, RZ, R6.reuse, 0x2, RZ, 0xc0, !PT ;  /* 0x0000000206ff7812 */ /* 0x040fe2000780c0ff */
[----:B------:R-:W-:Y:S01]  /*1000*/  IMAD.SHL.U32 R6, R6, 0x40, RZ ;  /* 0x0000004006067824 */ /* 0x000fe200078e00ff */
[----:B------:R-:W-:Y:S01]  /*1010*/  LOP3.LUT R228, R228, 0x1c0, RZ, 0xc0, !PT ;  /* 0x000001c0e4e47812 */ /* 0x000fe200078ec0ff */
[----:B------:R-:W-:Y:S01]  /*1020*/  CS2R R86, SRZ ;  /* 0x0000000000567805 */ /* 0x000fe2000001ff00 */
[----:B------:R-:W-:Y:S01]  /*1030*/  SHF.R.S32.HI R14, RZ, 0x1f, R14 ;  /* 0x0000001fff0e7819 */ /* 0x000fe2000001140e */
[----:B------:R-:W-:Y:S01]  /*1040*/  CS2R R84, SRZ ;  /* 0x0000000000547805 */ /* 0x000fe2000001ff00 */
[----:B------:R-:W-:Y:S01]  /*1050*/  ISETP.GE.OR P1, PT, R0, c[0x0][0x1fc], P2 ;  /* 0x00007f0000007a0c */ /* 0x000fe20001726670 */
[----:B------:R-:W-:Y:S01]  /*1060*/  CS2R R90, SRZ ;  /* 0x00000000005a7805 */ /* 0x000fe2000001ff00 */
[----:B------:R-:W-:Y:S01]  /*1070*/  LEA.HI R0, R17, R236, RZ, 0x6 ;  /* 0x000000ec11007211 */ /* 0x000fe200078f30ff */
[----:B------:R-:W-:Y:S01]  /*1080*/  CS2R R88, SRZ ;  /* 0x0000000000587805 */ /* 0x000fe2000001ff00 */
[----:B------:R-:W-:Y:S01]  /*1090*/  LOP3.LUT R22, R228, 0x30, R23, 0xf8, !PT ;  /* 0x00000030e4167812 */ /* 0x000fe200078ef817 */
[----:B------:R-:W-:Y:S01]  /*10a0*/  CS2R R82, SRZ ;  /* 0x0000000000527805 */ /* 0x000fe2000001ff00 */
[----:B------:R-:W-:Y:S01]  /*10b0*/  LEA.HI R14, R14, R19, RZ, 0x2 ;  /* 0x000000130e0e7211 */ /* 0x000fe200078f10ff */
[----:B------:R-:W-:Y:S01]  /*10c0*/  CS2R R80, SRZ ;  /* 0x0000000000507805 */ /* 0x000fe2000001ff00 */
[----:B------:R-:W-:Y:S01]  /*10d0*/  LOP3.LUT R6, R6, 0xc0, RZ, 0xc0, !PT ;  /* 0x000000c006067812 */ /* 0x000fe200078ec0ff */
[----:B------:R-:W-:Y:S01]  /*10e0*/  CS2R R78, SRZ ;  /* 0x00000000004e7805 */ /* 0x000fe2000001ff00 */
[----:B------:R-:W-:Y:S01]  /*10f0*/  SHF.R.S32.HI R0, RZ, 0x6, R0 ;  /* 0x00000006ff007819 */ /* 0x000fe20000011400 */
[----:B------:R-:W-:Y:S01]  /*1100*/  CS2R R76, SRZ ;  /* 0x00000000004c7805 */ /* 0x000fe2000001ff00 */
[--C-:B------:R-:W-:Y:S01]  /*1110*/  LOP3.LUT R23, R22, 0x8, R9.reuse, 0xf8, !PT ;  /* 0x0000000816177812 */ /* 0x100fe200078ef809 */
[----:B------:R-:W-:Y:S01]  /*1120*/  CS2R R70, SRZ ;  /* 0x0000000000467805 */ /* 0x000fe2000001ff00 */
[----:B------:R-:W-:Y:S01]  /*1130*/  LOP3.LUT R14, R14, 0xfffffffc, RZ, 0xc0, !PT ;  /* 0xfffffffc0e0e7812 */ /* 0x000fe200078ec0ff */
[----:B------:R-:W-:Y:S01]  /*1140*/  IMAD R230, R13, 0x4, R0 ;  /* 0x000000040de67824 */ /* 0x000fe200078e0200 */
[----:B------:R-:W-:Y:S01]  /*1150*/  LOP3.LUT R9, R6, 0x8, R9, 0xf8, !PT ;  /* 0x0000000806097812 */ /* 0x000fe200078ef809 */
[----:B------:R-:W-:Y:S01]  /*1160*/  CS2R R68, SRZ ;  /* 0x0000000000447805 */ /* 0x000fe2000001ff00 */
[----:B------:R-:W-:Y:S01]  /*1170*/  SHF.R.U32.HI R6, RZ, 0x3, R6 ;  /* 0x00000003ff067819 */ /* 0x000fe20000011606 */
[----:B------:R-:W-:Y:S01]  /*1180*/  IMAD.IADD R14, R19, 0x1, -R14 ;  /* 0x00000001130e7824 */ /* 0x000fe200078e0a0e */
[----:B------:R-:W-:Y:S01]  /*1190*/  SEL R221, R220, 0xffffffe0, !P0 ;  /* 0xffffffe0dcdd7807 */ /* 0x000fe20004000000 */
[----:B------:R-:W-:Y:S01]  /*11a0*/  IMAD R230, R230, 0x8, R27 ;  /* 0x00000008e6e67824 */ /* 0x000fe200078e021b */
[----:B------:R-:W-:Y:S01]  /*11b0*/  LOP3.LUT R19, R9, R6, RZ, 0x3c, !PT ;  /* 0x0000000609137212 */ /* 0x000fe200078e3cff */
[----:B------:R-:W-:Y:S01]  /*11c0*/  IMAD.IADD R6, R238, 0x1, -R15 ;  /* 0x00000001ee067824 */ /* 0x000fe200078e0a0f */
[----:B------:R-:W-:Y:S01]  /*11d0*/  SEL R9, RZ, 0x2, P5 ;  /* 0x00000002ff097807 */ /* 0x000fe20002800000 */
[----:B------:R-:W-:Y:S01]  /*11e0*/  CS2R R74, SRZ ;  /* 0x00000000004a7805 */ /* 0x000fe2000001ff00 */
[----:B------:R-:W-:Y:S01]  /*11f0*/  SHF.R.S32.HI R25, RZ, 0x3, R25 ;  /* 0x00000003ff197819 */ /* 0x000fe20000011419 */
[----:B------:R-:W-:Y:S01]  /*1200*/  IMAD.U32 R230, R230, 0x20, R19 ;  /* 0x00000020e6e67824 */ /* 0x000fe200078e0013 */
[----:B------:R-:W-:Y:S01]  /*1210*/  IADD3 R9, R4, R9, R241 ;  /* 0x0000000904097210 */ /* 0x000fe20007ffe0f1 */
[----:B------:R-:W-:Y:S01]  /*1220*/  CS2R R72, SRZ ;  /* 0x0000000000487805 */ /* 0x000fe2000001ff00 */
[----:B------:R-:W-:Y:S01]  /*1230*/  SEL R4, RZ, 0xffffffff, P3 ;  /* 0xffffffffff047807 */ /* 0x000fe20001800000 */
[----:B------:R-:W-:Y:S01]  /*1240*/  IMAD.SHL.U32 R230, R230, 0x2, RZ ;  /* 0x00000002e6e67824 */ /* 0x000fe200078e00ff */
[----:B------:R-:W-:Y:S01]  /*1250*/  BAR.SYNC.DEFER_BLOCKING 0x0 ;  /* 0x0000000000007b1d */ /* 0x000fe20000010000 */
[----:B------:R-:W-:Y:S01]  /*1260*/  LOP3.LUT P3, RZ, R9, 0x1, RZ, 0xc0, !PT ;  /* 0x0000000109ff7812 */ /* 0x000fe2000786c0ff */
[----:B------:R-:W-:Y:S01]  /*1270*/  IMAD R227, R25, 0x8, R18 ;  /* 0x0000000819e37824 */ /* 0x000fe200078e0212 */
[----:B------:R-:W-:Y:S01]  /*1280*/  LEA.HI R17, R17, R236, RZ, 0x7 ;  /* 0x000000ec11117211 */ /* 0x000fe200078f38ff */
[----:B------:R-:W-:Y:S01]  /*1290*/  IMAD.IADD R221, R230, 0x1, R221 ;  /* 0x00000001e6dd7824 */ /* 0x000fe200078e02dd */
[----:B------:R-:W-:Y:S01]  /*12a0*/  ISETP.GE.OR P3, PT, R238, c[0x0][0x168], !P3 ;  /* 0x00005a00ee007a0c */ /* 0x000fe20005f66670 */
[----:B------:R-:W-:Y:S01]  /*12b0*/  IMAD.SHL.U32 R18, R13, 0x10, RZ ;  /* 0x000000100d127824 */ /* 0x000fe200078e00ff */
[----:B------:R-:W-:Y:S01]  /*12c0*/  SHF.R.U32.HI R17, RZ, 0x4, R17 ;  /* 0x00000004ff117819 */ /* 0x000fe20000011611 */
[----:B------:R-:W-:Y:S01]  /*12d0*/  IMAD.SHL.U32 R19, R4, 0x2, RZ ;  /* 0x0000000204137824 */ /* 0x000fe200078e00ff */
[----:B------:R-:W-:Y:S01]  /*12e0*/  SEL R8, RZ, 0x1, P4 ;  /* 0x00000001ff087807 */ /* 0x000fe20002000000 */
[----:B------:R-:W-:Y:S01]  /*12f0*/  IMAD.SHL.U32 R227, R227, 0x20, RZ ;  /* 0x00000020e3e37824 */ /* 0x000fe200078e00ff */
[----:B------:R-:W-:Y:S01]  /*1300*/  LOP3.LUT R18, R18, 0x10, RZ, 0xc0, !PT ;  /* 0x0000001012127812 */ /* 0x000fe200078ec0ff */
[----:B------:R-:W-:Y:S01]  /*1310*/  IMAD R226, R25, 0x200, R226 ;  /* 0x0000020019e27824 */ /* 0x000fe200078e02e2 */
[----:B------:R-:W-:Y:S01]  /*1320*/  ISETP.GE.AND P4, PT, R235, c[0x0][0x1fc], PT ;  /* 0x00007f00eb007a0c */ /* 0x000fe20003f86270 */
[----:B------:R-:W-:Y:S01]  /*1330*/  CS2R R66, SRZ ;  /* 0x0000000000427805 */ /* 0x000fe2000001ff00 */
[----:B------:R-:W-:Y:S01]  /*1340*/  SEL R15, RZ, 0xffffffff, P5 ;  /* 0xffffffffff0f7807 */ /* 0x000fe20002800000 */
[----:B------:R-:W-:Y:S01]  /*1350*/  CS2R R64, SRZ ;  /* 0x0000000000407805 */ /* 0x000fe2000001ff00 */
[----:B------:R-:W-:Y:S01]  /*1360*/  LOP3.LUT R232, R18, 0x8, R17, 0xf8, !PT ;  /* 0x0000000812e87812 */ /* 0x000fe200078ef811 */
[----:B------:R-:W-:Y:S01]  /*1370*/  IMAD.SHL.U32 R18, R6, 0x40, RZ ;  /* 0x0000004006127824 */ /* 0x000fe200078e00ff */
[----:B------:R-:W-:Y:S01]  /*1380*/  SEL R240, RZ, 0x4, P4 ;  /* 0x00000004fff07807 */ /* 0x000fe20002000000 */
[----:B------:R-:W-:Y:S01]  /*1390*/  IMAD.SHL.U32 R4, R15, 0x2, RZ ;  /* 0x000000020f047824 */ /* 0x000fe200078e00ff */
[C---:B------:R-:W-:Y:S01]  /*13a0*/  LOP3.LUT P4, RZ, R9.reuse, 0x2, RZ, 0xc0, !PT ;  /* 0x0000000209ff7812 */ /* 0x040fe2000788c0ff */
[----:B------:R-:W-:Y:S01]  /*13b0*/  CS2R R62, SRZ ;  /* 0x00000000003e7805 */ /* 0x000fe2000001ff00 */
[----:B------:R-:W-:Y:S01]  /*13c0*/  LOP3.LUT P0, RZ, R9, 0x4, RZ, 0xc0, !PT ;  /* 0x0000000409ff7812 */ /* 0x000fe2000780c0ff */
[----:B------:R1:W2:Y:S01]  /*13d0*/  LDSM.16.M88.4 R168, [R230+0x6080] ;  /* 0x00608000e6a8783b */ /* 0x0002a20000000200 */
[----:B------:R-:W-:Y:S01]  /*13e0*/  SHF.R.U32.HI R228, RZ, 0x3, R228 ;  /* 0x00000003ffe47819 */ /* 0x000fe200000116e4 */
[----:B------:R-:W-:Y:S01]  /*13f0*/  IMAD.SHL.U32 R9, R0, 0x8, RZ ;  /* 0x0000000800097824 */ /* 0x000fe200078e00ff */
[----:B------:R-:W-:Y:S01]  /*1400*/  LOP3.LUT R15, R16, 0xffffffe0, RZ, 0xc0, !PT ;  /* 0xffffffe0100f7812 */ /* 0x000fe200078ec0ff */
[----:B------:R1:W3:Y:S01]  /*1410*/  LDSM.16.M88.4 R172, [R230+0x7080] ;  /* 0x00708000e6ac783b */ /* 0x0002e20000000200 */
[----:B------:R-:W-:Y:S01]  /*1420*/  LOP3.LUT R18, R18, 0x1c0, RZ, 0xc0, !PT ;  /* 0x000001c012127812 */ /* 0x000fe200078ec0ff */
[----:B------:R-:W-:Y:S01]  /*1430*/  IMAD.SHL.U32 R16, R3, 0x40, RZ ;  /* 0x0000004003107824 */ /* 0x000fe200078e00ff */
[C---:B------:R-:W-:Y:S01]  /*1440*/  ISETP.GE.OR P4, PT, R238.reuse, c[0x0][0x168], !P4 ;  /* 0x00005a00ee007a0c */ /* 0x040fe20006786670 */
[----:B------:R1:W4:Y:S01]  /*1450*/  LDSM.16.M88.4 R176, [R221+0x6080] ;  /* 0x00608000ddb0783b */ /* 0x0003220000000200 */
[----:B------:R-:W-:Y:S01]  /*1460*/  ISETP.GE.OR P0, PT, R238, c[0x0][0x168], !P0 ;  /* 0x00005a00ee007a0c */ /* 0x000fe20004706670 */
[----:B------:R-:W-:Y:S01]  /*1470*/  CS2R R60, SRZ ;  /* 0x00000000003c7805 */ /* 0x000fe2000001ff00 */
[----:B------:R-:W-:Y:S01]  /*1480*/  LOP3.LUT R228, R23, R228, RZ, 0x3c, !PT ;  /* 0x000000e417e47212 */ /* 0x000fe200078e3cff */
[----:B------:R1:W1:Y:S01]  /*1490*/  LDSM.16.M88.4 R184, [R221+0x7080] ;  /* 0x00708000ddb8783b */ /* 0x0002620000000200 */
[----:B------:R-:W-:Y:S01]  /*14a0*/  LOP3.LUT R241, R4, 0x2, R241, 0xe2, !PT ;  /* 0x0000000204f17812 */ /* 0x000fe200078ee2f1 */
[----:B------:R-:W-:Y:S01]  /*14b0*/  IMAD.IADD R4, R236, 0x1, -R15 ;  /* 0x00000001ec047824 */ /* 0x000fe200078e0a0f */
[----:B------:R-:W-:Y:S01]  /*14c0*/  LOP3.LUT R9, R9, 0x18, RZ, 0xc0, !PT ;  /* 0x0000001809097812 */ /* 0x000fe200078ec0ff */
[----:B------:R1:W1:Y:S01]  /*14d0*/  LDSM.16.M88.4 R188, [R230+0x8080] ;  /* 0x00808000e6bc783b */ /* 0x0002620000000200 */
[----:B------:R-:W-:Y:S01]  /*14e0*/  SHF.R.U32.HI R17, RZ, 0x3, R18 ;  /* 0x00000003ff117819 */ /* 0x000fe20000011612 */
[----:B------:R-:W-:Y:S01]  /*14f0*/  IMAD R228, R13, 0x200, R228 ;  /* 0x000002000de47824 */ /* 0x000fe200078e02e4 */
[----:B------:R-:W-:Y:S01]  /*1500*/  LOP3.LUT R19, R19, 0x2, R8, 0xe2, !PT ;  /* 0x0000000213137812 */ /* 0x000fe200078ee208 */
[----:B------:R1:W1:Y:S01]  /*1510*/  LDSM.16.M88.4 R192, [R230+0x9080] ;  /* 0x00908000e6c0783b */ /* 0x0002620000000200 */
[----:B------:R-:W-:Y:S01]  /*1520*/  LOP3.LUT R18, R17, R18, R9, 0x1e, !PT ;  /* 0x0000001211127212 */ /* 0x000fe200078e1e09 */
[----:B------:R-:W-:Y:S01]  /*1530*/  IMAD.SHL.U32 R13, R14, 0x40, RZ ;  /* 0x000000400e0d7824 */ /* 0x000fe200078e00ff */
[----:B------:R-:W-:Y:S01]  /*1540*/  SHF.R.S32.HI R17, RZ, 0x1f, R4 ;  /* 0x0000001fff117819 */ /* 0x000fe20000011404 */
[----:B------:R1:W1:Y:S01]  /*1550*/  LDSM.16.M88.4 R196, [R221+0x8080] ;  /* 0x00808000ddc4783b */ /* 0x0002620000000200 */
[----:B------:R-:W-:Y:S01]  /*1560*/  LOP3.LUT R16, R16, 0x1c0, RZ, 0xc0, !PT ;  /* 0x000001c010107812 */ /* 0x000fe200078ec0ff */
[----:B------:R-:W-:Y:S01]  /*1570*/  IMAD.IADD R251, R251, 0x1, R18 ;  /* 0x00000001fbfb7824 */ /* 0x000fe200078e0212 */
[----:B------:R-:W-:Y:S01]  /*1580*/  LEA.HI R8, R17, R4, RZ, 0x2 ;  /* 0x0000000411087211 */ /* 0x000fe200078f10ff */
[----:B------:R1:W1:Y:S01]  /*1590*/  LDSM.16.M88.4 R200, [R221+0x9080] ;  /* 0x00908000ddc8783b */ /* 0x0002620000000200 */
[----:B------:R-:W-:-:S02]  /*15a0*/  LOP3.LUT R13, R13, 0xc0, RZ, 0xc0, !PT ;  /* 0x000000c00d0d7812 */ /* 0x000fc400078ec0ff */
[----:B------:R-:W-:Y:S01]  /*15b0*/  LOP3.LUT P5, RZ, R3, 0x4, RZ, 0xc0, !PT ;  /* 0x0000000403ff7812 */ /* 0x000fe200078ac0ff */
[----:B------:R1:W1:Y:S01]  /*15c0*/  LDSM.16.M88.4 R204, [R230+0xa080] ;  /* 0x00a08000e6cc783b */ /* 0x0002620000000200 */
[----:B------:R-:W-:Y:S02]  /*15d0*/  LOP3.LUT R234, R234, 0x8, RZ, 0xc0, !PT ;  /* 0x00000008eaea7812 */ /* 0x000fe400078ec0ff */
[----:B------:R-:W-:Y:S01]  /*15e0*/  ISETP.GE.OR P2, PT, R235, c[0x0][0x1fc], P2 ;  /* 0x00007f00eb007a0c */ /* 0x000fe20001746670 */
[----:B------:R1:W1:Y:S01]  /*15f0*/  LDSM.16.M88.4 R208, [R230+0xb080] ;  /* 0x00b08000e6d0783b */ /* 0x0002620000000200 */
[----:B------:R-:W-:Y:S02]  /*1600*/  LOP3.LUT R240, R19, R240, RZ, 0xfc, !PT ;  /* 0x000000f013f07212 */ /* 0x000fe400078efcff */
[----:B------:R-:W-:Y:S01]  /*1610*/  SEL R220, R220, 0xffffffe0, !P5 ;  /* 0xffffffe0dcdc7807 */ /* 0x000fe20006800000 */
[----:B------:R1:W1:Y:S04]  /*1620*/  LDSM.16.M88.4 R212, [R221+0xa080] ;  /* 0x00a08000ddd4783b */ /* 0x0002680000000200 */
[----:B------:R1:W1:Y:S04]  /*1630*/  LDSM.16.M88.4 R216, [R221+0xb080] ;  /* 0x00b08000ddd8783b */ /* 0x0002680000000200 */
[----:B------:R-:W-:Y:S06]  /*1640*/  BAR.SYNC.DEFER_BLOCKING 0x0 ;  /* 0x0000000000007b1d */ /* 0x000fec0000010000 */
[----:B------:R-:W-:Y:S01]  /*1650*/  @!PT LDS RZ, [RZ] ;  /* 0x00000000fffff984 */ /* 0x000fe20000000800 */
[----:B------:R-:W-:Y:S01]  /*1660*/  @!PT LDS RZ, [RZ] ;  /* 0x00000000fffff984 */ /* 0x000fe20000000800 */
[----:B------:R-:W-:Y:S01]  /*1670*/  @!PT LDS RZ, [RZ] ;  /* 0x00000000fffff984 */ /* 0x000fe20000000800 */
[----:B------:R1:W-:Y:S01]  /*1680*/  LDGSTS.E.BYPASS.LTC128B.128 [R233+0x6080], [R248.64], !P3 ;  /* 0x06080000f8e97fae */ /* 0x0003e2000d901d4c */
[----:B------:R-:W-:-:S03]  /*1690*/  ISETP.GT.AND P3, PT, R236, 0xf, PT ;  /* 0x0000000fec00780c */ /* 0x000fc60003f64270 */
[----:B------:R1:W-:Y:S01]  /*16a0*/  LDGSTS.E.BYPASS.LTC128B.128 [R233+0x7080], [R248.64+0x40], !P4 ;  /* 0x07080040f8e97fae */ /* 0x0003e2000e101d4c */
[----:B------:R-:W-:Y:S02]  /*16b0*/  LOP3.LUT P4, RZ, R3, 0x2, RZ, 0xc0, !PT ;  /* 0x0000000203ff7812 */ /* 0x000fe4000788c0ff */
[----:B------:R-:W-:Y:S01]  /*16c0*/  SHF.R.S32.HI R3, RZ, 0x2, R8 ;  /* 0x00000002ff037819 */ /* 0x000fe20000011408 */
[----:B------:R1:W-:Y:S01]  /*16d0*/  LDGSTS.E.BYPASS.LTC128B.128 [R233+0x8080], [R248.64+0x80], !P0 ;  /* 0x08080080f8e97fae */ /* 0x0003e2000c101d4c */
[----:B------:R-:W-:Y:S02]  /*16e0*/  LOP3.LUT P0, RZ, R14, 0x2, RZ, 0xc0, !PT ;  /* 0x000000020eff7812 */ /* 0x000fe4000780c0ff */
[----:B------:R-:W-:Y:S01]  /*16f0*/  SHF.R.U32.HI R14, RZ, 0x3, R13 ;  /* 0x00000003ff0e7819 */ /* 0x000fe2000001160d */
[----:B------:R-:W-:Y:S01]  /*1700*/  IMAD R242, R12, 0x10, R3 ;  /* 0x000000100cf27824 */ /* 0x000fe200078e0203 */
[C---:B------:R-:W-:Y:S01]  /*1710*/  SEL R223, R231.reuse, 0xfffffff0, !P4 ;  /* 0xfffffff0e7df7807 */ /* 0x040fe20006000000 */
[----:B------:R-:W-:Y:S01]  /*1720*/  @!P3 IMAD.SHL.U32 R15, R236, 0x10, RZ ;  /* 0x00000010ec0fb824 */ /* 0x000fe200078e00ff */
[----:B------:R-:W-:Y:S01]  /*1730*/  LOP3.LUT R232, R14, R232, R13, 0x1e, !PT ;  /* 0x000000e80ee87212 */ /* 0x000fe200078e1e0d */
[----:B------:R-:W-:Y:S01]  /*1740*/  IMAD R3, R12, 0x200, R227 ;  /* 0x000002000c037824 */ /* 0x000fe200078e02e3 */
[----:B------:R-:W-:-:S02]  /*1750*/  SEL R231, R231, 0xfffffff0, !P0 ;  /* 0xfffffff0e7e77807 */ /* 0x000fc40004000000 */
[----:B------:R5:W-:Y:S01]  /*1760*/  @!P3 LDGSTS.E.BYPASS.LTC128B.128 [R15+0xf080], [R20.64] ;  /* 0x0f080000140fbfae */ /* 0x000be2000b901d4c */
[----:B------:R-:W-:-:S03]  /*1770*/  IMAD.IADD R232, R227, 0x1, R232 ;  /* 0x00000001e3e87824 */ /* 0x000fc600078e02e8 */
[----:B------:R-:W0:Y:S04]  /*1780*/  LDGDEPBAR ;  /* 0x00000000000079af */ /* 0x000e280000000000 */
[----:B------:R1:W-:Y:S04]  /*1790*/  LDGSTS.E.BYPASS.LTC128B.128 [R233+0xc080], [R246.64], !P6 ;  /* 0x0c080000f6e97fae */ /* 0x0003e8000f101d4c */
[----:B------:R1:W-:Y:S01]  /*17a0*/  LDGSTS.E.BYPASS.LTC128B.128 [R233+0xd080], [R246.64+0x40], !P1 ;  /* 0x0d080040f6e97fae */ /* 0x0003e2000c901d4c */
[----:B------:R-:W-:-:S03]  /*17b0*/  PLOP3.LUT P1, PT, PT, PT, UP0, 0x80, 0x0 ;  /* 0x000000000000781c */ /* 0x000fc60003f2f008 */
[----:B------:R1:W-:Y:S01]  /*17c0*/  LDGSTS.E.BYPASS.LTC128B.128 [R233+0xe080], [R246.64+0x80], !P2 ;  /* 0x0e080080f6e97fae */ /* 0x0003e2000d101d4c */
[----:B-----5:R-:W-:-:S04]  /*17d0*/  SHF.R.U32.HI R15, RZ, 0x3, R16 ;  /* 0x00000003ff0f7819 */ /* 0x020fc80000011610 */
[--C-:B------:R-:W-:Y:S02]  /*17e0*/  LOP3.LUT R15, R15, R16, R234.reuse, 0x1e, !PT ;  /* 0x000000100f0f7212 */ /* 0x100fe400078e1eea */
[CC--:B------:R-:W-:Y:S02]  /*17f0*/  LOP3.LUT R234, R14.reuse, R13.reuse, R234, 0x1e, !PT ;  /* 0x0000000d0eea7212 */ /* 0x0c0fe400078e1eea */
[----:B------:R-:W-:Y:S01]  /*1800*/  LOP3.LUT R14, R14, R13, R9, 0x1e, !PT ;  /* 0x0000000d0e0e7212 */ /* 0x000fe200078e1e09 */
[----:B------:R-:W-:Y:S02]  /*1810*/  IMAD.IADD R226, R226, 0x1, R15 ;  /* 0x00000001e2e27824 */ /* 0x000fe400078e020f */
[----:B------:R-:W-:Y:S02]  /*1820*/  IMAD.IADD R234, R3, 0x1, R234 ;  /* 0x0000000103ea7824 */ /* 0x000fe400078e02ea */
[----:B------:R-:W-:Y:S02]  /*1830*/  @!P3 IMAD.SHL.U32 R3, R236, 0x10, RZ ;  /* 0x00000010ec03b824 */ /* 0x000fe400078e00ff */
[----:B------:R-:W-:-:S03]  /*1840*/  IMAD.IADD R227, R227, 0x1, R14 ;  /* 0x00000001e3e37824 */ /* 0x000fc600078e020e */
[----:B------:R1:W-:Y:S04]  /*1850*/  @!P3 LDGSTS.E.BYPASS.LTC128B.128 [R3+0xf280], [R10.64] ;  /* 0x0f2800000a03bfae */ /* 0x0003e8000b901d4c */
[----:B------:R-:W0:Y:S04]  /*1860*/  LDGDEPBAR ;  /* 0x00000000000079af */ /* 0x000e280000000000 */
[----:B------:R-:W0:Y:S01]  /*1870*/  LDGDEPBAR ;  /* 0x00000000000079af */ /* 0x000e220000000000 */
[----:B------:R-:W-:Y:S05]  /*1880*/  @!P1 BRA `(.L_x_27) ;  /* 0x0000366000009947 */ /* 0x000fea0003800000 */
[----:B-1234-:R-:W-:Y:S01]  /*1890*/  SHF.R.S32.HI R3, RZ, 0x1f, R0 ;  /* 0x0000001fff037819 */ /* 0x01efe20000011400 */
[----:B------:R-:W-:Y:S01]  /*18a0*/  IMAD R2, R2, c[0x0][0x238], RZ ;  /* 0x00008e0002027a24 */ /* 0x000fe200078e02ff */
[----:B------:R-:W-:Y:S01]  /*18b0*/  SHF.R.S32.HI R237, RZ, 0x1f, R236 ;  /* 0x0000001fffed7819 */ /* 0x000fe200000114ec */
[----:B------:R-:W-:Y:S01]  /*18c0*/  ULDC.64 UR4, c[0x0][0x240] ;  /* 0x0000900000047ab9 */ /* 0x000fe20000000a00 */
[----:B------:R-:W-:Y:S01]  /*18d0*/  LEA.HI R3, R3, R0, RZ, 0x2 ;  /* 0x0000000003037211 */ /* 0x000fe200078f10ff */
[C---:B------:R-:W-:Y:S01]  /*18e0*/  IMAD R2, R7.reuse, c[0x0][0x23c], R2 ;  /* 0x00008f0007027a24 */ /* 0x040fe200078e0202 */
[----:B------:R-:W-:Y:S01]  /*18f0*/  LOP3.LUT P0, RZ, R6, 0x4, RZ, 0xc0, !PT ;  /* 0x0000000406ff7812 */ /* 0x000fe2000780c0ff */
[----:B------:R-:W-:Y:S01]  /*1900*/  IMAD.WIDE.U32 R10, R7, c[0x0][0x238], R236 ;  /* 0x00008e00070a7a25 */ /* 0x000fe200078e00ec */
[----:B------:R-:W-:Y:S01]  /*1910*/  LOP3.LUT R9, R3, 0xfffffffc, RZ, 0xc0, !PT ;  /* 0xfffffffc03097812 */ /* 0x000fe200078ec0ff */
[----:B------:R-:W-:Y:S01]  /*1920*/  UIADD3 UR9, UR9, 0x3f, URZ ;  /* 0x0000003f09097890 */ /* 0x000fe2000fffe03f */
[----:B------:R-:W-:Y:S01]  /*1930*/  LEA R226, R226, 0x13480, 0x1 ;  /* 0x00013480e2e27811 */ /* 0x000fe200078e08ff */
[----:B------:R-:W-:Y:S01]  /*1940*/  IMAD.IADD R11, R11, 0x1, R2 ;  /* 0x000000010b0b7824 */ /* 0x000fe200078e0202 */
[----:B------:R-:W-:Y:S01]  /*1950*/  LOP3.LUT R7, R8, 0xfffffffc, RZ, 0xc0, !PT ;  /* 0xfffffffc08077812 */ /* 0x000fe200078ec0ff */
[----:B------:R-:W-:Y:S01]  /*1960*/  IMAD.IADD R0, R0, 0x1, -R9 ;  /* 0x0000000100007824 */ /* 0x000fe200078e0a09 */
[----:B------:R-:W-:Y:S01]  /*1970*/  UIMAD UR4, UR6, UR4, URZ ;  /* 0x00000004060472a4 */ /* 0x000fe2000f8e023f */
[----:B------:R-:W-:Y:S01]  /*1980*/  IMAD.SHL.U32 R251, R251, 0x2, RZ ;  /* 0x00000002fbfb7824 */ /* 0x000fe200078e00ff */
[----:B------:R-:W-:Y:S01]  /*1990*/  IADD3 R7, R4, -R7, RZ ;  /* 0x8000000704077210 */ /* 0x000fe20007ffe0ff */
[----:B------:R-:W-:Y:S01]  /*19a0*/  IMAD R250, R0, -0x8, R5 ;  /* 0xfffffff800fa7824 */ /* 0x000fe200078e0205 */
[----:B------:R-:W-:Y:S01]  /*19b0*/  USHF.R.S32.HI UR8, URZ, 0x1f, UR9 ;  /* 0x0000001f3f087899 */ /* 0x000fe20008011409 */
[----:B------:R-:W-:Y:S01]  /*19c0*/  IMAD.U32 R0, RZ, RZ, UR17 ;  /* 0x00000011ff007e24 */ /* 0x000fe2000f8e00ff */
[----:B------:R-:W-:Y:S01]  /*19d0*/  LEA R224, R220, R226, 0x1 ;  /* 0x000000e2dce07211 */ /* 0x000fe200078e08ff */
[----:B------:R-:W-:Y:S01]  /*19e0*/  IMAD R225, R223, 0x2, R226 ;  /* 0x00000002dfe17824 */ /* 0x000fe200078e02e2 */
[C---:B------:R-:W-:Y:S01]  /*19f0*/  IADD3 R3, R251.reuse, 0xf480, RZ ;  /* 0x0000f480fb037810 */ /* 0x040fe20007ffe0ff */
[----:B------:R-:W-:Y:S01]  /*1a00*/  IMAD.WIDE.U32 R12, R0, c[0x0][0x240], R10 ;  /* 0x00009000000c7a25 */ /* 0x000fe200078e000a */
[----:B------:R-:W-:Y:S01]  /*1a10*/  UIMAD UR5, UR17, UR5, UR4 ;  /* 0x00000005110572a4 */ /* 0x000fe2000f8e0204 */
[----:B------:R-:W-:Y:S01]  /*1a20*/  IADD3 R243, R251, 0xf4c0, RZ ;  /* 0x0000f4c0fbf37810 */ /* 0x000fe20007ffe0ff */
[----:B------:R-:W-:Y:S01]  /*1a30*/  ULEA.HI UR8, UR8, UR9, URZ, 0x6 ;  /* 0x0000000908087291 */ /* 0x000fe2000f8f303f */
[----:B------:R-:W-:Y:S01]  /*1a40*/  IMAD.SHL.U32 R0, R234, 0x2, RZ ;  /* 0x00000002ea007824 */ /* 0x000fe200078e00ff */
[----:B------:R1:W-:Y:S01]  /*1a50*/  STL.64 [R1], R12 ;  /* 0x0000000c01007387 */ /* 0x0003e20000100a00 */
[----:B------:R-:W-:Y:S01]  /*1a60*/  @P0 IADD3 R243, R3, -0x40, RZ ;  /* 0xffffffc003f30810 */ /* 0x000fe20007ffe0ff */
[----:B------:R-:W-:Y:S01]  /*1a70*/  IMAD R250, R7, -0x2, R250 ;  /* 0xfffffffe07fa7824 */ /* 0x000fe200078e02fa */
[----:B------:R-:W-:Y:S01]  /*1a80*/  SHF.L.U32 R228, R228, 0x1, RZ ;  /* 0x00000001e4e47819 */ /* 0x000fe200000006ff */
[----:B------:R-:W-:Y:S01]  /*1a90*/  ULDC UR10, c[0x0][0x278] ;  /* 0x00009e00000a7ab9 */ /* 0x000fe20000000800 */
[----:B------:R-:W-:Y:S01]  /*1aa0*/  IADD3 R0, R0, 0xc080, RZ ;  /* 0x0000c08000007810 */ /* 0x000fe20007ffe0ff */
[----:B------:R-:W-:Y:S01]  /*1ab0*/  ULDC UR7, c[0x0][0x290] ;  /* 0x0000a40000077ab9 */ /* 0x000fe20000000800 */
[----:B------:R-:W-:Y:S01]  /*1ac0*/  LEA R227, R227, 0x80, 0x1 ;  /* 0x00000080e3e37811 */ /* 0x000fe200078e08ff */
[----:B------:R-:W-:Y:S01]  /*1ad0*/  CS2R R154, SRZ ;  /* 0x00000000009a7805 */ /* 0x000fe2000001ff00 */
[----:B------:R-:W-:Y:S01]  /*1ae0*/  CS2R R152, SRZ ;  /* 0x0000000000987805 */ /* 0x000fe2000001ff00 */
[----:B------:R-:W-:Y:S01]  /*1af0*/  IMAD R229, R231, 0x2, R0 ;  /* 0x00000002e7e57824 */ /* 0x000fe200078e0200 */
        /* <DEDUP_REMOVED lines=48> */
[C---:B------:R-:W-:Y:S01]  /*1e00*/  IMAD.IADD R222, R234.reuse, 0x1, R231 ;  /* 0x00000001eade7824 */ /* 0x040fe200078e02e7 */
[----:B------:R-:W-:Y:S01]  /*1e10*/  SHF.L.U32 R0, R234, 0x1, RZ ;  /* 0x00000001ea007819 */ /* 0x000fe200000006ff */
[----:B------:R-:W-:Y:S01]  /*1e20*/  UIMAD UR10, UR17, UR10, URZ ;  /* 0x0000000a110a72a4 */ /* 0x000fe2000f8e023f */
[----:B------:R-:W-:Y:S01]  /*1e30*/  IADD3 R252, R13, UR5, RZ ;  /* 0x000000050dfc7c10 */ /* 0x000fe2000fffe0ff */
[----:B------:R-:W-:-:S02]  /*1e40*/  UIMAD UR7, UR17, UR7, URZ ;  /* 0x00000007110772a4 */ /* 0x000fc4000f8e023f */
[----:B------:R-:W-:Y:S02]  /*1e50*/  UMOV UR4, URZ ;  /* 0x0000003f00047c82 */ /* 0x000fe40008000000 */
[----:B------:R-:W-:Y:S02]  /*1e60*/  UMOV UR18, 0x1 ;  /* 0x0000000100127882 */ /* 0x000fe40000000000 */
[----:B------:R-:W-:Y:S02]  /*1e70*/  UMOV UR14, URZ ;  /* 0x0000003f000e7c82 */ /* 0x000fe40008000000 */
[----:B------:R-:W-:Y:S02]  /*1e80*/  ULDC UR11, c[0x0][0x168] ;  /* 0x00005a00000b7ab9 */ /* 0x000fe40000000800 */
[----:B------:R-:W-:Y:S02]  /*1e90*/  USHF.R.S32.HI UR17, URZ, 0x6, UR8 ;  /* 0x000000063f117899 */ /* 0x000fe40008011408 */
[----:B-1----:R-:W-:-:S02]  /*1ea0*/  ULDC UR5, c[0x0][0x168] ;  /* 0x00005a0000057ab9 */ /* 0x002fc40000000800 */
.L_x_30:
        /* <DEDUP_REMOVED lines=143> */
.L_x_28:
        /* <DEDUP_REMOVED lines=438> */
.L_x_29:
        /* <DEDUP_REMOVED lines=62> */
[----:B------:R-:W-:Y:S07]  /*46e0*/  LDSM.16.M88.4 R52, [R220+0x2000] ;  /* 0x00200000dc34783b */ /* 0x000fee0000000200 */
        /* <DEDUP_REMOVED lines=63> */
[-C--:B-1---5:R-:W-:Y:S03]  /*4ae0*/  HMMA.16816.F32 R108, R8, R12.reuse, R108 ;  /* 0x0000000c086c723c */ /* 0x0a2fe6000000186c */
        /* <DEDUP_REMOVED lines=64> */
.L_x_27:
[----:B--234-:R-:W2:Y:S01]  /*4ef0*/  S2UR UR11, SR_CTAID.Y ;  /* 0x00000000000b79c3 */ /* 0x01cea20000002600 */
[----:B------:R-:W-:Y:S01]  /*4f00*/  UMOV UR4, 0x1 ;  /* 0x0000000100047882 */ /* 0x000fe20000000000 */
[----:B------:R-:W-:Y:S01]  /*4f10*/  ISETP.NE.AND P1, PT, R236, RZ, PT ;  /* 0x000000ffec00720c */ /* 0x000fe20003f25270 */
[----:B------:R-:W-:Y:S01]  /*4f20*/  ULDC.64 UR16, c[0x0][0x338] ;  /* 0x0000ce0000107ab9 */ /* 0x000fe20000000a00 */
[----:B------:R-:W-:Y:S01]  /*4f30*/  BSSY B0, `(.L_x_31) ;  /* 0x0000056000007945 */ /* 0x000fe20003800000 */
[----:B------:R-:W-:Y:S01]  /*4f40*/  UISETP.NE.AND UP0, UPT, UR4, UR16, UPT ;  /* 0x000000100400728c */ /* 0x000fe2000bf05270 */
[----:B------:R-:W-:Y:S01]  /*4f50*/  FMUL.FTZ R108, R108, c[0x0][0x298] ;  /* 0x0000a6006c6c7a20 */ /* 0x000fe20000410000 */
[----:B------:R-:W-:Y:S01]  /*4f60*/  ULDC UR9, c[0x0][0x340] ;  /* 0x0000d00000097ab9 */ /* 0x000fe20000000800 */
[----:B------:R-:W3:Y:S01]  /*4f70*/  S2UR UR8, SR_CTAID.X ;  /* 0x00000000000879c3 */ /* 0x000ee20000002500 */
[----:B------:R-:W-:Y:S01]  /*4f80*/  ULDC UR4, c[0x0][0x358] ;  /* 0x0000d60000047ab9 */ /* 0x000fe20000000800 */
[----:B------:R-:W-:Y:S01]  /*4f90*/  FMUL.FTZ R109, R109, c[0x0][0x298] ;  /* 0x0000a6006d6d7a20 */ /* 0x000fe20000410000 */
[----:B------:R-:W-:Y:S01]  /*4fa0*/  ULDC UR5, c[0x0][0x2f4] ;  /* 0x0000bd0000057ab9 */ /* 0x000fe20000000800 */
[----:B------:R-:W-:-:S02]  /*4fb0*/  FMUL.FTZ R110, R110, c[0x0][0x298] ;  /* 0x0000a6006e6e7a20 */ /* 0x000fc40000410000 */
[----:B------:R-:W-:Y:S02]  /*4fc0*/  FMUL.FTZ R111, R111, c[0x0][0x298] ;  /* 0x0000a6006f6f7a20 */ /* 0x000fe40000410000 */
[----:B------:R-:W4:Y:S01]  /*4fd0*/  S2UR UR7, SR_CTAID.Z ;  /* 0x00000000000779c3 */ /* 0x000f220000002700 */
[----:B------:R-:W-:Y:S02]  /*4fe0*/  FMUL.FTZ R112, R112, c[0x0][0x298] ;  /* 0x0000a60070707a20 */ /* 0x000fe40000410000 */
[----:B------:R-:W-:Y:S02]  /*4ff0*/  FMUL.FTZ R113, R113, c[0x0][0x298] ;  /* 0x0000a60071717a20 */ /* 0x000fe40000410000 */
[----:B------:R-:W-:Y:S02]  /*5000*/  FMUL.FTZ R114, R114, c[0x0][0x298] ;  /* 0x0000a60072727a20 */ /* 0x000fe40000410000 */
[----:B------:R-:W-:Y:S01]  /*5010*/  FMUL.FTZ R115, R115, c[0x0][0x298] ;  /* 0x0000a60073737a20 */ /* 0x000fe20000410000 */
[----:B--2---:R-:W-:Y:S01]  /*5020*/  UIMAD.WIDE.U32 UR18, UR11, UR17, URZ ;  /* 0x000000110b1272a5 */ /* 0x004fe2000f8e003f */
[----:B------:R-:W-:Y:S01]  /*5030*/  FMUL.FTZ R120, R120, c[0x0][0x298] ;  /* 0x0000a60078787a20 */ /* 0x000fe20000410000 */
[----:B------:R-:W-:Y:S01]  /*5040*/  USHF.R.S32.HI UR15, URZ, 0x1f, UR11 ;  /* 0x0000001f3f0f7899 */ /* 0x000fe2000801140b */
[----:B------:R-:W-:Y:S01]  /*5050*/  FMUL.FTZ R121, R121, c[0x0][0x298] ;  /* 0x0000a60079797a20 */ /* 0x000fe20000410000 */
[----:B------:R-:W-:Y:S01]  /*5060*/  UMOV UR17, UR11 ;  /* 0x0000000b00117c82 */ /* 0x000fe20008000000 */
[----:B------:R-:W-:Y:S01]  /*5070*/  FMUL.FTZ R122, R122, c[0x0][0x298] ;  /* 0x0000a6007a7a7a20 */ /* 0x000fe20000410000 */
[----:B------:R-:W-:Y:S01]  /*5080*/  @UP0 USHF.R.U32.HI UR17, URZ, UR9, UR19 ;  /* 0x000000093f110299 */ /* 0x000fe20008011613 */
[----:B------:R-:W-:Y:S01]  /*5090*/  FMUL.FTZ R123, R123, c[0x0][0x298] ;  /* 0x0000a6007b7b7a20 */ /* 0x000fe20000410000 */
[----:B---3--:R-:W-:Y:S01]  /*50a0*/  UIMAD UR9, UR8, UR4, URZ ;  /* 0x00000004080972a4 */ /* 0x008fe2000f8e023f */
[----:B------:R-:W-:Y:S01]  /*50b0*/  FMUL.FTZ R116, R116, c[0x0][0x298] ;  /* 0x0000a60074747a20 */ /* 0x000fe20000410000 */
[----:B------:R-:W-:Y:S01]  /*50c0*/  @UP0 USHF.R.S32.HI UR4, URZ, 0x1f, UR17 ;  /* 0x0000001f3f040899 */ /* 0x000fe20008011411 */
[----:B------:R-:W-:Y:S01]  /*50d0*/  FMUL.FTZ R117, R117, c[0x0][0x298] ;  /* 0x0000a60075757a20 */ /* 0x000fe20000410000 */
[----:B------:R-:W-:Y:S01]  /*50e0*/  UMOV UR14, UR11 ;  /* 0x0000000b000e7c82 */ /* 0x000fe20008000000 */
[----:B------:R-:W-:Y:S01]  /*50f0*/  FMUL.FTZ R118, R118, c[0x0][0x298] ;  /* 0x0000a60076767a20 */ /* 0x000fe20000410000 */
[----:B------:R-:W-:Y:S01]  /*5100*/  @UP0 UMOV UR14, UR17 ;  /* 0x00000011000e0c82 */ /* 0x000fe20008000000 */
[----:B------:R-:W-:Y:S01]  /*5110*/  FMUL.FTZ R119, R119, c[0x0][0x298] ;  /* 0x0000a60077777a20 */ /* 0x000fe20000410000 */
[----:B----4-:R-:W-:Y:S01]  /*5120*/  UIMAD UR10, UR7, UR5, URZ ;  /* 0x00000005070a72a4 */ /* 0x010fe2000f8e023f */
[----:B------:R-:W-:Y:S01]  /*5130*/  FMUL.FTZ R124, R124, c[0x0][0x298] ;  /* 0x0000a6007c7c7a20 */ /* 0x000fe20000410000 */
[----:B------:R-:W-:Y:S01]  /*5140*/  UIMAD UR5, UR9, UR5, URZ ;  /* 0x00000005090572a4 */ /* 0x000fe2000f8e023f */
[----:B------:R-:W-:Y:S01]  /*5150*/  FMUL.FTZ R125, R125, c[0x0][0x298] ;  /* 0x0000a6007d7d7a20 */ /* 0x000fe20000410000 */
[----:B------:R-:W-:Y:S01]  /*5160*/  USHF.R.S32.HI UR18, URZ, 0x1f, UR10 ;  /* 0x0000001f3f127899 */ /* 0x000fe2000801140a */
[----:B------:R-:W-:Y:S01]  /*5170*/  FMUL.FTZ R126, R126, c[0x0][0x298] ;  /* 0x0000a6007e7e7a20 */ /* 0x000fe20000410000 */
[----:B------:R-:W-:Y:S01]  /*5180*/  @UP0 UMOV UR15, UR4 ;  /* 0x00000004000f0c82 */ /* 0x000fe20008000000 */
[----:B------:R-:W-:Y:S01]  /*5190*/  FMUL.FTZ R127, R127, c[0x0][0x298] ;  /* 0x0000a6007f7f7a20 */ /* 0x000fe20000410000 */
[----:B------:R-:W-:Y:S01]  /*51a0*/  USHF.R.S32.HI UR9, URZ, 0x1f, UR5 ;  /* 0x0000001f3f097899 */ /* 0x000fe20008011405 */
[----:B------:R-:W-:Y:S01]  /*51b0*/  FMUL.FTZ R128, R128, c[0x0][0x298] ;  /* 0x0000a60080807a20 */ /* 0x000fe20000410000 */
[----:B------:R-:W-:Y:S01]  /*51c0*/  UIADD3 UR10, UP1, UP0, UR5, UR14, UR10 ;  /* 0x0000000e050a7290 */ /* 0x000fe2000f83e00a */
[----:B------:R-:W-:Y:S01]  /*51d0*/  FMUL.FTZ R129, R129, c[0x0][0x298] ;  /* 0x0000a60081817a20 */ /* 0x000fe20000410000 */
[----:B------:R-:W-:Y:S01]  /*51e0*/  UIADD3 UR17, -UR17, URZ, URZ ;  /* 0x0000003f11117290 */ /* 0x000fe2000fffe13f */
[----:B------:R-:W-:Y:S01]  /*51f0*/  FMUL.FTZ R130, R130, c[0x0][0x298] ;  /* 0x0000a60082827a20 */ /* 0x000fe20000410000 */
[----:B------:R-:W-:Y:S01]  /*5200*/  UIADD3.X UR18, UR9, UR15, UR18, UP1, UP0 ;  /* 0x0000000f09127290 */ /* 0x000fe20008fe0412 */
[----:B------:R-:W-:Y:S01]  /*5210*/  FMUL.FTZ R131, R131, c[0x0][0x298] ;  /* 0x0000a60083837a20 */ /* 0x000fe20000410000 */
[----:B------:R-:W-:Y:S01]  /*5220*/  USHF.L.U32 UR9, UR10, 0x2, URZ ;  /* 0x000000020a097899 */ /* 0x000fe2000800063f */
[----:B------:R-:W-:Y:S01]  /*5230*/  FMUL.FTZ R136, R136, c[0x0][0x298] ;  /* 0x0000a60088887a20 */ /* 0x000fe20000410000 */
[----:B------:R-:W-:Y:S01]  /*5240*/  ULDC.64 UR4, c[0x0][0x350] ;  /* 0x0000d40000047ab9 */ /* 0x000fe20000000a00 */
[----:B------:R-:W-:Y:S01]  /*5250*/  FMUL.FTZ R137, R137, c[0x0][0x298] ;  /* 0x0000a60089897a20 */ /* 0x000fe20000410000 */
[----:B------:R-:W-:Y:S01]  /*5260*/  USHF.L.U64.HI UR10, UR10, 0x2, UR18 ;  /* 0x000000020a0a7899 */ /* 0x000fe20008010212 */
[----:B------:R-:W-:Y:S01]  /*5270*/  FMUL.FTZ R138, R138, c[0x0][0x298] ;  /* 0x0000a6008a8a7a20 */ /* 0x000fe20000410000 */
[----:B------:R-:W-:Y:S01]  /*5280*/  UIADD3 UR4, UP0, UR9, UR4, URZ ;  /* 0x0000000409047290 */ /* 0x000fe2000ff1e03f */
[----:B------:R-:W-:Y:S01]  /*5290*/  FMUL.FTZ R139, R139, c[0x0][0x298] ;  /* 0x0000a6008b8b7a20 */ /* 0x000fe20000410000 */
[----:B------:R-:W-:Y:S01]  /*52a0*/  UIMAD UR11, UR17, UR16, UR11 ;  /* 0x00000010110b72a4 */ /* 0x000fe2000f8e020b */
[----:B------:R-:W-:Y:S01]  /*52b0*/  FMUL.FTZ R132, R132, c[0x0][0x298] ;  /* 0x0000a60084847a20 */ /* 0x000fe20000410000 */
[----:B------:R-:W-:Y:S01]  /*52c0*/  UIADD3.X UR5, UR10, UR5, URZ, UP0, !UPT ;  /* 0x000000050a057290 */ /* 0x000fe200087fe43f */
[----:B------:R-:W-:Y:S01]  /*52d0*/  FMUL.FTZ R133, R133, c[0x0][0x298] ;  /* 0x0000a60085857a20 */ /* 0x000fe20000410000 */
[----:B------:R-:W-:Y:S01]  /*52e0*/  MOV R2, UR4 ;  /* 0x0000000400027c02 */ /* 0x000fe20008000f00 */
[----:B------:R-:W-:-:S02]  /*52f0*/  FMUL.FTZ R134, R134, c[0x0][0x298] ;  /* 0x0000a60086867a20 */ /* 0x000fc40000410000 */
[----:B------:R-:W-:Y:S01]  /*5300*/  FMUL.FTZ R135, R135, c[0x0][0x298] ;  /* 0x0000a60087877a20 */ /* 0x000fe20000410000 */
[----:B-1----:R-:W-:Y:S01]  /*5310*/  MOV R3, UR5 ;  /* 0x0000000500037c02 */ /* 0x002fe20008000f00 */
[----:B------:R-:W-:Y:S02]  /*5320*/  FMUL.FTZ R140, R140, c[0x0][0x298] ;  /* 0x0000a6008c8c7a20 */ /* 0x000fe40000410000 */
[----:B------:R-:W-:Y:S02]  /*5330*/  FMUL.FTZ R141, R141, c[0x0][0x298] ;  /* 0x0000a6008d8d7a20 */ /* 0x000fe40000410000 */
[----:B------:R-:W-:Y:S02]  /*5340*/  FMUL.FTZ R142, R142, c[0x0][0x298] ;  /* 0x0000a6008e8e7a20 */ /* 0x000fe40000410000 */
[----:B------:R-:W-:Y:S02]  /*5350*/  FMUL.FTZ R143, R143, c[0x0][0x298] ;  /* 0x0000a6008f8f7a20 */ /* 0x000fe40000410000 */
[----:B------:R-:W-:-:S02]  /*5360*/  FMUL.FTZ R144, R144, c[0x0][0x298] ;  /* 0x0000a60090907a20 */ /* 0x000fc40000410000 */
[----:B------:R-:W-:Y:S02]  /*5370*/  FMUL.FTZ R145, R145, c[0x0][0x298] ;  /* 0x0000a60091917a20 */ /* 0x000fe40000410000 */
        /* <DEDUP_REMOVED lines=9> */
[----:B------:R-:W-:Y:S01]  /*5410*/  FMUL.FTZ R151, R151, c[0x0][0x298] ;  /* 0x0000a60097977a20 */ /* 0x000fe20000410000 */
[----:B------:R-:W-:Y:S06]  /*5420*/  BAR.SYNC.DEFER_BLOCKING 0x1, 0x100 ;  /* 0x0044000000007b1d */ /* 0x000fec0000010000 */
[----:B------:R-:W-:Y:S05]  /*5430*/  @P1 BRA `(.L_x_32) ;  /* 0x0000005000001947 */ /* 0x000fea0003800000 */
.L_x_33:
[----:B------:R-:W2:Y:S01]  /*5440*/  LDG.E.STRONG.GPU R0, [R2.64] ;  /* 0x0000000c02007981 */ /* 0x000ea2000c1ef900 */
[----:B------:R-:W-:Y:S01]  /*5450*/  YIELD ;  /* 0x0000000000007946 */ /* 0x000fe20003800000 */
[----:B--2---:R-:W-:Y:S01]  /*5460*/  ISETP.NE.AND P0, PT, R0, UR11, PT ;  /* 0x0000000b00007c0c */ /* 0x004fe2000bf05270 */
[----:B------:R-:W-:-:S12]  /*5470*/  CCTL.IVALL ;  /* 0x00000000ff00798f */ /* 0x000fd80002000000 */
[----:B------:R-:W-:Y:S05]  /*5480*/  @P0 BRA `(.L_x_33) ;  /* 0xffffffb000000947 */ /* 0x000fea000383ffff */
.L_x_32:
[----:B------:R-:W-:Y:S05]  /*5490*/  BSYNC B0 ;  /* 0x0000000000007941 */ /* 0x000fea0003800000 */
.L_x_31:
[----:B------:R-:W-:Y:S01]  /*54a0*/  MOV R5, 0xffffffff ;  /* 0xffffffff00057802 */ /* 0x000fe20000000f00 */
[----:B------:R-:W-:Y:S05]  /*54b0*/  BRA.CONV ~URZ, `(.L_x_34) ;  /* 0x000000237f007947 */ /* 0x000fea000b800000 */
[----:B------:R-:W-:Y:S02]  /*54c0*/  MOV R4, 0x54e0 ;  /* 0x000054e000047802 */ /* 0x000fe40000000f00 */
[----:B------:R-:W-:Y:S05]  /*54d0*/  CALL.REL.NOINC `($__internal_0_$__cuda_sm70_warpsync) ;  /* 0x00000b2000007944 */ /* 0x000fea0003c00000 */
.L_x_34:
[----:B------:R-:W-:Y:S01]  /*54e0*/  UIMAD UR4, UR8, 0x3000, URZ ;  /* 0x00003000080478a4 */ /* 0x000fe2000f8e023f */
[----:B------:R-:W1:Y:S01]  /*54f0*/  S2R R0, SR_CTAID.Z ;  /* 0x0000000000007919 */ /* 0x000e620000002700 */
[----:B------:R-:W-:Y:S01]  /*5500*/  IMAD.U32 R8, RZ, RZ, UR14 ;  /* 0x0000000eff087e24 */ /* 0x000fe2000f8e00ff */
[----:B------:R-:W-:-:S06]  /*5510*/  NOP ;  /* 0x0000000000007918 */ /* 0x000fcc0000000000 */
[----:B------:R-:W-:Y:S01]  /*5520*/  USHF.R.S32.HI UR16, URZ, 0x1f, UR4 ;  /* 0x0000001f3f107899 */ /* 0x000fe20008011404 */
[C---:B------:R-:W-:Y:S01]  /*5530*/  IADD3 R6, P0, R236.reuse, UR4, RZ ;  /* 0x00000004ec067c10 */ /* 0x040fe2000ff1e0ff */
[----:B------:R-:W-:Y:S01]  /*5540*/  IMAD.U32 R9, RZ, RZ, UR15 ;  /* 0x0000000fff097e24 */ /* 0x000fe2000f8e00ff */
[----:B------:R-:W-:Y:S02]  /*5550*/  ULDC.64 UR4, c[0x0][0x328] ;  /* 0x0000ca0000047ab9 */ /* 0x000fe40000000a00 */
[----:B------:R-:W-:Y:S01]  /*5560*/  UIMAD UR4, UR15, UR4, URZ ;  /* 0x000000040f0472a4 */ /* 0x000fe2000f8e023f */
[----:B------:R-:W-:-:S03]  /*5570*/  LEA.HI.X.SX32 R7, R236, UR16, 0x1, P0 ;  /* 0x00000010ec077c11 */ /* 0x000fc600080f0eff */
[----:B------:R-:W-:Y:S02]  /*5580*/  UIMAD UR16, UR14, UR5, UR4 ;  /* 0x000000050e1072a4 */ /* 0x000fe4000f8e0204 */
[----:B------:R-:W-:Y:S01]  /*5590*/  IMAD.WIDE.U32 R8, R8, c[0x0][0x328], R6 ;  /* 0x0000ca0008087a25 */ /* 0x000fe200078e0006 */
[----:B------:R-:W-:Y:S02]  /*55a0*/  ULDC.64 UR4, c[0x0][0x330] ;  /* 0x0000cc0000047ab9 */ /* 0x000fe40000000a00 */
[----:B------:R-:W-:Y:S02]  /*55b0*/  UIMAD UR4, UR6, UR4, URZ ;  /* 0x00000004060472a4 */ /* 0x000fe4000f8e023f */
[----:B------:R-:W-:Y:S02]  /*55c0*/  IADD3 R9, R9, UR16, RZ ;  /* 0x0000001009097c10 */ /* 0x000fe4000fffe0ff */
[----:B------:R-:W-:-:S03]  /*55d0*/  UIMAD UR4, UR7, UR5, UR4 ;  /* 0x00000005070472a4 */ /* 0x000fc6000f8e0204 */
[----:B-1----:R-:W-:-:S05]  /*55e0*/  IMAD.WIDE.U32 R8, R0, c[0x0][0x330], R8 ;  /* 0x0000cc0000087a25 */ /* 0x002fca00078e0008 */
[----:B------:R-:W-:Y:S02]  /*55f0*/  IADD3 R4, R9, UR4, RZ ;  /* 0x0000000409047c10 */ /* 0x000fe4000fffe0ff */
[----:B------:R-:W-:-:S04]  /*5600*/  LEA R10, P0, R8, c[0x0][0x310], 0x2 ;  /* 0x0000c400080a7a11 */ /* 0x000fc800078010ff */
[----:B------:R-:W-:-:S05]  /*5610*/  LEA.HI.X R11, R8, c[0x0][0x314], R4, 0x2, P0 ;  /* 0x0000c500080b7a11 */ /* 0x000fca00000f1404 */
[----:B------:R1:W-:Y:S04]  /*5620*/  RED.E.ADD.F32.FTZ.RN.STRONG.GPU [R10.64], R60 ;  /* 0x0000003c0a00798e */ /* 0x0003e8000c10e78c */
[----:B------:R1:W-:Y:S04]  /*5630*/  RED.E.ADD.F32.FTZ.RN.STRONG.GPU [R10.64+0x400], R61 ;  /* 0x0004003d0a00798e */ /* 0x0003e8000c10e78c */
        /* <DEDUP_REMOVED lines=45> */
[----:B------:R1:W-:Y:S01]  /*5910*/  RED.E.ADD.F32.FTZ.RN.STRONG.GPU [R10.64+0xbc00], R103 ;  /* 0x00bc00670a00798e */ /* 0x0003e2000c10e78c */
[----:B------:R-:W-:Y:S05]  /*5920*/  BRA.CONV ~URZ, `(.L_x_35) ;  /* 0x000000237f007947 */ /* 0x000fea000b800000 */
[----:B------:R-:W-:Y:S02]  /*5930*/  MOV R4, 0x5950 ;  /* 0x0000595000047802 */ /* 0x000fe40000000f00 */
[----:B-1----:R-:W-:Y:S05]  /*5940*/  CALL.REL.NOINC `($__internal_0_$__cuda_sm70_warpsync) ;  /* 0x000006b000007944 */ /* 0x002fea0003c00000 */
.L_x_35:
[----:B------:R-:W-:-:S06]  /*5950*/  NOP ;  /* 0x0000000000007918 */ /* 0x000fcc0000000000 */
[----:B------:R-:W-:Y:S01]  /*5960*/  BSSY B0, `(.L_x_36) ;  /* 0x000000b000007945 */ /* 0x000fe20003800000 */
[----:B------:R-:W-:Y:S05]  /*5970*/  @P1 BRA `(.L_x_37) ;  /* 0x0000009000001947 */ /* 0x000fea0003800000 */
[----:B------:R-:W-:Y:S01]  /*5980*/  @!PT LDS RZ, [RZ] ;  /* 0x00000000fffff984 */ /* 0x000fe20000000800 */
[----:B------:R-:W-:Y:S01]  /*5990*/  @!PT LDS RZ, [RZ] ;  /* 0x00000000fffff984 */ /* 0x000fe20000000800 */
[----:B------:R-:W-:Y:S01]  /*59a0*/  @!PT LDS RZ, [RZ] ;  /* 0x00000000fffff984 */ /* 0x000fe20000000800 */
[----:B------:R-:W-:Y:S01]  /*59b0*/  @!PT LDS RZ, [RZ] ;  /* 0x00000000fffff984 */ /* 0x000fe20000000800 */
[----:B------:R-:W-:Y:S06]  /*59c0*/  MEMBAR.ALL.GPU ;  /* 0x0000000000007992 */ /* 0x000fec000000a000 */
[----:B------:R-:W-:Y:S01]  /*59d0*/  MOV R9, 0x1 ;  /* 0x0000000100097802 */ /* 0x000fe20000000f00 */
[----:B------:R-:W-:-:S00]  /*59e0*/  ERRBAR ;  /* 0x00000000000079ab */ /* 0x000fc00000000000 */
[----:B012345:R-:W-:-:S05]  /*59f0*/  CCTL.IVALL ;  /* 0x00000000ff00798f */ /* 0x03ffca0002000000 */
[----:B------:R2:W-:Y:S02]  /*5a00*/  RED.E.ADD.S32.STRONG.GPU [R2.64], R9 ;  /* 0x000000090200798e */ /* 0x0005e4000c10e38c */
.L_x_37:
[----:B------:R-:W-:Y:S05]  /*5a10*/  BSYNC B0 ;  /* 0x0000000000007941 */ /* 0x000fea0003800000 */
.L_x_36:
[----:B------:R-:W-:Y:S01]  /*5a20*/  ULDC.64 UR4, c[0x0][0x348] ;  /* 0x0000d20000047ab9 */ /* 0x000fe20000000a00 */
[----:B------:R-:W-:Y:S01]  /*5a30*/  BSSY B0, `(.L_x_38) ;  /* 0x000000b000007945 */ /* 0x000fe20003800000 */
[----:B------:R-:W-:-:S04]  /*5a40*/  UIADD3 UR4, UP0, UR9, UR4, URZ ;  /* 0x0000000409047290 */ /* 0x000fc8000ff1e03f */
[----:B------:R-:W-:Y:S02]  /*5a50*/  UIADD3.X UR5, UR10, UR5, URZ, UP0, !UPT ;  /* 0x000000050a057290 */ /* 0x000fe400087fe43f */
[----:B--2---:R-:W-:-:S04]  /*5a60*/  MOV R2, UR4 ;  /* 0x0000000400027c02 */ /* 0x004fc80008000f00 */
[----:B------:R-:W-:Y:S01]  /*5a70*/  MOV R3, UR5 ;  /* 0x0000000500037c02 */ /* 0x000fe20008000f00 */
[----:B------:R-:W-:Y:S05]  /*5a80*/  @P1 BRA `(.L_x_39) ;  /* 0x0000005000001947 */ /* 0x000fea0003800000 */
.L_x_40:
[----:B------:R-:W2:Y:S01]  /*5a90*/  LDG.E.STRONG.GPU R4, [R2.64] ;  /* 0x0000000c02047981 */ /* 0x000ea2000c1ef900 */
[----:B------:R-:W-:Y:S01]  /*5aa0*/  YIELD ;  /* 0x0000000000007946 */ /* 0x000fe20003800000 */
[----:B--2---:R-:W-:Y:S01]  /*5ab0*/  ISETP.NE.AND P0, PT, R4, UR11, PT ;  /* 0x0000000b04007c0c */ /* 0x004fe2000bf05270 */
[----:B------:R-:W-:-:S12]  /*5ac0*/  CCTL.IVALL ;  /* 0x00000000ff00798f */ /* 0x000fd80002000000 */
[----:B------:R-:W-:Y:S05]  /*5ad0*/  @P0 BRA `(.L_x_40) ;  /* 0xffffffb000000947 */ /* 0x000fea000383ffff */
.L_x_39:
[----:B------:R-:W-:Y:S05]  /*5ae0*/  BSYNC B0 ;  /* 0x0000000000007941 */ /* 0x000fea0003800000 */
.L_x_38:
[----:B------:R-:W-:Y:S05]  /*5af0*/  BRA.CONV ~URZ, `(.L_x_41) ;  /* 0x000000237f007947 */ /* 0x000fea000b800000 */
[----:B------:R-:W-:Y:S02]  /*5b00*/  MOV R4, 0x5b20 ;  /* 0x00005b2000047802 */ /* 0x000fe40000000f00 */
[----:B-1----:R-:W-:Y:S05]  /*5b10*/  CALL.REL.NOINC `($__internal_0_$__cuda_sm70_warpsync) ;  /* 0x000004e000007944 */ /* 0x002fea0003c00000 */
.L_x_41:
[----:B------:R-:W-:Y:S01]  /*5b20*/  ULDC.64 UR4, c[0x0][0x300] ;  /* 0x0000c00000047ab9 */ /* 0x000fe20000000a00 */
[----:B------:R-:W-:Y:S01]  /*5b30*/  IMAD.U32 R8, RZ, RZ, UR14 ;  /* 0x0000000eff087e24 */ /* 0x000fe2000f8e00ff */
[----:B------:R-:W-:Y:S01]  /*5b40*/  UIMAD UR4, UR15, UR4, URZ ;  /* 0x000000040f0472a4 */ /* 0x000fe2000f8e023f */
[----:B------:R-:W-:Y:S02]  /*5b50*/  IMAD.U32 R9, RZ, RZ, UR15 ;  /* 0x0000000fff097e24 */ /* 0x000fe4000f8e00ff */
[----:B------:R-:W-:Y:S01]  /*5b60*/  IMAD.WIDE.U32 R6, R8, c[0x0][0x300], R6 ;  /* 0x0000c00008067a25 */ /* 0x000fe200078e0006 */
[----:B------:R-:W-:-:S03]  /*5b70*/  UIMAD UR16, UR14, UR5, UR4 ;  /* 0x000000050e1072a4 */ /* 0x000fc6000f8e0204 */
[----:B------:R-:W-:Y:S02]  /*5b80*/  ULDC.64 UR4, c[0x0][0x308] ;  /* 0x0000c20000047ab9 */ /* 0x000fe40000000a00 */
[----:B------:R-:W-:Y:S01]  /*5b90*/  UIMAD UR4, UR6, UR4, URZ ;  /* 0x00000004060472a4 */ /* 0x000fe2000f8e023f */
[----:B------:R-:W-:-:S03]  /*5ba0*/  IADD3 R7, R7, UR16, RZ ;  /* 0x0000001007077c10 */ /* 0x000fc6000fffe0ff */
[----:B------:R-:W-:Y:S02]  /*5bb0*/  UIMAD UR4, UR7, UR5, UR4 ;  /* 0x00000005070472a4 */ /* 0x000fe4000f8e0204 */
[----:B------:R-:W-:-:S05]  /*5bc0*/  IMAD.WIDE.U32 R6, R0, c[0x0][0x308], R6 ;  /* 0x0000c20000067a25 */ /* 0x000fca00078e0006 */
[----:B------:R-:W-:Y:S02]  /*5bd0*/  IADD3 R0, R7, UR4, RZ ;  /* 0x0000000407007c10 */ /* 0x000fe4000fffe0ff */
[----:B------:R-:W-:-:S04]  /*5be0*/  LEA R8, P0, R6, c[0x0][0x2e8], 0x2 ;  /* 0x0000ba0006087a11 */ /* 0x000fc800078010ff */
[----:B------:R-:W-:Y:S01]  /*5bf0*/  LEA.HI.X R9, R6, c[0x0][0x2ec], R0, 0x2, P0 ;  /* 0x0000bb0006097a11 */ /* 0x000fe200000f1400 */
[----:B------:R-:W-:-:S06]  /*5c00*/  NOP ;  /* 0x0000000000007918 */ /* 0x000fcc0000000000 */
        /* <DEDUP_REMOVED lines=50> */
[----:B-12---:R-:W-:Y:S05]  /*5f30*/  CALL.REL.NOINC `($__internal_0_$__cuda_sm70_warpsync) ;  /* 0x000000c000007944 */ /* 0x006fea0003c00000 */
.L_x_42:
[----:B------:R-:W-:-:S06]  /*5f40*/  NOP ;  /* 0x0000000000007918 */ /* 0x000fcc0000000000 */
[----:B------:R-:W-:Y:S05]  /*5f50*/  @P1 EXIT ;  /* 0x000000000000194d */ /* 0x000fea0003800000 */
        /* <DEDUP_REMOVED lines=8> */
[----:B------:R-:W-:Y:S01]  /*5fe0*/  RED.E.ADD.S32.STRONG.GPU [R2.64], R5 ;  /* 0x000000050200798e */ /* 0x000fe2000c10e38c */
[----:B------:R-:W-:Y:S05]  /*5ff0*/  EXIT ;  /* 0x000000000000794d */ /* 0x000fea0003800000 */
        .weak           $__internal_0_$__cuda_sm70_warpsync
        .type           $__internal_0_$__cuda_sm70_warpsync,@function
        .size           $__internal_0_$__cuda_sm70_warpsync,(.L_x_1384 - $__internal_0_$__cuda_sm70_warpsync)
$__internal_0_$__cuda_sm70_warpsync:
[----:B------:R-:W-:Y:S01]  /*6000*/  MOV R8, R4 ;  /* 0x0000000400087202 */ /* 0x000fe20000000f00 */
[----:B------:R-:W-:Y:S04]  /*6010*/  WARPSYNC R5 ;  /* 0x0000000500007348 */ /* 0x000fe80003800000 */
[----:B------:R-:W-:-:S04]  /*6020*/  MOV R9, 0x0 ;  /* 0x0000000000097802 */ /* 0x000fc80000000f00 */
[----:B------:R-:W-:Y:S05]  /*6030*/  RET.REL.NODEC R8 `(_ZN7cutlass13device_kernelIN5flash19enable_sm80_to_sm89INS1_16FlashAttnBwdSm80INS1_25CollectiveMainloopBwdSm80ILi2ELi1EN4cute5tupleIJNS5_1CILi64EEENS7_ILi128EEENS7_ILi96EEEEEENS_6half_tEfNS_4arch4Sm80ELb0ELb0ELb0ELb0ELb1ELb0ELb0ELb0ELi2ELi2ELi4ELi2ELb1EEENS1_24CollectiveEpilogueBwdGQAISB_fSE_Li256ELb0ELb1EEENS1_19SingleTileSchedulerILb0ELb0ELb0ELi128EEEEEEEEEvNT_6ParamsE) ;  /* 0xffff9fc008007950 */ /* 0x000fea0003c3ffff */
.L_x_43:
        /* <DEDUP_REMOVED lines=12> */
.L_x_1384:


//--------------------- .text._ZN7cutlass13device_kernelIN5flash19enable_sm80_to_sm89INS1_16FlashAttnBwdSm80INS1_25CollectiveMainloopBwdSm80ILi2ELi1EN4cute5tupleIJNS5_1CILi64EEENS7_ILi128EEENS7_ILi96EEEEEENS_6half_tEfNS_4arch4Sm80ELb0ELb0ELb0ELb1ELb0ELb0ELb0ELb0ELi2ELi2ELi4ELi2ELb1EEENS1_21CollectiveEpilogueBwdISB_SC_SE_Li256ELb1ELb0ELi2EEENS1_19SingleTileSchedulerILb1ELb0ELb0ELi128EEEEEEEEEvNT_6ParamsE --------------------------
	.section	.text._ZN7cutlass13device_kernelIN5flash19enable_sm80_to_sm89INS1_16FlashAttnBwdSm80INS1_25CollectiveMainloopBwdSm80ILi2ELi1EN4cute5tupleIJNS5_1CILi64EEENS7_ILi128EEENS7_ILi96EEEEEENS_6half_tEfNS_4arch4Sm80ELb0ELb0ELb0ELb1ELb0ELb0ELb0ELb0ELi2ELi2ELi4ELi2ELb1EEENS1_21CollectiveEpilogueBwdISB_SC_SE_Li256ELb1ELb0ELi2EEENS1_19SingleTileSchedulerILb1ELb0ELb0ELi128EEEEEEEEEvNT_6ParamsE,"ax",@progbits
	.sectioninfo	@"SHI_REGISTERS=255"
	.align	128
.text._ZN7cutlass13device_kernelIN5flash19enable_sm80_to_sm89INS1_16FlashAttnBwdSm80INS1_25CollectiveMainloopBwdSm80ILi2ELi1EN4cute5tupleIJNS5_1CILi64EEENS7_ILi128EEENS7_ILi96EEEEEENS_6half_tEfNS_4arch4Sm80ELb0ELb0ELb0ELb1ELb0ELb0ELb0ELb0ELi2ELi2ELi4ELi2ELb1EEENS1_21CollectiveEpilogueBwdISB_SC_SE_Li256ELb1ELb0ELi2EEENS1_19SingleTileSchedulerILb1ELb0ELb0ELi128EEEEEEEEEvNT_6ParamsE:
        .type           _ZN7cutlass13device_kernelIN5flash19enable_sm80_to_sm89INS1_16FlashAttnBwdSm80INS1_25CollectiveMainloopBwdSm80ILi2ELi1EN4cute5tupleIJNS5_1CILi64EEENS7_ILi128EEENS7_ILi96EEEEEENS_6half_tEfNS_4arch4Sm80ELb0ELb0ELb0ELb1ELb0ELb0ELb0ELb0ELi2ELi2ELi4ELi2ELb1EEENS1_21CollectiveEpilogueBwdISB_SC_SE_Li256ELb1ELb0ELi2EEENS1_19SingleTileSchedulerILb1ELb0ELb0ELi128EEEEEEEEEvNT_6ParamsE,@function
        .size           _ZN7cutlass13device_kernelIN5flash19enable_sm80_to_sm89INS1_16FlashAttnBwdSm80INS1_25CollectiveMainloopBwdSm80ILi2ELi1EN4cute5tupleIJNS5_1CILi64EEENS7_ILi128EEENS7_ILi96EEEEEENS_6half_tEfNS_4arch4Sm80ELb0ELb0ELb0ELb1ELb0ELb0ELb0ELb0ELi2ELi2ELi4ELi2ELb1EEENS1_21CollectiveEpilogueBwdISB_SC_SE_Li256ELb1ELb0ELi2EEENS1_19SingleTileSchedulerILb1ELb0ELb0ELi128EEEEEEEEEvNT_6ParamsE,(.L_x_1386 - _ZN7cutlass13device_kernelIN5flash19enable_sm80_to_sm89INS1_16FlashAttnBwdSm80INS1_25CollectiveMainloopBwdSm80ILi2ELi1EN4cute5tupleIJNS5_1CILi64EEENS7_ILi128EEENS7_ILi96EEEEEENS_6half_tEfNS_4arch4Sm80ELb0ELb0ELb0ELb1ELb0ELb0ELb0ELb0ELi2ELi2ELi4ELi2ELb1EEENS1_21CollectiveEpilogueBwdISB_SC_SE_Li256ELb1ELb0ELi2EEENS1_19SingleTileSchedulerILb1ELb0ELb0ELi128EEEEEEEEEvNT_6ParamsE)
        .other          _ZN7cutlass13device_kernelIN5flash19enable_sm80_to_sm89INS1_16FlashAttnBwdSm80INS1_25CollectiveMainloopBwdSm80ILi2ELi1EN4cute5tupleIJNS5_1CILi64EEENS7_ILi128EEENS7_ILi96EEEEEENS_6half_tEfNS_4arch4Sm80ELb0ELb0ELb0ELb1ELb0ELb0ELb0ELb0ELi2ELi2ELi4ELi2ELb1EEENS1_21CollectiveEpilogueBwdISB_SC_SE_Li256ELb1ELb0ELi2EEENS1_19SingleTileSchedulerILb1ELb0ELb0ELi128EEEEEEEEEvNT_6ParamsE,@"STO_CUDA_ENTRY STV_DEFAULT"
_ZN7cutlass13device_kernelIN5flash19enable_sm80_to_sm89INS1_16FlashAttnBwdSm80INS1_25CollectiveMainloopBwdSm80ILi2ELi1EN4cute5tupleIJNS5_1CILi64EEENS7_ILi128EEENS7_ILi96EEEEEENS_6half_tEfNS_4arch4Sm80ELb0ELb0ELb0ELb1ELb0ELb0ELb0ELb0ELi2ELi2ELi4ELi2ELb1EEENS1_21CollectiveEpilogueBwdISB_SC_SE_Li256ELb1ELb0ELi2EEENS1_19SingleTileSchedulerILb1ELb0ELb0ELi128EEEEEEEEEvNT_6ParamsE:
[----:B------:R-:W-:Y:S02]  /*0000*/  MOV R1, c[0x0][0x28] ;  /* 0x00000a0000017a02 */ /* 0x000fe40000000f00 */
[----:B------:R-:W1:Y:S01]  /*0010*/  S2R R235, SR_TID.X ;  /* 0x0000000000eb7919 */ /* 0x000e620000002100 */
[----:B------:R-:W-:Y:S01]  /*0020*/  IMAD.MOV.U32 R10, RZ, RZ, 0x4 ;  /* 0x00000004ff0a7424 */ /* 0x000fe200078e00ff */
[----:B------:R-:W-:Y:S01]  /*0030*/  ULDC.64 UR12, c[0x0][0x118] ;  /* 0x00004600000c7ab9 */ /* 0x000fe20000000a00 */
[----:B------:R-:W-:Y:S01]  /*0040*/  IADD3 R1, R1, -0x10, RZ ;  /* 0xfffffff001017810 */ /* 0x000fe20007ffe0ff */
[----:B------:R-:W2:Y:S04]  /*0050*/  S2R R241, SR_CTAID.Z ;  /* 0x0000000000f17919 */ /* 0x000ea80000002700 */
[----:B------:R-:W3:Y:S04]  /*0060*/  S2R R2, SR_CTAID.X ;  /* 0x0000000000027919 */ /* 0x000ee80000002500 */
[----:B------:R-:W4:Y:S01]  /*0070*/  S2R R0, SR_CTAID.Y ;  /* 0x0000000000007919 */ /* 0x000f220000002600 */
[----:B-1----:R-:W-:Y:S01]  /*0080*/  SHF.R.U32.HI R3, RZ, 0x5, R235 ;  /* 0x00000005ff037819 */ /* 0x002fe200000116eb */
[----:B--2---:R-:W-:-:S05]  /*0090*/  IMAD.WIDE R4, R241, R10, c[0x0][0x3c0] ;  /* 0x0000f000f1047625 */ /* 0x004fca00078e020a */
[----:B------:R-:W1:Y:S02]  /*00a0*/  SHFL.IDX PT, R3, R3, RZ, 0x1f ;  /* 0x00001fff03037589 */ /* 0x000e6400000e0000 */
[----:B-1----:R-:W-:-:S13]  /*00b0*/  ISETP.NE.AND P0, PT, R3, RZ, PT ;  /* 0x000000ff0300720c */ /* 0x002fda0003f05270 */
[----:B------:R-:W-:Y:S05]  /*00c0*/  @!P0 BRA `(.L_x_44) ;  /* 0x0000012000008947 */ /* 0x000fea0003800000 */
[----:B---34-:R-:W-:-:S04]  /*00d0*/  ISETP.NE.U32.AND P0, PT, RZ, c[0x0][0x3c0], PT ;  /* 0x0000f000ff007a0c */ /* 0x018fc80003f05070 */
[----:B------:R-:W-:-:S13]  /*00e0*/  ISETP.NE.AND.EX P0, PT, RZ, c[0x0][0x3c4], PT, P0 ;  /* 0x0000f100ff007a0c */ /* 0x000fda0003f05300 */
[----:B------:R-:W-:Y:S05]  /*00f0*/  @!P0 BRA `(.L_x_45) ;  /* 0x0000002000008947 */ /* 0x000fea0003800000 */
[----:B------:R1:W5:Y:S01]  /*0100*/  LDG.E R4, [R4.64] ;  /* 0x0000000c04047981 */ /* 0x000362000c1e1900 */
[----:B------:R-:W-:Y:S05]  /*0110*/  BRA `(.L_x_46) ;  /* 0x0000009000007947 */ /* 0x000fea0003800000 */
.L_x_45:
[----:B------:R-:W-:-:S04]  /*0120*/  ISETP.NE.U32.AND P0, PT, RZ, c[0x0][0x3b8], PT ;  /* 0x0000ee00ff007a0c */ /* 0x000fc80003f05070 */
[----:B------:R-:W-:-:S13]  /*0130*/  ISETP.NE.AND.EX P0, PT, RZ, c[0x0][0x3bc], PT, P0 ;  /* 0x0000ef00ff007a0c */ /* 0x000fda0003f05300 */
[----:B------:R-:W-:Y:S05]  /*0140*/  @!P0 BRA `(.L_x_47) ;  /* 0x0000005000008947 */ /* 0x000fea0003800000 */
[----:B------:R-:W-:-:S05]  /*0150*/  IMAD.WIDE R6, R241, R10, c[0x0][0x3b8] ;  /* 0x0000ee00f1067625 */ /* 0x000fca00078e020a */
[----:B------:R-:W2:Y:S04]  /*0160*/  LDG.E R4, [R6.64] ;  /* 0x0000000c06047981 */ /* 0x000ea8000c1e1900 */
[----:B------:R-:W2:Y:S02]  /*0170*/  LDG.E R3, [R6.64+0x4] ;  /* 0x0000040c06037981 */ /* 0x000ea4000c1e1900 */
[----:B--2---:R-:W-:Y:S01]  /*0180*/  IADD3 R4, -R4, R3, RZ ;  /* 0x0000000304047210 */ /* 0x004fe20007ffe1ff */
[----:B------:R-:W-:Y:S05]  /*0190*/  BRA `(.L_x_46) ;  /* 0x0000001000007947 */ /* 0x000fea0003800000 */
.L_x_47:
[----:B------:R-:W-:Y:S02]  /*01a0*/  MOV R4, c[0x0][0x3a4] ;  /* 0x0000e90000047a02 */ /* 0x000fe40000000f00 */
.L_x_46:
[----:B------:R-:W-:-:S05]  /*01b0*/  IMAD.SHL.U32 R3, R2, 0x80, RZ ;  /* 0x0000008002037824 */ /* 0x000fca00078e00ff */
[----:B-----5:R-:W-:-:S04]  /*01c0*/  ISETP.GE.AND P0, PT, R3, R4, PT ;  /* 0x000000040300720c */ /* 0x020fc80003f06270 */
[----:B------:R-:W-:Y:S01]  /*01d0*/  SEL R241, R241, 0xffffffff, !P0 ;  /* 0xfffffffff1f17807 */ /* 0x000fe20004000000 */
[----:B------:R-:W-:Y:S05]  /*01e0*/  BRA `(.L_x_48) ;  /* 0x0000011000007947 */ /* 0x000fea0003800000 */
.L_x_44:
[----:B---34-:R-:W-:-:S04]  /*01f0*/  ISETP.NE.U32.AND P0, PT, RZ, c[0x0][0x3c0], PT ;  /* 0x0000f000ff007a0c */ /* 0x018fc80003f05070 */
[----:B------:R-:W-:-:S13]  /*0200*/  ISETP.NE.AND.EX P0, PT, RZ, c[0x0][0x3c4], PT, P0 ;  /* 0x0000f100ff007a0c */ /* 0x000fda0003f05300 */
[----:B------:R-:W-:Y:S05]  /*0210*/  @!P0 BRA `(.L_x_49) ;  /* 0x0000002000008947 */ /* 0x000fea0003800000 */
[----:B------:R1:W5:Y:S01]  /*0220*/  LDG.E R4, [R4.64] ;  /* 0x0000000c04047981 */ /* 0x000362000c1e1900 */
[----:B------:R-:W-:Y:S05]  /*0230*/  BRA `(.L_x_50) ;  /* 0x0000009000007947 */ /* 0x000fea0003800000 */
.L_x_49:
        /* <DEDUP_REMOVED lines=8> */
.L_x_51:
[----:B------:R-:W-:Y:S02]  /*02c0*/  MOV R4, c[0x0][0x3a4] ;  /* 0x0000e90000047a02 */ /* 0x000fe40000000f00 */
.L_x_50:
[----:B------:R-:W-:-:S05]  /*02d0*/  IMAD.SHL.U32 R3, R2, 0x80, RZ ;  /* 0x0000008002037824 */ /* 0x000fca00078e00ff */
[----:B-----5:R-:W-:-:S04]  /*02e0*/  ISETP.GE.AND P0, PT, R3, R4, PT ;  /* 0x000000040300720c */ /* 0x020fc80003f06270 */
[----:B------:R-:W-:-:S04]  /*02f0*/  SEL R241, R241, 0xffffffff, !P0 ;  /* 0xfffffffff1f17807 */ /* 0x000fc80004000000 */
.L_x_48:
[----:B------:R-:W-:-:S13]  /*0300*/  ISETP.GE.AND P0, PT, R241, RZ, PT ;  /* 0x000000fff100720c */ /* 0x000fda0003f06270 */
[----:B------:R-:W-:Y:S05]  /*0310*/  @!P0 EXIT ;  /* 0x000000000000894d */ /* 0x000fea0003800000 */
[----:B------:R-:W-:Y:S01]  /*0320*/  ISETP.NE.U32.AND P4, PT, RZ, c[0x0][0x2c8], PT ;  /* 0x0000b200ff007a0c */ /* 0x000fe20003f85070 */
[----:B------:R-:W-:Y:S01]  /*0330*/  IMAD.WIDE R14, R241, R10, c[0x0][0x2c8] ;  /* 0x0000b200f10e7625 */ /* 0x000fe200078e020a */
[----:B------:R-:W-:Y:S02]  /*0340*/  ISETP.NE.U32.AND P0, PT, RZ, c[0x0][0x2d8], PT ;  /* 0x0000b600ff007a0c */ /* 0x000fe40003f05070 */
[----:B------:R-:W-:Y:S02]  /*0350*/  ISETP.NE.AND.EX P4, PT, RZ, c[0x0][0x2cc], PT, P4 ;  /* 0x0000b300ff007a0c */ /* 0x000fe40003f85340 */
[----:B------:R-:W-:Y:S02]  /*0360*/  ISETP.NE.AND.EX P0, PT, RZ, c[0x0][0x2dc], PT, P0 ;  /* 0x0000b700ff007a0c */ /* 0x000fe40003f05300 */
[----:B------:R-:W-:-:S04]  /*0370*/  ISETP.NE.U32.AND P3, PT, RZ, c[0x0][0x2d0], PT ;  /* 0x0000b400ff007a0c */ /* 0x000fc80003f65070 */
[----:B------:R-:W-:-:S05]  /*0380*/  ISETP.NE.AND.EX P3, PT, RZ, c[0x0][0x2d4], PT, P3 ;  /* 0x0000b500ff007a0c */ /* 0x000fca0003f65330 */
[----:B------:R-:W2:Y:S02]  /*0390*/  @P4 LDG.E R4, [R14.64] ;  /* 0x0000000c0e044981 */ /* 0x000ea4000c1e1900 */
[----:B------:R-:W-:-:S04]  /*03a0*/  @P0 IMAD.WIDE R6, R241, R10, c[0x0][0x2d8] ;  /* 0x0000b600f1060625 */ /* 0x000fc800078e020a */
[----:B------:R-:W-:Y:S02]  /*03b0*/  IMAD.MOV.U32 R3, RZ, RZ, RZ ;  /* 0x000000ffff037224 */ /* 0x000fe400078e00ff */
[----:B------:R3:W4:Y:S01]  /*03c0*/  @P0 LDG.E R6, [R6.64] ;  /* 0x0000000c06060981 */ /* 0x000722000c1e1900 */
[----:B-1----:R-:W-:Y:S02]  /*03d0*/  IMAD.MOV.U32 R5, RZ, RZ, RZ ;  /* 0x000000ffff057224 */ /* 0x002fe400078e00ff */
[C---:B------:R-:W-:Y:S01]  /*03e0*/  IMAD.WIDE R12, R241.reuse, R10, c[0x0][0x2d0] ;  /* 0x0000b400f10c7625 */ /* 0x040fe200078e020a */
[----:B------:R1:W5:Y:S04]  /*03f0*/  @P4 LDG.E R3, [R14.64] ;  /* 0x0000000c0e034981 */ /* 0x000368000c1e1900 */
[----:B------:R1:W5:Y:S01]  /*0400*/  @P3 LDG.E R5, [R12.64] ;  /* 0x0000000c0c053981 */ /* 0x000362000c1e1900 */
[----:B------:R-:W-:Y:S01]  /*0410*/  ULDC UR10, c[0x0][0x168] ;  /* 0x00005a00000a7ab9 */ /* 0x000fe20000000800 */
[----:B--2---:R-:W-:-:S05]  /*0420*/  @P4 IMAD R4, R241, 0x40, R4 ;  /* 0x00000040f1044824 */ /* 0x004fca00078e0204 */
[----:B---3--:R-:W-:-:S04]  /*0430*/  @P4 SHF.R.S32.HI R7, RZ, 0x1f, R4 ;  /* 0x0000001fff074819 */ /* 0x008fc80000011404 */
[----:B------:R-:W-:Y:S01]  /*0440*/  @P4 LEA.HI R7, R7, R4, RZ, 0x6 ;  /* 0x0000000407074211 */ /* 0x000fe200078f30ff */
[----:B----4-:R1:W2:Y:S01]  /*0450*/  @P0 R2UR UR10, R6 ;  /* 0x00000000060a03c2 */ /* 0x0102a200000e0000 */
[----:B------:R-:W-:Y:S02]  /*0460*/  IMAD.MOV.U32 R4, RZ, RZ, RZ ;  /* 0x000000ffff047224 */ /* 0x000fe400078e00ff */
[----:B------:R-:W-:Y:S01]  /*0470*/  @P4 LOP3.LUT R4, R7, 0xffffffc0, RZ, 0xc0, !PT ;  /* 0xffffffc007044812 */ /* 0x000fe200078ec0ff */
[----:B------:R-:W-:Y:S01]  /*0480*/  IMAD.MOV.U32 R7, RZ, RZ, c[0x0][0x198] ;  /* 0x00006600ff077624 */ /* 0x000fe200078e00ff */
[----:B-12---:R-:W-:Y:S05]  /*0490*/  @P0 BRA `(.L_x_52) ;  /* 0x0000006000000947 */ /* 0x006fea0003800000 */
[----:B------:R-:W-:Y:S05]  /*04a0*/  @!P4 BRA `(.L_x_52) ;  /* 0x000000500000c947 */ /* 0x000fea0003800000 */
[----:B------:R-:W2:Y:S04]  /*04b0*/  LDG.E R8, [R14.64] ;  /* 0x0000000c0e087981 */ /* 0x000ea8000c1e1900 */
[----:B------:R-:W3:Y:S01]  /*04c0*/  LDG.E R6, [R14.64+0x4] ;  /* 0x0000040c0e067981 */ /* 0x000ee2000c1e1900 */
[----:B--2---:R-:W1:Y:S08]  /*04d0*/  R2UR UR10, R8 ;  /* 0x00000000080a73c2 */ /* 0x004e7000000e0000 */
[----:B---3--:R-:W1:Y:S02]  /*04e0*/  R2UR UR4, R6 ;  /* 0x00000000060473c2 */ /* 0x008e6400000e0000 */
[----:B-1----:R-:W-:-:S06]  /*04f0*/  UIADD3 UR10, -UR10, UR4, URZ ;  /* 0x000000040a0a7290 */ /* 0x002fcc000fffe13f */
.L_x_52:
[----:B------:R-:W-:-:S04]  /*0500*/  ISETP.NE.U32.AND P0, PT, RZ, c[0x0][0x2e0], PT ;  /* 0x0000b800ff007a0c */ /* 0x000fc80003f05070 */
[----:B------:R-:W-:-:S13]  /*0510*/  ISETP.NE.AND.EX P0, PT, RZ, c[0x0][0x2e4], PT, P0 ;  /* 0x0000b900ff007a0c */ /* 0x000fda0003f05300 */
[----:B------:R-:W-:Y:S05]  /*0520*/  @!P0 BRA `(.L_x_53) ;  /* 0x0000003000008947 */ /* 0x000fea0003800000 */
[----:B------:R-:W-:-:S05]  /*0530*/  IMAD.WIDE R10, R241, R10, c[0x0][0x2e0] ;  /* 0x0000b800f10a7625 */ /* 0x000fca00078e020a */
[----:B------:R1:W5:Y:S01]  /*0540*/  LDG.E R7, [R10.64] ;  /* 0x0000000c0a077981 */ /* 0x000362000c1e1900 */
[----:B------:R-:W-:Y:S05]  /*0550*/  BRA `(.L_x_54) ;  /* 0x0000004000007947 */ /* 0x000fea0003800000 */
.L_x_53:
[----:B------:R-:W-:Y:S05]  /*0560*/  @!P3 BRA `(.L_x_54) ;  /* 0x000000300000b947 */ /* 0x000fea0003800000 */
[----:B------:R-:W2:Y:S04]  /*0570*/  LDG.E R7, [R12.64] ;  /* 0x0000000c0c077981 */ /* 0x000ea8000c1e1900 */
[----:B------:R-:W2:Y:S02]  /*0580*/  LDG.E R6, [R12.64+0x4] ;  /* 0x0000040c0c067981 */ /* 0x000ea4000c1e1900 */
[----:B--2---:R-:W-:Y:S02]  /*0590*/  IADD3 R7, -R7, R6, RZ ;  /* 0x0000000607077210 */ /* 0x004fe40007ffe1ff */
.L_x_54:
[----:B------:R-:W-:Y:S01]  /*05a0*/  UISETP.GE.AND UP0, UPT, UR10, 0x1, UPT ;  /* 0x000000010a00788c */ /* 0x000fe2000bf06270 */
[----:B------:R-:W-:Y:S01]  /*05b0*/  PLOP3.LUT P1, PT, PT, PT, PT, 0x80, 0x0 ;  /* 0x000000000000781c */ /* 0x000fe20003f2f070 */
[----:B------:R-:W-:Y:S01]  /*05c0*/  CS2R R150, SRZ ;  /* 0x0000000000967805 */ /* 0x000fe2000001ff00 */
[----:B------:R-:W-:Y:S01]  /*05d0*/  CS2R R148, SRZ ;  /* 0x0000000000947805 */ /* 0x000fe2000001ff00 */
[----:B------:R-:W-:Y:S01]  /*05e0*/  CS2R R154, SRZ ;  /* 0x00000000009a7805 */ /* 0x000fe2000001ff00 */
[----:B------:R-:W-:Y:S01]  /*05f0*/  CS2R R152, SRZ ;  /* 0x0000000000987805 */ /* 0x000fe2000001ff00 */
[----:B------:R-:W-:Y:S01]  /*0600*/  PLOP3.LUT P0, PT, PT, PT, UP0, 0x80, 0x0 ;  /* 0x000000000000781c */ /* 0x000fe20003f0f008 */
        /* <DEDUP_REMOVED lines=44> */
[----:B------:R-:W-:Y:S05]  /*08d0*/  @!P0 BRA `(.L_x_55) ;  /* 0x00004cf000008947 */ /* 0x000fea0003800000 */
[----:B------:R-:W-:Y:S01]  /*08e0*/  IMAD.MOV.U32 R6, RZ, RZ, c[0x0][0x248] ;  /* 0x00009200ff067624 */ /* 0x000fe200078e00ff */
[--C-:B------:R-:W-:Y:S01]  /*08f0*/  SHF.R.S32.HI R8, RZ, 0x1f, R235.reuse ;  /* 0x0000001fff087819 */ /* 0x100fe200000114eb */
[----:B-1----:R-:W-:Y:S01]  /*0900*/  IMAD R11, R4, 0x60, RZ ;  /* 0x00000060040b7824 */ /* 0x002fe200078e02ff */
[----:B------:R-:W-:Y:S01]  /*0910*/  SHF.R.S32.HI R9, RZ, 0x1f, R4 ;  /* 0x0000001fff097819 */ /* 0x000fe20000011404 */
[----:B------:R-:W-:Y:S01]  /*0920*/  IMAD.SHL.U32 R10, R235, 0x4, RZ ;  /* 0x00000004eb0a7824 */ /* 0x000fe200078e00ff */
[----:B------:R-:W-:Y:S01]  /*0930*/  ISETP.NE.AND P2, PT, R6, 0x1, PT ;  /* 0x000000010600780c */ /* 0x000fe20003f45270 */
[--C-:B------:R-:W-:Y:S01]  /*0940*/  IMAD.MOV.U32 R19, RZ, RZ, R0.reuse ;  /* 0x000000ffff137224 */ /* 0x100fe200078e0000 */
[----:B------:R-:W-:Y:S01]  /*0950*/  SHF.R.S32.HI R6, RZ, 0x1f, R235 ;  /* 0x0000001fff067819 */ /* 0x000fe200000114eb */
[----:B-----5:R-:W-:Y:S01]  /*0960*/  IMAD R7, R2, -0x80, R7 ;  /* 0xffffff8002077824 */ /* 0x020fe200078e0207 */
[CC--:B------:R-:W-:Y:S01]  /*0970*/  IADD3 R16, P0, R11.reuse, R235.reuse, RZ ;  /* 0x000000eb0b107210 */ /* 0x0c0fe20007f1e0ff */
[----:B------:R-:W-:Y:S01]  /*0980*/  IMAD.MOV.U32 R220, RZ, RZ, 0x20 ;  /* 0x00000020ffdc7424 */ /* 0x000fe200078e00ff */
[----:B------:R-:W-:Y:S01]  /*0990*/  LEA.HI R15, R8, R235, RZ, 0x2 ;  /* 0x000000eb080f7211 */ /* 0x000fe200078f10ff */
[----:B------:R-:W-:Y:S01]  /*09a0*/  IMAD.MOV.U32 R231, RZ, RZ, 0x10 ;  /* 0x00000010ffe77424 */ /* 0x000fe200078e00ff */
[----:B------:R-:W-:Y:S01]  /*09b0*/  IADD3 R20, P1, R10, R4, RZ ;  /* 0x000000040a147210 */ /* 0x000fe20007f3e0ff */
[----:B------:R-:W-:Y:S01]  /*09c0*/  UIADD3 UR6, UR10, 0x3f, URZ ;  /* 0x0000003f0a067890 */ /* 0x000fe2000fffe03f */
[----:B------:R-:W-:Y:S01]  /*09d0*/  LEA.HI.X.SX32 R17, R11, R6, 0x1, P0 ;  /* 0x000000060b117211 */ /* 0x000fe200000f0eff */
[----:B------:R-:W-:Y:S01]  /*09e0*/  CS2R R154, SRZ ;  /* 0x00000000009a7805 */ /* 0x000fe2000001ff00 */
[----:B------:R-:W-:Y:S01]  /*09f0*/  SHF.R.S32.HI R240, RZ, 0x2, R15 ;  /* 0x00000002fff07819 */ /* 0x000fe2000001140f */
[----:B------:R-:W-:Y:S01]  /*0a00*/  @P2 IMAD.HI.U32 R6, R0, c[0x0][0x24c], RZ ;  /* 0x0000930000062a27 */ /* 0x000fe200078e00ff */
[----:B------:R-:W-:Y:S01]  /*0a10*/  LEA.HI.X.SX32 R21, R10, R9, 0x1, P1 ;  /* 0x000000090a157211 */ /* 0x000fe200008f0eff */
[----:B------:R-:W-:Y:S01]  /*0a20*/  USHF.R.S32.HI UR5, URZ, 0x1f, UR6 ;  /* 0x0000001f3f057899 */ /* 0x000fe20008011406 */
[----:B------:R-:W-:Y:S01]  /*0a30*/  SHF.R.S32.HI R4, RZ, 0x1f, R0 ;  /* 0x0000001fff047819 */ /* 0x000fe20000011400 */
[----:B------:R-:W-:Y:S01]  /*0a40*/  CS2R R152, SRZ ;  /* 0x0000000000987805 */ /* 0x000fe2000001ff00 */
[----:B------:R-:W-:Y:S01]  /*0a50*/  SHF.R.S32.HI R10, RZ, 0x1f, R240 ;  /* 0x0000001fff0a7819 */ /* 0x000fe200000114f0 */
[----:B------:R-:W-:Y:S01]  /*0a60*/  IMAD.WIDE.U32 R22, R0, c[0x0][0x270], R20 ;  /* 0x00009c0000167a25 */ /* 0x000fe200078e0014 */
[C---:B------:R-:W-:Y:S01]  /*0a70*/  IADD3 R34, P0, R240.reuse, R5, RZ ;  /* 0x00000005f0227210 */ /* 0x040fe20007f1e0ff */
[----:B------:R-:W-:Y:S01]  /*0a80*/  ULEA.HI UR5, UR5, UR6, URZ, 0x6 ;  /* 0x0000000605057291 */ /* 0x000fe2000f8f303f */
[----:B------:R-:W-:Y:S01]  /*0a90*/  IADD3 R29, P1, R240, R3, RZ ;  /* 0x00000003f01d7210 */ /* 0x000fe20007f3e0ff */
[----:B------:R-:W-:Y:S01]  /*0aa0*/  IMAD R11, R4, c[0x0][0x288], RZ ;  /* 0x0000a200040b7a24 */ /* 0x000fe200078e02ff */
[----:B------:R-:W-:Y:S01]  /*0ab0*/  @P2 SHF.R.U32.HI R19, RZ, c[0x0][0x250], R6 ;  /* 0x00009400ff132a19 */ /* 0x000fe20000011606 */
[----:B------:R-:W-:Y:S01]  /*0ac0*/  IMAD.WIDE.U32 R20, R0, c[0x0][0x288], R20 ;  /* 0x0000a20000147a25 */ /* 0x000fe200078e0014 */
[-C--:B------:R-:W-:Y:S01]  /*0ad0*/  LEA.HI R6, R8, R235.reuse, RZ, 0x4 ;  /* 0x000000eb08067211 */ /* 0x080fe200078f20ff */
[----:B------:R-:W-:Y:S01]  /*0ae0*/  CS2R R150, SRZ ;  /* 0x0000000000967805 */ /* 0x000fe2000001ff00 */
[-C--:B------:R-:W-:Y:S01]  /*0af0*/  LEA.HI.X.SX32 R35, R5, R10.reuse, 0x1, P0 ;  /* 0x0000000a05237211 */ /* 0x080fe200000f0eff */
[----:B------:R-:W-:Y:S01]  /*0b00*/  IMAD R5, R4, c[0x0][0x270], RZ ;  /* 0x00009c0004057a24 */ /* 0x000fe200078e02ff */
[----:B------:R-:W-:Y:S01]  /*0b10*/  LEA.HI.X.SX32 R3, R3, R10, 0x1, P1 ;  /* 0x0000000a03037211 */ /* 0x000fe200008f0eff */
[C---:B------:R-:W-:Y:S01]  /*0b20*/  IMAD R36, R0.reuse, c[0x0][0x28c], R11 ;  /* 0x0000a30000247a24 */ /* 0x040fe200078e020b */
[----:B------:R-:W-:Y:S01]  /*0b30*/  SHF.R.S32.HI R10, RZ, 0x4, R6 ;  /* 0x00000004ff0a7819 */ /* 0x000fe20000011406 */
[----:B------:R-:W-:Y:S01]  /*0b40*/  IMAD R38, R0, c[0x0][0x274], R5 ;  /* 0x00009d0000267a24 */ /* 0x000fe200078e0205 */
[-C--:B------:R-:W-:Y:S01]  /*0b50*/  LEA.HI R9, R8, R235.reuse, RZ, 0x3 ;  /* 0x000000eb08097211 */ /* 0x080fe200078f18ff */
[----:B------:R-:W-:Y:S01]  /*0b60*/  IMAD.WIDE R34, R2, 0x80, R34 ;  /* 0x0000008002227825 */ /* 0x000fe200078e0222 */
[----:B------:R-:W-:Y:S01]  /*0b70*/  LOP3.LUT R12, R15, 0xfffffffc, RZ, 0xc0, !PT ;  /* 0xfffffffc0f0c7812 */ /* 0x000fe200078ec0ff */
[----:B------:R-:W-:Y:S01]  /*0b80*/  CS2R R148, SRZ ;  /* 0x0000000000947805 */ /* 0x000fe2000001ff00 */
[----:B------:R-:W-:Y:S01]  /*0b90*/  LEA.HI R5, R6, R10, RZ, 0x1 ;  /* 0x0000000a06057211 */ /* 0x000fe200078f08ff */
[----:B------:R-:W-:Y:S01]  /*0ba0*/  IMAD.SHL.U32 R13, R9, 0x8, RZ ;  /* 0x00000008090d7824 */ /* 0x000fe200078e00ff */
[----:B------:R-:W-:Y:S01]  /*0bb0*/  SHF.R.S32.HI R2, RZ, 0x1f, R19 ;  /* 0x0000001fff027819 */ /* 0x000fe20000011413 */
[----:B------:R-:W-:Y:S01]  /*0bc0*/  IMAD.IADD R11, R235, 0x1, -R12 ;  /* 0x00000001eb0b7824 */ /* 0x000fe200078e0a0c */
[----:B------:R-:W-:Y:S01]  /*0bd0*/  LOP3.LUT R5, R5, 0xfffffffe, RZ, 0xc0, !PT ;  /* 0xfffffffe05057812 */ /* 0x000fe200078ec0ff */
[----:B------:R-:W-:Y:S01]  /*0be0*/  IMAD R18, R3, c[0x0][0x178], RZ ;  /* 0x00005e0003127a24 */ /* 0x000fe200078e02ff */
[----:B------:R-:W-:Y:S01]  /*0bf0*/  LOP3.LUT R13, R13, 0xc0, RZ, 0xc0, !PT ;  /* 0x000000c00d0d7812 */ /* 0x000fe200078ec0ff */
[----:B------:R-:W-:Y:S01]  /*0c00*/  IMAD.SHL.U32 R12, R11, 0x8, RZ ;  /* 0x000000080b0c7824 */ /* 0x000fe200078e00ff */
[----:B------:R-:W-:Y:S01]  /*0c10*/  LEA.HI R237, R15, R240, RZ, 0x1 ;  /* 0x000000f00fed7211 */ /* 0x000fe200078f08ff */
[----:B------:R-:W-:Y:S01]  /*0c20*/  IMAD.IADD R5, R10, 0x1, -R5 ;  /* 0x000000010a057824 */ /* 0x000fe200078e0a05 */
[----:B------:R-:W-:Y:S01]  /*0c30*/  SHF.R.U32.HI R26, RZ, 0x3, R13 ;  /* 0x00000003ff1a7819 */ /* 0x000fe2000001160d */
[----:B------:R-:W-:Y:S01]  /*0c40*/  IMAD R10, R2, c[0x0][0x1e0], RZ ;  /* 0x00007800020a7a24 */ /* 0x000fe200078e02ff */
[----:B------:R-:W-:Y:S01]  /*0c50*/  LOP3.LUT R13, R13, 0x18, R12, 0xf8, !PT ;  /* 0x000000180d0d7812 */ /* 0x000fe200078ef80c */
[----:B------:R-:W-:Y:S01]  /*0c60*/  IMAD R14, R3, c[0x0][0x208], RZ ;  /* 0x00008200030e7a24 */ /* 0x000fe200078e02ff */
[-C--:B------:R-:W-:Y:S01]  /*0c70*/  LEA.HI R3, R8, R235.reuse, RZ, 0x5 ;  /* 0x000000eb08037211 */ /* 0x080fe200078f28ff */
[----:B------:R-:W-:Y:S01]  /*0c80*/  IMAD R2, R2, c[0x0][0x1b0], RZ ;  /* 0x00006c0002027a24 */ /* 0x000fe200078e02ff */
[----:B------:R-:W-:Y:S01]  /*0c90*/  LOP3.LUT R237, R237, 0x7fffffe, RZ, 0xc0, !PT ;  /* 0x07fffffeeded7812 */ /* 0x000fe200078ec0ff */
[----:B------:R-:W-:Y:S01]  /*0ca0*/  IMAD.IADD R39, R23, 0x1, R38 ;  /* 0x0000000117277824 */ /* 0x000fe200078e0226 */
[----:B------:R-:W-:Y:S01]  /*0cb0*/  LOP3.LUT R26, R13, R26, RZ, 0x3c, !PT ;  /* 0x0000001a0d1a7212 */ /* 0x000fe200078e3cff */
[----:B------:R-:W-:Y:S01]  /*0cc0*/  IMAD.IADD R37, R21, 0x1, R36 ;  /* 0x0000000115257824 */ /* 0x000fe200078e0224 */
[----:B------:R-:W-:Y:S01]  /*0cd0*/  SHF.R.S32.HI R21, RZ, 0x1f, R241 ;  /* 0x0000001fff157819 */ /* 0x000fe200000114f1 */
[C---:B------:R-:W-:Y:S01]  /*0ce0*/  IMAD R23, R19.reuse, c[0x0][0x1b4], R2 ;  /* 0x00006d0013177a24 */ /* 0x040fe200078e0202 */
[----:B------:R-:W-:Y:S01]  /*0cf0*/  SHF.R.S32.HI R2, RZ, 0x5, R3 ;  /* 0x00000005ff027819 */ /* 0x000fe20000011403 */
[----:B------:R-:W-:Y:S01]  /*0d00*/  IMAD.IADD R237, R240, 0x1, -R237 ;  /* 0x00000001f0ed7824 */ /* 0x000fe200078e0aed */
[----:B------:R-:W-:Y:S01]  /*0d10*/  SHF.R.S32.HI R13, RZ, 0x1f, R12 ;  /* 0x0000001fff0d7819 */ /* 0x000fe2000001140c */
[----:B------:R-:W-:Y:S01]  /*0d20*/  IMAD R27, R19, c[0x0][0x1e4], R10 ;  /* 0x00007900131b7a24 */ /* 0x000fe200078e020a */
[C---:B------:R-:W-:Y:S01]  /*0d30*/  SEL R10, R21.reuse, RZ, !P4 ;  /* 0x000000ff150a7207 */ /* 0x040fe20006000000 */
[----:B------:R-:W-:Y:S01]  /*0d40*/  IMAD R237, R2, 0x8, R237 ;  /* 0x0000000802ed7824 */ /* 0x000fe200078e02ed */
[----:B------:R-:W-:Y:S01]  /*0d50*/  SEL R21, R21, RZ, !P3 ;  /* 0x000000ff15157207 */ /* 0x000fe20005800000 */
[----:B------:R-:W-:Y:S01]  /*0d60*/  IMAD.WIDE.U32 R40, R19, c[0x0][0x1e0], R12 ;  /* 0x0000780013287a25 */ /* 0x000fe200078e000c */
[C---:B------:R-:W-:Y:S01]  /*0d70*/  SEL R242, R241.reuse, RZ, !P4 ;  /* 0x000000fff1f27207 */ /* 0x040fe20006000000 */
[----:B------:R-:W-:Y:S01]  /*0d80*/  CS2R R146, SRZ ;  /* 0x0000000000927805 */ /* 0x000fe2000001ff00 */
[C---:B------:R-:W-:Y:S01]  /*0d90*/  IADD3 R239, R12.reuse, 0x40, RZ ;  /* 0x000000400cef7810 */ /* 0x040fe20007ffe0ff */
[----:B------:R-:W-:Y:S01]  /*0da0*/  IMAD.MOV.U32 R38, RZ, RZ, R22 ;  /* 0x000000ffff267224 */ /* 0x000fe200078e0016 */
[----:B------:R-:W-:Y:S01]  /*0db0*/  SEL R22, R241, RZ, !P3 ;  /* 0x000000fff1167207 */ /* 0x000fe20005800000 */
[C---:B------:R-:W-:Y:S01]  /*0dc0*/  IMAD R18, R29.reuse, c[0x0][0x17c], R18 ;  /* 0x00005f001d127a24 */ /* 0x040fe200078e0212 */
[----:B------:R-:W-:Y:S01]  /*0dd0*/  ISETP.GE.AND P3, PT, R12, c[0x0][0x1cc], PT ;  /* 0x000073000c007a0c */ /* 0x000fe20003f66270 */
[C---:B------:R-:W-:Y:S01]  /*0de0*/  IMAD R14, R29.reuse, c[0x0][0x20c], R14 ;  /* 0x000083001d0e7a24 */ /* 0x040fe200078e020e */
[----:B------:R-:W-:Y:S01]  /*0df0*/  LOP3.LUT R6, R6, 0xfffffff0, RZ, 0xc0, !PT ;  /* 0xfffffff006067812 */ /* 0x000fe200078ec0ff */
[C-C-:B------:R-:W-:Y:S01]  /*0e00*/  IMAD.WIDE.U32 R30, R29.reuse, c[0x0][0x178], R12.reuse ;  /* 0x00005e001d1e7a25 */ /* 0x140fe200078e000c */
[----:B------:R-:W-:Y:S01]  /*0e10*/  LEA.HI R232, R8, R235, RZ, 0x7 ;  /* 0x000000eb08e87211 */ /* 0x000fe200078f38ff */
[----:B------:R-:W-:Y:S01]  /*0e20*/  CS2R R144, SRZ ;  /* 0x0000000000907805 */ /* 0x000fe2000001ff00 */
[----:B------:R-:W-:Y:S01]  /*0e30*/  CS2R R142, SRZ ;  /* 0x00000000008e7805 */ /* 0x000fe2000001ff00 */
[----:B------:R-:W-:Y:S01]  /*0e40*/  IMAD.WIDE.U32 R28, R29, c[0x0][0x208], R12 ;  /* 0x000082001d1c7a25 */ /* 0x000fe200078e000c */
[----:B------:R-:W-:Y:S01]  /*0e50*/  SHF.R.U32.HI R232, RZ, 0x4, R232 ;  /* 0x00000004ffe87819 */ /* 0x000fe200000116e8 */
[----:B------:R-:W-:Y:S01]  /*0e60*/  CS2R R140, SRZ ;  /* 0x00000000008c7805 */ /* 0x000fe2000001ff00 */
[----:B------:R-:W-:Y:S01]  /*0e70*/  CS2R R138, SRZ ;  /* 0x00000000008a7805 */ /* 0x000fe2000001ff00 */
[----:B------:R-:W-:Y:S01]  /*0e80*/  IMAD.WIDE.U32 R24, R19, c[0x0][0x1b0], R12 ;  /* 0x00006c0013187a25 */ /* 0x000fe200078e000c */
[----:B------:R-:W-:Y:S01]  /*0e90*/  CS2R R136, SRZ ;  /* 0x0000000000887805 */ /* 0x000fe2000001ff00 */
[----:B------:R-:W-:Y:S01]  /*0ea0*/  CS2R R134, SRZ ;  /* 0x0000000000867805 */ /* 0x000fe2000001ff00 */
[----:B------:R-:W-:Y:S01]  /*0eb0*/  CS2R R132, SRZ ;  /* 0x0000000000847805 */ /* 0x000fe2000001ff00 */
[----:B------:R-:W-:Y:S01]  /*0ec0*/  IMAD.U32 R237, R237, 0x20, R26 ;  /* 0x00000020eded7824 */ /* 0x000fe200078e001a */
[----:B------:R-:W-:Y:S01]  /*0ed0*/  CS2R R130, SRZ ;  /* 0x0000000000827805 */ /* 0x000fe2000001ff00 */
[C---:B------:R-:W-:Y:S01]  /*0ee0*/  IMAD R19, R10.reuse, c[0x0][0x278], RZ ;  /* 0x00009e000a137a24 */ /* 0x040fe200078e02ff */
[----:B------:R-:W-:Y:S01]  /*0ef0*/  CS2R R128, SRZ ;  /* 0x0000000000807805 */ /* 0x000fe2000001ff00 */
[----:B------:R-:W-:Y:S01]  /*0f00*/  IMAD R13, R21, c[0x0][0x1e8], RZ ;  /* 0x00007a00150d7a24 */ /* 0x000fe200078e02ff */
[----:B------:R-:W-:Y:S01]  /*0f10*/  CS2R R126, SRZ ;  /* 0x00000000007e7805 */ /* 0x000fe2000001ff00 */
[----:B------:R-:W-:Y:S01]  /*0f20*/  IMAD.IADD R27, R41, 0x1, R27 ;  /* 0x00000001291b7824 */ /* 0x000fe200078e021b */
[----:B------:R-:W-:Y:S01]  /*0f30*/  CS2R R124, SRZ ;  /* 0x00000000007c7805 */ /* 0x000fe2000001ff00 */
[----:B------:R-:W-:Y:S01]  /*0f40*/  IMAD.MOV.U32 R26, RZ, RZ, R40 ;  /* 0x000000ffff1a7224 */ /* 0x000fe200078e0028 */
[----:B------:R-:W-:Y:S01]  /*0f50*/  CS2R R122, SRZ ;  /* 0x00000000007a7805 */ /* 0x000fe2000001ff00 */
[----:B------:R-:W-:Y:S01]  /*0f60*/  IMAD.MOV.U32 R36, RZ, RZ, R20 ;  /* 0x000000ffff247224 */ /* 0x000fe200078e0014 */
[----:B------:R-:W-:Y:S01]  /*0f70*/  CS2R R120, SRZ ;  /* 0x0000000000787805 */ /* 0x000fe2000001ff00 */
[----:B------:R-:W-:Y:S01]  /*0f80*/  IMAD R33, R10, c[0x0][0x290], RZ ;  /* 0x0000a4000a217a24 */ /* 0x000fe200078e02ff */
[----:B------:R-:W-:Y:S01]  /*0f90*/  CS2R R118, SRZ ;  /* 0x0000000000767805 */ /* 0x000fe2000001ff00 */
[C---:B------:R-:W-:Y:S01]  /*0fa0*/  IMAD R19, R242.reuse, c[0x0][0x27c], R19 ;  /* 0x00009f00f2137a24 */ /* 0x040fe200078e0213 */
        /* <DEDUP_REMOVED lines=11> */
[C---:B------:R-:W-:Y:S01]  /*1060*/  IMAD R20, R242.reuse, c[0x0][0x294], R33 ;  /* 0x0000a500f2147a24 */ /* 0x040fe200078e0221 */
[----:B------:R-:W-:Y:S01]  /*1070*/  CS2R R102, SRZ ;  /* 0x0000000000667805 */ /* 0x000fe2000001ff00 */
[----:B------:R-:W-:Y:S01]  /*1080*/  IMAD.WIDE.U32 R36, R242, c[0x0][0x290], R36 ;  /* 0x0000a400f2247a25 */ /* 0x000fe200078e0024 */
[----:B------:R-:W-:Y:S01]  /*1090*/  CS2R R100, SRZ ;  /* 0x0000000000647805 */ /* 0x000fe2000001ff00 */
[----:B------:R-:W-:Y:S01]  /*10a0*/  CS2R R98, SRZ ;  /* 0x0000000000627805 */ /* 0x000fe2000001ff00 */
[----:B------:R-:W-:Y:S01]  /*10b0*/  CS2R R96, SRZ ;  /* 0x0000000000607805 */ /* 0x000fe2000001ff00 */
[----:B------:R-:W-:Y:S01]  /*10c0*/  IMAD.IADD R19, R39, 0x1, R19 ;  /* 0x0000000127137824 */ /* 0x000fe200078e0213 */
[----:B------:R-:W-:Y:S01]  /*10d0*/  LEA R246, P0, R36, c[0x0][0x280], 0x2 ;  /* 0x0000a00024f67a11 */ /* 0x000fe200078010ff */
[----:B------:R-:W-:Y:S01]  /*10e0*/  IMAD.IADD R27, R27, 0x1, R13 ;  /* 0x000000011b1b7824 */ /* 0x000fe200078e020d */
[----:B------:R-:W-:Y:S01]  /*10f0*/  CS2R R94, SRZ ;  /* 0x00000000005e7805 */ /* 0x000fe2000001ff00 */
[----:B------:R-:W-:Y:S01]  /*1100*/  IMAD R13, R35, c[0x0][0x1d8], RZ ;  /* 0x00007600230d7a24 */ /* 0x000fe200078e02ff */
[----:B------:R-:W-:Y:S01]  /*1110*/  LEA.HI.X R251, R38, c[0x0][0x25c], R19, 0x2, P1 ;  /* 0x0000970026fb7a11 */ /* 0x000fe200008f1413 */
[----:B------:R-:W-:Y:S01]  /*1120*/  IMAD.IADD R25, R25, 0x1, R23 ;  /* 0x0000000119197824 */ /* 0x000fe200078e0217 */
[----:B------:R-:W-:Y:S01]  /*1130*/  CS2R R92, SRZ ;  /* 0x00000000005c7805 */ /* 0x000fe2000001ff00 */
[----:B------:R-:W-:Y:S01]  /*1140*/  IMAD R21, R21, c[0x0][0x1b8], RZ ;  /* 0x00006e0015157a24 */ /* 0x000fe200078e02ff */
[----:B------:R-:W-:Y:S01]  /*1150*/  CS2R R90, SRZ ;  /* 0x00000000005a7805 */ /* 0x000fe2000001ff00 */
[----:B------:R-:W-:Y:S01]  /*1160*/  IMAD.IADD R20, R37, 0x1, R20 ;  /* 0x0000000125147824 */ /* 0x000fe200078e0214 */
[----:B------:R-:W-:Y:S01]  /*1170*/  CS2R R88, SRZ ;  /* 0x0000000000587805 */ /* 0x000fe2000001ff00 */
[C---:B------:R-:W-:Y:S01]  /*1180*/  IMAD R13, R34.reuse, c[0x0][0x1dc], R13 ;  /* 0x00007700220d7a24 */ /* 0x040fe200078e020d */
[----:B------:R-:W-:Y:S01]  /*1190*/  CS2R R86, SRZ ;  /* 0x0000000000567805 */ /* 0x000fe2000001ff00 */
[----:B------:R-:W-:Y:S01]  /*11a0*/  IMAD.WIDE.U32 R32, R34, c[0x0][0x1d8], R26 ;  /* 0x0000760022207a25 */ /* 0x000fe200078e001a */
[----:B------:R-:W-:Y:S01]  /*11b0*/  LEA.HI.X R247, R36, c[0x0][0x284], R20, 0x2, P0 ;  /* 0x0000a10024f77a11 */ /* 0x000fe200000f1414 */
        /* <DEDUP_REMOVED lines=8> */
[----:B------:R-:W-:Y:S01]  /*1240*/  IMAD R19, R35, c[0x0][0x1a8], RZ ;  /* 0x00006a0023137a24 */ /* 0x000fe200078e02ff */
[----:B------:R-:W-:Y:S01]  /*1250*/  CS2R R74, SRZ ;  /* 0x00000000004a7805 */ /* 0x000fe2000001ff00 */
[----:B------:R-:W-:Y:S01]  /*1260*/  IMAD.IADD R37, R29, 0x1, R14 ;  /* 0x000000011d257824 */ /* 0x000fe200078e020e */
[----:B------:R-:W-:Y:S01]  /*1270*/  CS2R R72, SRZ ;  /* 0x0000000000487805 */ /* 0x000fe2000001ff00 */
[----:B------:R-:W-:Y:S01]  /*1280*/  IMAD.IADD R13, R33, 0x1, R13 ;  /* 0x00000001210d7824 */ /* 0x000fe200078e020d */
[----:B------:R-:W-:Y:S01]  /*1290*/  CS2R R70, SRZ ;  /* 0x0000000000467805 */ /* 0x000fe2000001ff00 */
[----:B------:R-:W-:Y:S01]  /*12a0*/  IMAD.IADD R25, R25, 0x1, R21 ;  /* 0x0000000119197824 */ /* 0x000fe200078e0215 */
[----:B------:R-:W-:Y:S01]  /*12b0*/  CS2R R68, SRZ ;  /* 0x0000000000447805 */ /* 0x000fe2000001ff00 */
[----:B------:R-:W-:Y:S01]  /*12c0*/  IMAD R14, R34, c[0x0][0x1ac], R19 ;  /* 0x00006b00220e7a24 */ /* 0x000fe200078e0213 */
[----:B------:R-:W-:Y:S01]  /*12d0*/  LEA.HI.X R27, R32, c[0x0][0x1c4], R13, 0x1, P0 ;  /* 0x00007100201b7a11 */ /* 0x000fe200000f0c0d */
[----:B------:R-:W-:Y:S01]  /*12e0*/  IMAD R19, R4, c[0x0][0x210], RZ ;  /* 0x0000840004137a24 */ /* 0x000fe200078e02ff */
[----:B------:R-:W-:Y:S01]  /*12f0*/  CS2R R66, SRZ ;  /* 0x0000000000427805 */ /* 0x000fe2000001ff00 */
[----:B------:R-:W-:Y:S01]  /*1300*/  IMAD.MOV.U32 R21, RZ, RZ, c[0x0][0x1d8] ;  /* 0x00007600ff157624 */ /* 0x000fe200078e00ff */
[----:B------:R-:W-:Y:S01]  /*1310*/  CS2R R64, SRZ ;  /* 0x0000000000407805 */ /* 0x000fe2000001ff00 */
[----:B------:R-:W-:Y:S01]  /*1320*/  IMAD.MOV.U32 R36, RZ, RZ, R28 ;  /* 0x000000ffff247224 */ /* 0x000fe200078e001c */
[----:B------:R-:W-:Y:S01]  /*1330*/  CS2R R62, SRZ ;  /* 0x00000000003e7805 */ /* 0x000fe2000001ff00 */
[----:B------:R-:W-:Y:S01]  /*1340*/  IMAD.WIDE.U32 R38, R34, c[0x0][0x1a8], R24 ;  /* 0x00006a0022267a25 */ /* 0x000fe200078e0018 */
[----:B------:R-:W-:Y:S01]  /*1350*/  LEA R32, P1, R21, R26, 0x7 ;  /* 0x0000001a15207211 */ /* 0x000fe200078238ff */
[----:B------:R-:W-:Y:S01]  /*1360*/  CS2R R60, SRZ ;  /* 0x00000000003c7805 */ /* 0x000fe2000001ff00 */
[----:B------:R-:W-:Y:S01]  /*1370*/  USHF.R.S32.HI UR8, URZ, 0x6, UR5 ;  /* 0x000000063f087899 */ /* 0x000fe20008011405 */
[----:B------:R-:W-:Y:S01]  /*1380*/  IMAD.IADD R23, R31, 0x1, R18 ;  /* 0x000000011f177824 */ /* 0x000fe200078e0212 */
[----:B------:R-:W-:Y:S01]  /*1390*/  LEA R24, P0, R38, c[0x0][0x190], 0x1 ;  /* 0x0000640026187a11 */ /* 0x000fe200078008ff */
[C---:B------:R-:W-:Y:S01]  /*13a0*/  IMAD R25, R4.reuse, c[0x0][0x180], RZ ;  /* 0x0000600004197a24 */ /* 0x040fe200078e02ff */
[----:B------:R-:W-:Y:S01]  /*13b0*/  UMOV UR4, URZ ;  /* 0x0000003f00047c82 */ /* 0x000fe20008000000 */
[----:B------:R-:W-:Y:S01]  /*13c0*/  IMAD R13, R4, c[0x0][0x238], RZ ;  /* 0x00008e00040d7a24 */ /* 0x000fe200078e02ff */
[----:B------:R-:W-:Y:S01]  /*13d0*/  UMOV UR9, 0x1 ;  /* 0x0000000100097882 */ /* 0x000fe20000000000 */
[----:B------:R-:W-:Y:S01]  /*13e0*/  IMAD R28, R0, c[0x0][0x214], R19 ;  /* 0x00008500001c7a24 */ /* 0x000fe200078e0213 */
[----:B------:R-:W-:Y:S01]  /*13f0*/  UMOV UR5, URZ ;  /* 0x0000003f00057c82 */ /* 0x000fe20008000000 */
[----:B------:R-:W-:-:S02]  /*1400*/  IMAD.MOV.U32 R4, RZ, RZ, c[0x0][0x1dc] ;  /* 0x00007700ff047624 */ /* 0x000fc400078e00ff */
[----:B------:R-:W-:Y:S01]  /*1410*/  IMAD.WIDE.U32 R18, R0, c[0x0][0x238], R16 ;  /* 0x00008e0000127a25 */ /* 0x000fe200078e0010 */
[----:B------:R-:W-:Y:S02]  /*1420*/  IADD3 R16, R12, 0x20, RZ ;  /* 0x000000200c107810 */ /* 0x000fe40007ffe0ff */
[----:B------:R-:W-:Y:S01]  /*1430*/  LEA.HI.X R33, R21, R27, R4, 0x7, P1 ;  /* 0x0000001b15217211 */ /* 0x000fe200008f3c04 */
[----:B------:R-:W-:Y:S01]  /*1440*/  IMAD.MOV.U32 R22, RZ, RZ, R30 ;  /* 0x000000ffff167224 */ /* 0x000fe200078e001e */
[----:B------:R-:W-:Y:S01]  /*1450*/  ISETP.GE.AND P2, PT, R16, c[0x0][0x1cc], PT ;  /* 0x0000730010007a0c */ /* 0x000fe20003f46270 */
[----:B------:R-:W-:Y:S01]  /*1460*/  IMAD.IADD R17, R7, 0x1, -R240 ;  /* 0x0000000107117824 */ /* 0x000fe200078e0af0 */
[----:B------:R-:W-:Y:S01]  /*1470*/  ISETP.GE.AND P1, PT, R239, c[0x0][0x1cc], PT ;  /* 0x00007300ef007a0c */ /* 0x000fe20003f26270 */
[----:B------:R-:W-:Y:S02]  /*1480*/  IMAD.IADD R14, R39, 0x1, R14 ;  /* 0x00000001270e7824 */ /* 0x000fe400078e020e */
[----:B------:R-:W-:Y:S01]  /*1490*/  IMAD.WIDE.U32 R34, R0, c[0x0][0x180], R22 ;  /* 0x0000600000227a25 */ /* 0x000fe200078e0016 */
[----:B------:R-:W-:-:S02]  /*14a0*/  ISETP.LT.OR P6, PT, R17, 0x1, P3 ;  /* 0x000000011100780c */ /* 0x000fc40001fc1670 */
[C---:B------:R-:W-:Y:S01]  /*14b0*/  ISETP.LT.OR P5, PT, R17.reuse, 0x1, P2 ;  /* 0x000000011100780c */ /* 0x040fe200017a1670 */
[----:B------:R-:W-:Y:S01]  /*14c0*/  IMAD.MOV.U32 R23, RZ, RZ, c[0x0][0x1a8] ;  /* 0x00006a00ff177624 */ /* 0x000fe200078e00ff */
[----:B------:R-:W-:Y:S01]  /*14d0*/  ISETP.LT.OR P4, PT, R17, 0x1, P1 ;  /* 0x000000011100780c */ /* 0x000fe20000f81670 */
[----:B------:R-:W-:Y:S01]  /*14e0*/  IMAD R30, R0, c[0x0][0x184], R25 ;  /* 0x00006100001e7a24 */ /* 0x000fe200078e0219 */
[----:B------:R-:W-:Y:S01]  /*14f0*/  LEA.HI.X R25, R38, c[0x0][0x194], R14, 0x1, P0 ;  /* 0x0000650026197a11 */ /* 0x000fe200000f0c0e */
[----:B------:R-:W-:Y:S01]  /*1500*/  IMAD.MOV.U32 R21, RZ, RZ, c[0x0][0x1ac] ;  /* 0x00006b00ff157624 */ /* 0x000fe200078e00ff */
[----:B------:R-:W-:Y:S01]  /*1510*/  LEA R22, P0, R23, R24, 0x7 ;  /* 0x0000001817167211 */ /* 0x000fe200078038ff */
[----:B------:R-:W-:Y:S01]  /*1520*/  IMAD.SHL.U32 R237, R237, 0x2, RZ ;  /* 0x00000002eded7824 */ /* 0x000fe200078e00ff */
[----:B------:R-:W-:Y:S01]  /*1530*/  ISETP.LT.OR P3, PT, R17, 0x41, P3 ;  /* 0x000000411100780c */ /* 0x000fe20001f61670 */
[C---:B------:R-:W-:Y:S01]  /*1540*/  IMAD R13, R0.reuse, c[0x0][0x23c], R13 ;  /* 0x00008f00000d7a24 */ /* 0x040fe200078e020d */
[----:B------:R-:W-:Y:S01]  /*1550*/  LEA.HI.X R23, R23, R25, R21, 0x7, P0 ;  /* 0x0000001917177211 */ /* 0x000fe200000f3c15 */
[----:B------:R-:W-:Y:S01]  /*1560*/  IMAD.WIDE.U32 R36, R0, c[0x0][0x210], R36 ;  /* 0x0000840000247a25 */ /* 0x000fe200078e0024 */
[----:B------:R-:W-:Y:S01]  /*1570*/  SHF.R.S32.HI R21, RZ, 0x1f, R15 ;  /* 0x0000001fff157819 */ /* 0x000fe2000001140f */
[----:B------:R-:W-:Y:S01]  /*1580*/  @!PT LDS RZ, [RZ] ;  /* 0x00000000fffff984 */ /* 0x000fe20000000800 */
[----:B------:R-:W-:Y:S01]  /*1590*/  @!PT LDS RZ, [RZ] ;  /* 0x00000000fffff984 */ /* 0x000fe20000000800 */
[----:B------:R-:W-:Y:S01]  /*15a0*/  @!PT LDS RZ, [RZ] ;  /* 0x00000000fffff984 */ /* 0x000fe20000000800 */
[----:B------:R1:W-:Y:S01]  /*15b0*/  LDGSTS.E.BYPASS.LTC128B.128 [R237+0x6080], [R26.64], !P6 ;  /* 0x060800001aed7fae */ /* 0x0003e2000f101d4c */
[C---:B------:R-:W-:Y:S01]  /*15c0*/  ISETP.LT.OR P2, PT, R17.reuse, 0x41, P2 ;  /* 0x000000411100780c */ /* 0x040fe20001741670 */
[----:B------:R-:W-:Y:S01]  /*15d0*/  IMAD R15, R10, c[0x0][0x188], RZ ;  /* 0x000062000a0f7a24 */ /* 0x000fe200078e02ff */
[----:B------:R-:W-:Y:S01]  /*15e0*/  ISETP.LT.OR P1, PT, R17, 0x41, P1 ;  /* 0x000000411100780c */ /* 0x000fe20000f21670 */
[----:B------:R1:W-:Y:S01]  /*15f0*/  LDGSTS.E.BYPASS.LTC128B.128 [R237+0x8080], [R26.64+0x40], !P5 ;  /* 0x080800401aed7fae */ /* 0x0003e2000e901d4c */
[----:B------:R-:W-:Y:S01]  /*1600*/  LEA.HI R0, R21, R240, RZ, 0x3 ;  /* 0x000000f015007211 */ /* 0x000fe200078f18ff */
[----:B------:R-:W-:Y:S01]  /*1610*/  IMAD R20, R242, c[0x0][0x18c], R15 ;  /* 0x00006300f2147a24 */ /* 0x000fe200078e020f */
[----:B------:R-:W-:Y:S01]  /*1620*/  LEA.HI R14, R8, R235, RZ, 0x6 ;  /* 0x000000eb080e7211 */ /* 0x000fe200078f30ff */
[----:B------:R1:W-:Y:S01]  /*1630*/  LDGSTS.E.BYPASS.LTC128B.128 [R237+0xa080], [R26.64+0x80], !P4 ;  /* 0x0a0800801aed7fae */ /* 0x0003e2000e101d4c */
[----:B------:R-:W-:Y:S01]  /*1640*/  LEA.HI R15, R3, R2, RZ, 0x1 ;  /* 0x00000002030f7211 */ /* 0x000fe200078f08ff */
[----:B------:R-:W-:Y:S01]  /*1650*/  IMAD.IADD R31, R35, 0x1, R30 ;  /* 0x00000001231f7824 */ /* 0x000fe200078e021e */
[----:B------:R-:W-:Y:S01]  /*1660*/  SHF.R.S32.HI R14, RZ, 0x6, R14 ;  /* 0x00000006ff0e7819 */ /* 0x000fe2000001140e */
[----:B------:R2:W-:Y:S01]  /*1670*/  LDGSTS.E.BYPASS.LTC128B.128 [R237+0x7080], [R32.64], !P3 ;  /* 0x0708000020ed7fae */ /* 0x0005e2000d901d4c */
[----:B------:R-:W-:Y:S01]  /*1680*/  ISETP.GE.AND P3, PT, R12, c[0x0][0x19c], PT ;  /* 0x000067000c007a0c */ /* 0x000fe20003f66270 */
[----:B------:R-:W-:Y:S01]  /*1690*/  IMAD.MOV.U32 R30, RZ, RZ, R34 ;  /* 0x000000ffff1e7224 */ /* 0x000fe200078e0022 */
[----:B------:R-:W-:Y:S01]  /*16a0*/  LOP3.LUT R15, R15, 0xfffffffe, RZ, 0xc0, !PT ;  /* 0xfffffffe0f0f7812 */ /* 0x000fe200078ec0ff */
[----:B------:R2:W-:Y:S01]  /*16b0*/  LDGSTS.E.BYPASS.LTC128B.128 [R237+0x9080], [R32.64+0x40], !P2 ;  /* 0x0908004020ed7fae */ /* 0x0005e2000d101d4c */
[----:B------:R-:W-:Y:S01]  /*16c0*/  ISETP.GE.AND P6, PT, R16, c[0x0][0x19c], PT ;  /* 0x0000670010007a0c */ /* 0x000fe20003fc6270 */
[----:B------:R-:W-:Y:S01]  /*16d0*/  IMAD.WIDE.U32 R30, R242, c[0x0][0x188], R30 ;  /* 0x00006200f21e7a25 */ /* 0x000fe200078e001e */
[----:B------:R-:W-:Y:S01]  /*16e0*/  ISETP.GE.AND P5, PT, R239, c[0x0][0x19c], PT ;  /* 0x00006700ef007a0c */ /* 0x000fe20003fa6270 */
[----:B------:R2:W-:Y:S01]  /*16f0*/  LDGSTS.E.BYPASS.LTC128B.128 [R237+0xb080], [R32.64+0x80], !P1 ;  /* 0x0b08008020ed7fae */ /* 0x0005e2000c901d4c */
[----:B------:R-:W-:Y:S01]  /*1700*/  ISETP.LT.OR P1, PT, R17, 0x1, P3 ;  /* 0x000000011100780c */ /* 0x000fe20001f21670 */
[----:B------:R-:W-:Y:S01]  /*1710*/  IMAD.IADD R4, R2, 0x1, -R15 ;  /* 0x0000000102047824 */ /* 0x000fe200078e0a0f */
[----:B------:R-:W-:Y:S01]  /*1720*/  LEA R44, P0, R30, c[0x0][0x160], 0x1 ;  /* 0x000058001e2c7a11 */ /* 0x000fe200078008ff */
[----:B------:R-:W-:Y:S01]  /*1730*/  IMAD.IADD R20, R31, 0x1, R20 ;  /* 0x000000011f147824 */ /* 0x000fe200078e0214 */
[----:B------:R-:W0:Y:S01]  /*1740*/  LDGDEPBAR ;  /* 0x00000000000079af */ /* 0x000e220000000000 */
[----:B------:R-:W-:Y:S01]  /*1750*/  IMAD.SHL.U32 R226, R4, 0x400, RZ ;  /* 0x0000040004e27824 */ /* 0x000fe200078e00ff */
[----:B------:R-:W-:Y:S01]  /*1760*/  ISETP.LT.OR P4, PT, R17, 0x1, P6 ;  /* 0x000000011100780c */ /* 0x000fe20003781670 */
[----:B------:R-:W-:Y:S01]  /*1770*/  IMAD.IADD R29, R37, 0x1, R28 ;  /* 0x00000001251d7824 */ /* 0x000fe200078e021c */
[----:B------:R-:W-:Y:S01]  /*1780*/  LEA.HI.X R45, R30, c[0x0][0x164], R20, 0x1, P0 ;  /* 0x000059001e2d7a11 */ /* 0x000fe200000f0c14 */
[----:B------:R-:W-:Y:S01]  /*1790*/  IMAD.MOV.U32 R28, RZ, RZ, R36 ;  /* 0x000000ffff1c7224 */ /* 0x000fe200078e0024 */
[C---:B------:R-:W-:Y:S01]  /*17a0*/  ISETP.LT.OR P3, PT, R17.reuse, 0x41, P3 ;  /* 0x000000411100780c */ /* 0x040fe20001f61670 */
[----:B------:R-:W-:Y:S01]  /*17b0*/  IMAD R21, R10, c[0x0][0x218], RZ ;  /* 0x000086000a157a24 */ /* 0x000fe200078e02ff */
[C---:B------:R-:W-:Y:S01]  /*17c0*/  ISETP.LT.OR P6, PT, R17.reuse, 0x41, P6 ;  /* 0x000000411100780c */ /* 0x040fe200037c1670 */
[----:B------:R2:W-:Y:S01]  /*17d0*/  LDGSTS.E.BYPASS.LTC128B.128 [R237+0x80], [R24.64], !P1 ;  /* 0x0008000018ed7fae */ /* 0x0005e2000c901d4c */
[----:B-1----:R-:W-:Y:S01]  /*17e0*/  LOP3.LUT R27, R0, 0xfffffff8, RZ, 0xc0, !PT ;  /* 0xfffffff8001b7812 */ /* 0x002fe200078ec0ff */
[----:B------:R-:W-:Y:S01]  /*17f0*/  IMAD.SHL.U32 R0, R14, 0x8, RZ ;  /* 0x000000080e007824 */ /* 0x000fe200078e00ff */
[----:B------:R-:W-:Y:S01]  /*1800*/  ISETP.LT.OR P1, PT, R17, 0x1, P5 ;  /* 0x000000011100780c */ /* 0x000fe20002f21670 */
[----:B------:R-:W-:Y:S01]  /*1810*/  IMAD R20, R11, 0x2, R226 ;  /* 0x000000020b147824 */ /* 0x000fe200078e02e2 */
[----:B------:R-:W-:Y:S01]  /*1820*/  ISETP.LT.OR P5, PT, R17, 0x41, P5 ;  /* 0x000000411100780c */ /* 0x000fe20002fa1670 */
[----:B------:R-:W-:Y:S01]  /*1830*/  IMAD.IADD R26, R240, 0x1, -R27 ;  /* 0x00000001f01a7824 */ /* 0x000fe200078e0a1b */
[----:B------:R-:W-:Y:S01]  /*1840*/  LOP3.LUT R0, R0, 0x18, RZ, 0xc0, !PT ;  /* 0x0000001800007812 */ /* 0x000fe200078ec0ff */
[C---:B------:R-:W-:Y:S01]  /*1850*/  IMAD R21, R242.reuse, c[0x0][0x21c], R21 ;  /* 0x00008700f2157a24 */ /* 0x040fe200078e0215 */
[----:B------:R2:W-:Y:S01]  /*1860*/  LDGSTS.E.BYPASS.LTC128B.128 [R237+0x2080], [R24.64+0x40], !P4 ;  /* 0x0208004018ed7fae */ /* 0x0005e2000e101d4c */
[----:B------:R-:W-:Y:S01]  /*1870*/  IMAD.WIDE.U32 R28, R242, c[0x0][0x218], R28 ;  /* 0x00008600f21c7a25 */ /* 0x000fe200078e001c */
[----:B------:R-:W-:-:S02]  /*1880*/  LOP3.LUT P2, RZ, R26, 0x4, RZ, 0xc0, !PT ;  /* 0x000000041aff7812 */ /* 0x000fc4000784c0ff */
[----:B------:R-:W-:Y:S01]  /*1890*/  ISETP.GE.AND P4, PT, R12, c[0x0][0x1fc], PT ;  /* 0x00007f000c007a0c */ /* 0x000fe20003f86270 */
[----:B------:R-:W-:Y:S01]  /*18a0*/  IMAD.SHL.U32 R26, R26, 0x40, RZ ;  /* 0x000000401a1a7824 */ /* 0x000fe200078e00ff */
[----:B------:R-:W-:Y:S01]  /*18b0*/  LEA R42, P0, R28, c[0x0][0x1f0], 0x1 ;  /* 0x00007c001c2a7a11 */ /* 0x000fe200078008ff */
[----:B------:R-:W-:Y:S01]  /*18c0*/  IMAD.IADD R19, R19, 0x1, R13 ;  /* 0x0000000113137824 */ /* 0x000fe200078e020d */
[----:B------:R-:W-:Y:S01]  /*18d0*/  SHF.R.S32.HI R13, RZ, 0x1f, R14 ;  /* 0x0000001fff0d7819 */ /* 0x000fe2000001140e */
[----:B------:R-:W-:Y:S01]  /*18e0*/  IMAD.IADD R11, R29, 0x1, R21 ;  /* 0x000000011d0b7824 */ /* 0x000fe200078e0215 */
[----:B------:R-:W-:Y:S01]  /*18f0*/  LOP3.LUT R26, R26, 0x1c0, RZ, 0xc0, !PT ;  /* 0x000001c01a1a7812 */ /* 0x000fe200078ec0ff */
[----:B------:R2:W-:Y:S01]  /*1900*/  LDGSTS.E.BYPASS.LTC128B.128 [R237+0x4080], [R24.64+0x80], !P1 ;  /* 0x0408008018ed7fae */ /* 0x0005e2000c901d4c */
[----:B------:R-:W-:Y:S01]  /*1910*/  LEA.HI R13, R13, R14, RZ, 0x2 ;  /* 0x0000000e0d0d7211 */ /* 0x000fe200078f10ff */
[----:B------:R-:W-:Y:S01]  /*1920*/  IMAD.IADD R6, R235, 0x1, -R6 ;  /* 0x00000001eb067824 */ /* 0x000fe200078e0a06 */
[----:B------:R-:W-:Y:S01]  /*1930*/  SHF.R.U32.HI R15, RZ, 0x3, R26 ;  /* 0x00000003ff0f7819 */ /* 0x000fe2000001161a */
[----:B------:R2:W-:Y:S01]  /*1940*/  LDGSTS.E.BYPASS.LTC128B.128 [R237+0x1080], [R22.64], !P3 ;  /* 0x0108000016ed7fae */ /* 0x0005e2000d901d4c */
[----:B------:R-:W-:Y:S01]  /*1950*/  ISETP.LT.AND P1, PT, R240, UR10, PT ;  /* 0x0000000af0007c0c */ /* 0x000fe2000bf21270 */
[----:B------:R-:W-:Y:S01]  /*1960*/  IMAD R249, R10, c[0x0][0x240], RZ ;  /* 0x000090000af97a24 */ /* 0x000fe200078e02ff */
[----:B------:R-:W-:Y:S01]  /*1970*/  LOP3.LUT R15, R15, R26, R0, 0x1e, !PT ;  /* 0x0000001a0f0f7212 */ /* 0x000fe200078e1e00 */
[----:B------:R2:W-:Y:S01]  /*1980*/  LDGSTS.E.BYPASS.LTC128B.128 [R237+0x3080], [R22.64+0x40], !P6 ;  /* 0x0308004016ed7fae */ /* 0x0005e2000f101d4c */
[----:B------:R-:W-:Y:S01]  /*1990*/  LEA.HI.X R43, R28, c[0x0][0x1f4], R11, 0x1, P0 ;  /* 0x00007d001c2b7a11 */ /* 0x000fe200000f0c0b */
[----:B------:R-:W-:Y:S01]  /*19a0*/  IMAD R249, R242, c[0x0][0x244], R249 ;  /* 0x00009100f2f97a24 */ /* 0x000fe200078e02f9 */
[----:B------:R-:W-:Y:S01]  /*19b0*/  LOP3.LUT R13, R13, 0xfffffffc, RZ, 0xc0, !PT ;  /* 0xfffffffc0d0d7812 */ /* 0x000fe200078ec0ff */
[----:B------:R-:W-:Y:S01]  /*19c0*/  IMAD.IADD R15, R20, 0x1, R15 ;  /* 0x00000001140f7824 */ /* 0x000fe200078e020f */
[C---:B------:R-:W-:Y:S01]  /*19d0*/  ISETP.GE.AND P0, PT, R12.reuse, c[0x0][0x16c], PT ;  /* 0x00005b000c007a0c */ /* 0x040fe20003f06270 */
[----:B------:R2:W-:Y:S01]  /*19e0*/  LDGSTS.E.BYPASS.LTC128B.128 [R237+0x5080], [R22.64+0x80], !P5 ;  /* 0x0508008016ed7fae */ /* 0x0005e2000e901d4c */
[----:B------:R-:W-:Y:S01]  /*19f0*/  ISETP.GE.OR P3, PT, R12, c[0x0][0x1fc], !P1 ;  /* 0x00007f000c007a0c */ /* 0x000fe20004f66670 */
[----:B------:R-:W-:Y:S01]  /*1a00*/  IMAD.SHL.U32 R238, R15, 0x2, RZ ;  /* 0x000000020fee7824 */ /* 0x000fe200078e00ff */
[----:B------:R-:W-:Y:S01]  /*1a10*/  LOP3.LUT R12, R9, 0xfffffff8, RZ, 0xc0, !PT ;  /* 0xfffffff8090c7812 */ /* 0x000fe200078ec0ff */
[----:B------:R-:W-:Y:S01]  /*1a20*/  IMAD.WIDE.U32 R242, R242, c[0x0][0x240], R18 ;  /* 0x00009000f2f27a25 */ /* 0x000fe200078e0012 */
[----:B------:R-:W-:Y:S01]  /*1a30*/  ISETP.GE.AND P5, PT, R16, c[0x0][0x16c], PT ;  /* 0x00005b0010007a0c */ /* 0x000fe20003fa6270 */
[----:B------:R-:W0:Y:S01]  /*1a40*/  LDGDEPBAR ;  /* 0x00000000000079af */ /* 0x000e220000000000 */
[C---:B------:R-:W-:Y:S01]  /*1a50*/  IADD3 R11, R238.reuse, 0xf480, RZ ;  /* 0x0000f480ee0b7810 */ /* 0x040fe20007ffe0ff */
[----:B------:R-:W-:Y:S01]  /*1a60*/  IMAD.SHL.U32 R234, R5, 0x8, RZ ;  /* 0x0000000805ea7824 */ /* 0x000fe200078e00ff */
[----:B------:R-:W-:Y:S01]  /*1a70*/  IADD3 R236, R238, 0xf4c0, RZ ;  /* 0x0000f4c0eeec7810 */ /* 0x000fe20007ffe0ff */
[----:B------:R2:W-:Y:S01]  /*1a80*/  STL.64 [R1+0x8], R44 ;  /* 0x0000082c01007387 */ /* 0x0005e20000100a00 */
[----:B------:R-:W-:Y:S01]  /*1a90*/  @P2 IADD3 R236, R11, -0x40, RZ ;  /* 0xffffffc00bec2810 */ /* 0x000fe20007ffe0ff */
[----:B------:R-:W-:Y:S01]  /*1aa0*/  IMAD.IADD R11, R235, 0x1, -R12 ;  /* 0x00000001eb0b7824 */ /* 0x000fe200078e0a0c */
[C---:B------:R-:W-:Y:S01]  /*1ab0*/  ISETP.GE.AND P2, PT, R16.reuse, c[0x0][0x1fc], PT ;  /* 0x00007f0010007a0c */ /* 0x040fe20003f46270 */
[----:B------:R2:W-:Y:S01]  /*1ac0*/  STL.64 [R1], R42 ;  /* 0x0000002a01007387 */ /* 0x0005e20000100a00 */
[----:B------:R-:W-:Y:S01]  /*1ad0*/  ISETP.GE.OR P6, PT, R16, c[0x0][0x1fc], !P1 ;  /* 0x00007f0010007a0c */ /* 0x000fe20004fc6670 */
[----:B------:R-:W-:Y:S01]  /*1ae0*/  IMAD.IADD R16, R14, 0x1, -R13 ;  /* 0x000000010e107824 */ /* 0x000fe200078e0a0d */
[----:B------:R-:W-:Y:S01]  /*1af0*/  SHF.R.S32.HI R15, RZ, 0x1f, R6 ;  /* 0x0000001fff0f7819 */ /* 0x000fe20000011406 */
[----:B------:R-:W-:Y:S01]  /*1b00*/  IMAD.IADD R249, R243, 0x1, R249 ;  /* 0x00000001f3f97824 */ /* 0x000fe200078e02f9 */
[-C--:B------:R-:W-:Y:S01]  /*1b10*/  LEA.HI R13, R6, R6.reuse, RZ, 0x1 ;  /* 0x00000006060d7211 */ /* 0x080fe200078f08ff */
[----:B------:R-:W-:Y:S01]  /*1b20*/  IMAD R233, R16, -0x8, R7 ;  /* 0xfffffff810e97824 */ /* 0x000fe200078e0207 */
[----:B------:R-:W-:Y:S01]  /*1b30*/  LOP3.LUT R12, R3, 0xffffffe0, RZ, 0xc0, !PT ;  /* 0xffffffe0030c7812 */ /* 0x000fe200078ec0ff */
[----:B------:R-:W-:Y:S01]  /*1b40*/  IMAD R3, R5, 0x4, R14 ;  /* 0x0000000405037824 */ /* 0x000fe200078e020e */
[----:B------:R-:W-:Y:S01]  /*1b50*/  LEA.HI R15, R15, R6, RZ, 0x3 ;  /* 0x000000060f0f7211 */ /* 0x000fe200078f18ff */
[----:B------:R-:W-:Y:S01]  /*1b60*/  IMAD.SHL.U32 R14, R11, 0x40, RZ ;  /* 0x000000400b0e7824 */ /* 0x000fe200078e00ff */
[----:B------:R-:W-:Y:S01]  /*1b70*/  LOP3.LUT R19, R13, 0x7fffffe, RZ, 0xc0, !PT ;  /* 0x07fffffe0d137812 */ /* 0x000fe200078ec0ff */
[----:B------:R-:W-:Y:S01]  /*1b80*/  IMAD.SHL.U32 R7, R2, 0x10, RZ ;  /* 0x0000001002077824 */ /* 0x000fe200078e00ff */
[----:B------:R-:W-:Y:S01]  /*1b90*/  LOP3.LUT R17, R15, 0xfffffff8, RZ, 0xc0, !PT ;  /* 0xfffffff80f117812 */ /* 0x000fe200078ec0ff */
[----:B------:R-:W-:Y:S01]  /*1ba0*/  IMAD.IADD R12, R235, 0x1, -R12 ;  /* 0x00000001eb0c7824 */ /* 0x000fe200078e0a0c */
[----:B------:R-:W-:Y:S01]  /*1bb0*/  SHF.R.S32.HI R15, RZ, 0x3, R15 ;  /* 0x00000003ff0f7819 */ /* 0x000fe2000001140f */
[----:B------:R-:W-:Y:S01]  /*1bc0*/  IMAD.IADD R16, R6, 0x1, -R19 ;  /* 0x0000000106107824 */ /* 0x000fe200078e0a13 */
[----:B------:R-:W-:Y:S01]  /*1bd0*/  LOP3.LUT R14, R14, 0x1c0, RZ, 0xc0, !PT ;  /* 0x000001c00e0e7812 */ /* 0x000fe200078ec0ff */
[----:B------:R-:W-:-:S04]  /*1be0*/  DEPBAR.LE SB0, 0x1 ;  /* 0x000080400000791a */ /* 0x000fc80000000000 */
[----:B------:R-:W-:Y:S01]  /*1bf0*/  IMAD R227, R15, 0x8, R16 ;  /* 0x000000080fe37824 */ /* 0x000fe200078e0210 */
[----:B------:R-:W-:Y:S01]  /*1c00*/  LOP3.LUT R16, R14, 0x30, R7, 0xf8, !PT ;  /* 0x000000300e107812 */ /* 0x000fe200078ef807 */
[----:B------:R-:W-:Y:S01]  /*1c10*/  IMAD.IADD R6, R6, 0x1, -R17 ;  /* 0x0000000106067824 */ /* 0x000fe200078e0a11 */
[----:B------:R-:W-:Y:S01]  /*1c20*/  LEA.HI R10, R11, R11, RZ, 0x1 ;  /* 0x0000000b0b0a7211 */ /* 0x000fe200078f08ff */
[----:B------:R-:W-:Y:S01]  /*1c30*/  IMAD.SHL.U32 R227, R227, 0x20, RZ ;  /* 0x00000020e3e37824 */ /* 0x000fe200078e00ff */
[----:B------:R-:W-:Y:S01]  /*1c40*/  SHF.R.U32.HI R228, RZ, 0x3, R14 ;  /* 0x00000003ffe47819 */ /* 0x000fe2000001160e */
[----:B------:R-:W-:Y:S01]  /*1c50*/  IMAD R226, R15, 0x200, R226 ;  /* 0x000002000fe27824 */ /* 0x000fe200078e02e2 */
[----:B------:R-:W-:Y:S02]  /*1c60*/  SEL R244, RZ, 0x1, P0 ;  /* 0x00000001fff47807 */ /* 0x000fe40000000000 */
[----:B------:R-:W-:Y:S02]  /*1c70*/  LOP3.LUT R7, R16, 0x8, R9, 0xf8, !PT ;  /* 0x0000000810077812 */ /* 0x000fe400078ef809 */
[----:B------:R-:W-:Y:S01]  /*1c80*/  LOP3.LUT R230, R10, 0x7fffffe, RZ, 0xc0, !PT ;  /* 0x07fffffe0ae67812 */ /* 0x000fe200078ec0ff */
[----:B------:R-:W-:Y:S01]  /*1c90*/  BAR.SYNC.DEFER_BLOCKING 0x0 ;  /* 0x0000000000007b1d */ /* 0x000fe20000010000 */
[----:B------:R-:W-:-:S02]  /*1ca0*/  ISETP.GE.AND P0, PT, R239, c[0x0][0x16c], PT ;  /* 0x00005b00ef007a0c */ /* 0x000fc40003f06270 */
[----:B------:R-:W-:Y:S01]  /*1cb0*/  SHF.R.S32.HI R10, RZ, 0x1, R10 ;  /* 0x00000001ff0a7819 */ /* 0x000fe2000001140a */
[----:B------:R-:W-:Y:S01]  /*1cc0*/  IMAD.IADD R230, R11, 0x1, -R230 ;  /* 0x000000010be67824 */ /* 0x000fe200078e0ae6 */
[----:B------:R-:W-:Y:S02]  /*1cd0*/  LOP3.LUT R228, R7, R228, RZ, 0x3c, !PT ;  /* 0x000000e407e47212 */ /* 0x000fe400078e3cff */
[----:B------:R-:W-:Y:S01]  /*1ce0*/  SEL R7, RZ, 0x4, P0 ;  /* 0x00000004ff077807 */ /* 0x000fe20000000000 */
[----:B------:R-:W-:Y:S01]  /*1cf0*/  IMAD R230, R3, 0x8, R230 ;  /* 0x0000000803e67824 */ /* 0x000fe200078e02e6 */
[C---:B------:R-:W-:Y:S01]  /*1d00*/  LOP3.LUT P0, RZ, R10.reuse, 0x2, RZ, 0xc0, !PT ;  /* 0x000000020aff7812 */ /* 0x040fe2000780c0ff */
[----:B------:R-:W-:Y:S01]  /*1d10*/  IMAD.SHL.U32 R10, R10, 0x40, RZ ;  /* 0x000000400a0a7824 */ /* 0x000fe200078e00ff */
[----:B------:R-:W-:Y:S01]  /*1d20*/  SHF.R.S32.HI R2, RZ, 0x1, R13 ;  /* 0x00000001ff027819 */ /* 0x000fe2000001140d */
[----:B------:R-:W-:Y:S01]  /*1d30*/  IMAD R228, R5, 0x200, R228 ;  /* 0x0000020005e47824 */ /* 0x000fe200078e02e4 */
[----:B------:R-:W-:-:S02]  /*1d40*/  SEL R221, R220, 0xffffffe0, !P0 ;  /* 0xffffffe0dcdd7807 */ /* 0x000fc40004000000 */
[----:B------:R-:W-:Y:S01]  /*1d50*/  LOP3.LUT R8, R10, 0xc0, RZ, 0xc0, !PT ;  /* 0x000000c00a087812 */ /* 0x000fe200078ec0ff */
[----:B------:R-:W-:Y:S01]  /*1d60*/  IMAD.SHL.U32 R228, R228, 0x2, RZ ;  /* 0x00000002e4e47824 */ /* 0x000fe200078e00ff */
[----:B------:R-:W-:Y:S02]  /*1d70*/  SEL R10, RZ, 0x2, P5 ;  /* 0x00000002ff0a7807 */ /* 0x000fe40002800000 */
[----:B------:R-:W-:Y:S02]  /*1d80*/  LOP3.LUT R9, R8, 0x8, R9, 0xf8, !PT ;  /* 0x0000000808097812 */ /* 0x000fe400078ef809 */
[----:B------:R-:W-:Y:S02]  /*1d90*/  SHF.R.U32.HI R8, RZ, 0x3, R8 ;  /* 0x00000003ff087819 */ /* 0x000fe40000011608 */
[----:B------:R-:W-:Y:S02]  /*1da0*/  IADD3 R7, R7, R10, R244 ;  /* 0x0000000a07077210 */ /* 0x000fe40007ffe0f4 */
[----:B------:R-:W-:-:S02]  /*1db0*/  LOP3.LUT R9, R9, R8, RZ, 0x3c, !PT ;  /* 0x0000000809097212 */ /* 0x000fc400078e3cff */
[C---:B------:R-:W-:Y:S02]  /*1dc0*/  LOP3.LUT P0, RZ, R7.reuse, 0x1, RZ, 0xc0, !PT ;  /* 0x0000000107ff7812 */ /* 0x040fe4000780c0ff */
[----:B------:R-:W-:Y:S01]  /*1dd0*/  SEL R8, RZ, 0xffffffff, P5 ;  /* 0xffffffffff087807 */ /* 0x000fe20002800000 */
[----:B------:R-:W-:Y:S01]  /*1de0*/  IMAD.U32 R230, R230, 0x20, R9 ;  /* 0x00000020e6e67824 */ /* 0x000fe200078e0009 */
[----:B------:R-:W-:Y:S02]  /*1df0*/  ISETP.GE.OR P0, PT, R240, UR10, !P0 ;  /* 0x0000000af0007c0c */ /* 0x000fe4000c706670 */
[----:B------:R-:W-:Y:S01]  /*1e00*/  LOP3.LUT P5, RZ, R7, 0x2, RZ, 0xc0, !PT ;  /* 0x0000000207ff7812 */ /* 0x000fe200078ac0ff */
[----:B------:R-:W-:Y:S01]  /*1e10*/  IMAD.SHL.U32 R230, R230, 0x2, RZ ;  /* 0x00000002e6e67824 */ /* 0x000fe200078e00ff */
[----:B------:R-:W-:Y:S01]  /*1e20*/  SHF.R.S32.HI R13, RZ, 0x1f, R13 ;  /* 0x0000001fff0d7819 */ /* 0x000fe2000001140d */
[----:B------:R-:W-:Y:S01]  /*1e30*/  IMAD.SHL.U32 R9, R8, 0x2, RZ ;  /* 0x0000000208097824 */ /* 0x000fe200078e00ff */
[----:B------:R-:W-:Y:S01]  /*1e40*/  ISETP.GE.OR P5, PT, R240, UR10, !P5 ;  /* 0x0000000af0007c0c */ /* 0x000fe2000efa6670 */
[----:B------:R-:W-:Y:S01]  /*1e50*/  IMAD.IADD R221, R230, 0x1, R221 ;  /* 0x00000001e6dd7824 */ /* 0x000fe200078e02dd */
[----:B------:R2:W1:Y:S01]  /*1e60*/  LDSM.16.M88.4 R168, [R230+0x6080] ;  /* 0x00608000e6a8783b */ /* 0x0004620000000200 */
[----:B------:R-:W-:-:S02]  /*1e70*/  LEA.HI R13, R13, R2, RZ, 0x2 ;  /* 0x000000020d0d7211 */ /* 0x000fc400078f10ff */
[----:B------:R-:W-:Y:S01]  /*1e80*/  SHF.R.S32.HI R3, RZ, 0x1f, R12 ;  /* 0x0000001fff037819 */ /* 0x000fe2000001140c */
[----:B------:R2:W3:Y:S01]  /*1e90*/  LDSM.16.M88.4 R172, [R230+0x7080] ;  /* 0x00708000e6ac783b */ /* 0x0004e20000000200 */
[----:B------:R-:W-:Y:S02]  /*1ea0*/  LOP3.LUT R13, R13, 0xfffffffc, RZ, 0xc0, !PT ;  /* 0xfffffffc0d0d7812 */ /* 0x000fe400078ec0ff */
[----:B------:R-:W-:Y:S01]  /*1eb0*/  SEL R8, RZ, 0x1, P4 ;  /* 0x00000001ff087807 */ /* 0x000fe20002000000 */
[----:B------:R2:W4:Y:S01]  /*1ec0*/  LDSM.16.M88.4 R176, [R221+0x6080] ;  /* 0x00608000ddb0783b */ /* 0x0005220000000200 */
[----:B------:R-:W-:Y:S01]  /*1ed0*/  LEA.HI R3, R3, R12, RZ, 0x2 ;  /* 0x0000000c03037211 */ /* 0x000fe200078f10ff */
[----:B------:R-:W-:Y:S01]  /*1ee0*/  IMAD.IADD R2, R2, 0x1, -R13 ;  /* 0x0000000102027824 */ /* 0x000fe200078e0a0d */
[----:B------:R-:W-:Y:S01]  /*1ef0*/  ISETP.GE.AND P4, PT, R239, c[0x0][0x1fc], PT ;  /* 0x00007f00ef007a0c */ /* 0x000fe20003f86270 */
[----:B------:R2:W1:Y:S01]  /*1f00*/  LDSM.16.M88.4 R184, [R221+0x7080] ;  /* 0x00708000ddb8783b */ /* 0x0004620000000200 */
[----:B------:R-:W-:-:S02]  /*1f10*/  LOP3.LUT R11, R3, 0xfffffffc, RZ, 0xc0, !PT ;  /* 0xfffffffc030b7812 */ /* 0x000fc400078ec0ff */
[----:B------:R-:W-:Y:S01]  /*1f20*/  LOP3.LUT R244, R9, 0x2, R244, 0xe2, !PT ;  /* 0x0000000209f47812 */ /* 0x000fe200078ee2f4 */
[----:B------:R2:W1:Y:S01]  /*1f30*/  LDSM.16.M88.4 R188, [R230+0x8080] ;  /* 0x00808000e6bc783b */ /* 0x0004620000000200 */
[----:B------:R-:W-:Y:S01]  /*1f40*/  SEL R245, RZ, 0x4, P4 ;  /* 0x00000004fff57807 */ /* 0x000fe20002000000 */
[----:B------:R-:W-:Y:S01]  /*1f50*/  IMAD.IADD R12, R12, 0x1, -R11 ;  /* 0x000000010c0c7824 */ /* 0x000fe200078e0a0b */
[----:B------:R-:W-:Y:S01]  /*1f60*/  LOP3.LUT P4, RZ, R6, 0x2, RZ, 0xc0, !PT ;  /* 0x0000000206ff7812 */ /* 0x000fe2000788c0ff */
[----:B------:R2:W1:Y:S01]  /*1f70*/  LDSM.16.M88.4 R192, [R230+0x9080] ;  /* 0x00908000e6c0783b */ /* 0x0004620000000200 */
[----:B------:R-:W-:Y:S01]  /*1f80*/  IMAD.SHL.U32 R11, R5, 0x10, RZ ;  /* 0x00000010050b7824 */ /* 0x000fe200078e00ff */
[----:B------:R-:W-:Y:S01]  /*1f90*/  LOP3.LUT R234, R234, 0x8, RZ, 0xc0, !PT ;  /* 0x00000008eaea7812 */ /* 0x000fe200078ec0ff */
[----:B------:R-:W-:Y:S01]  /*1fa0*/  IMAD R233, R12, -0x2, R233 ;  /* 0xfffffffe0ce97824 */ /* 0x000fe200078e02e9 */
[----:B------:R2:W1:Y:S01]  /*1fb0*/  LDSM.16.M88.4 R196, [R221+0x8080] ;  /* 0x00808000ddc4783b */ /* 0x0004620000000200 */
[----:B------:R-:W-:-:S02]  /*1fc0*/  SHF.R.S32.HI R3, RZ, 0x2, R3 ;  /* 0x00000002ff037819 */ /* 0x000fc40000011403 */
[----:B------:R-:W-:Y:S01]  /*1fd0*/  ISETP.GE.OR P1, PT, R239, c[0x0][0x1fc], !P1 ;  /* 0x00007f00ef007a0c */ /* 0x000fe20004f26670 */
[----:B------:R2:W1:Y:S01]  /*1fe0*/  LDSM.16.M88.4 R200, [R221+0x9080] ;  /* 0x00908000ddc8783b */ /* 0x0004620000000200 */
[----:B------:R-:W-:Y:S01]  /*1ff0*/  LOP3.LUT R11, R11, 0x10, RZ, 0xc0, !PT ;  /* 0x000000100b0b7812 */ /* 0x000fe200078ec0ff */
[C---:B------:R-:W-:Y:S01]  /*2000*/  IMAD R248, R4.reuse, 0x10, R3 ;  /* 0x0000001004f87824 */ /* 0x040fe200078e0203 */
[----:B------:R-:W-:Y:S01]  /*2010*/  SEL R223, R231, 0xfffffff0, !P4 ;  /* 0xfffffff0e7df7807 */ /* 0x000fe20006000000 */
[----:B------:R2:W1:Y:S01]  /*2020*/  LDSM.16.M88.4 R204, [R230+0xa080] ;  /* 0x00a08000e6cc783b */ /* 0x0004620000000200 */
[----:B------:R-:W-:Y:S01]  /*2030*/  IMAD R3, R4, 0x200, R227 ;  /* 0x0000020004037824 */ /* 0x000fe200078e02e3 */
[----:B------:R-:W-:Y:S02]  /*2040*/  LOP3.LUT R232, R11, 0x8, R232, 0xf8, !PT ;  /* 0x000000080be87812 */ /* 0x000fe400078ef8e8 */
[----:B------:R2:W1:Y:S04]  /*2050*/  LDSM.16.M88.4 R208, [R230+0xb080] ;  /* 0x00b08000e6d0783b */ /* 0x0004680000000200 */
[----:B------:R2:W1:Y:S04]  /*2060*/  LDSM.16.M88.4 R212, [R221+0xa080] ;  /* 0x00a08000ddd4783b */ /* 0x0004680000000200 */
[----:B------:R2:W1:Y:S04]  /*2070*/  LDSM.16.M88.4 R216, [R221+0xb080] ;  /* 0x00b08000ddd8783b */ /* 0x0004680000000200 */
[----:B------:R-:W-:Y:S06]  /*2080*/  BAR.SYNC.DEFER_BLOCKING 0x0 ;  /* 0x0000000000007b1d */ /* 0x000fec0000010000 */
[----:B------:R-:W-:Y:S01]  /*2090*/  @!PT LDS RZ, [RZ] ;  /* 0x00000000fffff984 */ /* 0x000fe20000000800 */
[----:B------:R-:W-:Y:S01]  /*20a0*/  @!PT LDS RZ, [RZ] ;  /* 0x00000000fffff984 */ /* 0x000fe20000000800 */
[----:B------:R-:W-:Y:S01]  /*20b0*/  @!PT LDS RZ, [RZ] ;  /* 0x00000000fffff984 */ /* 0x000fe20000000800 */
[----:B------:R2:W-:Y:S01]  /*20c0*/  LDGSTS.E.BYPASS.LTC128B.128 [R237+0x6080], [R44.64], !P0 ;  /* 0x060800002ced7fae */ /* 0x0005e2000c101d4c */
[----:B------:R-:W-:-:S02]  /*20d0*/  LOP3.LUT P0, RZ, R7, 0x4, RZ, 0xc0, !PT ;  /* 0x0000000407ff7812 */ /* 0x000fc4000780c0ff */
[----:B------:R-:W-:Y:S01]  /*20e0*/  SEL R7, RZ, 0xffffffff, P2 ;  /* 0xffffffffff077807 */ /* 0x000fe20001000000 */
[----:B------:R2:W-:Y:S01]  /*20f0*/  LDGSTS.E.BYPASS.LTC128B.128 [R237+0x7080], [R44.64+0x40], !P5 ;  /* 0x070800402ced7fae */ /* 0x0005e2000e901d4c */
[----:B------:R-:W-:Y:S02]  /*2100*/  ISETP.GE.OR P0, PT, R240, UR10, !P0 ;  /* 0x0000000af0007c0c */ /* 0x000fe4000c706670 */
[----:B------:R-:W-:Y:S01]  /*2110*/  ISETP.GT.AND P2, PT, R235, 0xf, PT ;  /* 0x0000000feb00780c */ /* 0x000fe20003f44270 */
[----:B------:R-:W-:Y:S01]  /*2120*/  IMAD.SHL.U32 R7, R7, 0x2, RZ ;  /* 0x0000000207077824 */ /* 0x000fe200078e00ff */
[C---:B------:R-:W-:Y:S01]  /*2130*/  LOP3.LUT P5, RZ, R6.reuse, 0x4, RZ, 0xc0, !PT ;  /* 0x0000000406ff7812 */ /* 0x040fe200078ac0ff */
[----:B------:R-:W-:-:S03]  /*2140*/  IMAD.SHL.U32 R6, R6, 0x40, RZ ;  /* 0x0000004006067824 */ /* 0x000fc600078e00ff */
[----:B------:R-:W-:Y:S02]  /*2150*/  LOP3.LUT R8, R7, 0x2, R8, 0xe2, !PT ;  /* 0x0000000207087812 */ /* 0x000fe400078ee208 */
[----:B------:R-:W-:Y:S02]  /*2160*/  LOP3.LUT R5, R6, 0x1c0, RZ, 0xc0, !PT ;  /* 0x000001c006057812 */ /* 0x000fe400078ec0ff */
[----:B------:R-:W-:Y:S01]  /*2170*/  SEL R220, R220, 0xffffffe0, !P5 ;  /* 0xffffffe0dcdc7807 */ /* 0x000fe20006800000 */
[----:B------:R2:W-:Y:S01]  /*2180*/  LDGSTS.E.BYPASS.LTC128B.128 [R237+0x8080], [R44.64+0x80], !P0 ;  /* 0x080800802ced7fae */ /* 0x0005e2000c101d4c */
[C---:B------:R-:W-:Y:S01]  /*2190*/  LOP3.LUT P0, RZ, R2.reuse, 0x2, RZ, 0xc0, !PT ;  /* 0x0000000202ff7812 */ /* 0x040fe2000780c0ff */
[----:B------:R-:W-:Y:S01]  /*21a0*/  @!P2 IMAD.SHL.U32 R9, R235, 0x10, RZ ;  /* 0x00000010eb09a824 */ /* 0x000fe200078e00ff */
[----:B------:R-:W-:Y:S01]  /*21b0*/  SHF.R.U32.HI R6, RZ, 0x3, R5 ;  /* 0x00000003ff067819 */ /* 0x000fe20000011605 */
[----:B------:R-:W-:Y:S01]  /*21c0*/  IMAD.SHL.U32 R2, R2, 0x40, RZ ;  /* 0x0000004002027824 */ /* 0x000fe200078e00ff */
[----:B------:R-:W-:-:S02]  /*21d0*/  SEL R231, R231, 0xfffffff0, !P0 ;  /* 0xfffffff0e7e77807 */ /* 0x000fc40004000000 */
[----:B------:R2:W-:Y:S01]  /*21e0*/  @!P2 LDGSTS.E.BYPASS.LTC128B.128 [R9+0xf080], [R250.64] ;  /* 0x0f080000fa09afae */ /* 0x0005e2000b901d4c */
[----:B------:R-:W-:Y:S02]  /*21f0*/  LOP3.LUT R5, R6, R5, R234, 0x1e, !PT ;  /* 0x0000000506057212 */ /* 0x000fe400078e1eea */
[----:B------:R-:W-:Y:S01]  /*2200*/  LOP3.LUT R2, R2, 0xc0, RZ, 0xc0, !PT ;  /* 0x000000c002027812 */ /* 0x000fe200078ec0ff */
[----:B------:R-:W0:Y:S01]  /*2210*/  LDGDEPBAR ;  /* 0x00000000000079af */ /* 0x000e220000000000 */
[----:B------:R-:W-:Y:S01]  /*2220*/  LOP3.LUT R245, R8, R245, RZ, 0xfc, !PT ;  /* 0x000000f508f57212 */ /* 0x000fe200078efcff */
[----:B------:R-:W-:Y:S01]  /*2230*/  IMAD.IADD R226, R226, 0x1, R5 ;  /* 0x00000001e2e27824 */ /* 0x000fe200078e0205 */
[----:B------:R-:W-:Y:S01]  /*2240*/  SHF.R.U32.HI R7, RZ, 0x3, R2 ;  /* 0x00000003ff077819 */ /* 0x000fe20000011602 */
[----:B------:R2:W-:Y:S01]  /*2250*/  LDGSTS.E.BYPASS.LTC128B.128 [R237+0xc080], [R42.64], !P3 ;  /* 0x0c0800002aed7fae */ /* 0x0005e2000d901d4c */
[----:B------:R-:W-:Y:S02]  /*2260*/  ISETP.GE.AND P3, PT, R235, 0x10, PT ;  /* 0x00000010eb00780c */ /* 0x000fe40003f66270 */
[C---:B------:R-:W-:Y:S01]  /*2270*/  LOP3.LUT R234, R7.reuse, R2, R234, 0x1e, !PT ;  /* 0x0000000207ea7212 */ /* 0x040fe200078e1eea */
[----:B------:R2:W-:Y:S01]  /*2280*/  LDGSTS.E.BYPASS.LTC128B.128 [R237+0xd080], [R42.64+0x40], !P6 ;  /* 0x0d0800402aed7fae */ /* 0x0005e2000f101d4c */
[----:B------:R-:W-:-:S02]  /*2290*/  LOP3.LUT R232, R7, R232, R2, 0x1e, !PT ;  /* 0x000000e807e87212 */ /* 0x000fc400078e1e02 */
[----:B------:R-:W-:Y:S01]  /*22a0*/  LOP3.LUT R0, R7, R2, R0, 0x1e, !PT ;  /* 0x0000000207007212 */ /* 0x000fe200078e1e00 */
[----:B------:R-:W-:Y:S01]  /*22b0*/  IMAD.IADD R234, R3, 0x1, R234 ;  /* 0x0000000103ea7824 */ /* 0x000fe200078e02ea */
[----:B------:R2:W-:Y:S01]  /*22c0*/  LDGSTS.E.BYPASS.LTC128B.128 [R237+0xe080], [R42.64+0x80], !P1 ;  /* 0x0e0800802aed7fae */ /* 0x0005e2000c901d4c */
[C---:B------:R-:W-:Y:S01]  /*22d0*/  IMAD.IADD R232, R227.reuse, 0x1, R232 ;  /* 0x00000001e3e87824 */ /* 0x040fe200078e02e8 */
[----:B------:R-:W-:Y:S01]  /*22e0*/  LEA R226, R226, 0x13480, 0x1 ;  /* 0x00013480e2e27811 */ /* 0x000fe200078e08ff */
[----:B------:R-:W-:Y:S02]  /*22f0*/  IMAD.IADD R227, R227, 0x1, R0 ;  /* 0x00000001e3e37824 */ /* 0x000fe400078e0200 */
[----:B------:R-:W-:Y:S02]  /*2300*/  @!P3 IMAD.SHL.U32 R3, R235, 0x10, RZ ;  /* 0x00000010eb03b824 */ /* 0x000fe400078e00ff */
[----:B------:R-:W-:Y:S01]  /*2310*/  IMAD.SHL.U32 R0, R234, 0x2, RZ ;  /* 0x00000002ea007824 */ /* 0x000fe200078e00ff */
[----:B------:R-:W-:Y:S01]  /*2320*/  LEA R227, R227, 0x80, 0x1 ;  /* 0x00000080e3e37811 */ /* 0x000fe200078e08ff */
[--C-:B------:R-:W-:Y:S01]  /*2330*/  IMAD R224, R220, 0x2, R226.reuse ;  /* 0x00000002dce07824 */ /* 0x100fe200078e02e2 */
[----:B------:R2:W-:Y:S01]  /*2340*/  @!P3 LDGSTS.E.BYPASS.LTC128B.128 [R3+0xf280], [R246.64] ;  /* 0x0f280000f603bfae */ /* 0x0005e2000b901d4c */
[C---:B------:R-:W-:Y:S01]  /*2350*/  IMAD R225, R223.reuse, 0x2, R226 ;  /* 0x00000002dfe17824 */ /* 0x040fe200078e02e2 */
[----:B------:R-:W-:Y:S01]  /*2360*/  IADD3 R0, R0, 0xc080, RZ ;  /* 0x0000c08000007810 */ /* 0x000fe20007ffe0ff */
[----:B------:R-:W-:Y:S01]  /*2370*/  IMAD R223, R223, 0x2, R224 ;  /* 0x00000002dfdf7824 */ /* 0x000fe200078e02e0 */
[----:B------:R-:W0:Y:S01]  /*2380*/  LDGDEPBAR ;  /* 0x00000000000079af */ /* 0x000e220000000000 */
[----:B------:R-:W-:-:S02]  /*2390*/  IMAD R220, R220, 0x2, R225 ;  /* 0x00000002dcdc7824 */ /* 0x000fc400078e02e1 */
[----:B------:R-:W-:Y:S01]  /*23a0*/  IMAD R229, R231, 0x2, R0 ;  /* 0x00000002e7e57824 */ /* 0x000fe200078e0200 */
[----:B------:R-:W0:Y:S01]  /*23b0*/  LDGDEPBAR ;  /* 0x00000000000079af */ /* 0x000e220000000000 */
[C---:B------:R-:W-:Y:S02]  /*23c0*/  IMAD.SHL.U32 R0, R234.reuse, 0x2, RZ ;  /* 0x00000002ea007824 */ /* 0x040fe400078e00ff */
[----:B-1-34-:R-:W-:Y:S02]  /*23d0*/  IMAD.IADD R222, R234, 0x1, R231 ;  /* 0x00000001eade7824 */ /* 0x01afe400078e02e7 */
.L_x_58:
[----:B------:R-:W-:Y:S04]  /*23e0*/  DEPBAR.LE SB0, 0x1 ;  /* 0x000080400000791a */ /* 0x000fe80000000000 */
[----:B------:R-:W-:Y:S01]  /*23f0*/  BAR.SYNC.DEFER_BLOCKING 0x0 ;  /* 0x0000000000007b1d */ /* 0x000fe20000010000 */
[----:B--2---:R-:W-:Y:S01]  /*2400*/  MOV R3, UR4 ;  /* 0x0000000400037c02 */ /* 0x004fe20008000f00 */
        /* <DEDUP_REMOVED lines=20> */
[-C--:B-1----:R-:W-:Y:S04]  /*2550*/  HMMA.16816.F32 R4, R36, R40.reuse, RZ ;  /* 0x000000282404723c */ /* 0x082fe800000018ff */
[----:B------:R-:W-:Y:S04]  /*2560*/  LDS R252, [R181.X4+0xf100] ;  /* 0x00f10000b5fc7984 */ /* 0x000fe80000004800 */
        /* <DEDUP_REMOVED lines=17> */
[----:B------:R-:W-:Y:S02]  /*2680*/  IMAD.SHL.U32 R3, R57, 0x2, RZ ;  /* 0x0000000239037824 */ /* 0x000fe400078e00ff */
[----:B------:R-:W-:Y:S02]  /*2690*/  LDSM.16.M88.4 R56, [R221+0x2080] ;  /* 0x00208000dd38783b */ /* 0x000fe40000000200 */
[-C--:B------:R-:W-:Y:S08]  /*26a0*/  HMMA.16816.F32 R20, R52, R160.reuse, R20 ;  /* 0x000000a03414723c */ /* 0x080ff00000001814 */
[C---:B------:R-:W-:Y:S08]  /*26b0*/  HMMA.16816.F32 R24, R156.reuse, R160, R24 ;  /* 0x000000a09c18723c */ /* 0x040ff00000001818 */
[-C--:B------:R-:W-:Y:S01]  /*26c0*/  HMMA.16816.F32 R28, R156, R162.reuse, R28 ;  /* 0x000000a29c1c723c */ /* 0x080fe2000000181c */
[----:B------:R-:W-:Y:S07]  /*26d0*/  LDSM.16.M88.4 R156, [R2+0x7880] ;  /* 0x00788000029c783b */ /* 0x000fee0000000200 */
[----:B------:R-:W-:Y:S01]  /*26e0*/  HMMA.16816.F32 R32, R52, R162, R32 ;  /* 0x000000a23420723c */ /* 0x000fe20000001820 */
[----:B------:R-:W3:Y:S05]  /*26f0*/  LDSM.16.M88.4 R52, [R3+0x7080] ;  /* 0x007080000334783b */ /* 0x000eea0000000200 */
[----:B------:R-:W4:Y:S02]  /*2700*/  LDSM.16.M88.4 R160, [R221+0x3080] ;  /* 0x00308000dda0783b */ /* 0x000f240000000200 */
        /* <DEDUP_REMOVED lines=15> */
[C---:B------:R-:W-:Y:S01]  /*2800*/  HMMA.16816.F32 R16, R52.reuse, R58, R16 ;  /* 0x0000003a3410723c */ /* 0x040fe20000001810 */
[----:B------:R-:W-:Y:S07]  /*2810*/  LDSM.16.M88.4 R56, [R221+0x5080] ;  /* 0x00508000dd38783b */ /* 0x000fee0000000200 */
[-C--:B----4-:R-:W-:Y:S08]  /*2820*/  HMMA.16816.F32 R20, R52, R160.reuse, R20 ;  /* 0x000000a03414723c */ /* 0x090ff00000001814 */
[C---:B------:R-:W-:Y:S08]  /*2830*/  HMMA.16816.F32 R24, R156.reuse, R160, R24 ;  /* 0x000000a09c18723c */ /* 0x040ff00000001818 */
[-C--:B------:R-:W-:Y:S08]  /*2840*/  HMMA.16816.F32 R28, R156, R162.reuse, R28 ;  /* 0x000000a29c1c723c */ /* 0x080ff0000000181c */
[----:B------:R-:W-:Y:S01]  /*2850*/  HMMA.16816.F32 R32, R52, R162, R32 ;  /* 0x000000a23420723c */ /* 0x000fe20000001820 */
[----:B------:R-:W-:Y:S05]  /*2860*/  LDSM.16.M88.4 R52, [R2+0x8880] ;  /* 0x008880000234783b */ /* 0x000fea0000000200 */
[----:B------:R-:W-:Y:S02]  /*2870*/  LDS R2, [R181.X4+0xf120] ;  /* 0x00f12000b5027984 */ /* 0x000fe40000004800 */
[-C--:B-1----:R-:W-:Y:S08]  /*2880*/  HMMA.16816.F32 R4, R40, R44.reuse, R4 ;  /* 0x0000002c2804723c */ /* 0x082ff00000001804 */
[C---:B------:R-:W-:Y:S08]  /*2890*/  HMMA.16816.F32 R8, R164.reuse, R44, R8 ;  /* 0x0000002ca408723c */ /* 0x040ff00000001808 */
[-C--:B------:R-:W-:Y:S08]  /*28a0*/  HMMA.16816.F32 R12, R164, R46.reuse, R12 ;  /* 0x0000002ea40c723c */ /* 0x080ff0000000180c */
[C---:B------:R-:W-:Y:S01]  /*28b0*/  HMMA.16816.F32 R16, R40.reuse, R46, R16 ;  /* 0x0000002e2810723c */ /* 0x040fe20000001810 */
[----:B------:R-:W1:Y:S07]  /*28c0*/  LDSM.16.M88.4 R44, [R3+0x8080] ;  /* 0x00808000032c783b */ /* 0x000e6e0000000200 */
[-C--:B--2---:R-:W-:Y:S08]  /*28d0*/  HMMA.16816.F32 R20, R40, R36.reuse, R20 ;  /* 0x000000242814723c */ /* 0x084ff00000001814 */
[C---:B------:R-:W-:Y:S08]  /*28e0*/  HMMA.16816.F32 R24, R164.reuse, R36, R24 ;  /* 0x00000024a418723c */ /* 0x040ff00000001818 */
[-C--:B------:R-:W-:Y:S08]  /*28f0*/  HMMA.16816.F32 R28, R164, R38.reuse, R28 ;  /* 0x00000026a41c723c */ /* 0x080ff0000000181c */
[----:B------:R-:W-:Y:S01]  /*2900*/  HMMA.16816.F32 R32, R40, R38, R32 ;  /* 0x000000262820723c */ /* 0x000fe20000001820 */
[----:B------:R2:W3:Y:S05]  /*2910*/  LDS R42, [R181.X4+0xf080] ;  /* 0x00f08000b52a7984 */ /* 0x0004ea0000004800 */
[----:B------:R2:W4:Y:S02]  /*2920*/  LDS R41, [R181.X4+0xf0a0] ;  /* 0x00f0a000b5297984 */ /* 0x0005240000004800 */
        /* <DEDUP_REMOVED lines=15> */
[C---:B---34-:R-:W-:Y:S01]  /*2a20*/  LOP3.LUT P4, RZ, R244.reuse, 0x1, RZ, 0xc0, !PT ;  /* 0x00000001f4ff7812 */ /* 0x058fe2000788c0ff */
[----:B------:R-:W3:Y:S01]  /*2a30*/  LDL.64 R48, [R1+0x8] ;  /* 0x0000080001307983 */ /* 0x000ee20000100a00 */
[----:B------:R-:W-:Y:S01]  /*2a40*/  LOP3.LUT P3, RZ, R244, 0x2, RZ, 0xc0, !PT ;  /* 0x00000002f4ff7812 */ /* 0x000fe2000786c0ff */
[----:B------:R-:W-:Y:S01]  /*2a50*/  USHF.R.S32.HI UR11, URZ, 0x1f, UR15 ;  /* 0x0000001f3f0b7899 */ /* 0x000fe2000801140f */
[----:B------:R-:W-:Y:S01]  /*2a60*/  IADD3 R44, R237, 0x6080, RZ ;  /* 0x00006080ed2c7810 */ /* 0x000fe20007ffe0ff */
[----:B------:R-:W-:Y:S01]  /*2a70*/  IMAD.U32 R37, RZ, RZ, UR9 ;  /* 0x00000009ff257e24 */ /* 0x000fe2000f8e00ff */
[----:B------:R-:W-:Y:S01]  /*2a80*/  ULDC.64 UR6, c[0x0][0x178] ;  /* 0x00005e0000067ab9 */ /* 0x000fe20000000a00 */
[----:B------:R-:W-:Y:S01]  /*2a90*/  IMAD.U32 R36, RZ, RZ, UR5 ;  /* 0x00000005ff247e24 */ /* 0x000fe2000f8e00ff */
[----:B------:R-:W-:Y:S01]  /*2aa0*/  UIMAD UR11, UR11, UR6, URZ ;  /* 0x000000060b0b72a4 */ /* 0x000fe2000f8e023f */
[----:B------:R-:W-:Y:S01]  /*2ab0*/  IMAD R44, R37, 0x3000, R44 ;  /* 0x00003000252c7824 */ /* 0x000fe200078e022c */
[----:B------:R-:W-:Y:S01]  /*2ac0*/  UIMAD.WIDE.U32 UR16, UR15, UR6, URZ ;  /* 0x000000060f1072a5 */ /* 0x000fe2000f8e003f */
[----:B------:R-:W-:Y:S01]  /*2ad0*/  IMAD.SHL.U32 R40, R235, 0x4, RZ ;  /* 0x00000004eb287824 */ /* 0x000fe200078e00ff */
[----:B------:R-:W-:Y:S01]  /*2ae0*/  @!P2 LEA R43, R36, 0x40, 0x6 ;  /* 0x00000040242ba811 */ /* 0x000fe200078e30ff */
[----:B------:R-:W-:Y:S01]  /*2af0*/  UIMAD UR11, UR15, UR7, UR11 ;  /* 0x000000070f0b72a4 */ /* 0x000fe2000f8e020b */
[----:B------:R-:W-:Y:S01]  /*2b00*/  IMAD.U32 R3, RZ, RZ, UR9 ;  /* 0x00000009ff037e24 */ /* 0x000fe2000f8e00ff */
[----:B------:R-:W-:Y:S01]  /*2b10*/  UIMAD UR14, UR15, -0x40, UR10 ;  /* 0xffffffc00f0e78a4 */ /* 0x000fe2000f8e020a */
[----:B------:R-:W-:Y:S01]  /*2b20*/  MOV R38, UR16 ;  /* 0x0000001000267c02 */ /* 0x000fe20008000f00 */
[----:B------:R-:W-:Y:S01]  /*2b30*/  UIADD3 UR11, UR17, UR11, URZ ;  /* 0x0000000b110b7290 */ /* 0x000fe2000fffe03f */
[----:B------:R-:W-:Y:S01]  /*2b40*/  IMAD.U32 R39, RZ, RZ, UR16 ;  /* 0x00000010ff277e24 */ /* 0x000fe2000f8e00ff */
[----:B------:R-:W-:Y:S02]  /*2b50*/  @!P2 LEA R3, R3, R40, 0x6 ;  /* 0x000000280303a211 */ /* 0x000fe400078e30ff */
[C---:B------:R-:W-:Y:S02]  /*2b60*/  ISETP.GE.OR P4, PT, R240.reuse, UR14, !P4 ;  /* 0x0000000ef0007c0c */ /* 0x040fe4000e786670 */
[C---:B------:R-:W-:Y:S01]  /*2b70*/  ISETP.GE.OR P3, PT, R240.reuse, UR14, !P3 ;  /* 0x0000000ef0007c0c */ /* 0x040fe2000df66670 */
[----:B------:R-:W-:Y:S01]  /*2b80*/  @!P2 IMAD.SHL.U32 R36, R3, 0x4, RZ ;  /* 0x000000040324a824 */ /* 0x000fe200078e00ff */
[----:B------:R-:W-:Y:S04]  /*2b90*/  ISETP.LT.AND P1, PT, R240, UR14, PT ;  /* 0x0000000ef0007c0c */ /* 0x000fe8000bf21270 */
[----:B------:R-:W-:Y:S02]  /*2ba0*/  ISETP.GE.OR P1, PT, R239, c[0x0][0x16c], !P1 ;  /* 0x00005b00ef007a0c */ /* 0x000fe40004f26670 */
[----:B---3--:R-:W-:Y:S01]  /*2bb0*/  LEA R46, P0, R38, R48, 0x7 ;  /* 0x00000030262e7211 */ /* 0x008fe200078038ff */
[----:B------:R-:W-:Y:S05]  /*2bc0*/  IMAD.U32 R38, RZ, RZ, UR11 ;  /* 0x0000000bff267e24 */ /* 0x000fea000f8e00ff */
[----:B------:R-:W-:Y:S01]  /*2bd0*/  LEA.HI.X R47, R39, R49, R38, 0x7, P0 ;  /* 0x00000031272f7211 */ /* 0x000fe200000f3c26 */
[----:B------:R-:W-:Y:S04]  /*2be0*/  @!P2 IMAD.WIDE R48, R43, 0x4, R250 ;  /* 0x000000042b30a825 */ /* 0x000fe800078e02fa */
[----:B------:R-:W-:Y:S01]  /*2bf0*/  @!PT LDS RZ, [RZ] ;  /* 0x00000000fffff984 */ /* 0x000fe20000000800 */
[----:B------:R-:W-:Y:S01]  /*2c00*/  @!PT LDS RZ, [RZ] ;  /* 0x00000000fffff984 */ /* 0x000fe20000000800 */
[----:B------:R-:W-:Y:S01]  /*2c10*/  @!PT LDS RZ, [RZ] ;  /* 0x00000000fffff984 */ /* 0x000fe20000000800 */
[----:B------:R3:W-:Y:S04]  /*2c20*/  LDGSTS.E.BYPASS.LTC128B.128 [R44], [R46.64], !P4 ;  /* 0x000000002e2c7fae */ /* 0x0007e8000e101d4c */
[----:B------:R3:W-:Y:S04]  /*2c30*/  LDGSTS.E.BYPASS.LTC128B.128 [R44+0x1000], [R46.64+0x40], !P3 ;  /* 0x010000402e2c7fae */ /* 0x0007e8000d901d4c */
[----:B------:R3:W-:Y:S04]  /*2c40*/  LDGSTS.E.BYPASS.LTC128B.128 [R44+0x2000], [R46.64+0x80], !P1 ;  /* 0x020000802e2c7fae */ /* 0x0007e8000c901d4c */
[----:B------:R3:W-:Y:S02]  /*2c50*/  @!P2 LDGSTS.E.BYPASS.LTC128B.128 [R36+0xf080], [R48.64] ;  /* 0x0f0800003024afae */ /* 0x0007e4000b901d4c */
.L_x_56:
[-C--:B-1-34-:R-:W-:Y:S01]  /*2c60*/  HMMA.16816.F32 R36, R156, R168.reuse, RZ ;  /* 0x000000a89c24723c */ /* 0x09afe200000018ff */
[----:B------:R-:W0:Y:S01]  /*2c70*/  LDGDEPBAR ;  /* 0x00000000000079af */ /* 0x000e220000000000 */
[----:B------:R-:W-:Y:S01]  /*2c80*/  UIADD3 UR11, UR5, 0x1, URZ ;  /* 0x00000001050b7890 */ /* 0x000fe2000fffe03f */
[C---:B------:R-:W-:Y:S02]  /*2c90*/  ISETP.GT.AND P4, PT, R233.reuse, 0x40, PT ;  /* 0x00000040e900780c */ /* 0x040fe40003f84270 */
[C---:B------:R-:W-:Y:S02]  /*2ca0*/  ISETP.GT.AND P3, PT, R233.reuse, 0x41, PT ;  /* 0x00000041e900780c */ /* 0x040fe40003f64270 */
[C---:B------:R-:W-:Y:S02]  /*2cb0*/  ISETP.GT.AND P1, PT, R233.reuse, RZ, PT ;  /* 0x000000ffe900720c */ /* 0x040fe40003f24270 */
[C---:B------:R-:W-:Y:S02]  /*2cc0*/  ISETP.GT.AND P0, PT, R233.reuse, 0x1, PT ;  /* 0x00000001e900780c */ /* 0x040fe40003f04270 */
[----:B------:R-:W-:Y:S02]  /*2cd0*/  ISETP.GT.AND P5, PT, R233, 0x21, PT ;  /* 0x00000021e900780c */ /* 0x000fe40003fa4270 */
[----:B------:R-:W-:Y:S02]  /*2ce0*/  FSEL R54, R24, -INF , P4 ;  /* 0xff80000018367808 */ /* 0x000fe40002000000 */
[----:B------:R-:W-:Y:S02]  /*2cf0*/  FSEL R52, R25, -INF , P3 ;  /* 0xff80000019347808 */ /* 0x000fe40001800000 */
[----:B------:R-:W-:Y:S02]  /*2d00*/  FSEL R55, R26, -INF , P4 ;  /* 0xff8000001a377808 */ /* 0x000fe40002000000 */
[----:B------:R-:W-:Y:S02]  /*2d10*/  FSEL R53, R27, -INF , P3 ;  /* 0xff8000001b357808 */ /* 0x000fe40001800000 */
[C---:B------:R-:W-:Y:S02]  /*2d20*/  HMMA.16816.F32 R24, R160.reuse, R168, RZ ;  /* 0x000000a8a018723c */ /* 0x040fe400000018ff */
[----:B------:R-:W-:Y:S02]  /*2d30*/  FSEL R47, R8, -INF , P1 ;  /* 0xff800000082f7808 */ /* 0x000fe40000800000 */
[----:B------:R-:W-:Y:S02]  /*2d40*/  FSEL R43, R9, -INF , P0 ;  /* 0xff800000092b7808 */ /* 0x000fe40000000000 */
[----:B------:R-:W-:Y:S02]  /*2d50*/  FSEL R45, R10, -INF , P1 ;  /* 0xff8000000a2d7808 */ /* 0x000fe40000800000 */
[----:B------:R-:W-:Y:S02]  /*2d60*/  FSEL R4, R4, -INF , P1 ;  /* 0xff80000004047808 */ /* 0x000fe40000800000 */
[----:B------:R-:W-:Y:S02]  /*2d70*/  ISETP.GT.AND P6, PT, R233, 0x20, PT ;  /* 0x00000020e900780c */ /* 0x000fe40003fc4270 */
[----:B------:R-:W-:Y:S02]  /*2d80*/  FSEL R5, R5, -INF , P0 ;  /* 0xff80000005057808 */ /* 0x000fe40000000000 */
[----:B------:R-:W-:Y:S02]  /*2d90*/  FSEL R50, R6, -INF , P1 ;  /* 0xff80000006327808 */ /* 0x000fe40000800000 */
[----:B------:R-:W-:Y:S01]  /*2da0*/  FSEL R48, R7, -INF , P0 ;  /* 0xff80000007307808 */ /* 0x000fe20000000000 */
[----:B------:R-:W-:Y:S01]  /*2db0*/  FFMA.FTZ R5, R5, c[0x0][0x29c], -R42 ;  /* 0x0000a70005057a23 */ /* 0x000fe2000001082a */
[----:B------:R-:W-:Y:S02]  /*2dc0*/  ISETP.GT.AND P1, PT, R233, 0x60, PT ;  /* 0x00000060e900780c */ /* 0x000fe40003f24270 */
[----:B------:R-:W-:Y:S01]  /*2dd0*/  FSEL R3, R11, -INF , P0 ;  /* 0xff8000000b037808 */ /* 0x000fe20000000000 */
[--C-:B------:R-:W-:Y:S01]  /*2de0*/  FFMA.FTZ R8, R48, c[0x0][0x29c], -R41.reuse ;  /* 0x0000a70030087a23 */ /* 0x100fe20000010829 */
        /* <DEDUP_REMOVED lines=8> */
[----:B------:R-:W-:Y:S01]  /*2e70*/  FSEL R40, R19, -INF , P5 ;  /* 0xff80000013287808 */ /* 0x000fe20002800000 */
[--C-:B------:R-:W-:Y:S01]  /*2e80*/  FFMA.FTZ R19, R4, c[0x0][0x29c], -R42.reuse ;  /* 0x0000a70004137a23 */ /* 0x100fe2000001082a */
[----:B------:R-:W-:Y:S01]  /*2e90*/  FSEL R7, R16, -INF , P6 ;  /* 0xff80000010077808 */ /* 0x000fe20003000000 */
[----:B------:R-:W-:Y:S01]  /*2ea0*/  MUFU.EX2 R13, R13 ;  /* 0x0000000d000d7308 */ /* 0x000fe20000000800 */
[----:B------:R-:W-:Y:S02]  /*2eb0*/  FSEL R17, R17, -INF , P5 ;  /* 0xff80000011117808 */ /* 0x000fe40002800000 */
[----:B------:R-:W-:Y:S01]  /*2ec0*/  FSEL R56, R18, -INF , P6 ;  /* 0xff80000012387808 */ /* 0x000fe20003000000 */
[--C-:B------:R-:W-:Y:S01]  /*2ed0*/  FFMA.FTZ R7, R7, c[0x0][0x29c], -R42.reuse ;  /* 0x0000a70007077a23 */ /* 0x100fe2000001082a */
[----:B------:R-:W-:Y:S03]  /*2ee0*/  FSEL R18, R34, -INF , P1 ;  /* 0xff80000022127808 */ /* 0x000fe60000800000 */
        /* <DEDUP_REMOVED lines=15> */
[----:B------:R-:W-:Y:S01]  /*2fe0*/  FFMA.FTZ R16, R33, c[0x0][0x29c], -R42 ;  /* 0x0000a70021107a23 */ /* 0x000fe2000001082a */
[----:B------:R-:W-:Y:S01]  /*2ff0*/  MOV R56, R19 ;  /* 0x0000001300387202 */ /* 0x000fe20000000f00 */
[--C-:B------:R-:W-:Y:S01]  /*3000*/  FFMA.FTZ R12, R50, c[0x0][0x29c], -R41.reuse ;  /* 0x0000a700320c7a23 */ /* 0x100fe20000010829 */
[----:B------:R-:W-:Y:S01]  /*3010*/  MOV R50, R17 ;  /* 0x0000001100327202 */ /* 0x000fe20000000f00 */
[--C-:B------:R-:W-:Y:S01]  /*3020*/  FFMA.FTZ R35, R40, c[0x0][0x29c], -R41.reuse ;  /* 0x0000a70028237a23 */ /* 0x100fe20000010829 */
[----:B------:R-:W-:Y:S01]  /*3030*/  FSEL R51, R14, -INF , P6 ;  /* 0xff8000000e337808 */ /* 0x000fe20003000000 */
[--C-:B------:R-:W-:Y:S01]  /*3040*/  FFMA.FTZ R33, R6, c[0x0][0x29c], -R41.reuse ;  /* 0x0000a70006217a23 */ /* 0x100fe20000010829 */
[----:B------:R-:W-:Y:S01]  /*3050*/  FSEL R49, R15, -INF , P5 ;  /* 0xff8000000f317808 */ /* 0x000fe20002800000 */
[----:B------:R-:W-:Y:S01]  /*3060*/  FFMA.FTZ R22, R10, c[0x0][0x29c], -R41 ;  /* 0x0000a7000a167a23 */ /* 0x000fe20000010829 */
[----:B------:R-:W-:Y:S01]  /*3070*/  MOV R48, R7 ;  /* 0x0000000700307202 */ /* 0x000fe20000000f00 */
[--C-:B------:R-:W-:Y:S01]  /*3080*/  FFMA.FTZ R19, R43, c[0x0][0x29c], -R252.reuse ;  /* 0x0000a7002b137a23 */ /* 0x100fe200000108fc */
[----:B------:R-:W-:Y:S01]  /*3090*/  MUFU.EX2 R23, R23 ;  /* 0x0000001700177308 */ /* 0x000fe20000000800 */
[C---:B------:R-:W-:Y:S01]  /*30a0*/  HMMA.16816.F32 R40, R156.reuse, R170, RZ ;  /* 0x000000aa9c28723c */ /* 0x040fe200000018ff */
[----:B------:R-:W-:Y:S01]  /*30b0*/  PLOP3.LUT P0, PT, PT, PT, UP0, 0x80, 0x0 ;  /* 0x000000000000781c */ /* 0x000fe20003f0f008 */
[--C-:B------:R-:W-:Y:S02]  /*30c0*/  FFMA.FTZ R18, R46, c[0x0][0x29c], -R252.reuse ;  /* 0x0000a7002e127a23 */ /* 0x100fe400000108fc */
[--C-:B------:R-:W-:Y:S02]  /*30d0*/  FFMA.FTZ R21, R47, c[0x0][0x29c], -R252.reuse ;  /* 0x0000a7002f157a23 */ /* 0x100fe400000108fc */
[----:B------:R-:W-:Y:S02]  /*30e0*/  FFMA.FTZ R17, R44, c[0x0][0x29c], -R252 ;  /* 0x0000a7002c117a23 */ /* 0x000fe400000108fc */
[--C-:B------:R-:W-:Y:S01]  /*30f0*/  FFMA.FTZ R10, R45, c[0x0][0x29c], -R2.reuse ;  /* 0x0000a7002d0a7a23 */ /* 0x100fe20000010802 */
[----:B------:R-:W-:Y:S01]  /*3100*/  MUFU.EX2 R22, R22 ;  /* 0x0000001600167308 */ /* 0x000fe20000000800 */
[-C--:B------:R-:W-:Y:S02]  /*3110*/  HMMA.16816.F32 R44, R156, R172.reuse, RZ ;  /* 0x000000ac9c2c723c */ /* 0x080fe400000018ff */
[--C-:B------:R-:W-:Y:S02]  /*3120*/  FFMA.FTZ R7, R51, c[0x0][0x29c], -R2.reuse ;  /* 0x0000a70033077a23 */ /* 0x100fe40000010802 */
[----:B------:R-:W-:Y:S02]  /*3130*/  FFMA.FTZ R6, R49, c[0x0][0x29c], -R2 ;  /* 0x0000a70031067a23 */ /* 0x000fe40000010802 */
[--C-:B------:R-:W-:Y:S02]  /*3140*/  FFMA.FTZ R15, R54, c[0x0][0x29c], -R252.reuse ;  /* 0x0000a700360f7a23 */ /* 0x100fe400000108fc */
[--C-:B------:R-:W-:Y:S01]  /*3150*/  FFMA.FTZ R14, R52, c[0x0][0x29c], -R252.reuse ;  /* 0x0000a700340e7a23 */ /* 0x100fe200000108fc */
[----:B------:R-:W-:Y:S03]  /*3160*/  MUFU.EX2 R35, R35 ;  /* 0x0000002300237308 */ /* 0x000fe60000000800 */
[----:B------:R-:W-:Y:S01]  /*3170*/  FFMA.FTZ R11, R58, c[0x0][0x29c], -R252 ;  /* 0x0000a7003a0b7a23 */ /* 0x000fe200000108fc */
[----:B------:R-:W-:Y:S01]  /*3180*/  MOV R58, R5 ;  /* 0x00000005003a7202 */ /* 0x000fe20000000f00 */
[--C-:B------:R-:W-:Y:S02]  /*3190*/  FFMA.FTZ R5, R55, c[0x0][0x29c], -R2.reuse ;  /* 0x0000a70037057a23 */ /* 0x100fe40000010802 */
[--C-:B------:R-:W-:Y:S02]  /*31a0*/  FFMA.FTZ R9, R3, c[0x0][0x29c], -R2.reuse ;  /* 0x0000a70003097a23 */ /* 0x100fe40000010802 */
[--C-:B------:R-:W-:Y:S01]  /*31b0*/  FFMA.FTZ R252, R53, c[0x0][0x29c], -R2.reuse ;  /* 0x0000a70035fc7a23 */ /* 0x100fe20000010802 */
[----:B------:R-:W-:Y:S01]  /*31c0*/  MUFU.EX2 R21, R21 ;  /* 0x0000001500157308 */ /* 0x000fe20000000800 */
[--C-:B------:R-:W-:Y:S01]  /*31d0*/  FFMA.FTZ R3, R59, c[0x0][0x29c], -R2.reuse ;  /* 0x0000a7003b037a23 */ /* 0x100fe20000010802 */
[----:B------:R-:W-:Y:S01]  /*31e0*/  MOV R59, R48 ;  /* 0x00000030003b7202 */ /* 0x000fe20000000f00 */
[----:B------:R-:W-:Y:S01]  /*31f0*/  FFMA.FTZ R2, R57, c[0x0][0x29c], -R2 ;  /* 0x0000a70039027a23 */ /* 0x000fe20000010802 */
[----:B------:R-:W-:Y:S02]  /*3200*/  MOV R57, R50 ;  /* 0x0000003200397202 */ /* 0x000fe40000000f00 */
[C---:B------:R-:W-:Y:S04]  /*3210*/  HMMA.16816.F32 R48, R160.reuse, R172, RZ ;  /* 0x000000aca030723c */ /* 0x040fe800000018ff */
[----:B------:R-:W-:Y:S04]  /*3220*/  MUFU.EX2 R19, R19 ;  /* 0x0000001300137308 */ /* 0x000fe80000000800 */
        /* <DEDUP_REMOVED lines=10> */
[----:B------:R-:W1:Y:S02]  /*32d0*/  S2R R235, SR_TID.X ;  /* 0x0000000000eb7919 */ /* 0x000e640000002100 */
[----:B------:R-:W-:Y:S05]  /*32e0*/  MUFU.EX2 R14, R14 ;  /* 0x0000000e000e7308 */ /* 0x000fea0000000800 */
        /* <DEDUP_REMOVED lines=12> */
[----:B------:R-:W-:Y:S01]  /*33b0*/  HMMA.16816.F32 R56, R164, R186, R56 ;  /* 0x000000baa438723c */ /* 0x000fe20000001838 */
[----:B------:R-:W3:Y:S03]  /*33c0*/  LDSM.16.M88.4 R156, [R0+0xd080] ;  /* 0x00d08000009c783b */ /* 0x000ee60000000200 */
[----:B------:R-:W-:Y:S02]  /*33d0*/  MOV R182, R160 ;  /* 0x000000a000b67202 */ /* 0x000fe40000000f00 */
[----:B--2---:R-:W-:Y:S01]  /*33e0*/  MOV R181, R161 ;  /* 0x000000a100b57202 */ /* 0x004fe20000000f00 */
[----:B------:R-:W-:Y:S01]  /*33f0*/  MUFU.EX2 R11, R11 ;  /* 0x0000000b000b7308 */ /* 0x000fe20000000800 */
[----:B------:R-:W-:Y:S04]  /*3400*/  MOV R180, R162 ;  /* 0x000000a200b47202 */ /* 0x000fe80000000f00 */
[----:B------:R-:W-:Y:S02]  /*3410*/  MOV R167, R163 ;  /* 0x000000a300a77202 */ /* 0x000fe40000000f00 */
[----:B------:R-:W2:Y:S03]  /*3420*/  LDSM.16.M88.4 R160, [R0+0xd880] ;  /* 0x00d8800000a0783b */ /* 0x000ea60000000200 */
[----:B------:R-:W-:Y:S10]  /*3430*/  MUFU.EX2 R165, R180 ;  /* 0x000000b400a57308 */ /* 0x000ff40000000800 */
[----:B------:R-:W4:Y:S10]  /*3440*/  MUFU.EX2 R164, R167 ;  /* 0x000000a700a47308 */ /* 0x000f340000000800 */
[----:B------:R-:W5:Y:S01]  /*3450*/  MUFU.EX2 R166, R181 ;  /* 0x000000b500a67308 */ /* 0x000f620000000800 */
[-C--:B---3--:R-:W-:Y:S09]  /*3460*/  HMMA.16816.F32 R36, R156, R188.reuse, R36 ;  /* 0x000000bc9c24723c */ /* 0x088ff20000001824 */
[----:B------:R-:W-:Y:S01]  /*3470*/  MUFU.EX2 R167, R20 ;  /* 0x0000001400a77308 */ /* 0x000fe20000000800 */
[C---:B--2---:R-:W-:Y:S09]  /*3480*/  HMMA.16816.F32 R24, R160.reuse, R188, R24 ;  /* 0x000000bca018723c */ /* 0x044ff20000001818 */
[----:B------:R-:W-:Y:S01]  /*3490*/  MUFU.EX2 R180, R16 ;  /* 0x0000001000b47308 */ /* 0x000fe20000000800 */
[-C--:B------:R-:W-:Y:S09]  /*34a0*/  HMMA.16816.F32 R28, R160, R190.reuse, R28 ;  /* 0x000000bea01c723c */ /* 0x080ff2000000181c */
[----:B------:R-:W-:Y:S01]  /*34b0*/  MUFU.EX2 R181, R12 ;  /* 0x0000000c00b57308 */ /* 0x000fe20000000800 */
[C---:B------:R-:W-:Y:S09]  /*34c0*/  HMMA.16816.F32 R40, R156.reuse, R190, R40 ;  /* 0x000000be9c28723c */ /* 0x040ff20000001828 */
[----:B------:R-:W-:Y:S01]  /*34d0*/  MUFU.EX2 R3, R3 ;  /* 0x0000000300037308 */ /* 0x000fe20000000800 */
[-C--:B------:R-:W-:Y:S08]  /*34e0*/  HMMA.16816.F32 R44, R156, R192.reuse, R44 ;  /* 0x000000c09c2c723c */ /* 0x080ff0000000182c */
[C---:B------:R-:W-:Y:S01]  /*34f0*/  HMMA.16816.F32 R48, R160.reuse, R192, R48 ;  /* 0x000000c0a030723c */ /* 0x040fe20000001830 */
[----:B------:R-:W-:Y:S07]  /*3500*/  MUFU.EX2 R2, R2 ;  /* 0x0000000200027308 */ /* 0x000fee0000000800 */
[-C--:B------:R-:W-:Y:S01]  /*3510*/  HMMA.16816.F32 R52, R160, R194.reuse, R52 ;  /* 0x000000c2a034723c */ /* 0x080fe20000001834 */
[----:B------:R-:W-:Y:S07]  /*3520*/  LDSM.16.M88.4 R160, [R229+0x1800] ;  /* 0x00180000e5a0783b */ /* 0x000fee0000000200 */
[----:B------:R-:W-:Y:S01]  /*3530*/  HMMA.16816.F32 R56, R156, R194, R56 ;  /* 0x000000c29c38723c */ /* 0x000fe20000001838 */
[----:B------:R-:W2:Y:S07]  /*3540*/  LDSM.16.M88.4 R156, [R229+0x1000] ;  /* 0x00100000e59c783b */ /* 0x000eae0000000200 */
[-C--:B--2---:R-:W-:Y:S08]  /*3550*/  HMMA.16816.F32 R36, R156, R196.reuse, R36 ;  /* 0x000000c49c24723c */ /* 0x084ff00000001824 */
        /* <DEDUP_REMOVED lines=26> */
[----:B------:R-:W2:Y:S01]  /*3700*/  LDS R160, [R248.X4+0xf280] ;  /* 0x00f28000f8a07984 */ /* 0x000ea20000004800 */
[----:B------:R-:W3:Y:S06]  /*3710*/  MUFU.EX2 R161, R182 ;  /* 0x000000b600a17308 */ /* 0x000eec0000000800 */
[----:B------:R-:W-:Y:S04]  /*3720*/  HMMA.16816.F32 R56, R156, R218, R56 ;  /* 0x000000da9c38723c */ /* 0x000fe80000001838 */
[----:B------:R1:W-:Y:S10]  /*3730*/  MUFU.EX2 R157, R18 ;  /* 0x00000012009d7308 */ /* 0x0003f40000000800 */
[----:B------:R-:W3:Y:S10]  /*3740*/  MUFU.EX2 R162, R183 ;  /* 0x000000b700a27308 */ /* 0x000ef40000000800 */
[----:B------:R-:W3:Y:S01]  /*3750*/  MUFU.EX2 R163, R32 ;  /* 0x0000002000a37308 */ /* 0x000ee20000000800 */
[----:B-1----:R-:W1:Y:S01]  /*3760*/  LDS R18, [R248.X4+0xf2a0] ;  /* 0x00f2a000f8127984 */ /* 0x002e620000004800 */
[--C-:B--2---:R-:W-:Y:S08]  /*3770*/  FADD.FTZ R159, R36, -R160.reuse ;  /* 0x800000a0249f7221 */ /* 0x104ff00000010000 */
[----:B------:R-:W2:Y:S01]  /*3780*/  MUFU.EX2 R182, R8 ;  /* 0x0000000800b67308 */ /* 0x000ea20000000800 */
[--C-:B------:R-:W-:Y:S02]  /*3790*/  FADD.FTZ R158, R37, -R160.reuse ;  /* 0x800000a0259e7221 */ /* 0x100fe40000010000 */
[----:B----4-:R-:W-:Y:S01]  /*37a0*/  FMUL.FTZ R159, R164, R159 ;  /* 0x0000009fa49f7220 */ /* 0x010fe20000410000 */
[C---:B------:R-:W-:Y:S01]  /*37b0*/  F2FP.PACK_AB R164, R165.reuse, R164 ;  /* 0x000000a4a5a4723e */ /* 0x040fe200000000ff */
[----:B------:R-:W-:Y:S02]  /*37c0*/  FMUL.FTZ R158, R165, R158 ;  /* 0x0000009ea59e7220 */ /* 0x000fe40000410000 */
[----:B------:R-:W4:Y:S01]  /*37d0*/  LDS R165, [R248.X4+0xf300] ;  /* 0x00f30000f8a57984 */ /* 0x000f220000004800 */
[--C-:B------:R-:W-:Y:S02]  /*37e0*/  FADD.FTZ R40, R40, -R160.reuse ;  /* 0x800000a028287221 */ /* 0x100fe40000010000 */
[----:B------:R-:W1:Y:S01]  /*37f0*/  MUFU.EX2 R183, R4 ;  /* 0x0000000400b77308 */ /* 0x000e620000000800 */
[--C-:B------:R-:W-:Y:S02]  /*3800*/  FADD.FTZ R41, R41, -R160.reuse ;  /* 0x800000a029297221 */ /* 0x100fe40000010000 */
[--C-:B------:R-:W-:Y:S02]  /*3810*/  FADD.FTZ R44, R44, -R160.reuse ;  /* 0x800000a02c2c7221 */ /* 0x100fe40000010000 */
[--C-:B------:R-:W-:Y:S02]  /*3820*/  FADD.FTZ R45, R45, -R160.reuse ;  /* 0x800000a02d2d7221 */ /* 0x100fe40000010000 */
[--C-:B------:R-:W-:Y:S02]  /*3830*/  FADD.FTZ R56, R56, -R160.reuse ;  /* 0x800000a038387221 */ /* 0x100fe40000010000 */
[----:B------:R-:W-:Y:S02]  /*3840*/  FADD.FTZ R57, R57, -R160 ;  /* 0x800000a039397221 */ /* 0x000fe40000010000 */
[----:B-----5:R-:W-:Y:S02]  /*3850*/  FMUL.FTZ R40, R166, R40 ;  /* 0x00000028a6287220 */ /* 0x020fe40000410000 */
[C---:B---3--:R-:W-:Y:S01]  /*3860*/  FMUL.FTZ R41, R161.reuse, R41 ;  /* 0x00000029a1297220 */ /* 0x048fe20000410000 */
[----:B------:R-:W-:Y:S01]  /*3870*/  F2FP.PACK_AB R161, R161, R166 ;  /* 0x000000a6a1a1723e */ /* 0x000fe200000000ff */
[----:B------:R-:W-:Y:S02]  /*3880*/  FMUL.FTZ R44, R162, R44 ;  /* 0x0000002ca22c7220 */ /* 0x000fe40000410000 */
[----:B------:R-:W-:Y:S01]  /*3890*/  FMUL.FTZ R45, R163, R45 ;  /* 0x0000002da32d7220 */ /* 0x000fe20000410000 */
[----:B------:R-:W-:Y:S01]  /*38a0*/  F2FP.PACK_AB R41, R41, R40 ;  /* 0x000000282929723e */ /* 0x000fe200000000ff */
[----:B------:R-:W-:Y:S01]  /*38b0*/  FMUL.FTZ R56, R167, R56 ;  /* 0x00000038a7387220 */ /* 0x000fe20000410000 */
[----:B------:R-:W-:Y:S01]  /*38c0*/  MUFU.EX2 R40, R7 ;  /* 0x0000000700287308 */ /* 0x000fe20000000800 */
[----:B------:R-:W-:Y:S01]  /*38d0*/  FMUL.FTZ R57, R180, R57 ;  /* 0x00000039b4397220 */ /* 0x000fe20000410000 */
[----:B------:R-:W-:Y:S01]  /*38e0*/  F2FP.PACK_AB R45, R45, R44 ;  /* 0x0000002c2d2d723e */ /* 0x000fe200000000ff */
[--C-:B-1----:R-:W-:Y:S01]  /*38f0*/  FADD.FTZ R166, R43, -R18.reuse ;  /* 0x800000122ba67221 */ /* 0x102fe20000010000 */
[----:B------:R-:W-:Y:S01]  /*3900*/  F2FP.PACK_AB R163, R163, R162 ;  /* 0x000000a2a3a3723e */ /* 0x000fe200000000ff */
[--C-:B------:R-:W-:Y:S01]  /*3910*/  FADD.FTZ R44, R38, -R18.reuse ;  /* 0x80000012262c7221 */ /* 0x100fe20000010000 */
[----:B------:R-:W-:Y:S01]  /*3920*/  F2FP.PACK_AB R57, R57, R56 ;  /* 0x000000383939723e */ /* 0x000fe200000000ff */
[--C-:B------:R-:W-:Y:S01]  /*3930*/  FADD.FTZ R58, R58, -R18.reuse ;  /* 0x800000123a3a7221 */ /* 0x100fe20000010000 */
[----:B------:R-:W1:Y:S02]  /*3940*/  LDS R56, [R248.X4+0xf320] ;  /* 0x00f32000f8387984 */ /* 0x000e640000004800 */
[----:B------:R-:W3:Y:S01]  /*3950*/  MUFU.EX2 R43, R6 ;  /* 0x00000006002b7308 */ /* 0x000ee20000000800 */
[--C-:B------:R-:W-:Y:S01]  /*3960*/  FADD.FTZ R59, R59, -R18.reuse ;  /* 0x800000123b3b7221 */ /* 0x100fe20000010000 */
[----:B------:R-:W-:Y:S01]  /*3970*/  F2FP.PACK_AB R167, R180, R167 ;  /* 0x000000a7b4a7723e */ /* 0x000fe200000000ff */
[----:B------:R-:W-:Y:S01]  /*3980*/  FMUL.FTZ R44, R181, R44 ;  /* 0x0000002cb52c7220 */ /* 0x000fe20000410000 */
[----:B--2---:R-:W-:Y:S01]  /*3990*/  F2FP.PACK_AB R181, R182, R181 ;  /* 0x000000b5b6b5723e */ /* 0x004fe200000000ff */
[--C-:B------:R-:W-:Y:S01]  /*39a0*/  FADD.FTZ R160, R39, -R18.reuse ;  /* 0x8000001227a07221 */ /* 0x100fe20000010000 */
[----:B------:R-:W-:Y:S01]  /*39b0*/  STS [R238+0xf480], R164 ;  /* 0x00f480a4ee007388 */ /* 0x000fe20000000800 */
[--C-:B------:R-:W-:Y:S01]  /*39c0*/  FADD.FTZ R42, R42, -R18.reuse ;  /* 0x800000122a2a7221 */ /* 0x100fe20000010000 */
[----:B------:R-:W-:Y:S01]  /*39d0*/  F2FP.PACK_AB R162, R158, R159 ;  /* 0x0000009f9ea2723e */ /* 0x000fe200000000ff */
[----:B------:R-:W-:Y:S01]  /*39e0*/  FMUL.FTZ R58, R23, R58 ;  /* 0x0000003a173a7220 */ /* 0x000fe20000410000 */
[----:B------:R-:W-:Y:S01]  /*39f0*/  STS [R238+0xf880], R181 ;  /* 0x00f880b5ee007388 */ /* 0x000fe20000000800 */
[C---:B------:R-:W-:Y:S01]  /*3a00*/  FMUL.FTZ R59, R22.reuse, R59 ;  /* 0x0000003b163b7220 */ /* 0x040fe20000410000 */
[----:B------:R-:W-:Y:S01]  /*3a10*/  F2FP.PACK_AB R23, R22, R23 ;  /* 0x000000171617723e */ /* 0x000fe200000000ff */
[----:B------:R-:W-:Y:S01]  /*3a20*/  FMUL.FTZ R160, R182, R160 ;  /* 0x000000a0b6a07220 */ /* 0x000fe20000410000 */
[----:B------:R1:W-:Y:S01]  /*3a30*/  STS [R236], R161 ;  /* 0x000000a1ec007388 */ /* 0x0003e20000000800 */
[----:B------:R-:W-:Y:S01]  /*3a40*/  FMUL.FTZ R42, R183, R42 ;  /* 0x0000002ab72a7220 */ /* 0x000fe20000410000 */
[----:B------:R-:W-:Y:S01]  /*3a50*/  F2FP.PACK_AB R183, R35, R183 ;  /* 0x000000b723b7723e */ /* 0x000fe200000000ff */
[--C-:B----4-:R-:W-:Y:S01]  /*3a60*/  FADD.FTZ R28, R28, -R165.reuse ;  /* 0x800000a51c1c7221 */ /* 0x110fe20000010000 */
[----:B------:R-:W-:Y:S01]  /*3a70*/  F2FP.PACK_AB R59, R59, R58 ;  /* 0x0000003a3b3b723e */ /* 0x000fe200000000ff */
[--C-:B------:R-:W-:Y:S01]  /*3a80*/  FADD.FTZ R58, R25, -R165.reuse ;  /* 0x800000a5193a7221 */ /* 0x100fe20000010000 */
[----:B------:R-:W-:Y:S01]  /*3a90*/  F2FP.PACK_AB R25, R19, R21 ;  /* 0x000000151319723e */ /* 0x000fe200000000ff */
[----:B------:R-:W-:Y:S01]  /*3aa0*/  STS [R236+0x400], R183 ;  /* 0x000400b7ec007388 */ /* 0x000fe20000000800 */
[----:B------:R-:W-:Y:S01]  /*3ab0*/  F2FP.PACK_AB R44, R160, R44 ;  /* 0x0000002ca02c723e */ /* 0x000fe200000000ff */
[--C-:B------:R-:W-:Y:S01]  /*3ac0*/  FADD.FTZ R160, R29, -R165.reuse ;  /* 0x800000a51da07221 */ /* 0x100fe20000010000 */
[----:B------:R-:W2:Y:S01]  /*3ad0*/  MUFU.EX2 R182, R5 ;  /* 0x0000000500b67308 */ /* 0x000ea20000000800 */
[--C-:B------:R-:W-:Y:S01]  /*3ae0*/  FADD.FTZ R48, R48, -R165.reuse ;  /* 0x800000a530307221 */ /* 0x100fe20000010000 */
[----:B------:R4:W-:Y:S01]  /*3af0*/  STS [R238+0x10480], R25 ;  /* 0x01048019ee007388 */ /* 0x0009e20000000800 */
[--C-:B------:R-:W-:Y:S02]  /*3b00*/  FADD.FTZ R49, R49, -R165.reuse ;  /* 0x800000a531317221 */ /* 0x100fe40000010000 */
[----:B------:R-:W-:Y:S02]  /*3b10*/  FMUL.FTZ R28, R157, R28 ;  /* 0x0000001c9d1c7220 */ /* 0x000fe40000410000 */
[----:B------:R-:W-:Y:S02]  /*3b20*/  FMUL.FTZ R48, R15, R48 ;  /* 0x000000300f307220 */ /* 0x000fe40000410000 */
[--C-:B------:R-:W-:Y:S02]  /*3b30*/  FADD.FTZ R24, R24, -R165.reuse ;  /* 0x800000a518187221 */ /* 0x100fe40000010000 */
[----:B------:R-:W-:Y:S02]  /*3b40*/  FMUL.FTZ R160, R17, R160 ;  /* 0x000000a011a07220 */ /* 0x000fe40000410000 */
[----:B------:R-:W-:Y:S02]  /*3b50*/  FMUL.FTZ R49, R14, R49 ;  /* 0x000000310e317220 */ /* 0x000fe40000410000 */
[----:B------:R-:W-:Y:S01]  /*3b60*/  FMUL.FTZ R24, R21, R24 ;  /* 0x0000001815187220 */ /* 0x000fe20000410000 */
[----:B------:R-:W-:Y:S01]  /*3b70*/  F2FP.PACK_AB R28, R160, R28 ;  /* 0x0000001ca01c723e */ /* 0x000fe200000000ff */
[----:B------:R-:W-:Y:S01]  /*3b80*/  FMUL.FTZ R29, R19, R58 ;  /* 0x0000003a131d7220 */ /* 0x000fe20000410000 */
[----:B------:R-:W-:Y:S01]  /*3b90*/  F2FP.PACK_AB R160, R49, R48 ;  /* 0x0000003031a0723e */ /* 0x000fe200000000ff */
[----:B------:R-:W-:Y:S01]  /*3ba0*/  FADD.FTZ R180, R47, -R18 ;  /* 0x800000122fb47221 */ /* 0x000fe20000010000 */
[----:B------:R-:W-:Y:S01]  /*3bb0*/  F2FP.PACK_AB R49, R9, R10 ;  /* 0x0000000a0931723e */ /* 0x000fe200000000ff */
[----:B------:R-:W-:Y:S01]  /*3bc0*/  FMUL.FTZ R166, R35, R166 ;  /* 0x000000a623a67220 */ /* 0x000fe20000410000 */
[----:B------:R-:W-:Y:S01]  /*3bd0*/  F2FP.PACK_AB R58, R17, R157 ;  /* 0x0000009d113a723e */ /* 0x000fe200000000ff */
[--C-:B------:R-:W-:Y:S01]  /*3be0*/  FADD.FTZ R52, R52, -R165.reuse ;  /* 0x800000a534347221 */ /* 0x100fe20000010000 */
[----:B------:R-:W-:Y:S01]  /*3bf0*/  F2FP.PACK_AB R29, R29, R24 ;  /* 0x000000181d1d723e */ /* 0x000fe200000000ff */
[----:B------:R-:W-:Y:S01]  /*3c00*/  STS [R238+0x10880], R49 ;  /* 0x01088031ee007388 */ /* 0x000fe20000000800 */
[----:B---3--:R-:W-:Y:S01]  /*3c10*/  F2FP.PACK_AB R24, R43, R40 ;  /* 0x000000282b18723e */ /* 0x008fe200000000ff */
[--C-:B-1----:R-:W-:Y:S01]  /*3c20*/  FADD.FTZ R161, R26, -R56.reuse ;  /* 0x800000381aa17221 */ /* 0x102fe20000010000 */
[----:B------:R-:W-:Y:S01]  /*3c30*/  F2FP.PACK_AB R47, R33, R34 ;  /* 0x00000022212f723e */ /* 0x000fe200000000ff */
[----:B------:R-:W-:Y:S01]  /*3c40*/  STS [R236+0x1000], R58 ;  /* 0x0010003aec007388 */ /* 0x000fe20000000800 */
[----:B------:R-:W-:Y:S01]  /*3c50*/  F2FP.PACK_AB R42, R166, R42 ;  /* 0x0000002aa62a723e */ /* 0x000fe200000000ff */
[----:B------:R-:W-:Y:S01]  /*3c60*/  FADD.FTZ R166, R53, -R165 ;  /* 0x800000a535a67221 */ /* 0x000fe20000010000 */
[----:B------:R-:W-:Y:S01]  /*3c70*/  F2FP.PACK_AB R53, R14, R15 ;  /* 0x0000000f0e35723e */ /* 0x000fe200000000ff */
[----:B------:R1:W-:Y:S01]  /*3c80*/  STS [R236+0x1400], R24 ;  /* 0x00140018ec007388 */ /* 0x0003e20000000800 */
[----:B--2---:R-:W-:Y:S01]  /*3c90*/  F2FP.PACK_AB R181, R252, R182 ;  /* 0x000000b6fcb5723e */ /* 0x004fe200000000ff */
[--C-:B------:R-:W-:Y:S01]  /*3ca0*/  FADD.FTZ R26, R27, -R56.reuse ;  /* 0x800000381b1a7221 */ /* 0x100fe20000010000 */
[----:B------:R-:W-:Y:S01]  /*3cb0*/  F2FP.PACK_AB R165, R11, R13 ;  /* 0x0000000d0ba5723e */ /* 0x000fe200000000ff */
[----:B------:R-:W-:Y:S01]  /*3cc0*/  STS [R238+0x11480], R163 ;  /* 0x011480a3ee007388 */ /* 0x000fe20000000800 */
[----:B----4-:R-:W-:Y:S01]  /*3cd0*/  F2FP.PACK_AB R25, R2, R3 ;  /* 0x000000030219723e */ /* 0x010fe200000000ff */
[----:B------:R-:W-:Y:S02]  /*3ce0*/  FMUL.FTZ R26, R9, R26 ;  /* 0x0000001a091a7220 */ /* 0x000fe40000410000 */
[----:B------:R-:W-:Y:S01]  /*3cf0*/  STS [R238+0x11880], R47 ;  /* 0x0118802fee007388 */ /* 0x000fe20000000800 */
[----:B------:R-:W-:Y:S02]  /*3d00*/  FADD.FTZ R27, R30, -R56 ;  /* 0x800000381e1b7221 */ /* 0x000fe40000010000 */
[----:B------:R-:W-:Y:S01]  /*3d10*/  FMUL.FTZ R161, R10, R161 ;  /* 0x000000a10aa17220 */ /* 0x000fe20000410000 */
[----:B------:R-:W-:Y:S01]  /*3d20*/  STS [R236+0x2000], R167 ;  /* 0x002000a7ec007388 */ /* 0x000fe20000000800 */
[----:B------:R-:W-:Y:S02]  /*3d30*/  FMUL.FTZ R27, R40, R27 ;  /* 0x0000001b281b7220 */ /* 0x000fe40000410000 */
[----:B------:R-:W-:Y:S01]  /*3d40*/  FADD.FTZ R46, R46, -R18 ;  /* 0x800000122e2e7221 */ /* 0x000fe20000010000 */
[----:B------:R-:W-:Y:S01]  /*3d50*/  STS [R236+0x2400], R23 ;  /* 0x00240017ec007388 */ /* 0x000fe20000000800 */
[----:B------:R-:W-:Y:S01]  /*3d60*/  F2FP.PACK_AB R161, R26, R161 ;  /* 0x000000a11aa1723e */ /* 0x000fe200000000ff */
[----:B------:R-:W-:Y:S02]  /*3d70*/  FMUL.FTZ R180, R33, R180 ;  /* 0x000000b421b47220 */ /* 0x000fe40000410000 */
[----:B------:R-:W-:Y:S01]  /*3d80*/  STS [R238+0x12480], R53 ;  /* 0x01248035ee007388 */ /* 0x000fe20000000800 */
[----:B------:R-:W-:Y:S02]  /*3d90*/  FMUL.FTZ R46, R34, R46 ;  /* 0x0000002e222e7220 */ /* 0x000fe40000410000 */
[--C-:B------:R-:W-:Y:S01]  /*3da0*/  FADD.FTZ R51, R51, -R56.reuse ;  /* 0x8000003833337221 */ /* 0x100fe20000010000 */
[----:B------:R-:W-:Y:S01]  /*3db0*/  STS [R238+0x12880], R181 ;  /* 0x012880b5ee007388 */ /* 0x000fe20000000800 */
[--C-:B-1----:R-:W-:Y:S01]  /*3dc0*/  FADD.FTZ R24, R31, -R56.reuse ;  /* 0x800000381f187221 */ /* 0x102fe20000010000 */
[----:B------:R-:W-:Y:S01]  /*3dd0*/  F2FP.PACK_AB R46, R180, R46 ;  /* 0x0000002eb42e723e */ /* 0x000fe200000000ff */
[--C-:B------:R-:W-:Y:S01]  /*3de0*/  FADD.FTZ R54, R54, -R56.reuse ;  /* 0x8000003836367221 */ /* 0x100fe20000010000 */
[----:B------:R1:W-:Y:S01]  /*3df0*/  STS [R236+0x3000], R165 ;  /* 0x003000a5ec007388 */ /* 0x0003e20000000800 */
[----:B------:R-:W-:Y:S02]  /*3e00*/  FMUL.FTZ R24, R43, R24 ;  /* 0x000000182b187220 */ /* 0x000fe40000410000 */
[--C-:B------:R-:W-:Y:S01]  /*3e10*/  FADD.FTZ R55, R55, -R56.reuse ;  /* 0x8000003837377221 */ /* 0x100fe20000010000 */
[----:B------:R-:W-:Y:S01]  /*3e20*/  STS [R236+0x3400], R25 ;  /* 0x00340019ec007388 */ /* 0x000fe20000000800 */
[----:B------:R-:W-:Y:S01]  /*3e30*/  FMUL.FTZ R252, R252, R51 ;  /* 0x00000033fcfc7220 */ /* 0x000fe20000410000 */
[----:B------:R-:W-:Y:S01]  /*3e40*/  F2FP.PACK_AB R31, R24, R27 ;  /* 0x0000001b181f723e */ /* 0x000fe200000000ff */
[----:B------:R-:W-:Y:S01]  /*3e50*/  FADD.FTZ R27, R50, -R56 ;  /* 0x80000038321b7221 */ /* 0x000fe20000010000 */
[----:B------:R-:W-:Y:S01]  /*3e60*/  BAR.SYNC.DEFER_BLOCKING 0x0 ;  /* 0x0000000000007b1d */ /* 0x000fe20000010000 */
[----:B------:R-:W-:Y:S02]  /*3e70*/  FMUL.FTZ R52, R13, R52 ;  /* 0x000000340d347220 */ /* 0x000fe40000410000 */
[----:B------:R-:W-:Y:S02]  /*3e80*/  FMUL.FTZ R27, R182, R27 ;  /* 0x0000001bb61b7220 */ /* 0x000fe40000410000 */
[----:B------:R-:W-:Y:S02]  /*3e90*/  FMUL.FTZ R54, R3, R54 ;  /* 0x0000003603367220 */ /* 0x000fe40000410000 */
[----:B------:R-:W-:Y:S01]  /*3ea0*/  FMUL.FTZ R55, R2, R55 ;  /* 0x0000003702377220 */ /* 0x000fe20000410000 */
[----:B------:R-:W-:Y:S01]  /*3eb0*/  F2FP.PACK_AB R3, R252, R27 ;  /* 0x0000001bfc03723e */ /* 0x000fe200000000ff */
[----:B------:R-:W-:Y:S01]  /*3ec0*/  FMUL.FTZ R166, R11, R166 ;  /* 0x000000a60ba67220 */ /* 0x000fe20000410000 */
[----:B------:R-:W-:Y:S04]  /*3ed0*/  SHF.L.U32 R2, R232, 0x1, RZ ;  /* 0x00000001e8027819 */ /* 0x000fe800000006ff */
[----:B------:R-:W-:Y:S02]  /*3ee0*/  F2FP.PACK_AB R166, R166, R52 ;  /* 0x00000034a6a6723e */ /* 0x000fe400000000ff */
[----:B-1----:R-:W-:Y:S01]  /*3ef0*/  F2FP.PACK_AB R165, R55, R54 ;  /* 0x0000003637a5723e */ /* 0x002fe200000000ff */
        /* <DEDUP_REMOVED lines=97> */
[----:B------:R-:W-:Y:S01]  /*4510*/  ULDC.64 UR6, c[0x0][0x208] ;  /* 0x0000820000067ab9 */ /* 0x000fe20000000a00 */
[C---:B------:R-:W-:Y:S01]  /*4520*/  LOP3.LUT P4, RZ, R245.reuse, 0x1, RZ, 0xc0, !PT ;  /* 0x00000001f5ff7812 */ /* 0x040fe2000788c0ff */
[----:B------:R-:W-:Y:S01]  /*4530*/  USHF.R.S32.HI UR15, URZ, 0x1f, UR11 ;  /* 0x0000001f3f0f7899 */ /* 0x000fe2000801140b */
[C---:B------:R-:W-:Y:S01]  /*4540*/  LOP3.LUT P3, RZ, R245.reuse, 0x2, RZ, 0xc0, !PT ;  /* 0x00000002f5ff7812 */ /* 0x040fe2000786c0ff */
[----:B------:R-:W-:Y:S01]  /*4550*/  USHF.L.U32 UR14, UR11, 0x6, URZ ;  /* 0x000000060b0e7899 */ /* 0x000fe2000800063f */
[----:B------:R-:W-:Y:S01]  /*4560*/  LOP3.LUT P1, RZ, R245, 0x4, RZ, 0xc0, !PT ;  /* 0x00000004f5ff7812 */ /* 0x000fe2000782c0ff */
[----:B------:R-:W-:Y:S01]  /*4570*/  UIMAD UR15, UR15, UR6, URZ ;  /* 0x000000060f0f72a4 */ /* 0x000fe2000f8e023f */
[----:B------:R-:W-:Y:S01]  /*4580*/  @!P2 IMAD.SHL.U32 R6, R235, 0x10, RZ ;  /* 0x00000010eb06a824 */ /* 0x000fe200078e00ff */
[----:B------:R-:W-:Y:S02]  /*4590*/  UIMAD.WIDE.U32 UR18, UR11, UR6, URZ ;  /* 0x000000060b1272a5 */ /* 0x000fe4000f8e003f */
[----:B------:R-:W-:Y:S01]  /*45a0*/  UIMAD UR15, UR11, UR7, UR15 ;  /* 0x000000070b0f72a4 */ /* 0x000fe2000f8e020f */
[----:B------:R-:W-:Y:S01]  /*45b0*/  IMAD.U32 R5, RZ, RZ, UR14 ;  /* 0x0000000eff057e24 */ /* 0x000fe2000f8e00ff */
[----:B------:R-:W-:Y:S02]  /*45c0*/  UIADD3 UR16, -UR14, UR10, URZ ;  /* 0x0000000a0e107290 */ /* 0x000fe4000fffe13f */
[----:B------:R-:W-:Y:S01]  /*45d0*/  UIADD3 UR15, UR19, UR15, URZ ;  /* 0x0000000f130f7290 */ /* 0x000fe2000fffe03f */
[----:B------:R-:W-:Y:S02]  /*45e0*/  IMAD.U32 R4, RZ, RZ, UR18 ;  /* 0x00000012ff047e24 */ /* 0x000fe4000f8e00ff */
[----:B------:R-:W-:Y:S01]  /*45f0*/  IMAD.U32 R7, RZ, RZ, UR18 ;  /* 0x00000012ff077e24 */ /* 0x000fe2000f8e00ff */
[C---:B------:R-:W-:Y:S01]  /*4600*/  ISETP.GE.OR P4, PT, R240.reuse, UR16, !P4 ;  /* 0x00000010f0007c0c */ /* 0x040fe2000e786670 */
[----:B------:R-:W-:Y:S01]  /*4610*/  @!P2 IMAD.WIDE R10, R5, 0x4, R246 ;  /* 0x00000004050aa825 */ /* 0x000fe200078e02f6 */
[C---:B------:R-:W-:Y:S02]  /*4620*/  ISETP.GE.OR P3, PT, R240.reuse, UR16, !P3 ;  /* 0x00000010f0007c0c */ /* 0x040fe4000df66670 */
[----:B------:R-:W-:Y:S02]  /*4630*/  ISETP.GE.OR P1, PT, R240, UR16, !P1 ;  /* 0x00000010f0007c0c */ /* 0x000fe4000cf26670 */
[----:B--2---:R-:W-:Y:S01]  /*4640*/  LEA R8, P0, R4, R36, 0x7 ;  /* 0x0000002404087211 */ /* 0x004fe200078038ff */
[----:B------:R-:W-:Y:S05]  /*4650*/  IMAD.U32 R4, RZ, RZ, UR15 ;  /* 0x0000000fff047e24 */ /* 0x000fea000f8e00ff */
[----:B------:R-:W-:Y:S05]  /*4660*/  LEA.HI.X R9, R7, R37, R4, 0x7, P0 ;  /* 0x0000002507097211 */ /* 0x000fea00000f3c04 */
[----:B------:R-:W-:Y:S01]  /*4670*/  @!PT LDS RZ, [RZ] ;  /* 0x00000000fffff984 */ /* 0x000fe20000000800 */
[----:B------:R-:W-:Y:S01]  /*4680*/  @!PT LDS RZ, [RZ] ;  /* 0x00000000fffff984 */ /* 0x000fe20000000800 */
[----:B------:R-:W-:Y:S01]  /*4690*/  @!PT LDS RZ, [RZ] ;  /* 0x00000000fffff984 */ /* 0x000fe20000000800 */
[----:B------:R1:W-:Y:S04]  /*46a0*/  LDGSTS.E.BYPASS.LTC128B.128 [R237+0xc080], [R8.64], !P4 ;  /* 0x0c08000008ed7fae */ /* 0x0003e8000e101d4c */
[----:B------:R1:W-:Y:S04]  /*46b0*/  LDGSTS.E.BYPASS.LTC128B.128 [R237+0xd080], [R8.64+0x40], !P3 ;  /* 0x0d08004008ed7fae */ /* 0x0003e8000d901d4c */
[----:B------:R1:W-:Y:S04]  /*46c0*/  LDGSTS.E.BYPASS.LTC128B.128 [R237+0xe080], [R8.64+0x80], !P1 ;  /* 0x0e08008008ed7fae */ /* 0x0003e8000c901d4c */
[----:B------:R1:W-:Y:S02]  /*46d0*/  @!P2 LDGSTS.E.BYPASS.LTC128B.128 [R6+0xf280], [R10.64] ;  /* 0x0f2800000a06afae */ /* 0x0003e4000b901d4c */
.L_x_57:
[-C--:B-12-4-:R-:W-:Y:S01]  /*46e0*/  HMMA.16816.F32 R4, R40, R2.reuse, RZ ;  /* 0x000000022804723c */ /* 0x096fe200000018ff */
[----:B------:R-:W-:Y:S01]  /*46f0*/  LDSM.16.M88.4 R28, [R224] ;  /* 0x00000000e01c783b */ /* 0x000fe20000000200 */
[----:B------:R-:W-:Y:S02]  /*4700*/  UIMAD UR5, UR5, 0x1800, URZ ;  /* 0x00001800050578a4 */ /* 0x000fe4000f8e023f */
[----:B------:R-:W-:Y:S01]  /*4710*/  UISETP.GE.AND UP0, UPT, UR11, UR8, UPT ;  /* 0x000000080b00728c */ /* 0x000fe2000bf06270 */
[----:B------:R-:W-:Y:S01]  /*4720*/  LDSM.16.M88.4 R32, [R224+0x1000] ;  /* 0x00100000e020783b */ /* 0x000fe20000000200 */
[----:B------:R-:W-:Y:S02]  /*4730*/  UISETP.GE.AND UP1, UPT, UR9, 0x1, UPT ;  /* 0x000000010900788c */ /* 0x000fe4000bf26270 */
[C---:B------:R-:W-:Y:S01]  /*4740*/  HMMA.16816.F32 R8, R24.reuse, R2, RZ ;  /* 0x000000021808723c */ /* 0x040fe200000018ff */
[----:B------:R-:W1:Y:S01]  /*4750*/  LDSM.16.MT88.2 R2, [R227+0x800] ;  /* 0x00080000e302783b */ /* 0x000e620000004100 */
[----:B------:R-:W-:Y:S02]  /*4760*/  UIADD3 UR6, UR4, 0x1, URZ ;  /* 0x0000000104067890 */ /* 0x000fe4000fffe03f */
[----:B------:R-:W-:Y:S01]  /*4770*/  UISETP.GE.AND UP2, UPT, UR4, 0x1, UPT ;  /* 0x000000010400788c */ /* 0x000fe2000bf46270 */
[----:B------:R-:W2:Y:S03]  /*4780*/  LDSM.16.MT88.2 R36, [R227+0x2800] ;  /* 0x00280000e324783b */ /* 0x000ea60000004100 */
[-C--:B------:R-:W-:Y:S01]  /*4790*/  HMMA.16816.F32 R12, R24, R48.reuse, RZ ;  /* 0x00000030180c723c */ /* 0x080fe200000018ff */
[----:B------:R-:W3:Y:S04]  /*47a0*/  LDSM.16.MT88.2 R38, [R227+0x4800] ;  /* 0x00480000e326783b */ /* 0x000ee80000004100 */
[----:B------:R-:W-:Y:S03]  /*47b0*/  LDSM.16.MT88.2 R44, [R227+0xc00] ;  /* 0x000c0000e32c783b */ /* 0x000fe60000004100 */
[C---:B------:R-:W-:Y:S01]  /*47c0*/  HMMA.16816.F32 R16, R40.reuse, R48, RZ ;  /* 0x000000302810723c */ /* 0x040fe200000018ff */
[----:B------:R-:W-:Y:S04]  /*47d0*/  LDSM.16.MT88.2 R46, [R227+0x2c00] ;  /* 0x002c0000e32e783b */ /* 0x000fe80000004100 */
[----:B------:R-:W0:Y:S03]  /*47e0*/  LDGDEPBAR ;  /* 0x00000000000079af */ /* 0x000e260000000000 */
[-C--:B------:R-:W-:Y:S01]  /*47f0*/  HMMA.16816.F32 R20, R40, R50.reuse, RZ ;  /* 0x000000322814723c */ /* 0x080fe200000018ff */
[----:B------:R-:W4:Y:S07]  /*4800*/  LDSM.16.M88.4 R40, [R223] ;  /* 0x00000000df28783b */ /* 0x000f2e0000000200 */
[----:B------:R-:W-:Y:S01]  /*4810*/  HMMA.16816.F32 R24, R24, R50, RZ ;  /* 0x000000321818723c */ /* 0x000fe200000018ff */
[----:B------:R-:W5:Y:S07]  /*4820*/  LDSM.16.M88.4 R48, [R223+0x1000] ;  /* 0x00100000df30783b */ /* 0x000f6e0000000200 */
        /* <DEDUP_REMOVED lines=10> */
[C---:B------:R-:W-:Y:S01]  /*48d0*/  HMMA.16816.F32 R8, R32.reuse, R2, R8 ;  /* 0x000000022008723c */ /* 0x040fe20000001808 */
[----:B------:R-:W1:Y:S07]  /*48e0*/  LDSM.16.MT88.2 R2, [R227+0x4c00] ;  /* 0x004c0000e302783b */ /* 0x000e6e0000004100 */
[-C--:B--2---:R-:W-:Y:S08]  /*48f0*/  HMMA.16816.F32 R12, R32, R36.reuse, R12 ;  /* 0x00000024200c723c */ /* 0x084ff0000000180c */
[C---:B------:R-:W-:Y:S01]  /*4900*/  HMMA.16816.F32 R16, R28.reuse, R36, R16 ;  /* 0x000000241c10723c */ /* 0x040fe20000001810 */
[----:B------:R-:W2:Y:S07]  /*4910*/  LDSM.16.MT88.2 R36, [R227+0x1000] ;  /* 0x00100000e324783b */ /* 0x000eae0000004100 */
[-C--:B---3--:R-:W-:Y:S01]  /*4920*/  HMMA.16816.F32 R20, R28, R38.reuse, R20 ;  /* 0x000000261c14723c */ /* 0x088fe20000001814 */
[----:B------:R-:W3:Y:S04]  /*4930*/  LDSM.16.MT88.2 R28, [R227+0x5000] ;  /* 0x00500000e31c783b */ /* 0x000ee80000004100 */
[----:B------:R-:W-:Y:S03]  /*4940*/  LDSM.16.MT88.2 R30, [R227+0x1400] ;  /* 0x00140000e31e783b */ /* 0x000fe60000004100 */
[----:B------:R-:W-:Y:S01]  /*4950*/  HMMA.16816.F32 R24, R32, R38, R24 ;  /* 0x000000262018723c */ /* 0x000fe20000001818 */
[----:B------:R-:W2:Y:S04]  /*4960*/  LDSM.16.M88.4 R32, [R225+0x2000] ;  /* 0x00200000e120783b */ /* 0x000ea80000000200 */
[----:B------:R-:W-:Y:S03]  /*4970*/  LDSM.16.MT88.2 R38, [R227+0x3400] ;  /* 0x00340000e326783b */ /* 0x000fe60000004100 */
[-C--:B----4-:R-:W-:Y:S08]  /*4980*/  HMMA.16816.F32 R4, R40, R44.reuse, R4 ;  /* 0x0000002c2804723c */ /* 0x090ff00000001804 */
[C---:B-----5:R-:W-:Y:S08]  /*4990*/  HMMA.16816.F32 R8, R48.reuse, R44, R8 ;  /* 0x0000002c3008723c */ /* 0x060ff00000001808 */
        /* <DEDUP_REMOVED lines=8> */
[-C--:B--2---:R-:W-:Y:S08]  /*4a20*/  HMMA.16816.F32 R4, R52, R36.reuse, R4 ;  /* 0x000000243404723c */ /* 0x084ff00000001804 */
[C---:B------:R-:W-:Y:S01]  /*4a30*/  HMMA.16816.F32 R8, R56.reuse, R36, R8 ;  /* 0x000000243808723c */ /* 0x040fe20000001808 */
[----:B------:R-:W2:Y:S07]  /*4a40*/  LDSM.16.MT88.2 R36, [R227+0x1800] ;  /* 0x00180000e324783b */ /* 0x000eae0000004100 */
[-C--:B------:R-:W-:Y:S08]  /*4a50*/  HMMA.16816.F32 R12, R56, R156.reuse, R12 ;  /* 0x0000009c380c723c */ /* 0x080ff0000000180c */
[C---:B------:R-:W-:Y:S01]  /*4a60*/  HMMA.16816.F32 R16, R52.reuse, R156, R16 ;  /* 0x0000009c3410723c */ /* 0x040fe20000001810 */
[----:B------:R-:W5:Y:S07]  /*4a70*/  LDSM.16.MT88.2 R156, [R227+0x3800] ;  /* 0x00380000e39c783b */ /* 0x000f6e0000004100 */
[-C--:B---3--:R-:W-:Y:S01]  /*4a80*/  HMMA.16816.F32 R20, R52, R28.reuse, R20 ;  /* 0x0000001c3414723c */ /* 0x088fe20000001814 */
[----:B------:R-:W-:Y:S07]  /*4a90*/  LDSM.16.M88.4 R52, [R220+0x2000] ;  /* 0x00200000dc34783b */ /* 0x000fee0000000200 */
[----:B------:R-:W-:Y:S01]  /*4aa0*/  HMMA.16816.F32 R24, R56, R28, R24 ;  /* 0x0000001c3818723c */ /* 0x000fe20000001818 */
[----:B------:R-:W3:Y:S04]  /*4ab0*/  LDSM.16.MT88.2 R28, [R227+0x5800] ;  /* 0x00580000e31c783b */ /* 0x000ee80000004100 */
[----:B------:R-:W-:Y:S03]  /*4ac0*/  LDSM.16.M88.4 R56, [R220+0x3000] ;  /* 0x00300000dc38783b */ /* 0x000fe60000000200 */
[-C--:B------:R-:W-:Y:S08]  /*4ad0*/  HMMA.16816.F32 R4, R32, R30.reuse, R4 ;  /* 0x0000001e2004723c */ /* 0x080ff00000001804 */
[C---:B----4-:R-:W-:Y:S01]  /*4ae0*/  HMMA.16816.F32 R8, R44.reuse, R30, R8 ;  /* 0x0000001e2c08723c */ /* 0x050fe20000001808 */
[----:B------:R-:W4:Y:S07]  /*4af0*/  LDSM.16.MT88.2 R30, [R227+0x1c00] ;  /* 0x001c0000e31e783b */ /* 0x000f2e0000004100 */
[-C--:B------:R-:W-:Y:S08]  /*4b00*/  HMMA.16816.F32 R12, R44, R38.reuse, R12 ;  /* 0x000000262c0c723c */ /* 0x080ff0000000180c */
[C---:B------:R-:W-:Y:S01]  /*4b10*/  HMMA.16816.F32 R16, R32.reuse, R38, R16 ;  /* 0x000000262010723c */ /* 0x040fe20000001810 */
[----:B------:R-:W3:Y:S07]  /*4b20*/  LDSM.16.MT88.2 R38, [R227+0x3c00] ;  /* 0x003c0000e326783b */ /* 0x000eee0000004100 */
[-C--:B-1----:R-:W-:Y:S01]  /*4b30*/  HMMA.16816.F32 R20, R32, R2.reuse, R20 ;  /* 0x000000022014723c */ /* 0x082fe20000001814 */
[----:B------:R-:W-:Y:S07]  /*4b40*/  LDSM.16.MT88.4 R32, [R228+0x13c80] ;  /* 0x013c8000e420783b */ /* 0x000fee0000004200 */
[----:B------:R-:W-:Y:S01]  /*4b50*/  HMMA.16816.F32 R24, R44, R2, R24 ;  /* 0x000000022c18723c */ /* 0x000fe20000001818 */
[----:B------:R-:W1:Y:S07]  /*4b60*/  LDSM.16.MT88.2 R2, [R227+0x5c00] ;  /* 0x005c0000e302783b */ /* 0x000e6e0000004100 */
[-C--:B--2---:R-:W-:Y:S08]  /*4b70*/  HMMA.16816.F32 R4, R40, R36.reuse, R4 ;  /* 0x000000242804723c */ /* 0x084ff00000001804 */
[C---:B------:R-:W-:Y:S08]  /*4b80*/  HMMA.16816.F32 R8, R48.reuse, R36, R8 ;  /* 0x000000243008723c */ /* 0x040ff00000001808 */
[-C--:B-----5:R-:W-:Y:S08]  /*4b90*/  HMMA.16816.F32 R12, R48, R156.reuse, R12 ;  /* 0x0000009c300c723c */ /* 0x0a0ff0000000180c */
[C---:B------:R-:W-:Y:S08]  /*4ba0*/  HMMA.16816.F32 R16, R40.reuse, R156, R16 ;  /* 0x0000009c2810723c */ /* 0x040ff00000001810 */
[-C--:B---3--:R-:W-:Y:S08]  /*4bb0*/  HMMA.16816.F32 R20, R40, R28.reuse, R20 ;  /* 0x0000001c2814723c */ /* 0x088ff00000001814 */
[----:B------:R-:W-:Y:S07]  /*4bc0*/  HMMA.16816.F32 R24, R48, R28, R24 ;  /* 0x0000001c3018723c */ /* 0x000fee0000001818 */
[----:B------:R-:W-:Y:S01]  /*4bd0*/  IADD3 R29, P0, R242, UR5, RZ ;  /* 0x00000005f21d7c10 */ /* 0x000fe2000ff1e0ff */
[-C--:B----4-:R-:W-:Y:S01]  /*4be0*/  HMMA.16816.F32 R4, R52, R30.reuse, R4 ;  /* 0x0000001e3404723c */ /* 0x090fe20000001804 */
[----:B------:R-:W-:Y:S01]  /*4bf0*/  IMAD.U32 R28, RZ, RZ, UR5 ;  /* 0x00000005ff1c7e24 */ /* 0x000fe2000f8e00ff */
[----:B------:R-:W-:Y:S04]  /*4c00*/  UIADD3 UR5, UR9, 0x1, URZ ;  /* 0x0000000109057890 */ /* 0x000fe8000fffe03f */
[----:B------:R-:W-:Y:S01]  /*4c10*/  LEA.HI.X.SX32 R28, R28, R249, 0x1, P0 ;  /* 0x000000f91c1c7211 */ /* 0x000fe200000f0eff */
[----:B------:R-:W-:Y:S01]  /*4c20*/  USEL UR9, UR5, URZ, !UP1 ;  /* 0x0000003f05097287 */ /* 0x000fe2000c800000 */
[C---:B------:R-:W-:Y:S02]  /*4c30*/  HMMA.16816.F32 R8, R56.reuse, R30, R8 ;  /* 0x0000001e3808723c */ /* 0x040fe40000001808 */
[----:B------:R-:W-:Y:S02]  /*4c40*/  UMOV UR5, UR11 ;  /* 0x0000000b00057c82 */ /* 0x000fe40008000000 */
[C---:B------:R-:W-:Y:S04]  /*4c50*/  LEA R44, P0, R29.reuse, c[0x0][0x220], 0x2 ;  /* 0x000088001d2c7a11 */ /* 0x040fe800078010ff */
[-C--:B------:R-:W-:Y:S04]  /*4c60*/  HMMA.16816.F32 R12, R56, R38.reuse, R12 ;  /* 0x00000026380c723c */ /* 0x080fe8000000180c */
[----:B------:R-:W-:Y:S02]  /*4c70*/  LEA.HI.X R45, R29, c[0x0][0x224], R28, 0x2, P0 ;  /* 0x000089001d2d7a11 */ /* 0x000fe400000f141c */
[----:B------:R-:W-:Y:S02]  /*4c80*/  PLOP3.LUT P0, PT, PT, PT, UP0, 0x80, 0x0 ;  /* 0x000000000000781c */ /* 0x000fe40003f0f008 */
[C---:B------:R-:W-:Y:S01]  /*4c90*/  HMMA.16816.F32 R16, R52.reuse, R38, R16 ;  /* 0x000000263410723c */ /* 0x040fe20000001810 */
[----:B------:R-:W-:Y:S04]  /*4ca0*/  RED.E.ADD.F32.FTZ.RN.STRONG.GPU [R44.64], R4 ;  /* 0x000000042c00798e */ /* 0x000fe8000c10e78c */
[----:B------:R-:W-:Y:S03]  /*4cb0*/  RED.E.ADD.F32.FTZ.RN.STRONG.GPU [R44.64+0x400], R5 ;  /* 0x000400052c00798e */ /* 0x000fe6000c10e78c */
[-C--:B-1----:R-:W-:Y:S01]  /*4cc0*/  HMMA.16816.F32 R20, R52, R2.reuse, R20 ;  /* 0x000000023414723c */ /* 0x082fe20000001814 */
[----:B------:R-:W-:Y:S04]  /*4cd0*/  RED.E.ADD.F32.FTZ.RN.STRONG.GPU [R44.64+0x800], R6 ;  /* 0x000800062c00798e */ /* 0x000fe8000c10e78c */
        /* <DEDUP_REMOVED lines=27> */
[----:B------:R-:W5:Y:S04]  /*4e90*/  LDSM.16.MT88.4 R36, [R2+0x6480] ;  /* 0x006480000224783b */ /* 0x000f680000004200 */
        /* <DEDUP_REMOVED lines=24> */
[-C--:B-----5:R-:W-:Y:S08]  /*5020*/  HMMA.16816.F32 R108, R32, R36.reuse, R108 ;  /* 0x00000024206c723c */ /* 0x0a0ff0000000186c */
        /* <DEDUP_REMOVED lines=14> */
[----:B------:R-:W5:Y:S04]  /*5110*/  LDSM.16.MT88.4 R12, [R2+0x7c80] ;  /* 0x007c8000020c783b */ /* 0x000f680000004200 */
        /* <DEDUP_REMOVED lines=26> */
[----:B------:R-:W-:Y:S01]  /*52c0*/  FMUL.FTZ R108, R108, c[0x0][0x298] ;  /* 0x0000a6006c6c7a20 */ /* 0x000fe20000410000 */
[----:B------:R-:W-:Y:S01]  /*52d0*/  PLOP3.LUT P1, PT, PT, PT, PT, 0x8, 0x0 ;  /* 0x000000000000781c */ /* 0x000fe20003f2e170 */
        /* <DEDUP_REMOVED lines=47> */
.L_x_55:
[----:B------:R-:W-:Y:S05]  /*55d0*/  @P1 BRA `(.L_x_59) ;  /* 0x0000117000001947 */ /* 0x000fea0003800000 */
[----:B------:R-:W-:Y:S01]  /*55e0*/  SHF.R.S32.HI R0, RZ, 0x1f, R235 ;  /* 0x0000001fff007819 */ /* 0x000fe200000114eb */
[----:B------:R-:W-:Y:S01]  /*55f0*/  BAR.SYNC.DEFER_BLOCKING 0x1, 0x100 ;  /* 0x0044000000007b1d */ /* 0x000fe20000010000 */
[----:B------:R-:W-:Y:S02]  /*5600*/  F2FP.PACK_AB R60, R61, R60 ;  /* 0x0000003c3d3c723e */ /* 0x000fe400000000ff */
[----:B------:R-:W-:-:S02]  /*5610*/  LEA.HI R2, R0, R235, RZ, 0x2 ;  /* 0x000000eb00027211 */ /* 0x000fc400078f10ff */
[----:B-----5:R-:W-:Y:S02]  /*5620*/  LEA.HI R5, R0, R235, RZ, 0x5 ;  /* 0x000000eb00057211 */ /* 0x020fe400078f28ff */
[--C-:B------:R-:W-:Y:S02]  /*5630*/  SHF.R.S32.HI R4, RZ, 0x2, R2.reuse ;  /* 0x00000002ff047819 */ /* 0x100fe40000011402 */
[----:B------:R-:W-:Y:S02]  /*5640*/  SHF.R.S32.HI R3, RZ, 0x1f, R2 ;  /* 0x0000001fff037819 */ /* 0x000fe40000011402 */
[--C-:B------:R-:W-:Y:S02]  /*5650*/  SHF.R.S32.HI R6, RZ, 0x5, R5.reuse ;  /* 0x00000005ff067819 */ /* 0x100fe40000011405 */
[----:B------:R-:W-:Y:S02]  /*5660*/  LEA.HI R3, R3, R4, RZ, 0x3 ;  /* 0x0000000403037211 */ /* 0x000fe400078f18ff */
[----:B------:R-:W-:-:S02]  /*5670*/  SHF.R.S32.HI R9, RZ, 0x1f, R5 ;  /* 0x0000001fff097819 */ /* 0x000fc40000011405 */
[----:B------:R-:W-:Y:S02]  /*5680*/  LOP3.LUT R3, R3, 0xfffffff8, RZ, 0xc0, !PT ;  /* 0xfffffff803037812 */ /* 0x000fe400078ec0ff */
[----:B------:R-:W-:Y:S02]  /*5690*/  LEA.HI R9, R9, R6, RZ, 0x2 ;  /* 0x0000000609097211 */ /* 0x000fe400078f10ff */
[----:B------:R-:W-:Y:S01]  /*56a0*/  LEA.HI R8, R0, R235, RZ, 0x7 ;  /* 0x000000eb00087211 */ /* 0x000fe200078f38ff */
[----:B------:R-:W-:Y:S01]  /*56b0*/  IMAD.IADD R3, R4, 0x1, -R3 ;  /* 0x0000000104037824 */ /* 0x000fe200078e0a03 */
[----:B------:R-:W-:Y:S02]  /*56c0*/  LOP3.LUT R2, R2, 0xfffffffc, RZ, 0xc0, !PT ;  /* 0xfffffffc02027812 */ /* 0x000fe400078ec0ff */
[----:B------:R-:W-:Y:S02]  /*56d0*/  LOP3.LUT R9, R9, 0x7ffffc, RZ, 0xc0, !PT ;  /* 0x007ffffc09097812 */ /* 0x000fe400078ec0ff */
[----:B------:R-:W-:Y:S01]  /*56e0*/  LEA.HI R5, R3, R3, RZ, 0x1 ;  /* 0x0000000303057211 */ /* 0x000fe200078f08ff */
[----:B------:R-:W-:Y:S01]  /*56f0*/  IMAD.IADD R2, R235, 0x1, -R2 ;  /* 0x00000001eb027824 */ /* 0x000fe200078e0a02 */
[----:B------:R-:W-:Y:S01]  /*5700*/  SHF.R.U32.HI R8, RZ, 0x4, R8 ;  /* 0x00000004ff087819 */ /* 0x000fe20000011608 */
[----:B------:R-:W-:Y:S01]  /*5710*/  IMAD.IADD R9, R6, 0x1, -R9 ;  /* 0x0000000106097824 */ /* 0x000fe200078e0a09 */
[----:B------:R-:W-:-:S02]  /*5720*/  SHF.R.S32.HI R7, RZ, 0x1, R5 ;  /* 0x00000001ff077819 */ /* 0x000fc40000011405 */
[----:B------:R-:W-:Y:S01]  /*5730*/  LOP3.LUT R12, R5, 0x3fffffe, RZ, 0xc0, !PT ;  /* 0x03fffffe050c7812 */ /* 0x000fe200078ec0ff */
[----:B------:R-:W-:Y:S01]  /*5740*/  IMAD R9, R9, 0x100, R2 ;  /* 0x0000010009097824 */ /* 0x000fe200078e0202 */
[C---:B------:R-:W-:Y:S01]  /*5750*/  LOP3.LUT P0, RZ, R7.reuse, 0x2, RZ, 0xc0, !PT ;  /* 0x0000000207ff7812 */ /* 0x040fe2000780c0ff */
[----:B-1----:R-:W-:Y:S01]  /*5760*/  IMAD.SHL.U32 R10, R7, 0x40, RZ ;  /* 0x00000040070a7824 */ /* 0x002fe200078e00ff */
[----:B------:R-:W-:Y:S01]  /*5770*/  F2FP.PACK_AB R62, R63, R62 ;  /* 0x0000003e3f3e723e */ /* 0x000fe200000000ff */
[----:B------:R-:W-:Y:S01]  /*5780*/  IMAD.IADD R12, R3, 0x1, -R12 ;  /* 0x00000001030c7824 */ /* 0x000fe200078e0a0c */
[----:B------:R-:W-:Y:S02]  /*5790*/  F2FP.PACK_AB R72, R73, R72 ;  /* 0x000000484948723e */ /* 0x000fe400000000ff */
[----:B------:R-:W-:Y:S01]  /*57a0*/  LOP3.LUT R5, R10, 0xc0, RZ, 0xc0, !PT ;  /* 0x000000c00a057812 */ /* 0x000fe200078ec0ff */
[----:B------:R-:W-:Y:S01]  /*57b0*/  IMAD R9, R12, 0x10, R9 ;  /* 0x000000100c097824 */ /* 0x000fe200078e0209 */
[----:B------:R-:W-:-:S02]  /*57c0*/  F2FP.PACK_AB R74, R75, R74 ;  /* 0x0000004a4b4a723e */ /* 0x000fc400000000ff */
[----:B------:R-:W-:Y:S02]  /*57d0*/  LOP3.LUT R8, R5, 0x8, R8, 0xf8, !PT ;  /* 0x0000000805087812 */ /* 0x000fe400078ef808 */
[----:B------:R-:W-:Y:S02]  /*57e0*/  SHF.R.U32.HI R5, RZ, 0x3, R5 ;  /* 0x00000003ff057819 */ /* 0x000fe40000011605 */
[----:B------:R-:W-:Y:S02]  /*57f0*/  F2FP.PACK_AB R64, R65, R64 ;  /* 0x000000404140723e */ /* 0x000fe400000000ff */
[----:B------:R-:W-:Y:S02]  /*5800*/  LOP3.LUT R8, R8, R5, RZ, 0x3c, !PT ;  /* 0x0000000508087212 */ /* 0x000fe400078e3cff */
[----:B------:R-:W-:Y:S02]  /*5810*/  F2FP.PACK_AB R66, R67, R66 ;  /* 0x000000424342723e */ /* 0x000fe400000000ff */
[----:B------:R-:W-:Y:S01]  /*5820*/  F2FP.PACK_AB R68, R69, R68 ;  /* 0x000000444544723e */ /* 0x000fe200000000ff */
[----:B------:R-:W-:Y:S01]  /*5830*/  IMAD.U32 R8, R9, 0x2, R8 ;  /* 0x0000000209087824 */ /* 0x000fe200078e0008 */
[----:B------:R-:W-:-:S02]  /*5840*/  F2FP.PACK_AB R70, R71, R70 ;  /* 0x000000464746723e */ /* 0x000fc400000000ff */
[----:B------:R-:W-:Y:S01]  /*5850*/  F2FP.PACK_AB R76, R77, R76 ;  /* 0x0000004c4d4c723e */ /* 0x000fe200000000ff */
[----:B------:R-:W-:Y:S01]  /*5860*/  IMAD.SHL.U32 R3, R8, 0x2, RZ ;  /* 0x0000000208037824 */ /* 0x000fe200078e00ff */
[----:B------:R-:W-:Y:S01]  /*5870*/  F2FP.PACK_AB R78, R79, R78 ;  /* 0x0000004e4f4e723e */ /* 0x000fe200000000ff */
[----:B------:R-:W-:Y:S01]  /*5880*/  IMAD.MOV.U32 R8, RZ, RZ, 0x4 ;  /* 0x00000004ff087424 */ /* 0x000fe200078e00ff */
[----:B------:R-:W-:Y:S02]  /*5890*/  F2FP.PACK_AB R88, R89, R88 ;  /* 0x000000585958723e */ /* 0x000fe400000000ff */
[C---:B------:R-:W-:Y:S01]  /*58a0*/  IADD3 R5, R3.reuse, 0x20, RZ ;  /* 0x0000002003057810 */ /* 0x040fe20007ffe0ff */
[----:B------:R1:W-:Y:S01]  /*58b0*/  STS [R3+0x6080], R60 ;  /* 0x0060803c03007388 */ /* 0x0003e20000000800 */
[----:B------:R-:W-:Y:S01]  /*58c0*/  @P0 IADD3 R5, R3, -0x20, RZ ;  /* 0xffffffe003050810 */ /* 0x000fe20007ffe0ff */
[----:B------:R-:W-:Y:S01]  /*58d0*/  IMAD.WIDE R10, R241, R8, c[0x0][0x358] ;  /* 0x0000d600f10a7625 */ /* 0x000fe200078e0208 */
[----:B------:R-:W-:Y:S01]  /*58e0*/  F2FP.PACK_AB R90, R91, R90 ;  /* 0x0000005a5b5a723e */ /* 0x000fe200000000ff */
[----:B------:R1:W-:Y:S01]  /*58f0*/  STS [R3+0x6280], R62 ;  /* 0x0062803e03007388 */ /* 0x0003e20000000800 */
[----:B------:R-:W-:-:S02]  /*5900*/  F2FP.PACK_AB R80, R81, R80 ;  /* 0x000000505150723e */ /* 0x000fc400000000ff */
[----:B------:R-:W-:Y:S01]  /*5910*/  F2FP.PACK_AB R82, R83, R82 ;  /* 0x000000525352723e */ /* 0x000fe200000000ff */
[----:B------:R1:W-:Y:S01]  /*5920*/  STS [R5+0x6080], R72 ;  /* 0x0060804805007388 */ /* 0x0003e20000000800 */
[----:B------:R-:W-:Y:S02]  /*5930*/  F2FP.PACK_AB R84, R85, R84 ;  /* 0x000000545554723e */ /* 0x000fe400000000ff */
[----:B------:R-:W-:Y:S01]  /*5940*/  F2FP.PACK_AB R86, R87, R86 ;  /* 0x000000565756723e */ /* 0x000fe200000000ff */
[----:B------:R1:W-:Y:S01]  /*5950*/  STS [R5+0x6280], R74 ;  /* 0x0062804a05007388 */ /* 0x0003e20000000800 */
[----:B------:R-:W-:Y:S02]  /*5960*/  F2FP.PACK_AB R92, R93, R92 ;  /* 0x0000005c5d5c723e */ /* 0x000fe400000000ff */
        /* <DEDUP_REMOVED lines=47> */
[----:B------:R-:W-:-:S02]  /*5c60*/  ISETP.NE.U32.AND P0, PT, RZ, c[0x0][0x360], PT ;  /* 0x0000d800ff007a0c */ /* 0x000fc40003f05070 */
[----:B------:R-:W-:Y:S01]  /*5c70*/  ISETP.NE.U32.AND P1, PT, RZ, c[0x0][0x358], PT ;  /* 0x0000d600ff007a0c */ /* 0x000fe20003f25070 */
[----:B------:R1:W-:Y:S01]  /*5c80*/  STS [R3+0xb080], R96 ;  /* 0x00b0806003007388 */ /* 0x0003e20000000800 */
[----:B------:R-:W-:Y:S02]  /*5c90*/  ISETP.NE.AND.EX P0, PT, RZ, c[0x0][0x364], PT, P0 ;  /* 0x0000d900ff007a0c */ /* 0x000fe40003f05300 */
[----:B------:R-:W-:Y:S01]  /*5ca0*/  ISETP.NE.AND.EX P1, PT, RZ, c[0x0][0x35c], PT, P1 ;  /* 0x0000d700ff007a0c */ /* 0x000fe20003f25310 */
[----:B------:R1:W-:Y:S04]  /*5cb0*/  STS [R3+0xb280], R98 ;  /* 0x00b2806203007388 */ /* 0x0003e80000000800 */
        /* <DEDUP_REMOVED lines=26> */
[----:B------:R-:W-:Y:S01]  /*5e60*/  BAR.SYNC.DEFER_BLOCKING 0x1, 0x100 ;  /* 0x0044000000007b1d */ /* 0x000fe20000010000 */
[----:B------:R-:W-:-:S02]  /*5e70*/  IMAD.MOV.U32 R7, RZ, RZ, c[0x0][0x2f0] ;  /* 0x0000bc00ff077624 */ /* 0x000fc400078e00ff */
[----:B------:R-:W-:-:S03]  /*5e80*/  @P0 IMAD.WIDE R12, R241, R8, c[0x0][0x360] ;  /* 0x0000d800f10c0625 */ /* 0x000fc600078e0208 */
[----:B------:R-:W2:Y:S04]  /*5e90*/  @P1 LDG.E R9, [R10.64] ;  /* 0x0000000c0a091981 */ /* 0x000ea8000c1e1900 */
[----:B------:R1:W5:Y:S01]  /*5ea0*/  @P0 LDG.E R7, [R12.64] ;  /* 0x0000000c0c070981 */ /* 0x000362000c1e1900 */
[----:B------:R-:W-:Y:S02]  /*5eb0*/  CS2R R44, SRZ ;  /* 0x00000000002c7805 */ /* 0x000fe4000001ff00 */
[--C-:B--2---:R-:W-:Y:S01]  /*5ec0*/  @P1 SHF.R.S32.HI R45, RZ, 0x1f, R9.reuse ;  /* 0x0000001fff2d1819 */ /* 0x104fe20000011409 */
[----:B------:R-:W-:Y:S01]  /*5ed0*/  @P1 IMAD.MOV.U32 R44, RZ, RZ, R9 ;  /* 0x000000ffff2c1224 */ /* 0x000fe200078e0009 */
[----:B------:R-:W-:Y:S05]  /*5ee0*/  @P0 BRA `(.L_x_60) ;  /* 0x0000004000000947 */ /* 0x000fea0003800000 */
[----:B-1----:R-:W-:Y:S05]  /*5ef0*/  @!P1 BRA `(.L_x_60) ;  /* 0x0000003000009947 */ /* 0x002fea0003800000 */
[----:B-----5:R-:W2:Y:S04]  /*5f00*/  LDG.E R7, [R10.64] ;  /* 0x0000000c0a077981 */ /* 0x020ea8000c1e1900 */
[----:B------:R-:W2:Y:S02]  /*5f10*/  LDG.E R8, [R10.64+0x4] ;  /* 0x0000040c0a087981 */ /* 0x000ea4000c1e1900 */
[----:B--2---:R-:W-:-:S02]  /*5f20*/  IADD3 R7, -R7, R8, RZ ;  /* 0x0000000807077210 */ /* 0x004fc40007ffe1ff */
.L_x_60:
[----:B-1----:R-:W-:Y:S01]  /*5f30*/  LEA.HI R9, R0, R235, RZ, 0x3 ;  /* 0x000000eb00097211 */ /* 0x002fe200078f18ff */
[----:B------:R-:W-:Y:S01]  /*5f40*/  IMAD.SHL.U32 R58, R2, 0x8, RZ ;  /* 0x00000008023a7824 */ /* 0x000fe200078e00ff */
[C---:B------:R-:W-:Y:S01]  /*5f50*/  LEA.HI R5, R4.reuse, R4, RZ, 0x1 ;  /* 0x0000000404057211 */ /* 0x040fe200078f08ff */
[----:B------:R-:W1:Y:S01]  /*5f60*/  S2R R2, SR_CTAID.Y ;  /* 0x0000000000027919 */ /* 0x000e620000002600 */
[----:B------:R-:W-:Y:S01]  /*5f70*/  IADD3 R62, P0, R4, R44, RZ ;  /* 0x0000002c043e7210 */ /* 0x000fe20007f1e0ff */
[----:B------:R-:W-:Y:S01]  /*5f80*/  IMAD.SHL.U32 R9, R9, 0x8, RZ ;  /* 0x0000000809097824 */ /* 0x000fe200078e00ff */
[----:B------:R-:W-:Y:S01]  /*5f90*/  LOP3.LUT R5, R5, 0x3fffffe, RZ, 0xc0, !PT ;  /* 0x03fffffe05057812 */ /* 0x000fe200078ec0ff */
[----:B------:R-:W-:Y:S01]  /*5fa0*/  BSSY B0, `(.L_x_61) ;  /* 0x0000038000007945 */ /* 0x000fe20003800000 */
[----:B------:R-:W-:-:S02]  /*5fb0*/  SHF.R.S32.HI R59, RZ, 0x1f, R58 ;  /* 0x0000001fff3b7819 */ /* 0x000fc4000001143a */
[----:B------:R-:W-:Y:S01]  /*5fc0*/  LOP3.LUT R9, R9, 0xc0, RZ, 0xc0, !PT ;  /* 0x000000c009097812 */ /* 0x000fe200078ec0ff */
[C---:B------:R-:W-:Y:S01]  /*5fd0*/  IMAD.IADD R5, R4.reuse, 0x1, -R5 ;  /* 0x0000000104057824 */ /* 0x040fe200078e0a05 */
[----:B------:R-:W-:Y:S02]  /*5fe0*/  LEA.HI.X.SX32 R63, R4, R45, 0x1, P0 ;  /* 0x0000002d043f7211 */ /* 0x000fe400000f0eff */
[----:B------:R-:W-:Y:S01]  /*5ff0*/  LOP3.LUT R3, R9, 0x18, R58, 0xf8, !PT ;  /* 0x0000001809037812 */ /* 0x000fe200078ef83a */
[----:B------:R-:W-:Y:S01]  /*6000*/  IMAD R5, R6, 0x8, R5 ;  /* 0x0000000806057824 */ /* 0x000fe200078e0205 */
[----:B------:R-:W-:Y:S01]  /*6010*/  SHF.R.U32.HI R0, RZ, 0x3, R9 ;  /* 0x00000003ff007819 */ /* 0x000fe20000011609 */
[----:B------:R-:W2:Y:S03]  /*6020*/  S2R R6, SR_CTAID.X ;  /* 0x0000000000067919 */ /* 0x000ea60000002500 */
[----:B------:R-:W-:-:S02]  /*6030*/  LOP3.LUT R0, R3, R0, RZ, 0x3c, !PT ;  /* 0x0000000003007212 */ /* 0x000fc400078e3cff */
[----:B------:R-:W-:Y:S02]  /*6040*/  SHF.R.S32.HI R3, RZ, 0x1f, R241 ;  /* 0x0000001fff037819 */ /* 0x000fe400000114f1 */
[----:B------:R-:W-:Y:S01]  /*6050*/  SEL R241, R241, RZ, !P1 ;  /* 0x000000fff1f17207 */ /* 0x000fe20004800000 */
[----:B------:R-:W-:Y:S01]  /*6060*/  IMAD.U32 R0, R5, 0x20, R0 ;  /* 0x0000002005007824 */ /* 0x000fe200078e0000 */
[----:B------:R-:W-:Y:S01]  /*6070*/  SEL R3, R3, RZ, !P1 ;  /* 0x000000ff03037207 */ /* 0x000fe20004800000 */
[----:B-1----:R-:W-:-:S04]  /*6080*/  IMAD.WIDE.U32 R46, R2, c[0x0][0x338], R58 ;  /* 0x0000ce00022e7a25 */ /* 0x002fc800078e003a */
[----:B------:R-:W-:Y:S01]  /*6090*/  IMAD.SHL.U32 R57, R0, 0x2, RZ ;  /* 0x0000000200397824 */ /* 0x000fe200078e00ff */
[----:B------:R-:W-:Y:S01]  /*60a0*/  SHF.R.S32.HI R0, RZ, 0x1f, R2 ;  /* 0x0000001fff007819 */ /* 0x000fe20000011402 */
[----:B------:R-:W-:-:S03]  /*60b0*/  IMAD R44, R3, c[0x0][0x340], RZ ;  /* 0x0000d000032c7a24 */ /* 0x000fc600078e02ff */
[----:B------:R1:W3:Y:S01]  /*60c0*/  LDS.128 R40, [R57+0x7080] ;  /* 0x0070800039287984 */ /* 0x0002e20000000c00 */
[----:B------:R-:W-:-:S03]  /*60d0*/  IMAD R5, R0, c[0x0][0x338], RZ ;  /* 0x0000ce0000057a24 */ /* 0x000fc600078e02ff */
[----:B------:R1:W4:Y:S01]  /*60e0*/  LDS.128 R36, [R57+0x9080] ;  /* 0x0090800039247984 */ /* 0x0003220000000c00 */
[----:B--2--5:R-:W-:Y:S02]  /*60f0*/  IMAD R7, R6, -0x80, R7 ;  /* 0xffffff8006077824 */ /* 0x024fe400078e0207 */
[----:B------:R-:W-:Y:S01]  /*6100*/  IMAD R5, R2, c[0x0][0x33c], R5 ;  /* 0x0000cf0002057a24 */ /* 0x000fe200078e0205 */
[----:B------:R1:W2:Y:S01]  /*6110*/  LDS.128 R32, [R57+0xb080] ;  /* 0x00b0800039207984 */ /* 0x0002a20000000c00 */
[----:B------:R-:W-:Y:S01]  /*6120*/  IMAD.WIDE R62, R6, 0x80, R62 ;  /* 0x00000080063e7825 */ /* 0x000fe200078e023e */
[----:B------:R-:W-:Y:S02]  /*6130*/  IMNMX R7, R7, 0x80, PT ;  /* 0x0000008007077817 */ /* 0x000fe40003800200 */
[----:B------:R1:W1:Y:S01]  /*6140*/  LDS.128 R28, [R57+0x80] ;  /* 0x00008000391c7984 */ /* 0x0002620000000c00 */
[----:B------:R-:W-:Y:S01]  /*6150*/  IMAD.IADD R47, R47, 0x1, R5 ;  /* 0x000000012f2f7824 */ /* 0x000fe200078e0205 */
[----:B------:R-:W-:Y:S01]  /*6160*/  ISETP.GE.AND P4, PT, R4, R7, PT ;  /* 0x000000070400720c */ /* 0x000fe20003f86270 */
[C---:B------:R-:W-:Y:S01]  /*6170*/  IMAD R5, R241.reuse, c[0x0][0x344], R44 ;  /* 0x0000d100f1057a24 */ /* 0x040fe200078e022c */
[----:B------:R1:W1:Y:S01]  /*6180*/  LDS.128 R24, [R57+0x2080] ;  /* 0x0020800039187984 */ /* 0x0002620000000c00 */
[----:B------:R-:W-:Y:S01]  /*6190*/  IMAD.WIDE.U32 R60, R241, c[0x0][0x340], R46 ;  /* 0x0000d000f13c7a25 */ /* 0x000fe200078e002e */
[----:B------:R-:W-:-:S02]  /*61a0*/  IADD3 R6, R58, 0x20, RZ ;  /* 0x000000203a067810 */ /* 0x000fc40007ffe0ff */
[----:B------:R1:W1:Y:S01]  /*61b0*/  LDS.128 R20, [R57+0x4080] ;  /* 0x0040800039147984 */ /* 0x0002620000000c00 */
[----:B------:R-:W-:-:S03]  /*61c0*/  IMAD.IADD R65, R61, 0x1, R5 ;  /* 0x000000013d417824 */ /* 0x000fc600078e0205 */
[----:B------:R1:W1:Y:S04]  /*61d0*/  LDS.128 R16, [R57+0x1080] ;  /* 0x0010800039107984 */ /* 0x0002680000000c00 */
[----:B------:R1:W1:Y:S04]  /*61e0*/  LDS.128 R12, [R57+0x3080] ;  /* 0x00308000390c7984 */ /* 0x0002680000000c00 */
[----:B------:R1:W1:Y:S01]  /*61f0*/  LDS.128 R8, [R57+0x5080] ;  /* 0x0050800039087984 */ /* 0x0002620000000c00 */
[----:B------:R-:W-:Y:S05]  /*6200*/  @P4 BRA `(.L_x_62) ;  /* 0x0000011000004947 */ /* 0x000fea0003800000 */
[C---:B------:R-:W-:Y:S01]  /*6210*/  ISETP.GE.AND P3, PT, R58.reuse, c[0x0][0x324], PT ;  /* 0x0000c9003a007a0c */ /* 0x040fe20003f66270 */
[----:B------:R-:W5:Y:S01]  /*6220*/  LDS.128 R52, [R57+0x8080] ;  /* 0x0080800039347984 */ /* 0x000f620000000c00 */
[----:B------:R-:W-:Y:S01]  /*6230*/  IMAD R56, R63, c[0x0][0x330], RZ ;  /* 0x0000cc003f387a24 */ /* 0x000fe200078e02ff */
[----:B------:R-:W-:Y:S01]  /*6240*/  IADD3 R5, R58, 0x40, RZ ;  /* 0x000000403a057810 */ /* 0x000fe20007ffe0ff */
[----:B------:R-:W-:Y:S01]  /*6250*/  IMAD.MOV.U32 R64, RZ, RZ, R60 ;  /* 0x000000ffff407224 */ /* 0x000fe200078e003c */
[----:B------:R-:W4:Y:S01]  /*6260*/  LDS.128 R48, [R57+0xa080] ;  /* 0x00a0800039307984 */ /* 0x000f220000000c00 */
[----:B------:R-:W-:Y:S01]  /*6270*/  IMAD R56, R62, c[0x0][0x334], R56 ;  /* 0x0000cd003e387a24 */ /* 0x000fe200078e0238 */
[----:B------:R-:W-:Y:S01]  /*6280*/  ISETP.GE.AND P2, PT, R6, c[0x0][0x324], PT ;  /* 0x0000c90006007a0c */ /* 0x000fe20003f46270 */
[----:B------:R-:W-:Y:S01]  /*6290*/  IMAD.WIDE.U32 R66, R62, c[0x0][0x330], R64 ;  /* 0x0000cc003e427a25 */ /* 0x000fe200078e0040 */
[----:B------:R-:W-:-:S03]  /*62a0*/  ISETP.GE.AND P1, PT, R5, c[0x0][0x324], PT ;  /* 0x0000c90005007a0c */ /* 0x000fc60003f26270 */
[----:B------:R-:W-:Y:S01]  /*62b0*/  IMAD.IADD R56, R67, 0x1, R56 ;  /* 0x0000000143387824 */ /* 0x000fe200078e0238 */
[----:B------:R-:W3:Y:S01]  /*62c0*/  @!P3 LDS.128 R44, [R57+0x6080] ;  /* 0x00608000392cb984 */ /* 0x000ee20000000c00 */
[----:B------:R-:W-:-:S04]  /*62d0*/  LEA R68, P0, R66, c[0x0][0x318], 0x1 ;  /* 0x0000c60042447a11 */ /* 0x000fc800078008ff */
[----:B------:R-:W-:-:S05]  /*62e0*/  LEA.HI.X R69, R66, c[0x0][0x31c], R56, 0x1, P0 ;  /* 0x0000c70042457a11 */ /* 0x000fca00000f0c38 */
[----:B-----5:R2:W-:Y:S04]  /*62f0*/  @!P2 STG.E.128 [R68.64+0x40], R52 ;  /* 0x000040344400a986 */ /* 0x0205e8000c101d0c */
[----:B----4-:R2:W-:Y:S04]  /*6300*/  @!P1 STG.E.128 [R68.64+0x80], R48 ;  /* 0x0000803044009986 */ /* 0x0105e8000c101d0c */
[----:B---3--:R2:W-:Y:S02]  /*6310*/  @!P3 STG.E.128 [R68.64], R44 ;  /* 0x0000002c4400b986 */ /* 0x0085e4000c101d0c */
.L_x_62:
[----:B------:R-:W-:Y:S05]  /*6320*/  BSYNC B0 ;  /* 0x0000000000007941 */ /* 0x000fea0003800000 */
.L_x_61:
[----:B------:R-:W-:Y:S01]  /*6330*/  IADD3 R4, R4, 0x40, RZ ;  /* 0x0000004004047810 */ /* 0x000fe20007ffe0ff */
[----:B------:R-:W-:Y:S03]  /*6340*/  BSSY B0, `(.L_x_63) ;  /* 0x0000014000007945 */ /* 0x000fe60003800000 */
[----:B------:R-:W-:-:S13]  /*6350*/  ISETP.GE.AND P3, PT, R4, R7, PT ;  /* 0x000000070400720c */ /* 0x000fda0003f66270 */
[----:B------:R-:W-:Y:S05]  /*6360*/  @P3 BRA `(.L_x_64) ;  /* 0x0000011000003947 */ /* 0x000fea0003800000 */
[----:B--2---:R-:W-:Y:S01]  /*6370*/  IADD3 R44, P0, R62, 0x40, RZ ;  /* 0x000000403e2c7810 */ /* 0x004fe20007f1e0ff */
[----:B------:R-:W-:Y:S01]  /*6380*/  IMAD.MOV.U32 R46, RZ, RZ, R60 ;  /* 0x000000ffff2e7224 */ /* 0x000fe200078e003c */
[C---:B------:R-:W-:Y:S01]  /*6390*/  IADD3 R4, R58.reuse, 0x40, RZ ;  /* 0x000000403a047810 */ /* 0x040fe20007ffe0ff */
[----:B------:R-:W-:Y:S01]  /*63a0*/  IMAD.MOV.U32 R47, RZ, RZ, R65 ;  /* 0x000000ffff2f7224 */ /* 0x000fe200078e0041 */
[----:B------:R-:W-:Y:S01]  /*63b0*/  ISETP.GE.AND P2, PT, R58, c[0x0][0x324], PT ;  /* 0x0000c9003a007a0c */ /* 0x000fe20003f46270 */
[----:B------:R-:W-:Y:S01]  /*63c0*/  IMAD.X R5, RZ, RZ, R63, P0 ;  /* 0x000000ffff057224 */ /* 0x000fe200000e063f */
[----:B------:R-:W-:Y:S01]  /*63d0*/  ISETP.GE.AND P0, PT, R4, c[0x0][0x324], PT ;  /* 0x0000c90004007a0c */ /* 0x000fe20003f06270 */
[----:B------:R-:W-:Y:S01]  /*63e0*/  IMAD.WIDE.U32 R46, R44, c[0x0][0x330], R46 ;  /* 0x0000cc002c2e7a25 */ /* 0x000fe200078e002e */
[----:B------:R-:W-:-:S03]  /*63f0*/  ISETP.GE.AND P1, PT, R6, c[0x0][0x324], PT ;  /* 0x0000c90006007a0c */ /* 0x000fc60003f26270 */
[----:B------:R-:W-:Y:S01]  /*6400*/  IMAD R5, R5, c[0x0][0x330], RZ ;  /* 0x0000cc0005057a24 */ /* 0x000fe200078e02ff */
[----:B------:R-:W-:-:S03]  /*6410*/  LEA R4, P5, R46, c[0x0][0x318], 0x1 ;  /* 0x0000c6002e047a11 */ /* 0x000fc600078a08ff */
[----:B------:R-:W-:-:S04]  /*6420*/  IMAD R5, R44, c[0x0][0x334], R5 ;  /* 0x0000cd002c057a24 */ /* 0x000fc800078e0205 */
[----:B------:R-:W-:-:S05]  /*6430*/  IMAD.IADD R5, R47, 0x1, R5 ;  /* 0x000000012f057824 */ /* 0x000fca00078e0205 */
[----:B------:R-:W-:-:S05]  /*6440*/  LEA.HI.X R5, R46, c[0x0][0x31c], R5, 0x1, P5 ;  /* 0x0000c7002e057a11 */ /* 0x000fca00028f0c05 */
[----:B---3--:R2:W-:Y:S04]  /*6450*/  @!P2 STG.E.128 [R4.64], R40 ;  /* 0x000000280400a986 */ /* 0x0085e8000c101d0c */
[----:B----4-:R2:W-:Y:S04]  /*6460*/  @!P1 STG.E.128 [R4.64+0x40], R36 ;  /* 0x0000402404009986 */ /* 0x0105e8000c101d0c */
[----:B------:R2:W-:Y:S02]  /*6470*/  @!P0 STG.E.128 [R4.64+0x80], R32 ;  /* 0x0000802004008986 */ /* 0x0005e4000c101d0c */
.L_x_64:
[----:B------:R-:W-:Y:S05]  /*6480*/  BSYNC B0 ;  /* 0x0000000000007941 */ /* 0x000fea0003800000 */
.L_x_63:
[----:B--2---:R-:W-:Y:S01]  /*6490*/  IMAD R5, R0, c[0x0][0x308], RZ ;  /* 0x0000c20000057a24 */ /* 0x004fe200078e02ff */
[----:B------:R-:W-:Y:S01]  /*64a0*/  BSSY B0, `(.L_x_65) ;  /* 0x0000017000007945 */ /* 0x000fe20003800000 */
[----:B------:R-:W-:-:S04]  /*64b0*/  IMAD.WIDE.U32 R32, R2, c[0x0][0x308], R58 ;  /* 0x0000c20002207a25 */ /* 0x000fc800078e003a */
[----:B------:R-:W-:Y:S02]  /*64c0*/  IMAD R5, R2, c[0x0][0x30c], R5 ;  /* 0x0000c30002057a24 */ /* 0x000fe400078e0205 */
[----:B------:R-:W-:-:S03]  /*64d0*/  IMAD R0, R3, c[0x0][0x310], RZ ;  /* 0x0000c40003007a24 */ /* 0x000fc600078e02ff */
[----:B------:R-:W-:Y:S01]  /*64e0*/  IADD3 R33, R33, R5, RZ ;  /* 0x0000000521217210 */ /* 0x000fe20007ffe0ff */
[----:B------:R-:W-:-:S04]  /*64f0*/  IMAD R0, R241, c[0x0][0x314], R0 ;  /* 0x0000c500f1007a24 */ /* 0x000fc800078e0200 */
[----:B------:R-:W-:-:S05]  /*6500*/  IMAD.WIDE.U32 R4, R241, c[0x0][0x310], R32 ;  /* 0x0000c400f1047a25 */ /* 0x000fca00078e0020 */
[----:B------:R-:W-:Y:S01]  /*6510*/  IADD3 R33, R5, R0, RZ ;  /* 0x0000000005217210 */ /* 0x000fe20007ffe0ff */
[----:B------:R-:W-:Y:S05]  /*6520*/  @P4 BRA `(.L_x_66) ;  /* 0x000000e000004947 */ /* 0x000fea0003800000 */
[----:B------:R-:W-:Y:S01]  /*6530*/  IMAD R3, R63, c[0x0][0x300], RZ ;  /* 0x0000c0003f037a24 */ /* 0x000fe200078e02ff */
[C---:B------:R-:W-:Y:S01]  /*6540*/  IADD3 R0, R58.reuse, 0x40, RZ ;  /* 0x000000403a007810 */ /* 0x040fe20007ffe0ff */
[----:B------:R-:W-:Y:S01]  /*6550*/  IMAD.MOV.U32 R32, RZ, RZ, R4 ;  /* 0x000000ffff207224 */ /* 0x000fe200078e0004 */
[----:B------:R-:W-:Y:S01]  /*6560*/  ISETP.GE.AND P4, PT, R58, c[0x0][0x2f4], PT ;  /* 0x0000bd003a007a0c */ /* 0x000fe20003f86270 */
[----:B------:R-:W-:Y:S01]  /*6570*/  IMAD R2, R62, c[0x0][0x304], R3 ;  /* 0x0000c1003e027a24 */ /* 0x000fe200078e0203 */
[----:B------:R-:W-:Y:S01]  /*6580*/  ISETP.GE.AND P1, PT, R0, c[0x0][0x2f4], PT ;  /* 0x0000bd0000007a0c */ /* 0x000fe20003f26270 */
[----:B------:R-:W-:Y:S01]  /*6590*/  IMAD.WIDE.U32 R34, R62, c[0x0][0x300], R32 ;  /* 0x0000c0003e227a25 */ /* 0x000fe200078e0020 */
[----:B------:R-:W-:-:S03]  /*65a0*/  ISETP.GE.AND P2, PT, R6, c[0x0][0x2f4], PT ;  /* 0x0000bd0006007a0c */ /* 0x000fc60003f46270 */
[----:B------:R-:W-:Y:S01]  /*65b0*/  IMAD.IADD R2, R35, 0x1, R2 ;  /* 0x0000000123027824 */ /* 0x000fe200078e0202 */
[----:B----4-:R-:W-:-:S04]  /*65c0*/  LEA R36, P0, R34, c[0x0][0x2e8], 0x1 ;  /* 0x0000ba0022247a11 */ /* 0x010fc800078008ff */
[----:B------:R-:W-:-:S05]  /*65d0*/  LEA.HI.X R37, R34, c[0x0][0x2ec], R2, 0x1, P0 ;  /* 0x0000bb0022257a11 */ /* 0x000fca00000f0c02 */
[----:B-1----:R1:W-:Y:S04]  /*65e0*/  @!P4 STG.E.128 [R36.64], R28 ;  /* 0x0000001c2400c986 */ /* 0x0023e8000c101d0c */
[----:B------:R1:W-:Y:S04]  /*65f0*/  @!P2 STG.E.128 [R36.64+0x40], R24 ;  /* 0x000040182400a986 */ /* 0x0003e8000c101d0c */
[----:B------:R1:W-:Y:S02]  /*6600*/  @!P1 STG.E.128 [R36.64+0x80], R20 ;  /* 0x0000801424009986 */ /* 0x0003e4000c101d0c */
.L_x_66:
[----:B------:R-:W-:Y:S05]  /*6610*/  BSYNC B0 ;  /* 0x0000000000007941 */ /* 0x000fea0003800000 */
.L_x_65:
[----:B------:R-:W-:Y:S05]  /*6620*/  @P3 EXIT ;  /* 0x000000000000394d */ /* 0x000fea0003800000 */
[----:B------:R-:W-:Y:S01]  /*6630*/  IADD3 R0, P0, R62, 0x40, RZ ;  /* 0x000000403e007810 */ /* 0x000fe20007f1e0ff */
[----:B------:R-:W-:Y:S01]  /*6640*/  IMAD.MOV.U32 R5, RZ, RZ, R33 ;  /* 0x000000ffff057224 */ /* 0x000fe200078e0021 */
[----:B------:R-:W-:-:S02]  /*6650*/  ISETP.GE.AND P1, PT, R58, c[0x0][0x2f4], PT ;  /* 0x0000bd003a007a0c */ /* 0x000fc40003f26270 */
[----:B------:R-:W-:Y:S01]  /*6660*/  IADD3 R58, R58, 0x40, RZ ;  /* 0x000000403a3a7810 */ /* 0x000fe20007ffe0ff */
[----:B------:R-:W-:Y:S01]  /*6670*/  IMAD.X R62, RZ, RZ, R63, P0 ;  /* 0x000000ffff3e7224 */ /* 0x000fe200000e063f */
[----:B------:R-:W-:Y:S01]  /*6680*/  ISETP.GE.AND P0, PT, R6, c[0x0][0x2f4], PT ;  /* 0x0000bd0006007a0c */ /* 0x000fe20003f06270 */
[----:B------:R-:W-:-:S04]  /*6690*/  IMAD.WIDE.U32 R4, R0, c[0x0][0x300], R4 ;  /* 0x0000c00000047a25 */ /* 0x000fc800078e0004 */
[----:B------:R-:W-:Y:S01]  /*66a0*/  IMAD R3, R62, c[0x0][0x300], RZ ;  /* 0x0000c0003e037a24 */ /* 0x000fe200078e02ff */
[----:B------:R-:W-:-:S03]  /*66b0*/  LEA R2, P2, R4, c[0x0][0x2e8], 0x1 ;  /* 0x0000ba0004027a11 */ /* 0x000fc600078408ff */
[----:B------:R-:W-:-:S04]  /*66c0*/  IMAD R3, R0, c[0x0][0x304], R3 ;  /* 0x0000c10000037a24 */ /* 0x000fc800078e0203 */
[----:B------:R-:W-:-:S05]  /*66d0*/  IMAD.IADD R3, R5, 0x1, R3 ;  /* 0x0000000105037824 */ /* 0x000fca00078e0203 */
[----:B------:R-:W-:-:S05]  /*66e0*/  LEA.HI.X R3, R4, c[0x0][0x2ec], R3, 0x1, P2 ;  /* 0x0000bb0004037a11 */ /* 0x000fca00010f0c03 */
[----:B-1----:R1:W-:Y:S01]  /*66f0*/  @!P0 STG.E.128 [R2.64+0x40], R12 ;  /* 0x0000400c02008986 */ /* 0x0023e2000c101d0c */
[----:B------:R-:W-:-:S03]  /*6700*/  ISETP.GE.AND P0, PT, R58, c[0x0][0x2f4], PT ;  /* 0x0000bd003a007a0c */ /* 0x000fc60003f06270 */
[----:B------:R1:W-:Y:S10]  /*6710*/  @!P1 STG.E.128 [R2.64], R16 ;  /* 0x0000001002009986 */ /* 0x0003f4000c101d0c */
[----:B------:R-:W-:Y:S05]  /*6720*/  @P0 EXIT ;  /* 0x000000000000094d */ /* 0x000fea0003800000 */
[----:B------:R-:W-:Y:S01]  /*6730*/  STG.E.128 [R2.64+0x80], R8 ;  /* 0x0000800802007986 */ /* 0x000fe2000c101d0c */
[----:B------:R-:W-:Y:S05]  /*6740*/  EXIT ;  /* 0x000000000000794d */ /* 0x000fea0003800000 */
.L_x_59:
[----:B------:R-:W-:Y:S01]  /*6750*/  ISETP.NE.U32.AND P0, PT, RZ, c[0x0][0x360], PT ;  /* 0x0000d800ff007a0c */ /* 0x000fe20003f05070 */
[----:B------:R-:W-:Y:S01]  /*6760*/  IMAD.MOV.U32 R0, RZ, RZ, 0x4 ;  /* 0x00000004ff007424 */ /* 0x000fe200078e00ff */
[----:B------:R-:W-:-:S02]  /*6770*/  ISETP.NE.U32.AND P1, PT, RZ, c[0x0][0x358], PT ;  /* 0x0000d600ff007a0c */ /* 0x000fc40003f25070 */
[----:B------:R-:W-:Y:S01]  /*6780*/  ISETP.NE.AND.EX P0, PT, RZ, c[0x0][0x364], PT, P0 ;  /* 0x0000d900ff007a0c */ /* 0x000fe20003f05300 */
[----:B------:R-:W-:Y:S01]  /*6790*/  IMAD.WIDE R8, R241, R0, c[0x0][0x358] ;  /* 0x0000d600f1087625 */ /* 0x000fe200078e0200 */
[----:B------:R-:W-:-:S03]  /*67a0*/  ISETP.NE.AND.EX P1, PT, RZ, c[0x0][0x35c], PT, P1 ;  /* 0x0000d700ff007a0c */ /* 0x000fc60003f25310 */
[----:B-----5:R-:W-:-:S08]  /*67b0*/  IMAD.MOV.U32 R5, RZ, RZ, c[0x0][0x2f0] ;  /* 0x0000bc00ff057624 */ /* 0x020fd000078e00ff */
[----:B-1----:R-:W-:Y:S02]  /*67c0*/  @P0 IMAD.WIDE R10, R241, R0, c[0x0][0x360] ;  /* 0x0000d800f10a0625 */ /* 0x002fe400078e0200 */
        /* <DEDUP_REMOVED lines=10> */
.L_x_67:
[----:B-1----:R-:W1:Y:S01]  /*6870*/  S2R R0, SR_CTAID.Y ;  /* 0x0000000000007919 */ /* 0x002e620000002600 */
[----:B------:R-:W-:Y:S01]  /*6880*/  SHF.R.S32.HI R2, RZ, 0x1f, R235 ;  /* 0x0000001fff027819 */ /* 0x000fe200000114eb */
[----:B------:R-:W-:Y:S01]  /*6890*/  BSSY B0, `(.L_x_68) ;  /* 0x000002a000007945 */ /* 0x000fe20003800000 */
[----:B------:R-:W-:Y:S01]  /*68a0*/  SHF.R.S32.HI R4, RZ, 0x1f, R241 ;  /* 0x0000001fff047819 */ /* 0x000fe200000114f1 */
[----:B------:R-:W2:Y:S01]  /*68b0*/  S2R R14, SR_CTAID.X ;  /* 0x00000000000e7919 */ /* 0x000ea20000002500 */
[----:B------:R-:W-:-:S02]  /*68c0*/  LEA.HI R3, R2, R235, RZ, 0x2 ;  /* 0x000000eb02037211 */ /* 0x000fc400078f10ff */
[----:B------:R-:W-:Y:S02]  /*68d0*/  SEL R4, R4, RZ, !P1 ;  /* 0x000000ff04047207 */ /* 0x000fe40004800000 */
[----:B------:R-:W-:Y:S02]  /*68e0*/  LOP3.LUT R8, R3, 0x1ffffffc, RZ, 0xc0, !PT ;  /* 0x1ffffffc03087812 */ /* 0x000fe400078ec0ff */
[----:B------:R-:W-:Y:S01]  /*68f0*/  SHF.R.S32.HI R3, RZ, 0x2, R3 ;  /* 0x00000002ff037819 */ /* 0x000fe20000011403 */
[----:B------:R-:W-:Y:S01]  /*6900*/  IMAD R12, R4, c[0x0][0x310], RZ ;  /* 0x0000c400040c7a24 */ /* 0x000fe200078e02ff */
[----:B------:R-:W-:Y:S01]  /*6910*/  SEL R241, R241, RZ, !P1 ;  /* 0x000000fff1f17207 */ /* 0x000fe20004800000 */
[----:B------:R-:W-:Y:S01]  /*6920*/  IMAD.IADD R8, R235, 0x1, -R8 ;  /* 0x00000001eb087824 */ /* 0x000fe200078e0a08 */
[----:B------:R-:W-:-:S03]  /*6930*/  IADD3 R10, P0, R3, R6, RZ ;  /* 0x00000006030a7210 */ /* 0x000fc60007f1e0ff */
[----:B------:R-:W-:-:S05]  /*6940*/  IMAD.SHL.U32 R8, R8, 0x8, RZ ;  /* 0x0000000808087824 */ /* 0x000fca00078e00ff */
[----:B------:R-:W-:Y:S02]  /*6950*/  SHF.R.S32.HI R9, RZ, 0x1f, R8 ;  /* 0x0000001fff097819 */ /* 0x000fe40000011408 */
[----:B-1----:R-:W-:Y:S01]  /*6960*/  SHF.R.S32.HI R2, RZ, 0x1f, R0 ;  /* 0x0000001fff027819 */ /* 0x002fe20000011400 */
[----:B--2--5:R-:W-:-:S04]  /*6970*/  IMAD R6, R14, -0x80, R5 ;  /* 0xffffff800e067824 */ /* 0x024fc800078e0205 */
[----:B------:R-:W-:Y:S02]  /*6980*/  IMAD R11, R2, c[0x0][0x308], RZ ;  /* 0x0000c200020b7a24 */ /* 0x000fe400078e02ff */
[----:B------:R-:W-:Y:S01]  /*6990*/  IMAD.WIDE.U32 R16, R0, c[0x0][0x308], R8 ;  /* 0x0000c20000107a25 */ /* 0x000fe200078e0008 */
[----:B------:R-:W-:-:S03]  /*69a0*/  ISETP.GE.AND P4, PT, R3, R6, PT ;  /* 0x000000060300720c */ /* 0x000fc60003f86270 */
[----:B------:R-:W-:Y:S01]  /*69b0*/  IMAD R18, R0, c[0x0][0x30c], R11 ;  /* 0x0000c30000127a24 */ /* 0x000fe200078e020b */
[----:B------:R-:W-:Y:S02]  /*69c0*/  LEA.HI.X.SX32 R11, R3, R7, 0x1, P0 ;  /* 0x00000007030b7211 */ /* 0x000fe400000f0eff */
[----:B------:R-:W-:Y:S01]  /*69d0*/  IADD3 R7, R8, 0x40, RZ ;  /* 0x0000004008077810 */ /* 0x000fe20007ffe0ff */
[----:B------:R-:W-:Y:S02]  /*69e0*/  IMAD.IADD R19, R18, 0x1, R17 ;  /* 0x0000000112137824 */ /* 0x000fe400078e0211 */
[----:B------:R-:W-:Y:S02]  /*69f0*/  IMAD.MOV.U32 R18, RZ, RZ, R16 ;  /* 0x000000ffff127224 */ /* 0x000fe400078e0010 */
[C---:B------:R-:W-:Y:S02]  /*6a00*/  IMAD R17, R241.reuse, c[0x0][0x314], R12 ;  /* 0x0000c500f1117a24 */ /* 0x040fe400078e020c */
[----:B------:R-:W-:-:S04]  /*6a10*/  IMAD.WIDE.U32 R12, R241, c[0x0][0x310], R18 ;  /* 0x0000c400f10c7a25 */ /* 0x000fc800078e0012 */
[----:B------:R-:W-:Y:S01]  /*6a20*/  IMAD.WIDE R14, R14, 0x80, R10 ;  /* 0x000000800e0e7825 */ /* 0x000fe200078e020a */
[----:B------:R-:W-:-:S03]  /*6a30*/  IADD3 R10, R8, 0x20, RZ ;  /* 0x00000020080a7810 */ /* 0x000fc60007ffe0ff */
[----:B------:R-:W-:Y:S01]  /*6a40*/  IMAD.IADD R17, R13, 0x1, R17 ;  /* 0x000000010d117824 */ /* 0x000fe200078e0211 */
        /* <DEDUP_REMOVED lines=11> */
[----:B------:R1:W-:Y:S04]  /*6b00*/  @!P3 STG.E.128 [R20.64], RZ ;  /* 0x000000ff1400b986 */ /* 0x0003e8000c101d0c */
[----:B------:R1:W-:Y:S04]  /*6b10*/  @!P2 STG.E.128 [R20.64+0x40], RZ ;  /* 0x000040ff1400a986 */ /* 0x0003e8000c101d0c */
[----:B------:R1:W-:Y:S02]  /*6b20*/  @!P1 STG.E.128 [R20.64+0x80], RZ ;  /* 0x000080ff14009986 */ /* 0x0003e4000c101d0c */
.L_x_69:
[----:B------:R-:W-:Y:S05]  /*6b30*/  BSYNC B0 ;  /* 0x0000000000007941 */ /* 0x000fea0003800000 */
.L_x_68:
[----:B------:R-:W-:Y:S01]  /*6b40*/  IADD3 R3, R3, 0x40, RZ ;  /* 0x0000004003037810 */ /* 0x000fe20007ffe0ff */
[----:B------:R-:W-:Y:S03]  /*6b50*/  BSSY B0, `(.L_x_70) ;  /* 0x0000012000007945 */ /* 0x000fe60003800000 */
[----:B------:R-:W-:-:S13]  /*6b60*/  ISETP.GE.AND P3, PT, R3, R6, PT ;  /* 0x000000060300720c */ /* 0x000fda0003f66270 */
[----:B------:R-:W-:Y:S05]  /*6b70*/  @P3 BRA `(.L_x_71) ;  /* 0x000000f000003947 */ /* 0x000fea0003800000 */
[----:B------:R-:W-:Y:S01]  /*6b80*/  IADD3 R6, P0, R14, 0x40, RZ ;  /* 0x000000400e067810 */ /* 0x000fe20007f1e0ff */
[----:B------:R-:W-:Y:S01]  /*6b90*/  IMAD.MOV.U32 R13, RZ, RZ, R17 ;  /* 0x000000ffff0d7224 */ /* 0x000fe200078e0011 */
[----:B------:R-:W-:Y:S02]  /*6ba0*/  ISETP.GE.AND P2, PT, R8, c[0x0][0x2f4], PT ;  /* 0x0000bd0008007a0c */ /* 0x000fe40003f46270 */
[----:B------:R-:W-:Y:S01]  /*6bb0*/  ISETP.GE.AND P1, PT, R10, c[0x0][0x2f4], PT ;  /* 0x0000bd000a007a0c */ /* 0x000fe20003f26270 */
        /* <DEDUP_REMOVED lines=8> */
[----:B------:R2:W-:Y:S04]  /*6c40*/  @!P2 STG.E.128 [R16.64], RZ ;  /* 0x000000ff1000a986 */ /* 0x0005e8000c101d0c */
[----:B------:R2:W-:Y:S04]  /*6c50*/  @!P1 STG.E.128 [R16.64+0x40], RZ ;  /* 0x000040ff10009986 */ /* 0x0005e8000c101d0c */
[----:B------:R2:W-:Y:S02]  /*6c60*/  @!P0 STG.E.128 [R16.64+0x80], RZ ;  /* 0x000080ff10008986 */ /* 0x0005e4000c101d0c */
.L_x_71:
[----:B------:R-:W-:Y:S05]  /*6c70*/  BSYNC B0 ;  /* 0x0000000000007941 */ /* 0x000fea0003800000 */
.L_x_70:
[----:B------:R-:W-:Y:S01]  /*6c80*/  IMAD R3, R2, c[0x0][0x338], RZ ;  /* 0x0000ce0002037a24 */ /* 0x000fe200078e02ff */
        /* <DEDUP_REMOVED lines=10> */
[----:B------:R-:W-:Y:S01]  /*6d30*/  ISETP.GE.AND P4, PT, R8, c[0x0][0x324], PT ;  /* 0x0000c90008007a0c */ /* 0x000fe20003f86270 */
[----:B------:R-:W-:Y:S01]  /*6d40*/  IMAD.MOV.U32 R12, RZ, RZ, R2 ;  /* 0x000000ffff0c7224 */ /* 0x000fe200078e0002 */
[----:B------:R-:W-:Y:S01]  /*6d50*/  ISETP.GE.AND P2, PT, R10, c[0x0][0x324], PT ;  /* 0x0000c9000a007a0c */ /* 0x000fe20003f46270 */
[C---:B------:R-:W-:Y:S01]  /*6d60*/  IMAD R0, R14.reuse, c[0x0][0x334], R5 ;  /* 0x0000cd000e007a24 */ /* 0x040fe200078e0205 */
[----:B------:R-:W-:Y:S01]  /*6d70*/  ISETP.GE.AND P1, PT, R7, c[0x0][0x324], PT ;  /* 0x0000c90007007a0c */ /* 0x000fe20003f26270 */
[----:B--2---:R-:W-:-:S04]  /*6d80*/  IMAD.WIDE.U32 R16, R14, c[0x0][0x330], R12 ;  /* 0x0000cc000e107a25 */ /* 0x004fc800078e000c */
[----:B------:R-:W-:Y:S01]  /*6d90*/  IMAD.IADD R0, R17, 0x1, R0 ;  /* 0x0000000111007824 */ /* 0x000fe200078e0200 */
[----:B------:R-:W-:-:S04]  /*6da0*/  LEA R4, P0, R16, c[0x0][0x318], 0x1 ;  /* 0x0000c60010047a11 */ /* 0x000fc800078008ff */
[----:B------:R-:W-:-:S05]  /*6db0*/  LEA.HI.X R5, R16, c[0x0][0x31c], R0, 0x1, P0 ;  /* 0x0000c70010057a11 */ /* 0x000fca00000f0c00 */
[----:B------:R2:W-:Y:S04]  /*6dc0*/  @!P4 STG.E.128 [R4.64], RZ ;  /* 0x000000ff0400c986 */ /* 0x0005e8000c101d0c */
[----:B------:R2:W-:Y:S04]  /*6dd0*/  @!P2 STG.E.128 [R4.64+0x40], RZ ;  /* 0x000040ff0400a986 */ /* 0x0005e8000c101d0c */
[----:B------:R2:W-:Y:S02]  /*6de0*/  @!P1 STG.E.128 [R4.64+0x80], RZ ;  /* 0x000080ff04009986 */ /* 0x0005e4000c101d0c */
.L_x_73:
[----:B------:R-:W-:Y:S05]  /*6df0*/  BSYNC B0 ;  /* 0x0000000000007941 */ /* 0x000fea0003800000 */
.L_x_72:
[----:B------:R-:W-:Y:S05]  /*6e00*/  @P3 EXIT ;  /* 0x000000000000394d */ /* 0x000fea0003800000 */
[----:B------:R-:W-:Y:S01]  /*6e10*/  IADD3 R0, P0, R14, 0x40, RZ ;  /* 0x000000400e007810 */ /* 0x000fe20007f1e0ff */
[----:B--2---:R-:W-:Y:S01]  /*6e20*/  IMAD.MOV.U32 R4, RZ, RZ, R2 ;  /* 0x000000ffff047224 */ /* 0x004fe200078e0002 */
[----:B------:R-:W-:-:S02]  /*6e30*/  MOV R5, R13 ;  /* 0x0000000d00057202 */ /* 0x000fc40000000f00 */
        /* <DEDUP_REMOVED lines=9> */
[----:B------:R2:W-:Y:S01]  /*6ed0*/  @!P0 STG.E.128 [R2.64+0x40], RZ ;  /* 0x000040ff02008986 */ /* 0x0005e2000c101d0c */
[----:B------:R-:W-:-:S03]  /*6ee0*/  ISETP.GE.AND P0, PT, R7, c[0x0][0x324], PT ;  /* 0x0000c90007007a0c */ /* 0x000fc60003f06270 */
[----:B------:R2:W-:Y:S10]  /*6ef0*/  @!P1 STG.E.128 [R2.64], RZ ;  /* 0x000000ff02009986 */ /* 0x0005f4000c101d0c */
[----:B------:R-:W-:Y:S05]  /*6f00*/  @P0 EXIT ;  /* 0x000000000000094d */ /* 0x000fea0003800000 */
[----:B------:R-:W-:Y:S01]  /*6f10*/  STG.E.128 [R2.64+0x80], RZ ;  /* 0x000080ff02007986 */ /* 0x000fe2000c101d0c */
[----:B------:R-:W-:Y:S05]  /*6f20*/  EXIT ;  /* 0x000000000000794d */ /* 0x000fea0003800000 */
.L_x_74:
        /* <DEDUP_REMOVED lines=13> */
.L_x_1386:


//--------------------- .text._ZN7cutlass13device_kernelIN5flash19enable_sm80_to_sm89INS1_16FlashAttnBwdSm80INS1_25CollectiveMainloopBwdSm80ILi2ELi1EN4cute5tupleIJNS5_1CILi64EEENS7_ILi128EEENS7_ILi96EEEEEENS_6half_tEfNS_4arch4Sm80ELb0ELb0ELb0ELb1ELb1ELb0ELb0ELb0ELi2ELi2ELi4ELi2ELb1EEENS1_21CollectiveEpilogueBwdISB_SC_SE_Li256ELb1ELb0ELi2EEENS1_19SingleTileSchedulerILb1ELb0ELb0ELi128EEEEEEEEEvNT_6ParamsE --------------------------
	.section	.text._ZN7cutlass13device_kernelIN5flash19enable_sm80_to_sm89INS1_16FlashAttnBwdSm80INS1_25CollectiveMainloopBwdSm80ILi2ELi1EN4cute5tupleIJNS5_1CILi64EEENS7_ILi128EEENS7_ILi96EEEEEENS_6half_tEfNS_4arch4Sm80ELb0ELb0ELb0ELb1ELb1ELb0ELb0ELb0ELi2ELi2ELi4ELi2ELb1EEENS1_21CollectiveEpilogueBwdISB_SC_SE_Li256ELb1ELb0ELi2EEENS1_19SingleTileSchedulerILb1ELb0ELb0ELi128EEEEEEEEEvNT_6ParamsE,"ax",@progbits
	.sectioninfo	@"SHI_REGISTERS=255"
	.align	128
.text._ZN7cutlass13device_kernelIN5flash19enable_sm80_to_sm89INS1_16FlashAttnBwdSm80INS1_25CollectiveMainloopBwdSm80ILi2ELi1EN4cute5tupleIJNS5_1CILi64EEENS7_ILi128EEENS7_ILi96EEEEEENS_6half_tEfNS_4arch4Sm80ELb0ELb0ELb0ELb1ELb1ELb0ELb0ELb0ELi2ELi2ELi4ELi2ELb1EEENS1_21CollectiveEpilogueBwdISB_SC_SE_Li256ELb1ELb0ELi2EEENS1_19SingleTileSchedulerILb1ELb0ELb0ELi128EEEEEEEEEvNT_6ParamsE:
        .type           _ZN7cutlass13device_kernelIN5flash19enable_sm80_to_sm89INS1_16FlashAttnBwdSm80INS1_25CollectiveMainloopBwdSm80ILi2ELi1EN4cute5tupleIJNS5_1CILi64EEENS7_ILi128EEENS7_ILi96EEEEEENS_6half_tEfNS_4arch4Sm80ELb0ELb0ELb0ELb1ELb1ELb0ELb0ELb0ELi2ELi2ELi4ELi2ELb1EEENS1_21CollectiveEpilogueBwdISB_SC_SE_Li256ELb1ELb0ELi2EEENS1_19SingleTileSchedulerILb1ELb0ELb0ELi128EEEEEEEEEvNT_6ParamsE,@function
        .size           _ZN7cutlass13device_kernelIN5flash19enable_sm80_to_sm89INS1_16FlashAttnBwdSm80INS1_25CollectiveMainloopBwdSm80ILi2ELi1EN4cute5tupleIJNS5_1CILi64EEENS7_ILi128EEENS7_ILi96EEEEEENS_6half_tEfNS_4arch4Sm80ELb0ELb0ELb0ELb1ELb1ELb0ELb0ELb0ELi2ELi2ELi4ELi2ELb1EEENS1_21CollectiveEpilogueBwdISB_SC_SE_Li256ELb1ELb0ELi2EEENS1_19SingleTileSchedulerILb1ELb0ELb0ELi128EEEEEEEEEvNT_6ParamsE,(.L_x_1387 - _ZN7cutlass13device_kernelIN5flash19enable_sm80_to_sm89INS1_16FlashAttnBwdSm80INS1_25CollectiveMainloopBwdSm80ILi2ELi1EN4cute5tupleIJNS5_1CILi64EEENS7_ILi128EEENS7_ILi96EEEEEENS_6half_tEfNS_4arch4Sm80ELb0ELb0ELb0ELb1ELb1ELb0ELb0ELb0ELi2ELi2ELi4ELi2ELb1EEENS1_21CollectiveEpilogueBwdISB_SC_SE_Li256ELb1ELb0ELi2EEENS1_19SingleTileSchedulerILb1ELb0ELb0ELi128EEEEEEEEEvNT_6ParamsE)
        .other          _ZN7cutlass13device_kernelIN5flash19enable_sm80_to_sm89INS1_16FlashAttnBwdSm80INS1_25CollectiveMainloopBwdSm80ILi2ELi1EN4cute5tupleIJNS5_1CILi64EEENS7_ILi128EEENS7_ILi96EEEEEENS_6half_tEfNS_4arch4Sm80ELb0ELb0ELb0ELb1ELb1ELb0ELb0ELb0ELi2ELi2ELi4ELi2ELb1EEENS1_21CollectiveEpilogueBwdISB_SC_SE_Li256ELb1ELb0ELi2EEENS1_19SingleTileSchedulerILb1ELb0ELb0ELi128EEEEEEEEEvNT_6ParamsE,@"STO_CUDA_ENTRY STV_DEFAULT"
_ZN7cutlass13device_kernelIN5flash19enable_sm80_to_sm89INS1_16FlashAttnBwdSm80INS1_25CollectiveMainloopBwdSm80ILi2ELi1EN4cute5tupleIJNS5_1CILi64EEENS7_ILi128EEENS7_ILi96EEEEEENS_6half_tEfNS_4arch4Sm80ELb0ELb0ELb0ELb1ELb1ELb0ELb0ELb0ELi2ELi2ELi4ELi2ELb1EEENS1_21CollectiveEpilogueBwdISB_SC_SE_Li256ELb1ELb0ELi2EEENS1_19SingleTileSchedulerILb1ELb0ELb0ELi128EEEEEEEEEvNT_6ParamsE:
        /* <DEDUP_REMOVED lines=18> */
.L_x_76:
        /* <DEDUP_REMOVED lines=8> */
.L_x_78:
[----:B------:R-:W-:Y:S02]  /*01a0*/  MOV R4, c[0x0][0x3a4] ;  /* 0x0000e90000047a02 */ /* 0x000fe40000000f00 */
.L_x_77:
[----:B------:R-:W-:-:S05]  /*01b0*/  IMAD.SHL.U32 R3, R2, 0x80, RZ ;  /* 0x0000008002037824 */ /* 0x000fca00078e00ff */
[----:B-----5:R-:W-:-:S04]  /*01c0*/  ISETP.GE.AND P0, PT, R3, R4, PT ;  /* 0x000000040300720c */ /* 0x020fc80003f06270 */
[----:B------:R-:W-:Y:S01]  /*01d0*/  SEL R241, R241, 0xffffffff, !P0 ;  /* 0xfffffffff1f17807 */ /* 0x000fe20004000000 */
[----:B------:R-:W-:Y:S05]  /*01e0*/  BRA `(.L_x_79) ;  /* 0x0000011000007947 */ /* 0x000fea0003800000 */
.L_x_75:
[----:B---34-:R-:W-:-:S04]  /*01f0*/  ISETP.NE.U32.AND P0, PT, RZ, c[0x0][0x3c0], PT ;  /* 0x0000f000ff007a0c */ /* 0x018fc80003f05070 */
[----:B------:R-:W-:-:S13]  /*0200*/  ISETP.NE.AND.EX P0, PT, RZ, c[0x0][0x3c4], PT, P0 ;  /* 0x0000f100ff007a0c */ /* 0x000fda0003f05300 */
[----:B------:R-:W-:Y:S05]  /*0210*/  @!P0 BRA `(.L_x_80) ;  /* 0x0000002000008947 */ /* 0x000fea0003800000 */
[----:B------:R1:W5:Y:S01]  /*0220*/  LDG.E R4, [R4.64] ;  /* 0x0000000c04047981 */ /* 0x000362000c1e1900 */
[----:B------:R-:W-:Y:S05]  /*0230*/  BRA `(.L_x_81) ;  /* 0x0000009000007947 */ /* 0x000fea0003800000 */
.L_x_80:
        /* <DEDUP_REMOVED lines=8> */
.L_x_82:
[----:B------:R-:W-:Y:S02]  /*02c0*/  MOV R4, c[0x0][0x3a4] ;  /* 0x0000e90000047a02 */ /* 0x000fe40000000f00 */
.L_x_81:
[----:B------:R-:W-:-:S05]  /*02d0*/  IMAD.SHL.U32 R3, R2, 0x80, RZ ;  /* 0x0000008002037824 */ /* 0x000fca00078e00ff */
[----:B-----5:R-:W-:-:S04]  /*02e0*/  ISETP.GE.AND P0, PT, R3, R4, PT ;  /* 0x000000040300720c */ /* 0x020fc80003f06270 */
[----:B------:R-:W-:-:S04]  /*02f0*/  SEL R241, R241, 0xffffffff, !P0 ;  /* 0xfffffffff1f17807 */ /* 0x000fc80004000000 */
.L_x_79:
        /* <DEDUP_REMOVED lines=32> */
.L_x_83:
[----:B------:R-:W-:-:S04]  /*0500*/  ISETP.NE.U32.AND P0, PT, RZ, c[0x0][0x2e0], PT ;  /* 0x0000b800ff007a0c */ /* 0x000fc80003f05070 */
[----:B------:R-:W-:-:S13]  /*0510*/  ISETP.NE.AND.EX P0, PT, RZ, c[0x0][0x2e4], PT, P0 ;  /* 0x0000b900ff007a0c */ /* 0x000fda0003f05300 */
[----:B------:R-:W-:Y:S05]  /*0520*/  @!P0 BRA `(.L_x_84) ;  /* 0x0000003000008947 */ /* 0x000fea0003800000 */
[----:B------:R-:W-:-:S05]  /*0530*/  IMAD.WIDE R10, R241, R10, c[0x0][0x2e0] ;  /* 0x0000b800f10a7625 */ /* 0x000fca00078e020a */
[----:B------:R1:W5:Y:S01]  /*0540*/  LDG.E R7, [R10.64] ;  /* 0x0000000c0a077981 */ /* 0x000362000c1e1900 */
[----:B------:R-:W-:Y:S05]  /*0550*/  BRA `(.L_x_85) ;  /* 0x0000004000007947 */ /* 0x000fea0003800000 */
.L_x_84:
[----:B------:R-:W-:Y:S05]  /*0560*/  @!P3 BRA `(.L_x_85) ;  /* 0x000000300000b947 */ /* 0x000fea0003800000 */
[----:B------:R-:W2:Y:S04]  /*0570*/  LDG.E R7, [R12.64] ;  /* 0x0000000c0c077981 */ /* 0x000ea8000c1e1900 */
[----:B------:R-:W2:Y:S02]  /*0580*/  LDG.E R6, [R12.64+0x4] ;  /* 0x0000040c0c067981 */ /* 0x000ea4000c1e1900 */
[----:B--2---:R-:W-:Y:S02]  /*0590*/  IADD3 R7, -R7, R6, RZ ;  /* 0x0000000607077210 */ /* 0x004fe40007ffe1ff */
.L_x_85:
        /* <DEDUP_REMOVED lines=484> */
.L_x_89:
        /* <DEDUP_REMOVED lines=136> */
.L_x_87:
        /* <DEDUP_REMOVED lines=424> */
.L_x_88:
        /* <DEDUP_REMOVED lines=239> */
.L_x_86:
        /* <DEDUP_REMOVED lines=150> */
.L_x_91:
        /* <DEDUP_REMOVED lines=63> */
.L_x_93:
[----:B------:R-:W-:Y:S05]  /*6320*/  BSYNC B0 ;  /* 0x0000000000007941 */ /* 0x000fea0003800000 */
.L_x_92:
        /* <DEDUP_REMOVED lines=21> */
.L_x_95:
[----:B------:R-:W-:Y:S05]  /*6480*/  BSYNC B0 ;  /* 0x0000000000007941 */ /* 0x000fea0003800000 */
.L_x_94:
        /* <DEDUP_REMOVED lines=24> */
.L_x_97:
[----:B------:R-:W-:Y:S05]  /*6610*/  BSYNC B0 ;  /* 0x0000000000007941 */ /* 0x000fea0003800000 */
.L_x_96:
        /* <DEDUP_REMOVED lines=19> */
.L_x_90:
        /* <DEDUP_REMOVED lines=18> */
.L_x_98:
        /* <DEDUP_REMOVED lines=44> */
.L_x_100:
[----:B------:R-:W-:Y:S05]  /*6b30*/  BSYNC B0 ;  /* 0x0000000000007941 */ /* 0x000fea0003800000 */
.L_x_99:
        /* <DEDUP_REMOVED lines=19> */
.L_x_102:
[----:B------:R-:W-:Y:S05]  /*6c70*/  BSYNC B0 ;  /* 0x0000000000007941 */ /* 0x000fea0003800000 */
.L_x_101:
        /* <DEDUP_REMOVED lines=23> */
.L_x_104:
[----:B------:R-:W-:Y:S05]  /*6df0*/  BSYNC B0 ;  /* 0x0000000000007941 */ /* 0x000fea0003800000 */
.L_x_103:
        /* <DEDUP_REMOVED lines=19> */
.L_x_105:
        /* <DEDUP_REMOVED lines=13> */
.L_x_1387:


//--------------------- .text._ZN7cutlass13device_kernelIN5flash19enable_sm80_to_sm89INS1_16FlashAttnBwdSm80INS1_25CollectiveMainloopBwdSm80ILi2ELi1EN4cute5tupleIJNS5_1CILi64EEENS7_ILi128EEENS7_ILi96EEEEEENS_6half_tEfNS_4arch4Sm80ELb0ELb0ELb0ELb1ELb0ELb0ELb0ELb0ELi2ELi2ELi4ELi2ELb1EEENS1_24CollectiveEpilogueBwdGQAISB_fSE_Li256ELb1ELb0EEENS1_19SingleTileSchedulerILb1ELb0ELb0ELi128EEEEEEEEEvNT_6ParamsE --------------------------
	.section	.text._ZN7cutlass13device_kernelIN5flash19enable_sm80_to_sm89INS1_16FlashAttnBwdSm80INS1_25CollectiveMainloopBwdSm80ILi2ELi1EN4cute5tupleIJNS5_1CILi64EEENS7_ILi128EEENS7_ILi96EEEEEENS_6half_tEfNS_4arch4Sm80ELb0ELb0ELb0ELb1ELb0ELb0ELb0ELb0ELi2ELi2ELi4ELi2ELb1EEENS1_24CollectiveEpilogueBwdGQAISB_fSE_Li256ELb1ELb0EEENS1_19SingleTileSchedulerILb1ELb0ELb0ELi128EEEEEEEEEvNT_6ParamsE,"ax",@progbits
	.sectioninfo	@"SHI_REGISTERS=255"
	.align	128
.text._ZN7cutlass13device_kernelIN5flash19enable_sm80_to_sm89INS1_16FlashAttnBwdSm80INS1_25CollectiveMainloopBwdSm80ILi2ELi1EN4cute5tupleIJNS5_1CILi64EEENS7_ILi128EEENS7_ILi96EEEEEENS_6half_tEfNS_4arch4Sm80ELb0ELb0ELb0ELb1ELb0ELb0ELb0ELb0ELi2ELi2ELi4ELi2ELb1EEENS1_24CollectiveEpilogueBwdGQAISB_fSE_Li256ELb1ELb0EEENS1_19SingleTileSchedulerILb1ELb0ELb0ELi128EEEEEEEEEvNT_6ParamsE:
        .type           _ZN7cutlass13device_kernelIN5flash19enable_sm80_to_sm89INS1_16FlashAttnBwdSm80INS1_25CollectiveMainloopBwdSm80ILi2ELi1EN4cute5tupleIJNS5_1CILi64EEENS7_ILi128EEENS7_ILi96EEEEEENS_6half_tEfNS_4arch4Sm80ELb0ELb0ELb0ELb1ELb0ELb0ELb0ELb0ELi2ELi2ELi4ELi2ELb1EEENS1_24CollectiveEpilogueBwdGQAISB_fSE_Li256ELb1ELb0EEENS1_19SingleTileSchedulerILb1ELb0ELb0ELi128EEEEEEEEEvNT_6ParamsE,@function
        .size           _ZN7cutlass13device_kernelIN5flash19enable_sm80_to_sm89INS1_16FlashAttnBwdSm80INS1_25CollectiveMainloopBwdSm80ILi2ELi1EN4cute5tupleIJNS5_1CILi64EEENS7_ILi128EEENS7_ILi96EEEEEENS_6half_tEfNS_4arch4Sm80ELb0ELb0ELb0ELb1ELb0ELb0ELb0ELb0ELi2ELi2ELi4ELi2ELb1EEENS1_24CollectiveEpilogueBwdGQAISB_fSE_Li256ELb1ELb0EEENS1_19SingleTileSchedulerILb1ELb0ELb0ELi128EEEEEEEEEvNT_6ParamsE,(.L_x_1388 - _ZN7cutlass13device_kernelIN5flash19enable_sm80_to_sm89INS1_16FlashAttnBwdSm80INS1_25CollectiveMainloopBwdSm80ILi2ELi1EN4cute5tupleIJNS5_1CILi64EEENS7_ILi128EEENS7_ILi96EEEEEENS_6half_tEfNS_4arch4Sm80ELb0ELb0ELb0ELb1ELb0ELb0ELb0ELb0ELi2ELi2ELi4ELi2ELb1EEENS1_24CollectiveEpilogueBwdGQAISB_fSE_Li256ELb1ELb0EEENS1_19SingleTileSchedulerILb1ELb0ELb0ELi128EEEEEEEEEvNT_6ParamsE)
        .other          _ZN7cutlass13device_kernelIN5flash19enable_sm80_to_sm89INS1_16FlashAttnBwdSm80INS1_25CollectiveMainloopBwdSm80ILi2ELi1EN4cute5tupleIJNS5_1CILi64EEENS7_ILi128EEENS7_ILi96EEEEEENS_6half_tEfNS_4arch4Sm80ELb0ELb0ELb0ELb1ELb0ELb0ELb0ELb0ELi2ELi2ELi4ELi2ELb1EEENS1_24CollectiveEpilogueBwdGQAISB_fSE_Li256ELb1ELb0EEENS1_19SingleTileSchedulerILb1ELb0ELb0ELi128EEEEEEEEEvNT_6ParamsE,@"STO_CUDA_ENTRY STV_DEFAULT"
_ZN7cutlass13device_kernelIN5flash19enable_sm80_to_sm89INS1_16FlashAttnBwdSm80INS1_25CollectiveMainloopBwdSm80ILi2ELi1EN4cute5tupleIJNS5_1CILi64EEENS7_ILi128EEENS7_ILi96EEEEEENS_6half_tEfNS_4arch4Sm80ELb0ELb0ELb0ELb1ELb0ELb0ELb0ELb0ELi2ELi2ELi4ELi2ELb1EEENS1_24CollectiveEpilogueBwdGQAISB_fSE_Li256ELb1ELb0EEENS1_19SingleTileSchedulerILb1ELb0ELb0ELi128EEEEEEEEEvNT_6ParamsE:
        /* <DEDUP_REMOVED lines=18> */
.L_x_107:
        /* <DEDUP_REMOVED lines=8> */
.L_x_109:
[----:B------:R-:W-:Y:S02]  /*01a0*/  MOV R4, c[0x0][0x3ac] ;  /* 0x0000eb0000047a02 */ /* 0x000fe40000000f00 */
.L_x_108:
[----:B------:R-:W-:-:S05]  /*01b0*/  IMAD.SHL.U32 R3, R2, 0x80, RZ ;  /* 0x0000008002037824 */ /* 0x000fca00078e00ff */
[----:B-----5:R-:W-:-:S04]  /*01c0*/  ISETP.GE.AND P0, PT, R3, R4, PT ;  /* 0x000000040300720c */ /* 0x020fc80003f06270 */
[----:B------:R-:W-:Y:S01]  /*01d0*/  SEL R241, R241, 0xffffffff, !P0 ;  /* 0xfffffffff1f17807 */ /* 0x000fe20004000000 */
[----:B------:R-:W-:Y:S05]  /*01e0*/  BRA `(.L_x_110) ;  /* 0x0000011000007947 */ /* 0x000fea0003800000 */
.L_x_106:
[----:B---34-:R-:W-:-:S04]  /*01f0*/  ISETP.NE.U32.AND P0, PT, RZ, c[0x0][0x3c8], PT ;  /* 0x0000f200ff007a0c */ /* 0x018fc80003f05070 */
[----:B------:R-:W-:-:S13]  /*0200*/  ISETP.NE.AND.EX P0, PT, RZ, c[0x0][0x3cc], PT, P0 ;  /* 0x0000f300ff007a0c */ /* 0x000fda0003f05300 */
[----:B------:R-:W-:Y:S05]  /*0210*/  @!P0 BRA `(.L_x_111) ;  /* 0x0000002000008947 */ /* 0x000fea0003800000 */
[----:B------:R1:W5:Y:S01]  /*0220*/  LDG.E R4, [R4.64] ;  /* 0x0000000c04047981 */ /* 0x000362000c1e1900 */
[----:B------:R-:W-:Y:S05]  /*0230*/  BRA `(.L_x_112) ;  /* 0x0000009000007947 */ /* 0x000fea0003800000 */
.L_x_111:
        /* <DEDUP_REMOVED lines=8> */
.L_x_113:
[----:B------:R-:W-:Y:S02]  /*02c0*/  MOV R4, c[0x0][0x3ac] ;  /* 0x0000eb0000047a02 */ /* 0x000fe40000000f00 */
.L_x_112:
[----:B------:R-:W-:-:S05]  /*02d0*/  IMAD.SHL.U32 R3, R2, 0x80, RZ ;  /* 0x0000008002037824 */ /* 0x000fca00078e00ff */
[----:B-----5:R-:W-:-:S04]  /*02e0*/  ISETP.GE.AND P0, PT, R3, R4, PT ;  /* 0x000000040300720c */ /* 0x020fc80003f06270 */
[----:B------:R-:W-:-:S04]  /*02f0*/  SEL R241, R241, 0xffffffff, !P0 ;  /* 0xfffffffff1f17807 */ /* 0x000fc80004000000 */
.L_x_110:
        /* <DEDUP_REMOVED lines=10> */
[CC--:B------:R-:W-:Y:S02]  /*03a0*/  @P0 IMAD.WIDE R6, R241.reuse, R12.reuse, c[0x0][0x2d8] ;  /* 0x0000b600f1060625 */ /* 0x0c0fe400078e020c */
[----:B------:R-:W3:Y:S02]  /*03b0*/  @P4 LDG.E R11, [R16.64] ;  /* 0x0000000c100b4981 */ /* 0x000ee4000c1e1900 */
[C---:B------:R-:W-:Y:S02]  /*03c0*/  IMAD.WIDE R14, R241.reuse, R12, c[0x0][0x2d0] ;  /* 0x0000b400f10e7625 */ /* 0x040fe400078e020c */
[----:B------:R4:W5:Y:S04]  /*03d0*/  @P0 LDG.E R10, [R6.64] ;  /* 0x0000000c060a0981 */ /* 0x000968000c1e1900 */
[----:B-1----:R-:W3:Y:S01]  /*03e0*/  @P3 LDG.E R5, [R14.64] ;  /* 0x0000000c0e053981 */ /* 0x002ee2000c1e1900 */
[----:B------:R-:W-:Y:S01]  /*03f0*/  ULDC UR10, c[0x0][0x168] ;  /* 0x00005a00000a7ab9 */ /* 0x000fe20000000800 */
[----:B------:R-:W-:Y:S01]  /*0400*/  CS2R R8, SRZ ;  /* 0x0000000000087805 */ /* 0x000fe2000001ff00 */
[----:B----4-:R-:W-:Y:S01]  /*0410*/  CS2R R6, SRZ ;  /* 0x0000000000067805 */ /* 0x010fe2000001ff00 */
[----:B--2---:R-:W-:-:S05]  /*0420*/  @P4 IMAD R4, R241, 0x40, R4 ;  /* 0x00000040f1044824 */ /* 0x004fca00078e0204 */
[----:B------:R-:W-:-:S04]  /*0430*/  @P4 SHF.R.S32.HI R3, RZ, 0x1f, R4 ;  /* 0x0000001fff034819 */ /* 0x000fc80000011404 */
[----:B------:R-:W-:Y:S01]  /*0440*/  @P4 LEA.HI R3, R3, R4, RZ, 0x6 ;  /* 0x0000000403034211 */ /* 0x000fe200078f30ff */
[----:B-----5:R1:W2:Y:S01]  /*0450*/  @P0 R2UR UR10, R10 ;  /* 0x000000000a0a03c2 */ /* 0x0202a200000e0000 */
[----:B------:R-:W-:Y:S01]  /*0460*/  IMAD.MOV.U32 R4, RZ, RZ, RZ ;  /* 0x000000ffff047224 */ /* 0x000fe200078e00ff */
[--C-:B---3--:R-:W-:Y:S01]  /*0470*/  @P4 SHF.R.S32.HI R7, RZ, 0x1f, R11.reuse ;  /* 0x0000001fff074819 */ /* 0x108fe2000001140b */
[----:B------:R-:W-:Y:S01]  /*0480*/  @P4 IMAD.MOV.U32 R6, RZ, RZ, R11 ;  /* 0x000000ffff064224 */ /* 0x000fe200078e000b */
[----:B------:R-:W-:Y:S01]  /*0490*/  @P4 LOP3.LUT R4, R3, 0xffffffc0, RZ, 0xc0, !PT ;  /* 0xffffffc003044812 */ /* 0x000fe200078ec0ff */
[----:B------:R-:W-:Y:S01]  /*04a0*/  IMAD.MOV.U32 R3, RZ, RZ, c[0x0][0x198] ;  /* 0x00006600ff037624 */ /* 0x000fe200078e00ff */
[--C-:B------:R-:W-:Y:S01]  /*04b0*/  @P3 SHF.R.S32.HI R9, RZ, 0x1f, R5.reuse ;  /* 0x0000001fff093819 */ /* 0x100fe20000011405 */
[----:B------:R-:W-:Y:S01]  /*04c0*/  @P3 IMAD.MOV.U32 R8, RZ, RZ, R5 ;  /* 0x000000ffff083224 */ /* 0x000fe200078e0005 */
[----:B-12---:R-:W-:Y:S05]  /*04d0*/  @P0 BRA `(.L_x_114) ;  /* 0x0000006000000947 */ /* 0x006fea0003800000 */
[----:B------:R-:W-:Y:S05]  /*04e0*/  @!P4 BRA `(.L_x_114) ;  /* 0x000000500000c947 */ /* 0x000fea0003800000 */
[----:B------:R-:W2:Y:S04]  /*04f0*/  LDG.E R10, [R16.64] ;  /* 0x0000000c100a7981 */ /* 0x000ea8000c1e1900 */
[----:B------:R-:W3:Y:S01]  /*0500*/  LDG.E R5, [R16.64+0x4] ;  /* 0x0000040c10057981 */ /* 0x000ee2000c1e1900 */
[----:B--2---:R-:W1:Y:S08]  /*0510*/  R2UR UR10, R10 ;  /* 0x000000000a0a73c2 */ /* 0x004e7000000e0000 */
[----:B---3--:R-:W1:Y:S02]  /*0520*/  R2UR UR4, R5 ;  /* 0x00000000050473c2 */ /* 0x008e6400000e0000 */
[----:B-1----:R-:W-:-:S06]  /*0530*/  UIADD3 UR10, -UR10, UR4, URZ ;  /* 0x000000040a0a7290 */ /* 0x002fcc000fffe13f */
.L_x_114:
[----:B------:R-:W-:-:S04]  /*0540*/  ISETP.NE.U32.AND P0, PT, RZ, c[0x0][0x2e0], PT ;  /* 0x0000b800ff007a0c */ /* 0x000fc80003f05070 */
[----:B------:R-:W-:-:S13]  /*0550*/  ISETP.NE.AND.EX P0, PT, RZ, c[0x0][0x2e4], PT, P0 ;  /* 0x0000b900ff007a0c */ /* 0x000fda0003f05300 */
[----:B------:R-:W-:Y:S05]  /*0560*/  @!P0 BRA `(.L_x_115) ;  /* 0x0000003000008947 */ /* 0x000fea0003800000 */
[----:B------:R-:W-:-:S05]  /*0570*/  IMAD.WIDE R12, R241, R12, c[0x0][0x2e0] ;  /* 0x0000b800f10c7625 */ /* 0x000fca00078e020c */
[----:B------:R1:W5:Y:S01]  /*0580*/  LDG.E R3, [R12.64] ;  /* 0x0000000c0c037981 */ /* 0x000362000c1e1900 */
[----:B------:R-:W-:Y:S05]  /*0590*/  BRA `(.L_x_116) ;  /* 0x0000004000007947 */ /* 0x000fea0003800000 */
.L_x_115:
[----:B------:R-:W-:Y:S05]  /*05a0*/  @!P3 BRA `(.L_x_116) ;  /* 0x000000300000b947 */ /* 0x000fea0003800000 */
[----:B------:R-:W2:Y:S04]  /*05b0*/  LDG.E R3, [R14.64] ;  /* 0x0000000c0e037981 */ /* 0x000ea8000c1e1900 */
[----:B------:R-:W2:Y:S02]  /*05c0*/  LDG.E R10, [R14.64+0x4] ;  /* 0x0000040c0e0a7981 */ /* 0x000ea4000c1e1900 */
[----:B--2---:R-:W-:Y:S02]  /*05d0*/  IADD3 R3, -R3, R10, RZ ;  /* 0x0000000a03037210 */ /* 0x004fe40007ffe1ff */
.L_x_116:
        /* <DEDUP_REMOVED lines=52> */
[--C-:B------:R-:W-:Y:S01]  /*0920*/  SHF.R.S32.HI R10, RZ, 0x1f, R235.reuse ;  /* 0x0000001fff0a7819 */ /* 0x100fe200000114eb */
[----:B------:R-:W-:Y:S01]  /*0930*/  IMAD.MOV.U32 R5, RZ, RZ, c[0x0][0x248] ;  /* 0x00009200ff057624 */ /* 0x000fe200078e00ff */
[----:B------:R-:W-:Y:S01]  /*0940*/  SHF.R.S32.HI R11, RZ, 0x1f, R4 ;  /* 0x0000001fff0b7819 */ /* 0x000fe20000011404 */
[----:B-1----:R-:W-:Y:S01]  /*0950*/  IMAD R12, R4, 0x60, RZ ;  /* 0x00000060040c7824 */ /* 0x002fe200078e02ff */
[-C--:B------:R-:W-:Y:S01]  /*0960*/  LEA.HI R13, R10, R235.reuse, RZ, 0x2 ;  /* 0x000000eb0a0d7211 */ /* 0x080fe200078f10ff */
[----:B------:R-:W-:Y:S01]  /*0970*/  IMAD.SHL.U32 R14, R235, 0x4, RZ ;  /* 0x00000004eb0e7824 */ /* 0x000fe200078e00ff */
[----:B------:R-:W-:Y:S01]  /*0980*/  ISETP.NE.AND P2, PT, R5, 0x1, PT ;  /* 0x000000010500780c */ /* 0x000fe20003f45270 */
[----:B------:R-:W-:Y:S01]  /*0990*/  IMAD.MOV.U32 R25, RZ, RZ, R0 ;  /* 0x000000ffff197224 */ /* 0x000fe200078e0000 */
[----:B------:R-:W-:Y:S01]  /*09a0*/  SHF.R.S32.HI R5, RZ, 0x1f, R235 ;  /* 0x0000001fff057819 */ /* 0x000fe200000114eb */
[----:B-----5:R-:W-:Y:S01]  /*09b0*/  IMAD R3, R2, -0x80, R3 ;  /* 0xffffff8002037824 */ /* 0x020fe200078e0203 */
[----:B------:R-:W-:Y:S01]  /*09c0*/  IADD3 R18, P1, R14, R4, RZ ;  /* 0x000000040e127210 */ /* 0x000fe20007f3e0ff */
[----:B------:R-:W-:Y:S01]  /*09d0*/  IMAD.MOV.U32 R220, RZ, RZ, 0x20 ;  /* 0x00000020ffdc7424 */ /* 0x000fe200078e00ff */
[----:B------:R-:W-:Y:S01]  /*09e0*/  IADD3 R16, P0, R12, R235, RZ ;  /* 0x000000eb0c107210 */ /* 0x000fe20007f1e0ff */
[----:B------:R-:W-:Y:S01]  /*09f0*/  IMAD.MOV.U32 R231, RZ, RZ, 0x10 ;  /* 0x00000010ffe77424 */ /* 0x000fe200078e00ff */
[----:B------:R-:W-:Y:S01]  /*0a00*/  SHF.R.S32.HI R240, RZ, 0x2, R13 ;  /* 0x00000002fff07819 */ /* 0x000fe2000001140d */
[----:B------:R-:W-:Y:S01]  /*0a10*/  UIADD3 UR6, UR10, 0x3f, URZ ;  /* 0x0000003f0a067890 */ /* 0x000fe2000fffe03f */
[----:B------:R-:W-:Y:S01]  /*0a20*/  LEA.HI.X.SX32 R19, R14, R11, 0x1, P1 ;  /* 0x0000000b0e137211 */ /* 0x000fe200008f0eff */
[----:B------:R-:W-:Y:S01]  /*0a30*/  CS2R R154, SRZ ;  /* 0x00000000009a7805 */ /* 0x000fe2000001ff00 */
[----:B------:R-:W-:Y:S01]  /*0a40*/  LEA.HI.X.SX32 R17, R12, R5, 0x1, P0 ;  /* 0x000000050c117211 */ /* 0x000fe200000f0eff */
[----:B------:R-:W-:Y:S01]  /*0a50*/  @P2 IMAD.HI.U32 R11, R0, c[0x0][0x24c], RZ ;  /* 0x00009300000b2a27 */ /* 0x000fe200078e00ff */
[----:B------:R-:W-:Y:S01]  /*0a60*/  SHF.R.S32.HI R5, RZ, 0x1f, R240 ;  /* 0x0000001fff057819 */ /* 0x000fe200000114f0 */
[----:B------:R-:W-:Y:S01]  /*0a70*/  USHF.R.S32.HI UR5, URZ, 0x1f, UR6 ;  /* 0x0000001f3f057899 */ /* 0x000fe20008011406 */
[----:B------:R-:W-:Y:S01]  /*0a80*/  IADD3 R31, P1, R240, R6, RZ ;  /* 0x00000006f01f7210 */ /* 0x000fe20007f3e0ff */
[----:B------:R-:W-:Y:S01]  /*0a90*/  IMAD.WIDE.U32 R20, R0, c[0x0][0x270], R18 ;  /* 0x00009c0000147a25 */ /* 0x000fe200078e0012 */
[----:B------:R-:W-:Y:S01]  /*0aa0*/  IADD3 R36, P0, R240, R8, RZ ;  /* 0x00000008f0247210 */ /* 0x000fe20007f1e0ff */
[----:B------:R-:W-:Y:S01]  /*0ab0*/  ULEA.HI UR5, UR5, UR6, URZ, 0x6 ;  /* 0x0000000605057291 */ /* 0x000fe2000f8f303f */
[----:B------:R-:W-:Y:S01]  /*0ac0*/  SHF.R.S32.HI R4, RZ, 0x1f, R0 ;  /* 0x0000001fff047819 */ /* 0x000fe20000011400 */
[C---:B------:R-:W-:Y:S01]  /*0ad0*/  IMAD.X R8, R5.reuse, 0x1, R7, P1 ;  /* 0x0000000105087824 */ /* 0x040fe200008e0607 */
[CC--:B------:R-:W-:Y:S01]  /*0ae0*/  LEA.HI R6, R10.reuse, R235.reuse, RZ, 0x4 ;  /* 0x000000eb0a067211 */ /* 0x0c0fe200078f20ff */
[----:B------:R-:W-:Y:S01]  /*0af0*/  IMAD.X R37, R5, 0x1, R9, P0 ;  /* 0x0000000105257824 */ /* 0x000fe200000e0609 */
[-C--:B------:R-:W-:Y:S01]  /*0b00*/  LEA.HI R7, R10, R235.reuse, RZ, 0x3 ;  /* 0x000000eb0a077211 */ /* 0x080fe200078f18ff */
[C---:B------:R-:W-:Y:S01]  /*0b10*/  IMAD R5, R4.reuse, c[0x0][0x270], RZ ;  /* 0x00009c0004057a24 */ /* 0x040fe200078e02ff */
[----:B------:R-:W-:Y:S01]  /*0b20*/  SHF.R.S32.HI R12, RZ, 0x4, R6 ;  /* 0x00000004ff0c7819 */ /* 0x000fe20000011406 */
[----:B------:R-:W-:Y:S01]  /*0b30*/  IMAD R9, R4, c[0x0][0x288], RZ ;  /* 0x0000a20004097a24 */ /* 0x000fe200078e02ff */
[----:B------:R-:W-:Y:S01]  /*0b40*/  LOP3.LUT R14, R13, 0xfffffffc, RZ, 0xc0, !PT ;  /* 0xfffffffc0d0e7812 */ /* 0x000fe200078ec0ff */
[----:B------:R-:W-:Y:S01]  /*0b50*/  IMAD R40, R0, c[0x0][0x274], R5 ;  /* 0x00009d0000287a24 */ /* 0x000fe200078e0205 */
[----:B------:R-:W-:Y:S01]  /*0b60*/  LEA.HI R5, R6, R12, RZ, 0x1 ;  /* 0x0000000c06057211 */ /* 0x000fe200078f08ff */
[----:B------:R-:W-:Y:S01]  /*0b70*/  IMAD R38, R0, c[0x0][0x28c], R9 ;  /* 0x0000a30000267a24 */ /* 0x000fe200078e0209 */
[----:B------:R-:W-:Y:S01]  /*0b80*/  @P2 SHF.R.U32.HI R25, RZ, c[0x0][0x250], R11 ;  /* 0x00009400ff192a19 */ /* 0x000fe2000001160b */
[----:B------:R-:W-:Y:S01]  /*0b90*/  IMAD.SHL.U32 R9, R7, 0x8, RZ ;  /* 0x0000000807097824 */ /* 0x000fe200078e00ff */
[----:B------:R-:W-:Y:S01]  /*0ba0*/  LOP3.LUT R5, R5, 0xfffffffe, RZ, 0xc0, !PT ;  /* 0xfffffffe05057812 */ /* 0x000fe200078ec0ff */
[----:B------:R-:W-:Y:S01]  /*0bb0*/  IMAD.IADD R11, R235, 0x1, -R14 ;  /* 0x00000001eb0b7824 */ /* 0x000fe200078e0a0e */
[----:B------:R-:W-:Y:S01]  /*0bc0*/  LEA.HI R237, R13, R240, RZ, 0x1 ;  /* 0x000000f00ded7211 */ /* 0x000fe200078f08ff */
[----:B------:R-:W-:Y:S01]  /*0bd0*/  IMAD.WIDE R36, R2, 0x80, R36 ;  /* 0x0000008002247825 */ /* 0x000fe200078e0224 */
[----:B------:R-:W-:Y:S01]  /*0be0*/  LOP3.LUT R9, R9, 0xc0, RZ, 0xc0, !PT ;  /* 0x000000c009097812 */ /* 0x000fe200078ec0ff */
[----:B------:R-:W-:Y:S01]  /*0bf0*/  CS2R R152, SRZ ;  /* 0x0000000000987805 */ /* 0x000fe2000001ff00 */
[----:B------:R-:W-:Y:S01]  /*0c00*/  SHF.R.S32.HI R2, RZ, 0x1f, R25 ;  /* 0x0000001fff027819 */ /* 0x000fe20000011419 */
[----:B------:R-:W-:Y:S01]  /*0c10*/  IMAD.SHL.U32 R14, R11, 0x8, RZ ;  /* 0x000000080b0e7824 */ /* 0x000fe200078e00ff */
[----:B------:R-:W-:Y:S01]  /*0c20*/  LOP3.LUT R237, R237, 0x7fffffe, RZ, 0xc0, !PT ;  /* 0x07fffffeeded7812 */ /* 0x000fe200078ec0ff */
[----:B------:R-:W-:Y:S01]  /*0c30*/  IMAD.WIDE.U32 R18, R0, c[0x0][0x288], R18 ;  /* 0x0000a20000127a25 */ /* 0x000fe200078e0012 */
[----:B------:R-:W-:Y:S01]  /*0c40*/  SEL R242, R241, RZ, !P4 ;  /* 0x000000fff1f27207 */ /* 0x000fe20006000000 */
[----:B------:R-:W-:Y:S01]  /*0c50*/  CS2R R150, SRZ ;  /* 0x0000000000967805 */ /* 0x000fe2000001ff00 */
[----:B------:R-:W-:Y:S01]  /*0c60*/  SHF.R.S32.HI R15, RZ, 0x1f, R14 ;  /* 0x0000001fff0f7819 */ /* 0x000fe2000001140e */
[----:B------:R-:W-:Y:S01]  /*0c70*/  IMAD.IADD R5, R12, 0x1, -R5 ;  /* 0x000000010c057824 */ /* 0x000fe200078e0a05 */
[----:B------:R-:W-:Y:S01]  /*0c80*/  SHF.R.U32.HI R12, RZ, 0x3, R9 ;  /* 0x00000003ff0c7819 */ /* 0x000fe20000011609 */
[----:B------:R-:W-:Y:S01]  /*0c90*/  IMAD.IADD R41, R21, 0x1, R40 ;  /* 0x0000000115297824 */ /* 0x000fe200078e0228 */
[----:B------:R-:W-:Y:S01]  /*0ca0*/  LOP3.LUT R9, R9, 0x18, R14, 0xf8, !PT ;  /* 0x0000001809097812 */ /* 0x000fe200078ef80e */
[----:B------:R-:W-:Y:S01]  /*0cb0*/  IMAD.IADD R39, R19, 0x1, R38 ;  /* 0x0000000113277824 */ /* 0x000fe200078e0226 */
[----:B------:R-:W-:Y:S01]  /*0cc0*/  SHF.R.S32.HI R21, RZ, 0x1f, R241 ;  /* 0x0000001fff157819 */ /* 0x000fe200000114f1 */
[----:B------:R-:W-:Y:S01]  /*0cd0*/  IMAD.MOV.U32 R40, RZ, RZ, R20 ;  /* 0x000000ffff287224 */ /* 0x000fe200078e0014 */
[----:B------:R-:W-:Y:S01]  /*0ce0*/  LOP3.LUT R12, R9, R12, RZ, 0x3c, !PT ;  /* 0x0000000c090c7212 */ /* 0x000fe200078e3cff */
[----:B------:R-:W-:Y:S01]  /*0cf0*/  IMAD.MOV.U32 R38, RZ, RZ, R18 ;  /* 0x000000ffff267224 */ /* 0x000fe200078e0012 */
[-C--:B------:R-:W-:Y:S01]  /*0d00*/  LEA.HI R9, R10, R235.reuse, RZ, 0x5 ;  /* 0x000000eb0a097211 */ /* 0x080fe200078f28ff */
[----:B------:R-:W-:Y:S01]  /*0d10*/  IMAD R26, R2, c[0x0][0x1e0], RZ ;  /* 0x00007800021a7a24 */ /* 0x000fe200078e02ff */
[----:B------:R-:W-:Y:S01]  /*0d20*/  SEL R22, R241, RZ, !P3 ;  /* 0x000000fff1167207 */ /* 0x000fe20005800000 */
[----:B------:R-:W-:Y:S01]  /*0d30*/  IMAD R20, R8, c[0x0][0x178], RZ ;  /* 0x00005e0008147a24 */ /* 0x000fe200078e02ff */
[----:B------:R-:W-:Y:S01]  /*0d40*/  IADD3 R239, R14, 0x40, RZ ;  /* 0x000000400eef7810 */ /* 0x000fe20007ffe0ff */
[----:B------:R-:W-:Y:S01]  /*0d50*/  IMAD R18, R8, c[0x0][0x208], RZ ;  /* 0x0000820008127a24 */ /* 0x000fe200078e02ff */
[C---:B------:R-:W-:Y:S01]  /*0d60*/  SEL R8, R21.reuse, RZ, !P4 ;  /* 0x000000ff15087207 */ /* 0x040fe20006000000 */
[----:B------:R-:W-:Y:S01]  /*0d70*/  IMAD R2, R2, c[0x0][0x1b0], RZ ;  /* 0x00006c0002027a24 */ /* 0x000fe200078e02ff */
[----:B------:R-:W-:Y:S01]  /*0d80*/  SEL R21, R21, RZ, !P3 ;  /* 0x000000ff15157207 */ /* 0x000fe20005800000 */
[C---:B------:R-:W-:Y:S01]  /*0d90*/  IMAD R19, R31.reuse, c[0x0][0x17c], R20 ;  /* 0x00005f001f137a24 */ /* 0x040fe200078e0214 */
[----:B------:R-:W-:Y:S01]  /*0da0*/  ISETP.GE.AND P3, PT, R14, c[0x0][0x1cc], PT ;  /* 0x000073000e007a0c */ /* 0x000fe20003f66270 */
[----:B------:R-:W-:Y:S01]  /*0db0*/  IMAD R18, R31, c[0x0][0x20c], R18 ;  /* 0x000083001f127a24 */ /* 0x000fe200078e0212 */
[----:B------:R-:W-:Y:S01]  /*0dc0*/  LOP3.LUT R6, R6, 0xfffffff0, RZ, 0xc0, !PT ;  /* 0xfffffff006067812 */ /* 0x000fe200078ec0ff */
[C---:B------:R-:W-:Y:S01]  /*0dd0*/  IMAD R26, R25.reuse, c[0x0][0x1e4], R26 ;  /* 0x00007900191a7a24 */ /* 0x040fe200078e021a */
[----:B------:R-:W-:Y:S01]  /*0de0*/  LEA.HI R232, R10, R235, RZ, 0x7 ;  /* 0x000000eb0ae87211 */ /* 0x000fe200078f38ff */
[----:B------:R-:W-:Y:S01]  /*0df0*/  IMAD R23, R25, c[0x0][0x1b4], R2 ;  /* 0x00006d0019177a24 */ /* 0x000fe200078e0202 */
[----:B------:R-:W-:Y:S01]  /*0e00*/  SHF.R.S32.HI R2, RZ, 0x5, R9 ;  /* 0x00000005ff027819 */ /* 0x000fe20000011409 */
[----:B------:R-:W-:Y:S01]  /*0e10*/  IMAD.WIDE.U32 R32, R31, c[0x0][0x178], R14 ;  /* 0x00005e001f207a25 */ /* 0x000fe200078e000e */
[----:B------:R-:W-:Y:S01]  /*0e20*/  SHF.R.U32.HI R232, RZ, 0x4, R232 ;  /* 0x00000004ffe87819 */ /* 0x000fe200000116e8 */
[----:B------:R-:W-:Y:S01]  /*0e30*/  CS2R R148, SRZ ;  /* 0x0000000000947805 */ /* 0x000fe2000001ff00 */
[----:B------:R-:W-:Y:S01]  /*0e40*/  CS2R R146, SRZ ;  /* 0x0000000000927805 */ /* 0x000fe2000001ff00 */
[--C-:B------:R-:W-:Y:S01]  /*0e50*/  IMAD.WIDE.U32 R42, R25, c[0x0][0x1e0], R14.reuse ;  /* 0x00007800192a7a25 */ /* 0x100fe200078e000e */
[----:B------:R-:W-:Y:S01]  /*0e60*/  CS2R R144, SRZ ;  /* 0x0000000000907805 */ /* 0x000fe2000001ff00 */
[----:B------:R-:W-:Y:S01]  /*0e70*/  CS2R R142, SRZ ;  /* 0x00000000008e7805 */ /* 0x000fe2000001ff00 */
[----:B------:R-:W-:Y:S01]  /*0e80*/  CS2R R140, SRZ ;  /* 0x00000000008c7805 */ /* 0x000fe2000001ff00 */
[--C-:B------:R-:W-:Y:S01]  /*0e90*/  IMAD.WIDE.U32 R30, R31, c[0x0][0x208], R14.reuse ;  /* 0x000082001f1e7a25 */ /* 0x100fe200078e000e */
[----:B------:R-:W-:Y:S01]  /*0ea0*/  CS2R R138, SRZ ;  /* 0x00000000008a7805 */ /* 0x000fe2000001ff00 */
[----:B------:R-:W-:Y:S01]  /*0eb0*/  CS2R R136, SRZ ;  /* 0x0000000000887805 */ /* 0x000fe2000001ff00 */
[----:B------:R-:W-:Y:S01]  /*0ec0*/  CS2R R134, SRZ ;  /* 0x0000000000867805 */ /* 0x000fe2000001ff00 */
[----:B------:R-:W-:Y:S01]  /*0ed0*/  IMAD.WIDE.U32 R24, R25, c[0x0][0x1b0], R14 ;  /* 0x00006c0019187a25 */ /* 0x000fe200078e000e */
[----:B------:R-:W-:Y:S01]  /*0ee0*/  CS2R R132, SRZ ;  /* 0x0000000000847805 */ /* 0x000fe2000001ff00 */
[----:B------:R-:W-:Y:S01]  /*0ef0*/  CS2R R130, SRZ ;  /* 0x0000000000827805 */ /* 0x000fe2000001ff00 */
[----:B------:R-:W-:Y:S01]  /*0f00*/  CS2R R128, SRZ ;  /* 0x0000000000807805 */ /* 0x000fe2000001ff00 */
[----:B------:R-:W-:Y:S01]  /*0f10*/  IMAD R15, R8, c[0x0][0x278], RZ ;  /* 0x00009e00080f7a24 */ /* 0x000fe200078e02ff */
[----:B------:R-:W-:Y:S01]  /*0f20*/  CS2R R126, SRZ ;  /* 0x00000000007e7805 */ /* 0x000fe2000001ff00 */
[----:B------:R-:W-:Y:S01]  /*0f30*/  IMAD.IADD R237, R240, 0x1, -R237 ;  /* 0x00000001f0ed7824 */ /* 0x000fe200078e0aed */
[----:B------:R-:W-:Y:S01]  /*0f40*/  CS2R R124, SRZ ;  /* 0x00000000007c7805 */ /* 0x000fe2000001ff00 */
[C---:B------:R-:W-:Y:S01]  /*0f50*/  IMAD R15, R242.reuse, c[0x0][0x27c], R15 ;  /* 0x00009f00f20f7a24 */ /* 0x040fe200078e020f */
[----:B------:R-:W-:Y:S01]  /*0f60*/  CS2R R122, SRZ ;  /* 0x00000000007a7805 */ /* 0x000fe2000001ff00 */
[----:B------:R-:W-:Y:S01]  /*0f70*/  IMAD.WIDE.U32 R40, R242, c[0x0][0x278], R40 ;  /* 0x00009e00f2287a25 */ /* 0x000fe200078e0028 */
[----:B------:R-:W-:Y:S01]  /*0f80*/  CS2R R120, SRZ ;  /* 0x0000000000787805 */ /* 0x000fe2000001ff00 */
[----:B------:R-:W-:Y:S01]  /*0f90*/  CS2R R118, SRZ ;  /* 0x0000000000767805 */ /* 0x000fe2000001ff00 */
[----:B------:R-:W-:Y:S01]  /*0fa0*/  CS2R R116, SRZ ;  /* 0x0000000000747805 */ /* 0x000fe2000001ff00 */
[----:B------:R-:W-:Y:S01]  /*0fb0*/  IMAD R237, R2, 0x8, R237 ;  /* 0x0000000802ed7824 */ /* 0x000fe200078e02ed */
[----:B------:R-:W-:Y:S01]  /*0fc0*/  LEA R250, P1, R40, c[0x0][0x258], 0x2 ;  /* 0x0000960028fa7a11 */ /* 0x000fe200078210ff */
[----:B------:R-:W-:Y:S01]  /*0fd0*/  IMAD.IADD R27, R43, 0x1, R26 ;  /* 0x000000012b1b7824 */ /* 0x000fe200078e021a */
[----:B------:R-:W-:Y:S01]  /*0fe0*/  CS2R R114, SRZ ;  /* 0x0000000000727805 */ /* 0x000fe2000001ff00 */
[----:B------:R-:W-:Y:S01]  /*0ff0*/  IMAD R29, R21, c[0x0][0x1e8], RZ ;  /* 0x00007a00151d7a24 */ /* 0x000fe200078e02ff */
[----:B------:R-:W-:Y:S01]  /*1000*/  CS2R R112, SRZ ;  /* 0x0000000000707805 */ /* 0x000fe2000001ff00 */
[----:B------:R-:W-:Y:S01]  /*1010*/  IMAD.MOV.U32 R26, RZ, RZ, R42 ;  /* 0x000000ffff1a7224 */ /* 0x000fe200078e002a */
[----:B------:R-:W-:Y:S01]  /*1020*/  CS2R R110, SRZ ;  /* 0x00000000006e7805 */ /* 0x000fe2000001ff00 */
[----:B------:R-:W-:Y:S01]  /*1030*/  IMAD.IADD R15, R41, 0x1, R15 ;  /* 0x00000001290f7824 */ /* 0x000fe200078e020f */
[----:B------:R-:W-:Y:S01]  /*1040*/  CS2R R108, SRZ ;  /* 0x00000000006c7805 */ /* 0x000fe2000001ff00 */
[----:B------:R-:W-:Y:S01]  /*1050*/  IMAD R35, R8, c[0x0][0x290], RZ ;  /* 0x0000a40008237a24 */ /* 0x000fe200078e02ff */
[----:B------:R-:W-:Y:S01]  /*1060*/  CS2R R106, SRZ ;  /* 0x00000000006a7805 */ /* 0x000fe2000001ff00 */
[----:B------:R-:W-:Y:S01]  /*1070*/  IMAD.U32 R237, R237, 0x20, R12 ;  /* 0x00000020eded7824 */ /* 0x000fe200078e000c */
[----:B------:R-:W-:Y:S01]  /*1080*/  LEA.HI.X R251, R40, c[0x0][0x25c], R15, 0x2, P1 ;  /* 0x0000970028fb7a11 */ /* 0x000fe200008f140f */
[C---:B------:R-:W-:Y:S01]  /*1090*/  IMAD R12, R22.reuse, c[0x0][0x1ec], R29 ;  /* 0x00007b00160c7a24 */ /* 0x040fe200078e021d */
[----:B------:R-:W-:Y:S01]  /*10a0*/  CS2R R104, SRZ ;  /* 0x0000000000687805 */ /* 0x000fe2000001ff00 */
        /* <DEDUP_REMOVED lines=11> */
[C---:B------:R-:W-:Y:S01]  /*1160*/  LEA R246, P0, R38.reuse, c[0x0][0x280], 0x2 ;  /* 0x0000a00026f67a11 */ /* 0x040fe200078010ff */
[----:B------:R-:W-:Y:S01]  /*1170*/  IMAD R15, R37, c[0x0][0x1d8], RZ ;  /* 0x00007600250f7a24 */ /* 0x000fe200078e02ff */
[----:B------:R-:W-:Y:S01]  /*1180*/  CS2R R88, SRZ ;  /* 0x0000000000587805 */ /* 0x000fe2000001ff00 */
[----:B------:R-:W-:Y:S01]  /*1190*/  IMAD.IADD R20, R39, 0x1, R20 ;  /* 0x0000000127147824 */ /* 0x000fe200078e0214 */
[----:B------:R-:W-:Y:S01]  /*11a0*/  CS2R R86, SRZ ;  /* 0x0000000000567805 */ /* 0x000fe2000001ff00 */
[----:B------:R-:W-:Y:S01]  /*11b0*/  IMAD.IADD R25, R25, 0x1, R23 ;  /* 0x0000000119197824 */ /* 0x000fe200078e0217 */
[----:B------:R-:W-:Y:S01]  /*11c0*/  CS2R R84, SRZ ;  /* 0x0000000000547805 */ /* 0x000fe2000001ff00 */
[----:B------:R-:W-:Y:S01]  /*11d0*/  IMAD R21, R21, c[0x0][0x1b8], RZ ;  /* 0x00006e0015157a24 */ /* 0x000fe200078e02ff */
[----:B------:R-:W-:Y:S01]  /*11e0*/  LEA.HI.X R247, R38, c[0x0][0x284], R20, 0x2, P0 ;  /* 0x0000a10026f77a11 */ /* 0x000fe200000f1414 */
        /* <DEDUP_REMOVED lines=12> */
[----:B------:R-:W-:Y:S01]  /*12b0*/  IMAD.IADD R15, R29, 0x1, R15 ;  /* 0x000000011d0f7824 */ /* 0x000fe200078e020f */
[----:B------:R-:W-:Y:S01]  /*12c0*/  CS2R R68, SRZ ;  /* 0x0000000000447805 */ /* 0x000fe2000001ff00 */
[----:B------:R-:W-:Y:S01]  /*12d0*/  IMAD.IADD R23, R33, 0x1, R19 ;  /* 0x0000000121177824 */ /* 0x000fe200078e0213 */
[----:B------:R-:W-:Y:S01]  /*12e0*/  CS2R R66, SRZ ;  /* 0x0000000000427805 */ /* 0x000fe2000001ff00 */
[----:B------:R-:W-:Y:S01]  /*12f0*/  IMAD.IADD R25, R25, 0x1, R21 ;  /* 0x0000000119197824 */ /* 0x000fe200078e0215 */
[----:B------:R-:W-:Y:S01]  /*1300*/  LEA.HI.X R27, R28, c[0x0][0x1c4], R15, 0x1, P0 ;  /* 0x000071001c1b7a11 */ /* 0x000fe200000f0c0f */
[----:B------:R-:W-:Y:S01]  /*1310*/  IMAD R19, R37, c[0x0][0x1a8], RZ ;  /* 0x00006a0025137a24 */ /* 0x000fe200078e02ff */
[----:B------:R-:W-:Y:S01]  /*1320*/  CS2R R64, SRZ ;  /* 0x0000000000407805 */ /* 0x000fe2000001ff00 */
[----:B------:R-:W-:Y:S01]  /*1330*/  IMAD.MOV.U32 R15, RZ, RZ, c[0x0][0x1d8] ;  /* 0x00007600ff0f7624 */ /* 0x000fe200078e00ff */
[----:B------:R-:W-:Y:S01]  /*1340*/  CS2R R62, SRZ ;  /* 0x00000000003e7805 */ /* 0x000fe2000001ff00 */
[C---:B------:R-:W-:Y:S01]  /*1350*/  IMAD R20, R36.reuse, c[0x0][0x1ac], R19 ;  /* 0x00006b0024147a24 */ /* 0x040fe200078e0213 */
[----:B------:R-:W-:Y:S01]  /*1360*/  CS2R R60, SRZ ;  /* 0x00000000003c7805 */ /* 0x000fe2000001ff00 */
[----:B------:R-:W-:Y:S01]  /*1370*/  IMAD.WIDE.U32 R38, R36, c[0x0][0x1a8], R24 ;  /* 0x00006a0024267a25 */ /* 0x000fe200078e0018 */
[----:B------:R-:W-:-:S02]  /*1380*/  USHF.R.S32.HI UR8, URZ, 0x6, UR5 ;  /* 0x000000063f087899 */ /* 0x000fc40008011405 */
[----:B------:R-:W-:Y:S01]  /*1390*/  UMOV UR4, URZ ;  /* 0x0000003f00047c82 */ /* 0x000fe20008000000 */
[----:B------:R-:W-:Y:S01]  /*13a0*/  IMAD R25, R4, c[0x0][0x180], RZ ;  /* 0x0000600004197a24 */ /* 0x000fe200078e02ff */
[----:B------:R-:W-:Y:S01]  /*13b0*/  LEA R24, P0, R38, c[0x0][0x190], 0x1 ;  /* 0x0000640026187a11 */ /* 0x000fe200078008ff */
[C---:B------:R-:W-:Y:S01]  /*13c0*/  IMAD R21, R4.reuse, c[0x0][0x210], RZ ;  /* 0x0000840004157a24 */ /* 0x040fe200078e02ff */
[----:B------:R-:W-:Y:S01]  /*13d0*/  UMOV UR9, 0x1 ;  /* 0x0000000100097882 */ /* 0x000fe20000000000 */
[----:B------:R-:W-:Y:S01]  /*13e0*/  IMAD R19, R4, c[0x0][0x238], RZ ;  /* 0x00008e0004137a24 */ /* 0x000fe200078e02ff */
[----:B------:R-:W-:Y:S01]  /*13f0*/  UMOV UR5, URZ ;  /* 0x0000003f00057c82 */ /* 0x000fe20008000000 */
[----:B------:R-:W-:Y:S01]  /*1400*/  IMAD.MOV.U32 R22, RZ, RZ, R32 ;  /* 0x000000ffff167224 */ /* 0x000fe200078e0020 */
[----:B------:R-:W-:Y:S01]  /*1410*/  LEA R32, P1, R15, R26, 0x7 ;  /* 0x0000001a0f207211 */ /* 0x000fe200078238ff */
[----:B------:R-:W-:Y:S02]  /*1420*/  IMAD.MOV.U32 R4, RZ, RZ, c[0x0][0x1dc] ;  /* 0x00007700ff047624 */ /* 0x000fe400078e00ff */
[----:B------:R-:W-:-:S02]  /*1430*/  IMAD.IADD R35, R31, 0x1, R18 ;  /* 0x000000011f237824 */ /* 0x000fc400078e0212 */
[C---:B------:R-:W-:Y:S01]  /*1440*/  IMAD R12, R0.reuse, c[0x0][0x23c], R19 ;  /* 0x00008f00000c7a24 */ /* 0x040fe200078e0213 */
[----:B------:R-:W-:Y:S01]  /*1450*/  LEA.HI.X R33, R15, R27, R4, 0x7, P1 ;  /* 0x0000001b0f217211 */ /* 0x000fe200008f3c04 */
[----:B------:R-:W-:Y:S01]  /*1460*/  IMAD.WIDE.U32 R18, R0, c[0x0][0x238], R16 ;  /* 0x00008e0000127a25 */ /* 0x000fe200078e0010 */
[----:B------:R-:W-:Y:S02]  /*1470*/  IADD3 R15, R14, 0x20, RZ ;  /* 0x000000200e0f7810 */ /* 0x000fe40007ffe0ff */
[----:B------:R-:W-:Y:S01]  /*1480*/  ISETP.GE.AND P1, PT, R239, c[0x0][0x1cc], PT ;  /* 0x00007300ef007a0c */ /* 0x000fe20003f26270 */
[----:B------:R-:W-:Y:S01]  /*1490*/  IMAD.IADD R17, R3, 0x1, -R240 ;  /* 0x0000000103117824 */ /* 0x000fe200078e0af0 */
[----:B------:R-:W-:Y:S01]  /*14a0*/  ISETP.GE.AND P2, PT, R15, c[0x0][0x1cc], PT ;  /* 0x000073000f007a0c */ /* 0x000fe20003f46270 */
[----:B------:R-:W-:Y:S01]  /*14b0*/  IMAD.IADD R20, R39, 0x1, R20 ;  /* 0x0000000127147824 */ /* 0x000fe200078e0214 */
[----:B------:R-:W-:Y:S01]  /*14c0*/  LEA.HI R16, R10, R235, RZ, 0x6 ;  /* 0x000000eb0a107211 */ /* 0x000fe200078f30ff */
[----:B------:R-:W-:Y:S01]  /*14d0*/  IMAD.WIDE.U32 R36, R0, c[0x0][0x180], R22 ;  /* 0x0000600000247a25 */ /* 0x000fe200078e0016 */
[----:B------:R-:W-:-:S02]  /*14e0*/  ISETP.LT.OR P6, PT, R17, 0x1, P3 ;  /* 0x000000011100780c */ /* 0x000fc40001fc1670 */
[C---:B------:R-:W-:Y:S01]  /*14f0*/  ISETP.LT.OR P5, PT, R17.reuse, 0x1, P2 ;  /* 0x000000011100780c */ /* 0x040fe200017a1670 */
[----:B------:R-:W-:Y:S01]  /*1500*/  IMAD.MOV.U32 R23, RZ, RZ, c[0x0][0x1a8] ;  /* 0x00006a00ff177624 */ /* 0x000fe200078e00ff */
[C---:B------:R-:W-:Y:S01]  /*1510*/  ISETP.LT.OR P4, PT, R17.reuse, 0x1, P1 ;  /* 0x000000011100780c */ /* 0x040fe20000f81670 */
[----:B------:R-:W-:Y:S01]  /*1520*/  IMAD.MOV.U32 R34, RZ, RZ, R30 ;  /* 0x000000ffff227224 */ /* 0x000fe200078e001e */
[----:B------:R-:W-:Y:S01]  /*1530*/  ISETP.LT.OR P3, PT, R17, 0x41, P3 ;  /* 0x000000411100780c */ /* 0x000fe20001f61670 */
[----:B------:R-:W-:Y:S01]  /*1540*/  IMAD R30, R0, c[0x0][0x184], R25 ;  /* 0x00006100001e7a24 */ /* 0x000fe200078e0219 */
[----:B------:R-:W-:Y:S01]  /*1550*/  LEA.HI.X R25, R38, c[0x0][0x194], R20, 0x1, P0 ;  /* 0x0000650026197a11 */ /* 0x000fe200000f0c14 */
[C---:B------:R-:W-:Y:S01]  /*1560*/  IMAD R28, R0.reuse, c[0x0][0x214], R21 ;  /* 0x00008500001c7a24 */ /* 0x040fe200078e0215 */
[----:B------:R-:W-:Y:S01]  /*1570*/  LEA R22, P0, R23, R24, 0x7 ;  /* 0x0000001817167211 */ /* 0x000fe200078038ff */
[----:B------:R-:W-:Y:S01]  /*1580*/  IMAD.MOV.U32 R21, RZ, RZ, c[0x0][0x1ac] ;  /* 0x00006b00ff157624 */ /* 0x000fe200078e00ff */
[----:B------:R-:W-:Y:S01]  /*1590*/  ISETP.LT.OR P2, PT, R17, 0x41, P2 ;  /* 0x000000411100780c */ /* 0x000fe20001741670 */
[----:B------:R-:W-:Y:S01]  /*15a0*/  IMAD.SHL.U32 R237, R237, 0x2, RZ ;  /* 0x00000002eded7824 */ /* 0x000fe200078e00ff */
[----:B------:R-:W-:Y:S01]  /*15b0*/  ISETP.LT.OR P1, PT, R17, 0x41, P1 ;  /* 0x000000411100780c */ /* 0x000fe20000f21670 */
[----:B------:R-:W-:Y:S01]  /*15c0*/  IMAD.WIDE.U32 R34, R0, c[0x0][0x210], R34 ;  /* 0x0000840000227a25 */ /* 0x000fe200078e0022 */
[----:B------:R-:W-:-:S02]  /*15d0*/  LEA.HI.X R23, R23, R25, R21, 0x7, P0 ;  /* 0x0000001917177211 */ /* 0x000fc400000f3c15 */
[----:B------:R-:W-:Y:S01]  /*15e0*/  SHF.R.S32.HI R21, RZ, 0x1f, R13 ;  /* 0x0000001fff157819 */ /* 0x000fe2000001140d */
[----:B------:R-:W-:Y:S01]  /*15f0*/  @!PT LDS RZ, [RZ] ;  /* 0x00000000fffff984 */ /* 0x000fe20000000800 */
[----:B------:R-:W-:Y:S01]  /*1600*/  @!PT LDS RZ, [RZ] ;  /* 0x00000000fffff984 */ /* 0x000fe20000000800 */
[----:B------:R-:W-:Y:S01]  /*1610*/  @!PT LDS RZ, [RZ] ;  /* 0x00000000fffff984 */ /* 0x000fe20000000800 */
[----:B------:R1:W-:Y:S01]  /*1620*/  LDGSTS.E.BYPASS.LTC128B.128 [R237+0x6080], [R26.64], !P6 ;  /* 0x060800001aed7fae */ /* 0x0003e2000f101d4c */
[----:B------:R-:W-:Y:S01]  /*1630*/  IMAD R13, R8, c[0x0][0x188], RZ ;  /* 0x00006200080d7a24 */ /* 0x000fe200078e02ff */
[----:B------:R-:W-:Y:S01]  /*1640*/  SHF.R.S32.HI R16, RZ, 0x6, R16 ;  /* 0x00000006ff107819 */ /* 0x000fe20000011410 */
[----:B------:R-:W-:Y:S01]  /*1650*/  IMAD.IADD R31, R37, 0x1, R30 ;  /* 0x00000001251f7824 */ /* 0x000fe200078e021e */
[----:B------:R-:W-:Y:S01]  /*1660*/  LEA.HI R0, R21, R240, RZ, 0x3 ;  /* 0x000000f015007211 */ /* 0x000fe200078f18ff */
[----:B------:R1:W-:Y:S01]  /*1670*/  LDGSTS.E.BYPASS.LTC128B.128 [R237+0x8080], [R26.64+0x40], !P5 ;  /* 0x080800401aed7fae */ /* 0x0003e2000e901d4c */
[C---:B------:R-:W-:Y:S01]  /*1680*/  IMAD R20, R242.reuse, c[0x0][0x18c], R13 ;  /* 0x00006300f2147a24 */ /* 0x040fe200078e020d */
[----:B------:R-:W-:Y:S01]  /*1690*/  LEA.HI R13, R9, R2, RZ, 0x1 ;  /* 0x00000002090d7211 */ /* 0x000fe200078f08ff */
[----:B------:R-:W-:Y:S01]  /*16a0*/  IMAD.MOV.U32 R30, RZ, RZ, R36 ;  /* 0x000000ffff1e7224 */ /* 0x000fe200078e0024 */
[----:B------:R1:W-:Y:S01]  /*16b0*/  LDGSTS.E.BYPASS.LTC128B.128 [R237+0xa080], [R26.64+0x80], !P4 ;  /* 0x0a0800801aed7fae */ /* 0x0003e2000e101d4c */
[----:B------:R-:W-:Y:S01]  /*16c0*/  IMAD.IADD R29, R35, 0x1, R28 ;  /* 0x00000001231d7824 */ /* 0x000fe200078e021c */
[----:B------:R-:W-:Y:S01]  /*16d0*/  LOP3.LUT R13, R13, 0xfffffffe, RZ, 0xc0, !PT ;  /* 0xfffffffe0d0d7812 */ /* 0x000fe200078ec0ff */
[----:B------:R-:W-:Y:S01]  /*16e0*/  IMAD.WIDE.U32 R30, R242, c[0x0][0x188], R30 ;  /* 0x00006200f21e7a25 */ /* 0x000fe200078e001e */
[----:B------:R2:W-:Y:S01]  /*16f0*/  LDGSTS.E.BYPASS.LTC128B.128 [R237+0x7080], [R32.64], !P3 ;  /* 0x0708000020ed7fae */ /* 0x0005e2000d901d4c */
[----:B------:R-:W-:-:S02]  /*1700*/  ISETP.GE.AND P3, PT, R14, c[0x0][0x19c], PT ;  /* 0x000067000e007a0c */ /* 0x000fc40003f66270 */
[----:B------:R-:W-:Y:S01]  /*1710*/  IMAD.IADD R4, R2, 0x1, -R13 ;  /* 0x0000000102047824 */ /* 0x000fe200078e0a0d */
[----:B------:R2:W-:Y:S01]  /*1720*/  LDGSTS.E.BYPASS.LTC128B.128 [R237+0x9080], [R32.64+0x40], !P2 ;  /* 0x0908004020ed7fae */ /* 0x0005e2000d101d4c */
[----:B------:R-:W-:Y:S01]  /*1730*/  IMAD.IADD R20, R31, 0x1, R20 ;  /* 0x000000011f147824 */ /* 0x000fe200078e0214 */
[----:B------:R-:W-:Y:S01]  /*1740*/  LEA R46, P0, R30, c[0x0][0x160], 0x1 ;  /* 0x000058001e2e7a11 */ /* 0x000fe200078008ff */
[----:B------:R-:W-:Y:S01]  /*1750*/  IMAD.SHL.U32 R226, R4, 0x400, RZ ;  /* 0x0000040004e27824 */ /* 0x000fe200078e00ff */
[----:B------:R2:W-:Y:S01]  /*1760*/  LDGSTS.E.BYPASS.LTC128B.128 [R237+0xb080], [R32.64+0x80], !P1 ;  /* 0x0b08008020ed7fae */ /* 0x0005e2000c901d4c */
[----:B------:R-:W-:Y:S01]  /*1770*/  ISETP.LT.OR P1, PT, R17, 0x1, P3 ;  /* 0x000000011100780c */ /* 0x000fe20001f21670 */
[----:B------:R-:W-:Y:S01]  /*1780*/  IMAD.MOV.U32 R28, RZ, RZ, R34 ;  /* 0x000000ffff1c7224 */ /* 0x000fe200078e0022 */
[----:B------:R-:W-:Y:S01]  /*1790*/  LEA.HI.X R47, R30, c[0x0][0x164], R20, 0x1, P0 ;  /* 0x000059001e2f7a11 */ /* 0x000fe200000f0c14 */
[----:B------:R-:W-:Y:S01]  /*17a0*/  IMAD R21, R8, c[0x0][0x218], RZ ;  /* 0x0000860008157a24 */ /* 0x000fe200078e02ff */
[----:B------:R-:W-:Y:S01]  /*17b0*/  ISETP.GE.AND P6, PT, R15, c[0x0][0x19c], PT ;  /* 0x000067000f007a0c */ /* 0x000fe20003fc6270 */
[----:B------:R-:W-:Y:S01]  /*17c0*/  IMAD R20, R11, 0x2, R226 ;  /* 0x000000020b147824 */ /* 0x000fe200078e02e2 */
[----:B------:R-:W-:Y:S01]  /*17d0*/  ISETP.GE.AND P5, PT, R239, c[0x0][0x19c], PT ;  /* 0x00006700ef007a0c */ /* 0x000fe20003fa6270 */
[C---:B------:R-:W-:Y:S01]  /*17e0*/  IMAD R21, R242.reuse, c[0x0][0x21c], R21 ;  /* 0x00008700f2157a24 */ /* 0x040fe200078e0215 */
[----:B------:R-:W0:Y:S01]  /*17f0*/  LDGDEPBAR ;  /* 0x00000000000079af */ /* 0x000e220000000000 */
[----:B------:R-:W-:Y:S01]  /*1800*/  IMAD.WIDE.U32 R28, R242, c[0x0][0x218], R28 ;  /* 0x00008600f21c7a25 */ /* 0x000fe200078e001c */
[----:B------:R-:W-:-:S02]  /*1810*/  ISETP.LT.OR P4, PT, R17, 0x1, P6 ;  /* 0x000000011100780c */ /* 0x000fc40003781670 */
[----:B------:R-:W-:Y:S01]  /*1820*/  ISETP.LT.OR P3, PT, R17, 0x41, P3 ;  /* 0x000000411100780c */ /* 0x000fe20001f61670 */
[----:B------:R-:W-:Y:S01]  /*1830*/  IMAD.IADD R11, R29, 0x1, R21 ;  /* 0x000000011d0b7824 */ /* 0x000fe200078e0215 */
[----:B-1----:R-:W-:Y:S01]  /*1840*/  LOP3.LUT R27, R0, 0xfffffff8, RZ, 0xc0, !PT ;  /* 0xfffffff8001b7812 */ /* 0x002fe200078ec0ff */
[----:B------:R-:W-:Y:S01]  /*1850*/  IMAD.SHL.U32 R0, R16, 0x8, RZ ;  /* 0x0000000810007824 */ /* 0x000fe200078e00ff */
[----:B------:R-:W-:Y:S01]  /*1860*/  LEA R44, P0, R28, c[0x0][0x1f0], 0x1 ;  /* 0x00007c001c2c7a11 */ /* 0x000fe200078008ff */
[----:B------:R2:W-:Y:S01]  /*1870*/  LDGSTS.E.BYPASS.LTC128B.128 [R237+0x80], [R24.64], !P1 ;  /* 0x0008000018ed7fae */ /* 0x0005e2000c901d4c */
[----:B------:R-:W-:Y:S01]  /*1880*/  ISETP.LT.OR P1, PT, R17, 0x1, P5 ;  /* 0x000000011100780c */ /* 0x000fe20002f21670 */
[----:B------:R-:W-:Y:S01]  /*1890*/  IMAD.IADD R26, R240, 0x1, -R27 ;  /* 0x00000001f01a7824 */ /* 0x000fe200078e0a1b */
[----:B------:R-:W-:Y:S01]  /*18a0*/  LOP3.LUT R0, R0, 0x18, RZ, 0xc0, !PT ;  /* 0x0000001800007812 */ /* 0x000fe200078ec0ff */
[----:B------:R-:W-:Y:S01]  /*18b0*/  IMAD.IADD R19, R19, 0x1, R12 ;  /* 0x0000000113137824 */ /* 0x000fe200078e020c */
[----:B------:R-:W-:Y:S01]  /*18c0*/  LEA.HI.X R45, R28, c[0x0][0x1f4], R11, 0x1, P0 ;  /* 0x00007d001c2d7a11 */ /* 0x000fe200000f0c0b */
[----:B------:R-:W-:Y:S01]  /*18d0*/  IMAD R249, R8, c[0x0][0x240], RZ ;  /* 0x0000900008f97a24 */ /* 0x000fe200078e02ff */
[C---:B------:R-:W-:Y:S01]  /*18e0*/  LOP3.LUT P2, RZ, R26.reuse, 0x4, RZ, 0xc0, !PT ;  /* 0x000000041aff7812 */ /* 0x040fe2000784c0ff */
[----:B------:R-:W-:Y:S01]  /*18f0*/  IMAD.SHL.U32 R26, R26, 0x40, RZ ;  /* 0x000000401a1a7824 */ /* 0x000fe200078e00ff */
[----:B------:R-:W-:Y:S01]  /*1900*/  LOP3.LUT R12, R7, 0xfffffff8, RZ, 0xc0, !PT ;  /* 0xfffffff8070c7812 */ /* 0x000fe200078ec0ff */
[----:B------:R2:W-:Y:S01]  /*1910*/  LDGSTS.E.BYPASS.LTC128B.128 [R237+0x2080], [R24.64+0x40], !P4 ;  /* 0x0208004018ed7fae */ /* 0x0005e2000e101d4c */
[----:B------:R-:W-:Y:S01]  /*1920*/  ISETP.LT.OR P6, PT, R17, 0x41, P6 ;  /* 0x000000411100780c */ /* 0x000fe200037c1670 */
[----:B------:R-:W-:Y:S01]  /*1930*/  IMAD.IADD R6, R235, 0x1, -R6 ;  /* 0x00000001eb067824 */ /* 0x000fe200078e0a06 */
[----:B------:R-:W-:Y:S01]  /*1940*/  LOP3.LUT R26, R26, 0x1c0, RZ, 0xc0, !PT ;  /* 0x000001c01a1a7812 */ /* 0x000fe200078ec0ff */
[----:B------:R2:W-:Y:S01]  /*1950*/  LDGSTS.E.BYPASS.LTC128B.128 [R237+0x4080], [R24.64+0x80], !P1 ;  /* 0x0408008018ed7fae */ /* 0x0005e2000c901d4c */
[----:B------:R-:W-:Y:S01]  /*1960*/  ISETP.LT.OR P5, PT, R17, 0x41, P5 ;  /* 0x000000411100780c */ /* 0x000fe20002fa1670 */
[----:B------:R-:W-:Y:S01]  /*1970*/  IMAD R249, R242, c[0x0][0x244], R249 ;  /* 0x00009100f2f97a24 */ /* 0x000fe200078e02f9 */
[----:B------:R-:W-:Y:S01]  /*1980*/  SHF.R.U32.HI R13, RZ, 0x3, R26 ;  /* 0x00000003ff0d7819 */ /* 0x000fe2000001161a */
[----:B------:R2:W-:Y:S01]  /*1990*/  LDGSTS.E.BYPASS.LTC128B.128 [R237+0x1080], [R22.64], !P3 ;  /* 0x0108000016ed7fae */ /* 0x0005e2000d901d4c */
[----:B------:R-:W-:Y:S01]  /*19a0*/  ISETP.LT.AND P1, PT, R240, UR10, PT ;  /* 0x0000000af0007c0c */ /* 0x000fe2000bf21270 */
[----:B------:R-:W-:Y:S01]  /*19b0*/  IMAD.WIDE.U32 R242, R242, c[0x0][0x240], R18 ;  /* 0x00009000f2f27a25 */ /* 0x000fe200078e0012 */
[----:B------:R-:W-:Y:S01]  /*19c0*/  LOP3.LUT R13, R13, R26, R0, 0x1e, !PT ;  /* 0x0000001a0d0d7212 */ /* 0x000fe200078e1e00 */
[----:B------:R2:W-:Y:S01]  /*19d0*/  STL.64 [R1+0x8], R46 ;  /* 0x0000082e01007387 */ /* 0x0005e20000100a00 */
[C---:B------:R-:W-:Y:S01]  /*19e0*/  ISETP.GE.AND P0, PT, R14.reuse, c[0x0][0x16c], PT ;  /* 0x00005b000e007a0c */ /* 0x040fe20003f06270 */
[----:B------:R-:W-:Y:S01]  /*19f0*/  IMAD.SHL.U32 R234, R5, 0x8, RZ ;  /* 0x0000000805ea7824 */ /* 0x000fe200078e00ff */
[----:B------:R-:W-:Y:S01]  /*1a00*/  ISETP.GE.AND P4, PT, R14, c[0x0][0x1fc], PT ;  /* 0x00007f000e007a0c */ /* 0x000fe20003f86270 */
[----:B------:R-:W-:Y:S01]  /*1a10*/  IMAD.IADD R13, R20, 0x1, R13 ;  /* 0x00000001140d7824 */ /* 0x000fe200078e020d */
[----:B------:R-:W-:Y:S01]  /*1a20*/  ISETP.GE.OR P3, PT, R14, c[0x0][0x1fc], !P1 ;  /* 0x00007f000e007a0c */ /* 0x000fe20004f66670 */
[----:B------:R2:W-:Y:S01]  /*1a30*/  LDGSTS.E.BYPASS.LTC128B.128 [R237+0x3080], [R22.64+0x40], !P6 ;  /* 0x0308004016ed7fae */ /* 0x0005e2000f101d4c */
[----:B------:R-:W-:Y:S01]  /*1a40*/  ISETP.GE.OR P6, PT, R15, c[0x0][0x1fc], !P1 ;  /* 0x00007f000f007a0c */ /* 0x000fe20004fc6670 */
[----:B------:R-:W-:Y:S01]  /*1a50*/  IMAD.SHL.U32 R238, R13, 0x2, RZ ;  /* 0x000000020dee7824 */ /* 0x000fe200078e00ff */
[----:B------:R-:W-:Y:S01]  /*1a60*/  SHF.R.S32.HI R13, RZ, 0x1f, R16 ;  /* 0x0000001fff0d7819 */ /* 0x000fe20000011410 */
[----:B------:R2:W-:Y:S01]  /*1a70*/  LDGSTS.E.BYPASS.LTC128B.128 [R237+0x5080], [R22.64+0x80], !P5 ;  /* 0x0508008016ed7fae */ /* 0x0005e2000e901d4c */
[----:B------:R-:W-:Y:S01]  /*1a80*/  ISETP.GE.AND P5, PT, R15, c[0x0][0x16c], PT ;  /* 0x00005b000f007a0c */ /* 0x000fe20003fa6270 */
[----:B------:R-:W-:Y:S01]  /*1a90*/  IMAD.IADD R249, R243, 0x1, R249 ;  /* 0x00000001f3f97824 */ /* 0x000fe200078e02f9 */
[C---:B------:R-:W-:Y:S01]  /*1aa0*/  IADD3 R11, R238.reuse, 0xf480, RZ ;  /* 0x0000f480ee0b7810 */ /* 0x040fe20007ffe0ff */
[----:B------:R-:W0:Y:S01]  /*1ab0*/  LDGDEPBAR ;  /* 0x00000000000079af */ /* 0x000e220000000000 */
[----:B------:R-:W-:-:S02]  /*1ac0*/  IADD3 R236, R238, 0xf4c0, RZ ;  /* 0x0000f4c0eeec7810 */ /* 0x000fc40007ffe0ff */
[----:B------:R-:W-:Y:S01]  /*1ad0*/  @P2 IADD3 R236, R11, -0x40, RZ ;  /* 0xffffffc00bec2810 */ /* 0x000fe20007ffe0ff */
[----:B------:R-:W-:Y:S01]  /*1ae0*/  IMAD.IADD R11, R235, 0x1, -R12 ;  /* 0x00000001eb0b7824 */ /* 0x000fe200078e0a0c */
[----:B------:R-:W-:Y:S01]  /*1af0*/  LEA.HI R13, R13, R16, RZ, 0x2 ;  /* 0x000000100d0d7211 */ /* 0x000fe200078f10ff */
[----:B------:R2:W-:Y:S01]  /*1b00*/  STL.64 [R1], R44 ;  /* 0x0000002c01007387 */ /* 0x0005e20000100a00 */
[----:B------:R-:W-:Y:S02]  /*1b10*/  LOP3.LUT R12, R9, 0xffffffe0, RZ, 0xc0, !PT ;  /* 0xffffffe0090c7812 */ /* 0x000fe400078ec0ff */
[----:B------:R-:W-:Y:S02]  /*1b20*/  LEA.HI R8, R11, R11, RZ, 0x1 ;  /* 0x0000000b0b087211 */ /* 0x000fe400078f08ff */
[----:B------:R-:W-:Y:S01]  /*1b30*/  LOP3.LUT R13, R13, 0xfffffffc, RZ, 0xc0, !PT ;  /* 0xfffffffc0d0d7812 */ /* 0x000fe200078ec0ff */
[----:B------:R-:W-:Y:S01]  /*1b40*/  IMAD.IADD R12, R235, 0x1, -R12 ;  /* 0x00000001eb0c7824 */ /* 0x000fe200078e0a0c */
[----:B------:R-:W-:-:S02]  /*1b50*/  LOP3.LUT R230, R8, 0x7fffffe, RZ, 0xc0, !PT ;  /* 0x07fffffe08e67812 */ /* 0x000fc400078ec0ff */
[----:B------:R-:W-:Y:S01]  /*1b60*/  ISETP.GE.AND P2, PT, R15, c[0x0][0x1fc], PT ;  /* 0x00007f000f007a0c */ /* 0x000fe20003f46270 */
[----:B------:R-:W-:Y:S01]  /*1b70*/  IMAD.IADD R14, R16, 0x1, -R13 ;  /* 0x00000001100e7824 */ /* 0x000fe200078e0a0d */
[----:B------:R-:W-:Y:S01]  /*1b80*/  SHF.R.S32.HI R15, RZ, 0x1f, R6 ;  /* 0x0000001fff0f7819 */ /* 0x000fe20000011406 */
[----:B------:R-:W-:Y:S01]  /*1b90*/  IMAD.IADD R230, R11, 0x1, -R230 ;  /* 0x000000010be67824 */ /* 0x000fe200078e0ae6 */
[-C--:B------:R-:W-:Y:S01]  /*1ba0*/  LEA.HI R9, R6, R6.reuse, RZ, 0x1 ;  /* 0x0000000606097211 */ /* 0x080fe200078f08ff */
[----:B------:R-:W-:Y:S01]  /*1bb0*/  IMAD R13, R5, 0x4, R16 ;  /* 0x00000004050d7824 */ /* 0x000fe200078e0210 */
[----:B------:R-:W-:Y:S01]  /*1bc0*/  LEA.HI R15, R15, R6, RZ, 0x3 ;  /* 0x000000060f0f7211 */ /* 0x000fe200078f18ff */
[----:B------:R-:W-:Y:S01]  /*1bd0*/  IMAD R233, R14, -0x8, R3 ;  /* 0xfffffff80ee97824 */ /* 0x000fe200078e0203 */
[----:B------:R-:W-:Y:S01]  /*1be0*/  LOP3.LUT R19, R9, 0x7fffffe, RZ, 0xc0, !PT ;  /* 0x07fffffe09137812 */ /* 0x000fe200078ec0ff */
[----:B------:R-:W-:Y:S01]  /*1bf0*/  IMAD R230, R13, 0x8, R230 ;  /* 0x000000080de67824 */ /* 0x000fe200078e02e6 */
[----:B------:R-:W-:Y:S01]  /*1c00*/  SHF.R.S32.HI R13, RZ, 0x1f, R12 ;  /* 0x0000001fff0d7819 */ /* 0x000fe2000001140c */
[----:B------:R-:W-:Y:S01]  /*1c10*/  IMAD.SHL.U32 R14, R11, 0x40, RZ ;  /* 0x000000400b0e7824 */ /* 0x000fe200078e00ff */
[----:B------:R-:W-:Y:S01]  /*1c20*/  LOP3.LUT R17, R15, 0xfffffff8, RZ, 0xc0, !PT ;  /* 0xfffffff80f117812 */ /* 0x000fe200078ec0ff */
[----:B------:R-:W-:Y:S01]  /*1c30*/  IMAD.IADD R16, R6, 0x1, -R19 ;  /* 0x0000000106107824 */ /* 0x000fe200078e0a13 */
[----:B------:R-:W-:Y:S01]  /*1c40*/  LEA.HI R3, R13, R12, RZ, 0x2 ;  /* 0x0000000c0d037211 */ /* 0x000fe200078f10ff */
[----:B------:R-:W-:Y:S01]  /*1c50*/  IMAD.SHL.U32 R11, R2, 0x10, RZ ;  /* 0x00000010020b7824 */ /* 0x000fe200078e00ff */
[----:B------:R-:W-:Y:S01]  /*1c60*/  SHF.R.S32.HI R15, RZ, 0x3, R15 ;  /* 0x00000003ff0f7819 */ /* 0x000fe2000001140f */
[----:B------:R-:W-:-:S04]  /*1c70*/  DEPBAR.LE SB0, 0x1 ;  /* 0x000080400000791a */ /* 0x000fc80000000000 */
[----:B------:R-:W-:Y:S01]  /*1c80*/  LOP3.LUT R13, R3, 0xfffffffc, RZ, 0xc0, !PT ;  /* 0xfffffffc030d7812 */ /* 0x000fe200078ec0ff */
[----:B------:R-:W-:Y:S01]  /*1c90*/  IMAD R227, R15, 0x8, R16 ;  /* 0x000000080fe37824 */ /* 0x000fe200078e0210 */
[----:B------:R-:W-:Y:S01]  /*1ca0*/  LOP3.LUT R14, R14, 0x1c0, RZ, 0xc0, !PT ;  /* 0x000001c00e0e7812 */ /* 0x000fe200078ec0ff */
[----:B------:R-:W-:Y:S01]  /*1cb0*/  IMAD.IADD R6, R6, 0x1, -R17 ;  /* 0x0000000106067824 */ /* 0x000fe200078e0a11 */
[----:B------:R-:W-:Y:S01]  /*1cc0*/  SHF.R.S32.HI R2, RZ, 0x1, R9 ;  /* 0x00000001ff027819 */ /* 0x000fe20000011409 */
[----:B------:R-:W-:Y:S01]  /*1cd0*/  IMAD.IADD R12, R12, 0x1, -R13 ;  /* 0x000000010c0c7824 */ /* 0x000fe200078e0a0d */
[----:B------:R-:W-:Y:S01]  /*1ce0*/  SHF.R.S32.HI R9, RZ, 0x1f, R9 ;  /* 0x0000001fff097819 */ /* 0x000fe20000011409 */
[----:B------:R-:W-:Y:S01]  /*1cf0*/  IMAD.SHL.U32 R227, R227, 0x20, RZ ;  /* 0x00000020e3e37824 */ /* 0x000fe200078e00ff */
[----:B------:R-:W-:Y:S01]  /*1d00*/  SEL R244, RZ, 0x1, P0 ;  /* 0x00000001fff47807 */ /* 0x000fe20000000000 */
[----:B------:R-:W-:Y:S01]  /*1d10*/  IMAD R226, R15, 0x200, R226 ;  /* 0x000002000fe27824 */ /* 0x000fe200078e02e2 */
[----:B------:R-:W-:Y:S01]  /*1d20*/  ISETP.GE.AND P0, PT, R239, c[0x0][0x16c], PT ;  /* 0x00005b00ef007a0c */ /* 0x000fe20003f06270 */
[----:B------:R-:W-:Y:S01]  /*1d30*/  IMAD R233, R12, -0x2, R233 ;  /* 0xfffffffe0ce97824 */ /* 0x000fe200078e02e9 */
[----:B------:R-:W-:-:S02]  /*1d40*/  LOP3.LUT R16, R14, 0x30, R11, 0xf8, !PT ;  /* 0x000000300e107812 */ /* 0x000fc400078ef80b */
[----:B------:R-:W-:Y:S02]  /*1d50*/  SHF.R.S32.HI R8, RZ, 0x1, R8 ;  /* 0x00000001ff087819 */ /* 0x000fe40000011408 */
[----:B------:R-:W-:Y:S02]  /*1d60*/  LEA.HI R13, R9, R2, RZ, 0x2 ;  /* 0x00000002090d7211 */ /* 0x000fe400078f10ff */
[----:B------:R-:W-:Y:S02]  /*1d70*/  SEL R9, RZ, 0x4, P0 ;  /* 0x00000004ff097807 */ /* 0x000fe40000000000 */
[----:B------:R-:W-:Y:S02]  /*1d80*/  SHF.R.U32.HI R228, RZ, 0x3, R14 ;  /* 0x00000003ffe47819 */ /* 0x000fe4000001160e */
[----:B------:R-:W-:Y:S01]  /*1d90*/  LOP3.LUT R11, R16, 0x8, R7, 0xf8, !PT ;  /* 0x00000008100b7812 */ /* 0x000fe200078ef807 */
[----:B------:R-:W-:Y:S01]  /*1da0*/  BAR.SYNC.DEFER_BLOCKING 0x0 ;  /* 0x0000000000007b1d */ /* 0x000fe20000010000 */
[C---:B------:R-:W-:Y:S01]  /*1db0*/  LOP3.LUT P0, RZ, R8.reuse, 0x2, RZ, 0xc0, !PT ;  /* 0x0000000208ff7812 */ /* 0x040fe2000780c0ff */
[----:B------:R-:W-:Y:S01]  /*1dc0*/  IMAD.SHL.U32 R8, R8, 0x40, RZ ;  /* 0x0000004008087824 */ /* 0x000fe200078e00ff */
[----:B------:R-:W-:Y:S01]  /*1dd0*/  LOP3.LUT R228, R11, R228, RZ, 0x3c, !PT ;  /* 0x000000e40be47212 */ /* 0x000fe200078e3cff */
[----:B------:R-:W-:Y:S01]  /*1de0*/  IMAD.SHL.U32 R11, R5, 0x10, RZ ;  /* 0x00000010050b7824 */ /* 0x000fe200078e00ff */
[----:B------:R-:W-:-:S02]  /*1df0*/  SEL R221, R220, 0xffffffe0, !P0 ;  /* 0xffffffe0dcdd7807 */ /* 0x000fc40004000000 */
[----:B------:R-:W-:Y:S01]  /*1e00*/  LOP3.LUT R10, R8, 0xc0, RZ, 0xc0, !PT ;  /* 0x000000c0080a7812 */ /* 0x000fe200078ec0ff */
[----:B------:R-:W-:Y:S01]  /*1e10*/  IMAD R228, R5, 0x200, R228 ;  /* 0x0000020005e47824 */ /* 0x000fe200078e02e4 */
[----:B------:R-:W-:Y:S02]  /*1e20*/  LOP3.LUT R11, R11, 0x10, RZ, 0xc0, !PT ;  /* 0x000000100b0b7812 */ /* 0x000fe400078ec0ff */
[----:B------:R-:W-:Y:S01]  /*1e30*/  LOP3.LUT R8, R10, 0x8, R7, 0xf8, !PT ;  /* 0x000000080a087812 */ /* 0x000fe200078ef807 */
[----:B------:R-:W-:Y:S01]  /*1e40*/  IMAD.SHL.U32 R228, R228, 0x2, RZ ;  /* 0x00000002e4e47824 */ /* 0x000fe200078e00ff */
[----:B------:R-:W-:Y:S02]  /*1e50*/  SHF.R.U32.HI R7, RZ, 0x3, R10 ;  /* 0x00000003ff077819 */ /* 0x000fe4000001160a */
[----:B------:R-:W-:Y:S02]  /*1e60*/  LOP3.LUT R232, R11, 0x8, R232, 0xf8, !PT ;  /* 0x000000080be87812 */ /* 0x000fe400078ef8e8 */
[----:B------:R-:W-:-:S02]  /*1e70*/  LOP3.LUT R11, R8, R7, RZ, 0x3c, !PT ;  /* 0x00000007080b7212 */ /* 0x000fc400078e3cff */
[----:B------:R-:W-:Y:S02]  /*1e80*/  SEL R10, RZ, 0x2, P5 ;  /* 0x00000002ff0a7807 */ /* 0x000fe40002800000 */
[----:B------:R-:W-:Y:S01]  /*1e90*/  SEL R8, RZ, 0xffffffff, P5 ;  /* 0xffffffffff087807 */ /* 0x000fe20002800000 */
[----:B------:R-:W-:Y:S01]  /*1ea0*/  IMAD.U32 R230, R230, 0x20, R11 ;  /* 0x00000020e6e67824 */ /* 0x000fe200078e000b */
[----:B------:R-:W-:Y:S02]  /*1eb0*/  IADD3 R7, R9, R10, R244 ;  /* 0x0000000a09077210 */ /* 0x000fe40007ffe0f4 */
[----:B------:R-:W-:Y:S01]  /*1ec0*/  LOP3.LUT R13, R13, 0xfffffffc, RZ, 0xc0, !PT ;  /* 0xfffffffc0d0d7812 */ /* 0x000fe200078ec0ff */
[----:B------:R-:W-:Y:S01]  /*1ed0*/  IMAD.SHL.U32 R230, R230, 0x2, RZ ;  /* 0x00000002e6e67824 */ /* 0x000fe200078e00ff */
[C---:B------:R-:W-:Y:S01]  /*1ee0*/  LOP3.LUT P0, RZ, R7.reuse, 0x1, RZ, 0xc0, !PT ;  /* 0x0000000107ff7812 */ /* 0x040fe2000780c0ff */
[----:B------:R-:W-:Y:S01]  /*1ef0*/  IMAD.SHL.U32 R9, R8, 0x2, RZ ;  /* 0x0000000208097824 */ /* 0x000fe200078e00ff */
[----:B------:R-:W-:Y:S01]  /*1f00*/  LOP3.LUT P5, RZ, R7, 0x2, RZ, 0xc0, !PT ;  /* 0x0000000207ff7812 */ /* 0x000fe200078ac0ff */
[----:B------:R-:W-:Y:S01]  /*1f10*/  IMAD.IADD R221, R230, 0x1, R221 ;  /* 0x00000001e6dd7824 */ /* 0x000fe200078e02dd */
[----:B------:R2:W1:Y:S01]  /*1f20*/  LDSM.16.M88.4 R168, [R230+0x6080] ;  /* 0x00608000e6a8783b */ /* 0x0004620000000200 */
[----:B------:R-:W-:Y:S01]  /*1f30*/  ISETP.GE.OR P0, PT, R240, UR10, !P0 ;  /* 0x0000000af0007c0c */ /* 0x000fe2000c706670 */
[----:B------:R-:W-:Y:S01]  /*1f40*/  IMAD.IADD R2, R2, 0x1, -R13 ;  /* 0x0000000102027824 */ /* 0x000fe200078e0a0d */
[----:B------:R-:W-:Y:S01]  /*1f50*/  ISETP.GE.OR P5, PT, R240, UR10, !P5 ;  /* 0x0000000af0007c0c */ /* 0x000fe2000efa6670 */
[----:B------:R2:W3:Y:S01]  /*1f60*/  LDSM.16.M88.4 R172, [R230+0x7080] ;  /* 0x00708000e6ac783b */ /* 0x0004e20000000200 */
[----:B------:R-:W-:-:S02]  /*1f70*/  SEL R8, RZ, 0x1, P4 ;  /* 0x00000001ff087807 */ /* 0x000fc40002000000 */
[----:B------:R-:W-:Y:S01]  /*1f80*/  ISETP.GE.AND P4, PT, R239, c[0x0][0x1fc], PT ;  /* 0x00007f00ef007a0c */ /* 0x000fe20003f86270 */
[----:B------:R2:W4:Y:S01]  /*1f90*/  LDSM.16.M88.4 R176, [R221+0x6080] ;  /* 0x00608000ddb0783b */ /* 0x0005220000000200 */
[----:B------:R-:W-:Y:S02]  /*1fa0*/  LOP3.LUT R244, R9, 0x2, R244, 0xe2, !PT ;  /* 0x0000000209f47812 */ /* 0x000fe400078ee2f4 */
[----:B------:R-:W-:Y:S01]  /*1fb0*/  SEL R245, RZ, 0x4, P4 ;  /* 0x00000004fff57807 */ /* 0x000fe20002000000 */
[----:B------:R2:W1:Y:S01]  /*1fc0*/  LDSM.16.M88.4 R184, [R221+0x7080] ;  /* 0x00708000ddb8783b */ /* 0x0004620000000200 */
[----:B------:R-:W-:Y:S02]  /*1fd0*/  LOP3.LUT P4, RZ, R6, 0x2, RZ, 0xc0, !PT ;  /* 0x0000000206ff7812 */ /* 0x000fe4000788c0ff */
[----:B------:R-:W-:Y:S01]  /*1fe0*/  LOP3.LUT R234, R234, 0x8, RZ, 0xc0, !PT ;  /* 0x00000008eaea7812 */ /* 0x000fe200078ec0ff */
[----:B------:R2:W1:Y:S01]  /*1ff0*/  LDSM.16.M88.4 R188, [R230+0x8080] ;  /* 0x00808000e6bc783b */ /* 0x0004620000000200 */
[----:B------:R-:W-:-:S02]  /*2000*/  SHF.R.S32.HI R3, RZ, 0x2, R3 ;  /* 0x00000002ff037819 */ /* 0x000fc40000011403 */
[----:B------:R-:W-:Y:S01]  /*2010*/  ISETP.GE.OR P1, PT, R239, c[0x0][0x1fc], !P1 ;  /* 0x00007f00ef007a0c */ /* 0x000fe20004f26670 */
[----:B------:R2:W1:Y:S01]  /*2020*/  LDSM.16.M88.4 R192, [R230+0x9080] ;  /* 0x00908000e6c0783b */ /* 0x0004620000000200 */
[----:B------:R-:W-:Y:S01]  /*2030*/  SEL R223, R231, 0xfffffff0, !P4 ;  /* 0xfffffff0e7df7807 */ /* 0x000fe20006000000 */
[C---:B------:R-:W-:Y:S02]  /*2040*/  IMAD R248, R4.reuse, 0x10, R3 ;  /* 0x0000001004f87824 */ /* 0x040fe400078e0203 */
[----:B------:R2:W1:Y:S01]  /*2050*/  LDSM.16.M88.4 R196, [R221+0x8080] ;  /* 0x00808000ddc4783b */ /* 0x0004620000000200 */
[----:B------:R-:W-:-:S03]  /*2060*/  IMAD R3, R4, 0x200, R227 ;  /* 0x0000020004037824 */ /* 0x000fc600078e02e3 */
[----:B------:R2:W1:Y:S04]  /*2070*/  LDSM.16.M88.4 R200, [R221+0x9080] ;  /* 0x00908000ddc8783b */ /* 0x0004680000000200 */
[----:B------:R2:W1:Y:S04]  /*2080*/  LDSM.16.M88.4 R204, [R230+0xa080] ;  /* 0x00a08000e6cc783b */ /* 0x0004680000000200 */
        /* <DEDUP_REMOVED lines=57> */
.L_x_120:
        /* <DEDUP_REMOVED lines=136> */
.L_x_118:
        /* <DEDUP_REMOVED lines=424> */
.L_x_119:
        /* <DEDUP_REMOVED lines=239> */
.L_x_117:
[----:B------:R-:W-:Y:S05]  /*5610*/  @P1 EXIT ;  /* 0x000000000000194d */ /* 0x000fea0003800000 */
[----:B------:R-:W-:-:S04]  /*5620*/  ISETP.NE.U32.AND P2, PT, RZ, c[0x0][0x360], PT ;  /* 0x0000d800ff007a0c */ /* 0x000fc80003f45070 */
[----:B------:R-:W-:-:S13]  /*5630*/  ISETP.NE.AND.EX P2, PT, RZ, c[0x0][0x364], PT, P2 ;  /* 0x0000d900ff007a0c */ /* 0x000fda0003f45320 */
[----:B------:R-:W-:-:S04]  /*5640*/  @P2 IMAD.MOV.U32 R0, RZ, RZ, 0x4 ;  /* 0x00000004ff002424 */ /* 0x000fc800078e00ff */
[----:B------:R-:W-:-:S05]  /*5650*/  @P2 IMAD.WIDE R8, R241, R0, c[0x0][0x360] ;  /* 0x0000d800f1082625 */ /* 0x000fca00078e0200 */
[----:B------:R-:W2:Y:S01]  /*5660*/  @P2 LDG.E R0, [R8.64] ;  /* 0x0000000c08002981 */ /* 0x000ea2000c1e1900 */
[----:B------:R-:W3:Y:S03]  /*5670*/  S2UR UR5, SR_CTAID.X ;  /* 0x00000000000579c3 */ /* 0x000ee60000002500 */
[----:B------:R-:W4:Y:S01]  /*5680*/  S2R R4, SR_CTAID.Y ;  /* 0x0000000000047919 */ /* 0x000f220000002600 */
[----:B---3--:R-:W-:-:S04]  /*5690*/  UIMAD UR5, UR5, 0x3000, URZ ;  /* 0x00003000050578a4 */ /* 0x008fc8000f8e023f */
[----:B------:R-:W-:Y:S01]  /*56a0*/  USHF.R.S32.HI UR4, URZ, 0x1f, UR5 ;  /* 0x0000001f3f047899 */ /* 0x000fe20008011405 */
[----:B------:R-:W-:Y:S01]  /*56b0*/  BAR.SYNC.DEFER_BLOCKING 0x1, 0x100 ;  /* 0x0044000000007b1d */ /* 0x000fe20000010000 */
[----:B--2--5:R-:W-:Y:S01]  /*56c0*/  @P2 IMAD R3, R241, 0x80, R0 ;  /* 0x00000080f1032824 */ /* 0x024fe200078e0200 */
[----:B------:R-:W-:-:S04]  /*56d0*/  MOV R0, 0x1 ;  /* 0x0000000100007802 */ /* 0x000fc80000000f00 */
[----:B------:R-:W-:Y:S02]  /*56e0*/  @P2 SHF.R.S32.HI R2, RZ, 0x1f, R3 ;  /* 0x0000001fff022819 */ /* 0x000fe40000011403 */
[----:B------:R-:W-:Y:S02]  /*56f0*/  ISETP.NE.AND P0, PT, R0, c[0x0][0x338], PT ;  /* 0x0000ce0000007a0c */ /* 0x000fe40003f05270 */
[----:B------:R-:W-:-:S04]  /*5700*/  @P2 LEA.HI R2, R2, R3, RZ, 0x7 ;  /* 0x0000000302022211 */ /* 0x000fc800078f38ff */
[----:B------:R-:W-:-:S05]  /*5710*/  @P2 SHF.R.S32.HI R6, RZ, 0x7, R2 ;  /* 0x00000007ff062819 */ /* 0x000fca0000011402 */
[----:B------:R-:W-:Y:S02]  /*5720*/  @P2 IMAD R6, R6, 0x3000, RZ ;  /* 0x0000300006062824 */ /* 0x000fe400078e02ff */
[----:B----4-:R-:W-:-:S03]  /*5730*/  @P0 IMAD.HI.U32 R0, R4, c[0x0][0x33c], RZ ;  /* 0x0000cf0004000a27 */ /* 0x010fc600078e00ff */
[----:B------:R-:W-:Y:S02]  /*5740*/  @P2 SHF.R.S32.HI R7, RZ, 0x1f, R6 ;  /* 0x0000001fff072819 */ /* 0x000fe40000011406 */
[----:B------:R-:W-:Y:S01]  /*5750*/  @!P2 CS2R R6, SRZ ;  /* 0x000000000006a805 */ /* 0x000fe2000001ff00 */
[----:B------:R-:W-:Y:S02]  /*5760*/  @P0 SHF.R.U32.HI R4, RZ, c[0x0][0x340], R0 ;  /* 0x0000d000ff040a19 */ /* 0x000fe40000011600 */
[--C-:B------:R-:W-:Y:S02]  /*5770*/  SHF.R.S32.HI R0, RZ, 0x1f, R235.reuse ;  /* 0x0000001fff007819 */ /* 0x100fe400000114eb */
[----:B------:R-:W-:Y:S02]  /*5780*/  SHF.R.S32.HI R5, RZ, 0x1f, R4 ;  /* 0x0000001fff057819 */ /* 0x000fe40000011404 */
[----:B------:R-:W-:-:S03]  /*5790*/  IADD3 R8, P1, P0, R6, UR5, R235 ;  /* 0x0000000506087c10 */ /* 0x000fc6000f83e0eb */
[----:B------:R-:W-:Y:S01]  /*57a0*/  IMAD R3, R5, c[0x0][0x328], RZ ;  /* 0x0000ca0005037a24 */ /* 0x000fe200078e02ff */
[----:B------:R-:W-:Y:S01]  /*57b0*/  IADD3.X R9, R7, UR4, R0, P1, P0 ;  /* 0x0000000407097c10 */ /* 0x000fe20008fe0400 */
[----:B------:R-:W-:Y:S01]  /*57c0*/  IMAD R5, R5, c[0x0][0x300], RZ ;  /* 0x0000c00005057a24 */ /* 0x000fe200078e02ff */
[----:B------:R-:W-:Y:S01]  /*57d0*/  SHF.R.S32.HI R0, RZ, 0x1f, R241 ;  /* 0x0000001fff007819 */ /* 0x000fe200000114f1 */
[C---:B------:R-:W-:Y:S01]  /*57e0*/  IMAD R3, R4.reuse, c[0x0][0x32c], R3 ;  /* 0x0000cb0004037a24 */ /* 0x040fe200078e0203 */
[----:B------:R-:W-:Y:S01]  /*57f0*/  SEL R241, R241, RZ, !P2 ;  /* 0x000000fff1f17207 */ /* 0x000fe20005000000 */
[----:B------:R-:W-:Y:S01]  /*5800*/  IMAD R2, R4, c[0x0][0x304], R5 ;  /* 0x0000c10004027a24 */ /* 0x000fe200078e0205 */
[----:B------:R-:W-:Y:S01]  /*5810*/  SEL R0, R0, RZ, !P2 ;  /* 0x000000ff00007207 */ /* 0x000fe20005000000 */
[----:B------:R-:W-:-:S04]  /*5820*/  IMAD.WIDE.U32 R6, R4, c[0x0][0x328], R8 ;  /* 0x0000ca0004067a25 */ /* 0x000fc800078e0008 */
[----:B------:R-:W-:-:S04]  /*5830*/  IMAD.WIDE.U32 R4, R4, c[0x0][0x300], R8 ;  /* 0x0000c00004047a25 */ /* 0x000fc800078e0008 */
[----:B------:R-:W-:Y:S01]  /*5840*/  IMAD.IADD R7, R7, 0x1, R3 ;  /* 0x0000000107077824 */ /* 0x000fe200078e0203 */
[----:B------:R-:W-:Y:S01]  /*5850*/  IADD3 R5, R5, R2, RZ ;  /* 0x0000000205057210 */ /* 0x000fe20007ffe0ff */
[----:B------:R-:W-:Y:S02]  /*5860*/  IMAD R2, R0, c[0x0][0x330], RZ ;  /* 0x0000cc0000027a24 */ /* 0x000fe400078e02ff */
[----:B------:R-:W-:-:S04]  /*5870*/  IMAD.WIDE.U32 R6, R241, c[0x0][0x330], R6 ;  /* 0x0000cc00f1067a25 */ /* 0x000fc800078e0006 */
[----:B------:R-:W-:Y:S01]  /*5880*/  IMAD R2, R241, c[0x0][0x334], R2 ;  /* 0x0000cd00f1027a24 */ /* 0x000fe200078e0202 */
[----:B------:R-:W-:Y:S01]  /*5890*/  LEA R8, P1, R6, c[0x0][0x310], 0x2 ;  /* 0x0000c40006087a11 */ /* 0x000fe200078210ff */
[----:B------:R-:W-:Y:S02]  /*58a0*/  IMAD R0, R0, c[0x0][0x308], RZ ;  /* 0x0000c20000007a24 */ /* 0x000fe400078e02ff */
[----:B------:R-:W-:Y:S02]  /*58b0*/  IMAD.IADD R3, R7, 0x1, R2 ;  /* 0x0000000107037824 */ /* 0x000fe400078e0202 */
[C---:B------:R-:W-:Y:S02]  /*58c0*/  IMAD R0, R241.reuse, c[0x0][0x30c], R0 ;  /* 0x0000c300f1007a24 */ /* 0x040fe400078e0200 */
[----:B------:R-:W-:Y:S01]  /*58d0*/  IMAD.WIDE.U32 R4, R241, c[0x0][0x308], R4 ;  /* 0x0000c200f1047a25 */ /* 0x000fe200078e0004 */
[----:B------:R-:W-:-:S04]  /*58e0*/  LEA.HI.X R9, R6, c[0x0][0x314], R3, 0x2, P1 ;  /* 0x0000c50006097a11 */ /* 0x000fc800008f1403 */
[----:B------:R-:W-:Y:S01]  /*58f0*/  IADD3 R5, R5, R0, RZ ;  /* 0x0000000005057210 */ /* 0x000fe20007ffe0ff */
[----:B------:R-:W-:Y:S01]  /*5900*/  RED.E.ADD.F32.FTZ.RN.STRONG.GPU [R8.64], R60 ;  /* 0x0000003c0800798e */ /* 0x000fe2000c10e78c */
[----:B------:R-:W-:-:S03]  /*5910*/  LEA R2, P0, R4, c[0x0][0x2e8], 0x2 ;  /* 0x0000ba0004027a11 */ /* 0x000fc600078010ff */
[----:B------:R-:W-:Y:S01]  /*5920*/  RED.E.ADD.F32.FTZ.RN.STRONG.GPU [R8.64+0x400], R61 ;  /* 0x0004003d0800798e */ /* 0x000fe2000c10e78c */
        /* <DEDUP_REMOVED lines=47> */
[----:B------:R-:W-:Y:S04]  /*5c20*/  RED.E.ADD.F32.FTZ.RN.STRONG.GPU [R2.64], R108 ;  /* 0x0000006c0200798e */ /* 0x000fe8000c10e78c */
        /* <DEDUP_REMOVED lines=48> */
.L_x_121:
        /* <DEDUP_REMOVED lines=13> */
.L_x_1388:


//--------------------- .text._ZN7cutlass13device_kernelIN5flash19enable_sm80_to_sm89INS1_16FlashAttnBwdSm80INS1_25CollectiveMainloopBwdSm80ILi2ELi1EN4cute5tupleIJNS5_1CILi64EEENS7_ILi128EEENS7_ILi96EEEEEENS_6half_tEfNS_4arch4Sm80ELb0ELb0ELb0ELb1ELb1ELb0ELb0ELb0ELi2ELi2ELi4ELi2ELb1EEENS1_24CollectiveEpilogueBwdGQAISB_fSE_Li256ELb1ELb1EEENS1_19SingleTileSchedulerILb1ELb0ELb0ELi128EEEEEEEEEvNT_6ParamsE --------------------------
	.section	.text._ZN7cutlass13device_kernelIN5flash19enable_sm80_to_sm89INS1_16FlashAttnBwdSm80INS1_25CollectiveMainloopBwdSm80ILi2ELi1EN4cute5tupleIJNS5_1CILi64EEENS7_ILi128EEENS7_ILi96EEEEEENS_6half_tEfNS_4arch4Sm80ELb0ELb0ELb0ELb1ELb1ELb0ELb0ELb0ELi2ELi2ELi4ELi2ELb1EEENS1_24CollectiveEpilogueBwdGQAISB_fSE_Li256ELb1ELb1EEENS1_19SingleTileSchedulerILb1ELb0ELb0ELi128EEEEEEEEEvNT_6ParamsE,"ax",@progbits
	.sectioninfo	@"SHI_REGISTERS=255"
	.align	128
.text._ZN7cutlass13device_kernelIN5flash19enable_sm80_to_sm89INS1_16FlashAttnBwdSm80INS1_25CollectiveMainloopBwdSm80ILi2ELi1EN4cute5tupleIJNS5_1CILi64EEENS7_ILi128EEENS7_ILi96EEEEEENS_6half_tEfNS_4arch4Sm80ELb0ELb0ELb0ELb1ELb1ELb0ELb0ELb0ELi2ELi2ELi4ELi2ELb1EEENS1_24CollectiveEpilogueBwdGQAISB_fSE_Li256ELb1ELb1EEENS1_19SingleTileSchedulerILb1ELb0ELb0ELi128EEEEEEEEEvNT_6ParamsE:
        .type           _ZN7cutlass13device_kernelIN5flash19enable_sm80_to_sm89INS1_16FlashAttnBwdSm80INS1_25CollectiveMainloopBwdSm80ILi2ELi1EN4cute5tupleIJNS5_1CILi64EEENS7_ILi128EEENS7_ILi96EEEEEENS_6half_tEfNS_4arch4Sm80ELb0ELb0ELb0ELb1ELb1ELb0ELb0ELb0ELi2ELi2ELi4ELi2ELb1EEENS1_24CollectiveEpilogueBwdGQAISB_fSE_Li256ELb1ELb1EEENS1_19SingleTileSchedulerILb1ELb0ELb0ELi128EEEEEEEEEvNT_6ParamsE,@function
        .size           _ZN7cutlass13device_kernelIN5flash19enable_sm80_to_sm89INS1_16FlashAttnBwdSm80INS1_25CollectiveMainloopBwdSm80ILi2ELi1EN4cute5tupleIJNS5_1CILi64EEENS7_ILi128EEENS7_ILi96EEEEEENS_6half_tEfNS_4arch4Sm80ELb0ELb0ELb0ELb1ELb1ELb0ELb0ELb0ELi2ELi2ELi4ELi2ELb1EEENS1_24CollectiveEpilogueBwdGQAISB_fSE_Li256ELb1ELb1EEENS1_19SingleTileSchedulerILb1ELb0ELb0ELi128EEEEEEEEEvNT_6ParamsE,(.L_x_1389 - _ZN7cutlass13device_kernelIN5flash19enable_sm80_to_sm89INS1_16FlashAttnBwdSm80INS1_25CollectiveMainloopBwdSm80ILi2ELi1EN4cute5tupleIJNS5_1CILi64EEENS7_ILi128EEENS7_ILi96EEEEEENS_6half_tEfNS_4arch4Sm80ELb0ELb0ELb0ELb1ELb1ELb0ELb0ELb0ELi2ELi2ELi4ELi2ELb1EEENS1_24CollectiveEpilogueBwdGQAISB_fSE_Li256ELb1ELb1EEENS1_19SingleTileSchedulerILb1ELb0ELb0ELi128EEEEEEEEEvNT_6ParamsE)
        .other          _ZN7cutlass13device_kernelIN5flash19enable_sm80_to_sm89INS1_16FlashAttnBwdSm80INS1_25CollectiveMainloopBwdSm80ILi2ELi1EN4cute5tupleIJNS5_1CILi64EEENS7_ILi128EEENS7_ILi96EEEEEENS_6half_tEfNS_4arch4Sm80ELb0ELb0ELb0ELb1ELb1ELb0ELb0ELb0ELi2ELi2ELi4ELi2ELb1EEENS1_24CollectiveEpilogueBwdGQAISB_fSE_Li256ELb1ELb1EEENS1_19SingleTileSchedulerILb1ELb0ELb0ELi128EEEEEEEEEvNT_6ParamsE,@"STO_CUDA_ENTRY STV_DEFAULT"
_ZN7cutlass13device_kernelIN5flash19enable_sm80_to_sm89INS1_16FlashAttnBwdSm80INS1_25CollectiveMainloopBwdSm80ILi2ELi1EN4cute5tupleIJNS5_1CILi64EEENS7_ILi128EEENS7_ILi96EEEEEENS_6half_tEfNS_4arch4Sm80ELb0ELb0ELb0ELb1ELb1ELb0ELb0ELb0ELi2ELi2ELi4ELi2ELb1EEENS1_24CollectiveEpilogueBwdGQAISB_fSE_Li256ELb1ELb1EEENS1_19SingleTileSchedulerILb1ELb0ELb0ELi128EEEEEEEEEvNT_6ParamsE:
        /* <DEDUP_REMOVED lines=18> */
.L_x_123:
        /* <DEDUP_REMOVED lines=8> */
.L_x_125:
[----:B------:R-:W-:Y:S02]  /*01a0*/  MOV R4, c[0x0][0x3ac] ;  /* 0x0000eb0000047a02 */ /* 0x000fe40000000f00 */
.L_x_124:
[----:B------:R-:W-:-:S05]  /*01b0*/  IMAD.SHL.U32 R3, R2, 0x80, RZ ;  /* 0x0000008002037824 */ /* 0x000fca00078e00ff */
[----:B-----5:R-:W-:-:S04]  /*01c0*/  ISETP.GE.AND P0, PT, R3, R4, PT ;  /* 0x000000040300720c */ /* 0x020fc80003f06270 */
[----:B------:R-:W-:Y:S01]  /*01d0*/  SEL R241, R241, 0xffffffff, !P0 ;  /* 0xfffffffff1f17807 */ /* 0x000fe20004000000 */
[----:B------:R-:W-:Y:S05]  /*01e0*/  BRA `(.L_x_126) ;  /* 0x0000011000007947 */ /* 0x000fea0003800000 */
.L_x_122:
[----:B---34-:R-:W-:-:S04]  /*01f0*/  ISETP.NE.U32.AND P0, PT, RZ, c[0x0][0x3c8], PT ;  /* 0x0000f200ff007a0c */ /* 0x018fc80003f05070 */
[----:B------:R-:W-:-:S13]  /*0200*/  ISETP.NE.AND.EX P0, PT, RZ, c[0x0][0x3cc], PT, P0 ;  /* 0x0000f300ff007a0c */ /* 0x000fda0003f05300 */
[----:B------:R-:W-:Y:S05]  /*0210*/  @!P0 BRA `(.L_x_127) ;  /* 0x0000002000008947 */ /* 0x000fea0003800000 */
[----:B------:R1:W5:Y:S01]  /*0220*/  LDG.E R4, [R4.64] ;  /* 0x0000000c04047981 */ /* 0x000362000c1e1900 */
[----:B------:R-:W-:Y:S05]  /*0230*/  BRA `(.L_x_128) ;  /* 0x0000009000007947 */ /* 0x000fea0003800000 */
.L_x_127:
        /* <DEDUP_REMOVED lines=8> */
.L_x_129:
[----:B------:R-:W-:Y:S02]  /*02c0*/  MOV R4, c[0x0][0x3ac] ;  /* 0x0000eb0000047a02 */ /* 0x000fe40000000f00 */
.L_x_128:
[----:B------:R-:W-:-:S05]  /*02d0*/  IMAD.SHL.U32 R3, R2, 0x80, RZ ;  /* 0x0000008002037824 */ /* 0x000fca00078e00ff */
[----:B-----5:R-:W-:-:S04]  /*02e0*/  ISETP.GE.AND P0, PT, R3, R4, PT ;  /* 0x000000040300720c */ /* 0x020fc80003f06270 */
[----:B------:R-:W-:-:S04]  /*02f0*/  SEL R241, R241, 0xffffffff, !P0 ;  /* 0xfffffffff1f17807 */ /* 0x000fc80004000000 */
.L_x_126:
        /* <DEDUP_REMOVED lines=36> */
.L_x_130:
[----:B------:R-:W-:-:S04]  /*0540*/  ISETP.NE.U32.AND P0, PT, RZ, c[0x0][0x2e0], PT ;  /* 0x0000b800ff007a0c */ /* 0x000fc80003f05070 */
[----:B------:R-:W-:-:S13]  /*0550*/  ISETP.NE.AND.EX P0, PT, RZ, c[0x0][0x2e4], PT, P0 ;  /* 0x0000b900ff007a0c */ /* 0x000fda0003f05300 */
[----:B------:R-:W-:Y:S05]  /*0560*/  @!P0 BRA `(.L_x_131) ;  /* 0x0000003000008947 */ /* 0x000fea0003800000 */
[----:B------:R-:W-:-:S05]  /*0570*/  IMAD.WIDE R12, R241, R12, c[0x0][0x2e0] ;  /* 0x0000b800f10c7625 */ /* 0x000fca00078e020c */
[----:B------:R1:W5:Y:S01]  /*0580*/  LDG.E R3, [R12.64] ;  /* 0x0000000c0c037981 */ /* 0x000362000c1e1900 */
[----:B------:R-:W-:Y:S05]  /*0590*/  BRA `(.L_x_132) ;  /* 0x0000004000007947 */ /* 0x000fea0003800000 */
.L_x_131:
[----:B------:R-:W-:Y:S05]  /*05a0*/  @!P3 BRA `(.L_x_132) ;  /* 0x000000300000b947 */ /* 0x000fea0003800000 */
[----:B------:R-:W2:Y:S04]  /*05b0*/  LDG.E R3, [R14.64] ;  /* 0x0000000c0e037981 */ /* 0x000ea8000c1e1900 */
[----:B------:R-:W2:Y:S02]  /*05c0*/  LDG.E R10, [R14.64+0x4] ;  /* 0x0000040c0e0a7981 */ /* 0x000ea4000c1e1900 */
[----:B--2---:R-:W-:Y:S02]  /*05d0*/  IADD3 R3, -R3, R10, RZ ;  /* 0x0000000a03037210 */ /* 0x004fe40007ffe1ff */
.L_x_132:
        /* <DEDUP_REMOVED lines=484> */
.L_x_136:
        /* <DEDUP_REMOVED lines=136> */
.L_x_134:
        /* <DEDUP_REMOVED lines=424> */
.L_x_135:
        /* <DEDUP_REMOVED lines=239> */
.L_x_133:
[----:B------:R-:W-:Y:S05]  /*5610*/  @P1 EXIT ;  /* 0x000000000000194d */ /* 0x000fea0003800000 */
[----:B------:R-:W-:-:S04]  /*5620*/  ISETP.NE.U32.AND P1, PT, RZ, c[0x0][0x360], PT ;  /* 0x0000d800ff007a0c */ /* 0x000fc80003f25070 */
[----:B------:R-:W-:-:S13]  /*5630*/  ISETP.NE.AND.EX P1, PT, RZ, c[0x0][0x364], PT, P1 ;  /* 0x0000d900ff007a0c */ /* 0x000fda0003f25310 */
[----:B------:R-:W-:-:S04]  /*5640*/  @P1 IMAD.MOV.U32 R0, RZ, RZ, 0x4 ;  /* 0x00000004ff001424 */ /* 0x000fc800078e00ff */
[----:B------:R-:W-:-:S06]  /*5650*/  @P1 IMAD.WIDE R4, R241, R0, c[0x0][0x360] ;  /* 0x0000d800f1041625 */ /* 0x000fcc00078e0200 */
[----:B------:R2:W3:Y:S01]  /*5660*/  @P1 LDG.E R4, [R4.64] ;  /* 0x0000000c04041981 */ /* 0x0004e2000c1e1900 */
[----:B------:R-:W4:Y:S01]  /*5670*/  S2UR UR6, SR_CTAID.X ;  /* 0x00000000000679c3 */ /* 0x000f220000002500 */
[----:B------:R-:W-:Y:S01]  /*5680*/  IMAD.MOV.U32 R0, RZ, RZ, 0x1 ;  /* 0x00000001ff007424 */ /* 0x000fe200078e00ff */
[----:B------:R-:W-:Y:S01]  /*5690*/  ULDC UR5, c[0x0][0x358] ;  /* 0x0000d60000057ab9 */ /* 0x000fe20000000800 */
[----:B------:R-:W1:Y:S01]  /*56a0*/  S2R R2, SR_CTAID.Y ;  /* 0x0000000000027919 */ /* 0x000e620000002600 */
[----:B------:R-:W-:Y:S01]  /*56b0*/  ULDC UR4, c[0x0][0x2f4] ;  /* 0x0000bd0000047ab9 */ /* 0x000fe20000000800 */
[----:B-----5:R-:W-:Y:S02]  /*56c0*/  IMAD R3, R241, c[0x0][0x2f4], RZ ;  /* 0x0000bd00f1037a24 */ /* 0x020fe400078e02ff */
[----:B------:R-:W-:Y:S01]  /*56d0*/  BAR.SYNC.DEFER_BLOCKING 0x1, 0x100 ;  /* 0x0044000000007b1d */ /* 0x000fe20000010000 */
[----:B------:R-:W-:-:S05]  /*56e0*/  ISETP.NE.AND P0, PT, R0, c[0x0][0x338], PT ;  /* 0x0000ce0000007a0c */ /* 0x000fca0003f05270 */
[----:B------:R-:W-:Y:S01]  /*56f0*/  BSSY B0, `(.L_x_137) ;  /* 0x0000023000007945 */ /* 0x000fe20003800000 */
[----:B----4-:R-:W-:-:S07]  /*5700*/  UIMAD UR5, UR6, UR5, URZ ;  /* 0x00000005060572a4 */ /* 0x010fce000f8e023f */
[----:B-1----:R-:W-:Y:S01]  /*5710*/  @P0 IMAD.HI.U32 R0, R2, c[0x0][0x33c], RZ ;  /* 0x0000cf0002000a27 */ /* 0x002fe200078e00ff */
[----:B------:R-:W-:-:S03]  /*5720*/  UIMAD UR5, UR5, UR4, URZ ;  /* 0x00000004050572a4 */ /* 0x000fc6000f8e023f */
[----:B------:R-:W-:Y:S01]  /*5730*/  IMAD.MOV.U32 R8, RZ, RZ, R2 ;  /* 0x000000ffff087224 */ /* 0x000fe200078e0002 */
[----:B------:R-:W-:Y:S01]  /*5740*/  @P0 SHF.R.U32.HI R8, RZ, c[0x0][0x340], R0 ;  /* 0x0000d000ff080a19 */ /* 0x000fe20000011600 */
[----:B------:R-:W-:Y:S01]  /*5750*/  USHF.R.S32.HI UR4, URZ, 0x1f, UR5 ;  /* 0x0000001f3f047899 */ /* 0x000fe20008011405 */
[----:B------:R-:W-:Y:S02]  /*5760*/  SHF.R.S32.HI R0, RZ, 0x1f, R241 ;  /* 0x0000001fff007819 */ /* 0x000fe400000114f1 */
[----:B--2---:R-:W-:Y:S02]  /*5770*/  SHF.R.S32.HI R5, RZ, 0x1f, R8 ;  /* 0x0000001fff057819 */ /* 0x004fe40000011408 */
[----:B------:R-:W-:Y:S01]  /*5780*/  SEL R0, R0, RZ, !P1 ;  /* 0x000000ff00007207 */ /* 0x000fe20004800000 */
[----:B---3--:R-:W-:Y:S01]  /*5790*/  @P1 IMAD R7, R241, 0x80, R4 ;  /* 0x00000080f1071824 */ /* 0x008fe200078e0204 */
[----:B------:R-:W-:Y:S02]  /*57a0*/  SHF.R.S32.HI R4, RZ, 0x1f, R3 ;  /* 0x0000001fff047819 */ /* 0x000fe40000011403 */
[----:B------:R-:W-:-:S02]  /*57b0*/  IADD3 R3, P2, P0, R3, UR5, R8 ;  /* 0x0000000503037c10 */ /* 0x000fc4000f85e008 */
[----:B------:R-:W-:Y:S02]  /*57c0*/  @P1 SHF.R.S32.HI R6, RZ, 0x1f, R7 ;  /* 0x0000001fff061819 */ /* 0x000fe40000011407 */
[----:B------:R-:W-:Y:S02]  /*57d0*/  IADD3.X R4, R4, UR4, R5, P2, P0 ;  /* 0x0000000404047c10 */ /* 0x000fe400097e0405 */
[----:B------:R-:W-:Y:S01]  /*57e0*/  @P1 LEA.HI R6, R6, R7, RZ, 0x7 ;  /* 0x0000000706061211 */ /* 0x000fe200078f38ff */
[----:B------:R-:W-:Y:S01]  /*57f0*/  IMAD.MOV R7, RZ, RZ, -R8 ;  /* 0x000000ffff077224 */ /* 0x000fe200078e0a08 */
[----:B------:R-:W-:Y:S02]  /*5800*/  ISETP.NE.AND P2, PT, R235, RZ, PT ;  /* 0x000000ffeb00720c */ /* 0x000fe40003f45270 */
[----:B------:R-:W-:Y:S01]  /*5810*/  @P1 SHF.R.S32.HI R6, RZ, 0x7, R6 ;  /* 0x00000007ff061819 */ /* 0x000fe20000011406 */
[----:B------:R-:W-:Y:S01]  /*5820*/  IMAD R7, R7, c[0x0][0x338], R2 ;  /* 0x0000ce0007077a24 */ /* 0x000fe200078e0202 */
[C---:B------:R-:W-:Y:S01]  /*5830*/  SHF.L.U64.HI R4, R3.reuse, 0x2, R4 ;  /* 0x0000000203047819 */ /* 0x040fe20000010204 */
[----:B------:R-:W-:Y:S01]  /*5840*/  IMAD.SHL.U32 R3, R3, 0x4, RZ ;  /* 0x0000000403037824 */ /* 0x000fe200078e00ff */
[----:B------:R-:W-:Y:S01]  /*5850*/  SEL R241, R241, RZ, !P1 ;  /* 0x000000fff1f17207 */ /* 0x000fe20004800000 */
[----:B------:R-:W-:-:S03]  /*5860*/  @P1 IMAD R6, R6, 0x3000, RZ ;  /* 0x0000300006061824 */ /* 0x000fc600078e02ff */
[----:B------:R-:W-:Y:S01]  /*5870*/  IADD3 R10, P0, R3, c[0x0][0x350], RZ ;  /* 0x0000d400030a7a10 */ /* 0x000fe20007f1e0ff */
[--C-:B------:R-:W-:Y:S01]  /*5880*/  @P1 IMAD.MOV.U32 R12, RZ, RZ, R6.reuse ;  /* 0x000000ffff0c1224 */ /* 0x100fe200078e0006 */
[----:B------:R-:W-:Y:S01]  /*5890*/  @P1 SHF.R.S32.HI R13, RZ, 0x1f, R6 ;  /* 0x0000001fff0d1819 */ /* 0x000fe20000011406 */
[----:B------:R-:W-:Y:S01]  /*58a0*/  @!P1 CS2R R12, SRZ ;  /* 0x00000000000c9805 */ /* 0x000fe2000001ff00 */
[----:B------:R-:W-:Y:S01]  /*58b0*/  IADD3.X R11, R4, c[0x0][0x354], RZ, P0, !PT ;  /* 0x0000d500040b7a10 */ /* 0x000fe200007fe4ff */
[----:B------:R-:W-:Y:S05]  /*58c0*/  @P2 BRA `(.L_x_138) ;  /* 0x0000005000002947 */ /* 0x000fea0003800000 */
.L_x_139:
[----:B------:R-:W2:Y:S01]  /*58d0*/  LDG.E.STRONG.GPU R2, [R10.64] ;  /* 0x0000000c0a027981 */ /* 0x000ea2000c1ef900 */
[----:B------:R-:W-:Y:S01]  /*58e0*/  YIELD ;  /* 0x0000000000007946 */ /* 0x000fe20003800000 */
[----:B--2---:R-:W-:Y:S01]  /*58f0*/  ISETP.NE.AND P0, PT, R2, R7, PT ;  /* 0x000000070200720c */ /* 0x004fe20003f05270 */
[----:B------:R-:W-:-:S12]  /*5900*/  CCTL.IVALL ;  /* 0x00000000ff00798f */ /* 0x000fd80002000000 */
[----:B------:R-:W-:Y:S05]  /*5910*/  @P0 BRA `(.L_x_139) ;  /* 0xffffffb000000947 */ /* 0x000fea000383ffff */
.L_x_138:
[----:B------:R-:W-:Y:S05]  /*5920*/  BSYNC B0 ;  /* 0x0000000000007941 */ /* 0x000fea0003800000 */
.L_x_137:
[----:B------:R-:W-:Y:S01]  /*5930*/  MOV R2, 0xffffffff ;  /* 0xffffffff00027802 */ /* 0x000fe20000000f00 */
[----:B------:R-:W-:Y:S05]  /*5940*/  BRA.CONV ~URZ, `(.L_x_140) ;  /* 0x000000237f007947 */ /* 0x000fea000b800000 */
[----:B------:R-:W-:Y:S02]  /*5950*/  MOV R6, 0x5970 ;  /* 0x0000597000067802 */ /* 0x000fe40000000f00 */
[----:B------:R-:W-:Y:S05]  /*5960*/  CALL.REL.NOINC `($__internal_1_$__cuda_sm70_warpsync) ;  /* 0x00000a9000007944 */ /* 0x000fea0003c00000 */
.L_x_140:
[----:B------:R-:W-:Y:S01]  /*5970*/  UIMAD UR5, UR6, 0x3000, URZ ;  /* 0x00003000060578a4 */ /* 0x000fe2000f8e023f */
[----:B------:R-:W-:Y:S01]  /*5980*/  SHF.R.S32.HI R9, RZ, 0x1f, R235 ;  /* 0x0000001fff097819 */ /* 0x000fe200000114eb */
[----:B------:R-:W-:Y:S01]  /*5990*/  IMAD R15, R5, c[0x0][0x328], RZ ;  /* 0x0000ca00050f7a24 */ /* 0x000fe200078e02ff */
[----:B------:R-:W-:-:S06]  /*59a0*/  NOP ;  /* 0x0000000000007918 */ /* 0x000fcc0000000000 */
[----:B------:R-:W-:Y:S01]  /*59b0*/  USHF.R.S32.HI UR4, URZ, 0x1f, UR5 ;  /* 0x0000001f3f047899 */ /* 0x000fe20008011405 */
[----:B------:R-:W-:Y:S01]  /*59c0*/  IADD3 R12, P1, P0, R12, UR5, R235 ;  /* 0x000000050c0c7c10 */ /* 0x000fe2000f83e0eb */
[----:B------:R-:W-:Y:S02]  /*59d0*/  IMAD R15, R8, c[0x0][0x32c], R15 ;  /* 0x0000cb00080f7a24 */ /* 0x000fe400078e020f */
[----:B------:R-:W-:Y:S02]  /*59e0*/  IMAD R6, R0, c[0x0][0x330], RZ ;  /* 0x0000cc0000067a24 */ /* 0x000fe400078e02ff */
[----:B------:R-:W-:Y:S02]  /*59f0*/  IADD3.X R13, R13, UR4, R9, P1, P0 ;  /* 0x000000040d0d7c10 */ /* 0x000fe40008fe0409 */
[----:B------:R-:W-:-:S03]  /*5a00*/  IMAD R6, R241, c[0x0][0x334], R6 ;  /* 0x0000cd00f1067a24 */ /* 0x000fc600078e0206 */
[----:B------:R-:W-:-:S05]  /*5a10*/  IMAD.WIDE.U32 R16, R8, c[0x0][0x328], R12 ;  /* 0x0000ca0008107a25 */ /* 0x000fca00078e000c */
[----:B------:R-:W-:-:S05]  /*5a20*/  IADD3 R17, R17, R15, RZ ;  /* 0x0000000f11117210 */ /* 0x000fca0007ffe0ff */
[----:B------:R-:W-:-:S05]  /*5a30*/  IMAD.WIDE.U32 R16, R241, c[0x0][0x330], R16 ;  /* 0x0000cc00f1107a25 */ /* 0x000fca00078e0010 */
[----:B------:R-:W-:Y:S02]  /*5a40*/  IADD3 R6, R17, R6, RZ ;  /* 0x0000000611067210 */ /* 0x000fe40007ffe0ff */
        /* <DEDUP_REMOVED lines=52> */
[----:B-1----:R-:W-:Y:S05]  /*5d90*/  CALL.REL.NOINC `($__internal_1_$__cuda_sm70_warpsync) ;  /* 0x0000066000007944 */ /* 0x002fea0003c00000 */
.L_x_141:
        /* <DEDUP_REMOVED lines=12> */
.L_x_143:
[----:B------:R-:W-:Y:S05]  /*5e60*/  BSYNC B0 ;  /* 0x0000000000007941 */ /* 0x000fea0003800000 */
.L_x_142:
[----:B--2---:R-:W-:Y:S01]  /*5e70*/  IADD3 R10, P0, R3, c[0x0][0x348], RZ ;  /* 0x0000d200030a7a10 */ /* 0x004fe20007f1e0ff */
[----:B------:R-:W-:Y:S03]  /*5e80*/  BSSY B0, `(.L_x_144) ;  /* 0x0000008000007945 */ /* 0x000fe60003800000 */
[----:B------:R-:W-:Y:S01]  /*5e90*/  IADD3.X R11, R4, c[0x0][0x34c], RZ, P0, !PT ;  /* 0x0000d300040b7a10 */ /* 0x000fe200007fe4ff */
[----:B------:R-:W-:Y:S05]  /*5ea0*/  @P2 BRA `(.L_x_145) ;  /* 0x0000005000002947 */ /* 0x000fea0003800000 */
.L_x_146:
[----:B------:R-:W2:Y:S01]  /*5eb0*/  LDG.E.STRONG.GPU R4, [R10.64] ;  /* 0x0000000c0a047981 */ /* 0x000ea2000c1ef900 */
[----:B------:R-:W-:Y:S01]  /*5ec0*/  YIELD ;  /* 0x0000000000007946 */ /* 0x000fe20003800000 */
[----:B--2---:R-:W-:Y:S01]  /*5ed0*/  ISETP.NE.AND P0, PT, R4, R7, PT ;  /* 0x000000070400720c */ /* 0x004fe20003f05270 */
[----:B------:R-:W-:-:S12]  /*5ee0*/  CCTL.IVALL ;  /* 0x00000000ff00798f */ /* 0x000fd80002000000 */
[----:B------:R-:W-:Y:S05]  /*5ef0*/  @P0 BRA `(.L_x_146) ;  /* 0xffffffb000000947 */ /* 0x000fea000383ffff */
.L_x_145:
[----:B------:R-:W-:Y:S05]  /*5f00*/  BSYNC B0 ;  /* 0x0000000000007941 */ /* 0x000fea0003800000 */
.L_x_144:
[----:B------:R-:W-:Y:S05]  /*5f10*/  BRA.CONV ~URZ, `(.L_x_147) ;  /* 0x000000237f007947 */ /* 0x000fea000b800000 */
[----:B------:R-:W-:Y:S02]  /*5f20*/  MOV R6, 0x5f40 ;  /* 0x00005f4000067802 */ /* 0x000fe40000000f00 */
[----:B-1----:R-:W-:Y:S05]  /*5f30*/  CALL.REL.NOINC `($__internal_1_$__cuda_sm70_warpsync) ;  /* 0x000004c000007944 */ /* 0x002fea0003c00000 */
.L_x_147:
[----:B------:R-:W-:Y:S01]  /*5f40*/  MOV R6, R12 ;  /* 0x0000000c00067202 */ /* 0x000fe20000000f00 */
[----:B------:R-:W-:Y:S01]  /*5f50*/  IMAD R5, R5, c[0x0][0x300], RZ ;  /* 0x0000c00005057a24 */ /* 0x000fe200078e02ff */
[----:B------:R-:W-:Y:S01]  /*5f60*/  MOV R7, R13 ;  /* 0x0000000d00077202 */ /* 0x000fe20000000f00 */
[----:B------:R-:W-:Y:S01]  /*5f70*/  IMAD R0, R0, c[0x0][0x308], RZ ;  /* 0x0000c20000007a24 */ /* 0x000fe200078e02ff */
[----:B------:R-:W-:-:S06]  /*5f80*/  NOP ;  /* 0x0000000000007918 */ /* 0x000fcc0000000000 */
[----:B------:R-:W-:-:S04]  /*5f90*/  IMAD.WIDE.U32 R6, R8, c[0x0][0x300], R6 ;  /* 0x0000c00008067a25 */ /* 0x000fc800078e0006 */
[----:B------:R-:W-:Y:S02]  /*5fa0*/  IMAD R5, R8, c[0x0][0x304], R5 ;  /* 0x0000c10008057a24 */ /* 0x000fe400078e0205 */
[----:B------:R-:W-:-:S03]  /*5fb0*/  IMAD R0, R241, c[0x0][0x30c], R0 ;  /* 0x0000c300f1007a24 */ /* 0x000fc600078e0200 */
        /* <DEDUP_REMOVED lines=55> */
[----:B-12---:R-:W-:Y:S05]  /*6330*/  CALL.REL.NOINC `($__internal_1_$__cuda_sm70_warpsync) ;  /* 0x000000c000007944 */ /* 0x006fea0003c00000 */
.L_x_148:
        /* <DEDUP_REMOVED lines=12> */
        .weak           $__internal_1_$__cuda_sm70_warpsync
        .type           $__internal_1_$__cuda_sm70_warpsync,@function
        .size           $__internal_1_$__cuda_sm70_warpsync,(.L_x_1389 - $__internal_1_$__cuda_sm70_warpsync)
$__internal_1_$__cuda_sm70_warpsync:
[----:B------:R-:W-:Y:S01]  /*6400*/  MOV R14, R6 ;  /* 0x00000006000e7202 */ /* 0x000fe20000000f00 */
[----:B------:R-:W-:Y:S04]  /*6410*/  WARPSYNC R2 ;  /* 0x0000000200007348 */ /* 0x000fe80003800000 */
[----:B------:R-:W-:-:S04]  /*6420*/  MOV R15, 0x0 ;  /* 0x00000000000f7802 */ /* 0x000fc80000000f00 */
[----:B------:R-:W-:Y:S05]  /*6430*/  RET.REL.NODEC R14 `(_ZN7cutlass13device_kernelIN5flash19enable_sm80_to_sm89INS1_16FlashAttnBwdSm80INS1_25CollectiveMainloopBwdSm80ILi2ELi1EN4cute5tupleIJNS5_1CILi64EEENS7_ILi128EEENS7_ILi96EEEEEENS_6half_tEfNS_4arch4Sm80ELb0ELb0ELb0ELb1ELb1ELb0ELb0ELb0ELi2ELi2ELi4ELi2ELb1EEENS1_24CollectiveEpilogueBwdGQAISB_fSE_Li256ELb1ELb1EEENS1_19SingleTileSchedulerILb1ELb0ELb0ELi128EEEEEEEEEvNT_6ParamsE) ;  /* 0xffff9bc00e007950 */ /* 0x000fea0003c3ffff */
.L_x_149:
        /* <DEDUP_REMOVED lines=12> */
.L_x_1389:


//--------------------- .text._ZN7cutlass13device_kernelIN5flash19enable_sm80_to_sm89INS1_16FlashAttnBwdSm80INS1_25CollectiveMainloopBwdSm80ILi2ELi1EN4cute5tupleIJNS5_1CILi64EEENS7_ILi128EEENS7_ILi96EEEEEENS_6half_tEfNS_4arch4Sm80ELb0ELb1ELb0ELb0ELb0ELb0ELb0ELb0ELi2ELi2ELi4ELi2ELb1EEENS1_21CollectiveEpilogueBwdISB_SC_SE_Li256ELb0ELb0ELi2EEENS1_19SingleTileSchedulerILb0ELb0ELb0ELi128EEEEEEEEEvNT_6ParamsE --------------------------
	.section	.text._ZN7cutlass13device_kernelIN5flash19enable_sm80_to_sm89INS1_16FlashAttnBwdSm80INS1_25CollectiveMainloopBwdSm80ILi2ELi1EN4cute5tupleIJNS5_1CILi64EEENS7_ILi128EEENS7_ILi96EEEEEENS_6half_tEfNS_4arch4Sm80ELb0ELb1ELb0ELb0ELb0ELb0ELb0ELb0ELi2ELi2ELi4ELi2ELb1EEENS1_21CollectiveEpilogueBwdISB_SC_SE_Li256ELb0ELb0ELi2EEENS1_19SingleTileSchedulerILb0ELb0ELb0ELi128EEEEEEEEEvNT_6ParamsE,"ax",@progbits
	.sectioninfo	@"SHI_REGISTERS=255"
	.align	128
.text._ZN7cutlass13device_kernelIN5flash19enable_sm80_to_sm89INS1_16FlashAttnBwdSm80INS1_25CollectiveMainloopBwdSm80ILi2ELi1EN4cute5tupleIJNS5_1CILi64EEENS7_ILi128EEENS7_ILi96EEEEEENS_6half_tEfNS_4arch4Sm80ELb0ELb1ELb0ELb0ELb0ELb0ELb0ELb0ELi2ELi2ELi4ELi2ELb1EEENS1_21CollectiveEpilogueBwdISB_SC_SE_Li256ELb0ELb0ELi2EEENS1_19SingleTileSchedulerILb0ELb0ELb0ELi128EEEEEEEEEvNT_6ParamsE:
        .type           _ZN7cutlass13device_kernelIN5flash19enable_sm80_to_sm89INS1_16FlashAttnBwdSm80INS1_25CollectiveMainloopBwdSm80ILi2ELi1EN4cute5tupleIJNS5_1CILi64EEENS7_ILi128EEENS7_ILi96EEEEEENS_6half_tEfNS_4arch4Sm80ELb0ELb1ELb0ELb0ELb0ELb0ELb0ELb0ELi2ELi2ELi4ELi2ELb1EEENS1_21CollectiveEpilogueBwdISB_SC_SE_Li256ELb0ELb0ELi2EEENS1_19SingleTileSchedulerILb0ELb0ELb0ELi128EEEEEEEEEvNT_6ParamsE,@function
        .size           _ZN7cutlass13device_kernelIN5flash19enable_sm80_to_sm89INS1_16FlashAttnBwdSm80INS1_25CollectiveMainloopBwdSm80ILi2ELi1EN4cute5tupleIJNS5_1CILi64EEENS7_ILi128EEENS7_ILi96EEEEEENS_6half_tEfNS_4arch4Sm80ELb0ELb1ELb0ELb0ELb0ELb0ELb0ELb0ELi2ELi2ELi4ELi2ELb1EEENS1_21CollectiveEpilogueBwdISB_SC_SE_Li256ELb0ELb0ELi2EEENS1_19SingleTileSchedulerILb0ELb0ELb0ELi128EEEEEEEEEvNT_6ParamsE,(.L_x_1391 - _ZN7cutlass13device_kernelIN5flash19enable_sm80_to_sm89INS1_16FlashAttnBwdSm80INS1_25CollectiveMainloopBwdSm80ILi2ELi1EN4cute5tupleIJNS5_1CILi64EEENS7_ILi128EEENS7_ILi96EEEEEENS_6half_tEfNS_4arch4Sm80ELb0ELb1ELb0ELb0ELb0ELb0ELb0ELb0ELi2ELi2ELi4ELi2ELb1EEENS1_21CollectiveEpilogueBwdISB_SC_SE_Li256ELb0ELb0ELi2EEENS1_19SingleTileSchedulerILb0ELb0ELb0ELi128EEEEEEEEEvNT_6ParamsE)
        .other          _ZN7cutlass13device_kernelIN5flash19enable_sm80_to_sm89INS1_16FlashAttnBwdSm80INS1_25CollectiveMainloopBwdSm80ILi2ELi1EN4cute5tupleIJNS5_1CILi64EEENS7_ILi128EEENS7_ILi96EEEEEENS_6half_tEfNS_4arch4Sm80ELb0ELb1ELb0ELb0ELb0ELb0ELb0ELb0ELi2ELi2ELi4ELi2ELb1EEENS1_21CollectiveEpilogueBwdISB_SC_SE_Li256ELb0ELb0ELi2EEENS1_19SingleTileSchedulerILb0ELb0ELb0ELi128EEEEEEEEEvNT_6ParamsE,@"STO_CUDA_ENTRY STV_DEFAULT"
_ZN7cutlass13device_kernelIN5flash19enable_sm80_to_sm89INS1_16FlashAttnBwdSm80INS1_25CollectiveMainloopBwdSm80ILi2ELi1EN4cute5tupleIJNS5_1CILi64EEENS7_ILi128EEENS7_ILi96EEEEEENS_6half_tEfNS_4arch4Sm80ELb0ELb1ELb0ELb0ELb0ELb0ELb0ELb0ELi2ELi2ELi4ELi2ELb1EEENS1_21CollectiveEpilogueBwdISB_SC_SE_Li256ELb0ELb0ELi2EEENS1_19SingleTileSchedulerILb0ELb0ELb0ELi128EEEEEEEEEvNT_6ParamsE:
[----:B------:R-:W-:-:S03]  /*0000*/  MOV R1, c[0x0][0x28] ;  /* 0x00000a0000017a02 */ /* 0x000fc60000000f00 */
[----:B------:R-:W1:Y:S01]  /*0010*/  S2UR UR11, SR_CTAID.Z ;  /* 0x00000000000b79c3 */ /* 0x000e620000002700 */
[----:B------:R-:W-:Y:S02]  /*0020*/  IADD3 R1, R1, -0x50, RZ ;  /* 0xffffffb001017810 */ /* 0x000fe40007ffe0ff */
[----:B-1----:R-:W-:-:S13]  /*0030*/  ISETP.LE.AND P0, PT, RZ, UR11, PT ;  /* 0x0000000bff007c0c */ /* 0x002fda000bf03270 */
[----:B------:R-:W-:Y:S05]  /*0040*/  @!P0 EXIT ;  /* 0x000000000000894d */ /* 0x000fea0003800000 */
[----:B------:R-:W1:Y:S01]  /*0050*/  S2R R4, SR_TID.X ;  /* 0x0000000000047919 */ /* 0x000e620000002100 */
[----:B------:R-:W2:Y:S01]  /*0060*/  S2UR UR10, SR_CTAID.X ;  /* 0x00000000000a79c3 */ /* 0x000ea20000002500 */
[----:B------:R-:W-:Y:S02]  /*0070*/  ULDC UR5, c[0x0][0x168] ;  /* 0x00005a0000057ab9 */ /* 0x000fe40000000800 */
[----:B------:R-:W-:-:S04]  /*0080*/  UIADD3 UR5, UR5, 0x3f, URZ ;  /* 0x0000003f05057890 */ /* 0x000fc8000fffe03f */
[----:B------:R-:W-:Y:S01]  /*0090*/  USHF.R.S32.HI UR4, URZ, 0x1f, UR5 ;  /* 0x0000001f3f047899 */ /* 0x000fe20008011405 */
[----:B------:R-:W3:Y:S03]  /*00a0*/  S2UR UR20, SR_CTAID.Y ;  /* 0x00000000001479c3 */ /* 0x000ee60000002600 */
[----:B------:R-:W-:-:S04]  /*00b0*/  ULEA.HI UR4, UR4, UR5, URZ, 0x6 ;  /* 0x0000000504047291 */ /* 0x000fc8000f8f303f */
[----:B------:R-:W-:Y:S01]  /*00c0*/  USHF.R.S32.HI UR14, URZ, 0x6, UR4 ;  /* 0x000000063f0e7899 */ /* 0x000fe20008011404 */
[----:B-1----:R1:W-:Y:S01]  /*00d0*/  STL [R1+0x10], R4 ;  /* 0x0000100401007387 */ /* 0x0023e20000100800 */
[----:B--2---:R-:W-:-:S13]  /*00e0*/  ISETP.LE.AND P0, PT, RZ, UR10, PT ;  /* 0x0000000aff007c0c */ /* 0x004fda000bf03270 */
[----:B---3--:R-:W-:Y:S05]  /*00f0*/  @!P0 BRA `(.L_x_150) ;  /* 0x000000c000008947 */ /* 0x008fea0003800000 */
[----:B------:R-:W-:Y:S02]  /*0100*/  ULDC UR4, c[0x0][0x168] ;  /* 0x00005a0000047ab9 */ /* 0x000fe40000000800 */
[----:B------:R-:W-:-:S04]  /*0110*/  ULEA UR4, UR10, UR4, 0x7 ;  /* 0x000000040a047291 */ /* 0x000fc8000f8e383f */
[----:B------:R-:W-:-:S03]  /*0120*/  UIADD3 UR5, UR4, 0xbf, URZ ;  /* 0x000000bf04057890 */ /* 0x000fc6000fffe03f */
[----:B------:R-:W-:Y:S02]  /*0130*/  ULDC UR4, c[0x0][0x198] ;  /* 0x0000660000047ab9 */ /* 0x000fe40000000800 */
[----:B------:R-:W-:-:S03]  /*0140*/  UIADD3 UR4, UR5, -UR4, URZ ;  /* 0x8000000405047290 */ /* 0x000fc6000fffe03f */
[----:B------:R-:W-:Y:S02]  /*0150*/  ULDC UR5, c[0x0][0x2a0] ;  /* 0x0000a80000057ab9 */ /* 0x000fe40000000800 */
[----:B------:R-:W-:-:S04]  /*0160*/  UIADD3 UR5, UR4, UR5, URZ ;  /* 0x0000000504057290 */ /* 0x000fc8000fffe03f */
[----:B------:R-:W-:-:S04]  /*0170*/  USHF.R.S32.HI UR4, URZ, 0x1f, UR5 ;  /* 0x0000001f3f047899 */ /* 0x000fc80008011405 */
[----:B------:R-:W-:-:S04]  /*0180*/  ULEA.HI UR4, UR4, UR5, URZ, 0x6 ;  /* 0x0000000504047291 */ /* 0x000fc8000f8f303f */
[----:B------:R-:W-:-:S04]  /*0190*/  USHF.R.S32.HI UR4, URZ, 0x6, UR4 ;  /* 0x000000063f047899 */ /* 0x000fc80008011404 */
[----:B------:R-:W-:-:S04]  /*01a0*/  UISETP.LT.AND UP0, UPT, UR14, UR4, UPT ;  /* 0x000000040e00728c */ /* 0x000fc8000bf01270 */
[----:B------:R-:W-:Y:S02]  /*01b0*/  USEL UR14, UR14, UR4, UP0 ;  /* 0x000000040e0e7287 */ /* 0x000fe40008000000 */
.L_x_150:
[----:B------:R-:W-:Y:S01]  /*01c0*/  USHF.L.U32 UR13, UR10, 0x7, URZ ;  /* 0x000000070a0d7899 */ /* 0x000fe2000800063f */
[----:B------:R-:W-:Y:S01]  /*01d0*/  PLOP3.LUT P1, PT, PT, PT, PT, 0x80, 0x0 ;  /* 0x000000000000781c */ /* 0x000fe20003f2f070 */
[----:B------:R-:W-:Y:S01]  /*01e0*/  ULDC UR5, c[0x0][0x168] ;  /* 0x00005a0000057ab9 */ /* 0x000fe20000000800 */
[----:B------:R-:W-:Y:S01]  /*01f0*/  CS2R R126, SRZ ;  /* 0x00000000007e7805 */ /* 0x000fe2000001ff00 */
[----:B------:R-:W-:Y:S01]  /*0200*/  UIADD3 UR5, UR13, UR5, URZ ;  /* 0x000000050d057290 */ /* 0x000fe2000fffe03f */
[----:B------:R-:W-:Y:S01]  /*0210*/  CS2R R124, SRZ ;  /* 0x00000000007c7805 */ /* 0x000fe2000001ff00 */
[----:B------:R-:W-:Y:S01]  /*0220*/  ULDC UR4, c[0x0][0x198] ;  /* 0x0000660000047ab9 */ /* 0x000fe20000000800 */
[----:B------:R-:W-:Y:S01]  /*0230*/  CS2R R130, SRZ ;  /* 0x0000000000827805 */ /* 0x000fe2000001ff00 */
[----:B------:R-:W-:Y:S01]  /*0240*/  UIADD3 UR4, UR5, -UR4, URZ ;  /* 0x8000000405047290 */ /* 0x000fe2000fffe03f */
[----:B------:R-:W-:Y:S01]  /*0250*/  CS2R R12, SRZ ;  /* 0x00000000000c7805 */ /* 0x000fe2000001ff00 */
[----:B------:R-:W-:Y:S01]  /*0260*/  ULDC.64 UR22, c[0x0][0x118] ;  /* 0x0000460000167ab9 */ /* 0x000fe20000000a00 */
[----:B------:R-:W-:Y:S01]  /*0270*/  IMAD.MOV.U32 R128, RZ, RZ, RZ ;  /* 0x000000ffff807224 */ /* 0x000fe200078e00ff */
[----:B------:R-:W-:Y:S01]  /*0280*/  MOV R122, RZ ;  /* 0x000000ff007a7202 */ /* 0x000fe20000000f00 */
[----:B------:R-:W-:Y:S01]  /*0290*/  IMAD.MOV.U32 R15, RZ, RZ, RZ ;  /* 0x000000ffff0f7224 */ /* 0x000fe200078e00ff */
[----:B------:R-:W-:Y:S01]  /*02a0*/  CS2R R16, SRZ ;  /* 0x0000000000107805 */ /* 0x000fe2000001ff00 */
[----:B------:R-:W-:Y:S01]  /*02b0*/  IMAD.U32 R0, RZ, RZ, UR4 ;  /* 0x00000004ff007e24 */ /* 0x000fe2000f8e00ff */
[----:B------:R-:W-:Y:S01]  /*02c0*/  MOV R118, RZ ;  /* 0x000000ff00767202 */ /* 0x000fe20000000f00 */
[----:B------:R-:W-:Y:S01]  /*02d0*/  IMAD.MOV.U32 R120, RZ, RZ, RZ ;  /* 0x000000ffff787224 */ /* 0x000fe200078e00ff */
[----:B------:R-:W-:Y:S01]  /*02e0*/  CS2R R18, SRZ ;  /* 0x0000000000127805 */ /* 0x000fe2000001ff00 */
[----:B------:R-:W-:Y:S01]  /*02f0*/  IMAD.MOV.U32 R116, RZ, RZ, RZ ;  /* 0x000000ffff747224 */ /* 0x000fe200078e00ff */
[----:B------:R-:W-:Y:S01]  /*0300*/  IADD3 R0, R0, -c[0x0][0x2a4], RZ ;  /* 0x8000a90000007a10 */ /* 0x000fe20007ffe0ff */
[----:B------:R-:W-:Y:S01]  /*0310*/  IMAD.MOV.U32 R110, RZ, RZ, RZ ;  /* 0x000000ffff6e7224 */ /* 0x000fe200078e00ff */
[----:B------:R-:W-:Y:S01]  /*0320*/  MOV R108, RZ ;  /* 0x000000ff006c7202 */ /* 0x000fe20000000f00 */
[----:B------:R-:W-:Y:S01]  /*0330*/  CS2R R20, SRZ ;  /* 0x0000000000147805 */ /* 0x000fe2000001ff00 */
[----:B------:R-:W-:Y:S01]  /*0340*/  SHF.R.S32.HI R2, RZ, 0x1f, R0 ;  /* 0x0000001fff027819 */ /* 0x000fe20000011400 */
[----:B------:R-:W-:Y:S01]  /*0350*/  IMAD.MOV.U32 R114, RZ, RZ, RZ ;  /* 0x000000ffff727224 */ /* 0x000fe200078e00ff */
[----:B------:R-:W-:Y:S01]  /*0360*/  MOV R112, RZ ;  /* 0x000000ff00707202 */ /* 0x000fe20000000f00 */
[----:B------:R-:W-:Y:S01]  /*0370*/  CS2R R22, SRZ ;  /* 0x0000000000167805 */ /* 0x000fe2000001ff00 */
[----:B------:R-:W-:Y:S01]  /*0380*/  LEA.HI R0, R2, R0, RZ, 0x6 ;  /* 0x0000000002007211 */ /* 0x000fe200078f30ff */
[----:B------:R-:W-:Y:S01]  /*0390*/  IMAD.MOV.U32 R106, RZ, RZ, RZ ;  /* 0x000000ffff6a7224 */ /* 0x000fe200078e00ff */
[----:B------:R-:W-:Y:S01]  /*03a0*/  MOV R104, RZ ;  /* 0x000000ff00687202 */ /* 0x000fe20000000f00 */
[----:B------:R-:W-:Y:S01]  /*03b0*/  CS2R R24, SRZ ;  /* 0x0000000000187805 */ /* 0x000fe2000001ff00 */
[----:B------:R-:W2:Y:S01]  /*03c0*/  R2UR UR12, R0 ;  /* 0x00000000000c73c2 */ /* 0x000ea200000e0000 */
[----:B------:R-:W-:Y:S01]  /*03d0*/  IMAD.MOV.U32 R102, RZ, RZ, RZ ;  /* 0x000000ffff667224 */ /* 0x000fe200078e00ff */
[----:B------:R-:W-:Y:S01]  /*03e0*/  MOV R100, RZ ;  /* 0x000000ff00647202 */ /* 0x000fe20000000f00 */
[----:B------:R-:W-:Y:S01]  /*03f0*/  CS2R R26, SRZ ;  /* 0x00000000001a7805 */ /* 0x000fe2000001ff00 */
        /* <DEDUP_REMOVED lines=20> */
[----:B--2---:R-:W-:Y:S01]  /*0540*/  USHF.R.S32.HI UR12, URZ, 0x6, UR12 ;  /* 0x000000063f0c7899 */ /* 0x004fe2000801140c */
[----:B------:R-:W-:Y:S01]  /*0550*/  CS2R R60, SRZ ;  /* 0x00000000003c7805 */ /* 0x000fe2000001ff00 */
[----:B------:R-:W-:Y:S01]  /*0560*/  CS2R R66, SRZ ;  /* 0x0000000000427805 */ /* 0x000fe2000001ff00 */
[----:B------:R-:W-:Y:S01]  /*0570*/  CS2R R64, SRZ ;  /* 0x0000000000407805 */ /* 0x000fe2000001ff00 */
[----:B------:R-:W-:Y:S01]  /*0580*/  UISETP.LT.AND UP0, UPT, URZ, UR12, UPT ;  /* 0x0000000c3f00728c */ /* 0x000fe2000bf01270 */
[----:B------:R-:W-:Y:S01]  /*0590*/  CS2R R58, SRZ ;  /* 0x00000000003a7805 */ /* 0x000fe2000001ff00 */
[----:B------:R-:W-:Y:S01]  /*05a0*/  CS2R R56, SRZ ;  /* 0x0000000000387805 */ /* 0x000fe2000001ff00 */
[----:B------:R-:W-:Y:S01]  /*05b0*/  CS2R R54, SRZ ;  /* 0x0000000000367805 */ /* 0x000fe2000001ff00 */
[----:B------:R-:W-:Y:S01]  /*05c0*/  USEL UR12, URZ, UR12, !UP0 ;  /* 0x0000000c3f0c7287 */ /* 0x000fe2000c000000 */
[----:B------:R-:W-:Y:S01]  /*05d0*/  CS2R R52, SRZ ;  /* 0x0000000000347805 */ /* 0x000fe2000001ff00 */
[----:B------:R-:W-:Y:S01]  /*05e0*/  CS2R R46, SRZ ;  /* 0x00000000002e7805 */ /* 0x000fe2000001ff00 */
[----:B------:R-:W-:Y:S01]  /*05f0*/  CS2R R44, SRZ ;  /* 0x00000000002c7805 */ /* 0x000fe2000001ff00 */
[----:B------:R-:W-:Y:S01]  /*0600*/  UISETP.GT.AND UP0, UPT, UR14, UR12, UPT ;  /* 0x0000000c0e00728c */ /* 0x000fe2000bf04270 */
[----:B------:R-:W-:Y:S01]  /*0610*/  CS2R R50, SRZ ;  /* 0x0000000000327805 */ /* 0x000fe2000001ff00 */
[----:B------:R-:W-:Y:S01]  /*0620*/  CS2R R48, SRZ ;  /* 0x0000000000307805 */ /* 0x000fe2000001ff00 */
[----:B------:R-:W-:Y:S01]  /*0630*/  CS2R R42, SRZ ;  /* 0x00000000002a7805 */ /* 0x000fe2000001ff00 */
[----:B------:R-:W-:Y:S01]  /*0640*/  CS2R R40, SRZ ;  /* 0x0000000000287805 */ /* 0x000fe2000001ff00 */
[----:B------:R-:W-:Y:S01]  /*0650*/  CS2R R38, SRZ ;  /* 0x0000000000267805 */ /* 0x000fe2000001ff00 */
[----:B------:R-:W-:Y:S01]  /*0660*/  PLOP3.LUT P0, PT, PT, PT, UP0, 0x80, 0x0 ;  /* 0x000000000000781c */ /* 0x000fe20003f0f008 */
[----:B------:R-:W-:-:S12]  /*0670*/  CS2R R36, SRZ ;  /* 0x0000000000247805 */ /* 0x000fd8000001ff00 */
[----:B------:R-:W-:Y:S05]  /*0680*/  @!P0 BRA `(.L_x_151) ;  /* 0x00005ee000008947 */ /* 0x000fea0003800000 */
[----:B------:R-:W-:Y:S01]  /*0690*/  USHF.R.S32.HI UR18, URZ, 0x1f, UR20 ;  /* 0x0000001f3f127899 */ /* 0x000fe20008011414 */
[--C-:B------:R-:W-:Y:S01]  /*06a0*/  IMAD.MOV.U32 R134, RZ, RZ, R4.reuse ;  /* 0x000000ffff867224 */ /* 0x100fe200078e0004 */
[----:B------:R-:W-:Y:S01]  /*06b0*/  ULDC.64 UR4, c[0x0][0x288] ;  /* 0x0000a20000047ab9 */ /* 0x000fe20000000a00 */
[----:B------:R-:W-:Y:S01]  /*06c0*/  IMAD.MOV.U32 R134, RZ, RZ, R4 ;  /* 0x000000ffff867224 */ /* 0x000fe200078e0004 */
[----:B------:R-:W-:Y:S01]  /*06d0*/  UIMAD UR4, UR18, UR4, URZ ;  /* 0x00000004120472a4 */ /* 0x000fe2000f8e023f */
[----:B------:R-:W-:Y:S01]  /*06e0*/  IMAD.MOV.U32 R135, RZ, RZ, R5 ;  /* 0x000000ffff877224 */ /* 0x000fe200078e0005 */
[----:B------:R-:W-:Y:S01]  /*06f0*/  ULDC.64 UR6, c[0x0][0x270] ;  /* 0x00009c0000067ab9 */ /* 0x000fe20000000a00 */
[----:B------:R-:W-:Y:S01]  /*0700*/  IMAD.SHL.U32 R6, R134, 0x4, RZ ;  /* 0x0000000486067824 */ /* 0x000fe200078e00ff */
[----:B------:R-:W-:Y:S01]  /*0710*/  UIMAD UR21, UR20, UR5, UR4 ;  /* 0x00000005141572a4 */ /* 0x000fe2000f8e0204 */
[----:B------:R-:W-:Y:S01]  /*0720*/  SHF.R.S32.HI R135, RZ, 0x1f, R134 ;  /* 0x0000001fff877819 */ /* 0x000fe20000011486 */
[----:B-1----:R-:W-:Y:S01]  /*0730*/  IMAD.U32 R4, RZ, RZ, UR20 ;  /* 0x00000014ff047e24 */ /* 0x002fe2000f8e00ff */
[----:B------:R-:W-:Y:S01]  /*0740*/  ULDC.64 UR4, c[0x0][0x290] ;  /* 0x0000a40000047ab9 */ /* 0x000fe20000000a00 */
[--C-:B------:R-:W-:Y:S01]  /*0750*/  SHF.R.S32.HI R7, RZ, 0x1f, R6.reuse ;  /* 0x0000001fff077819 */ /* 0x100fe20000011406 */
[----:B------:R-:W-:Y:S01]  /*0760*/  UIMAD.WIDE.U32 UR24, UR11, UR4, URZ ;  /* 0x000000040b1872a5 */ /* 0x000fe2000f8e003f */
[----:B------:R-:W-:Y:S01]  /*0770*/  IMAD.U32 R2, RZ, RZ, UR20 ;  /* 0x00000014ff027e24 */ /* 0x000fe2000f8e00ff */
[----:B------:R-:W-:Y:S01]  /*0780*/  STL [R1+0x14], R135 ;  /* 0x0000148701007387 */ /* 0x000fe20000100800 */
[----:B------:R-:W-:Y:S01]  /*0790*/  UIMAD UR6, UR18, UR6, URZ ;  /* 0x00000006120672a4 */ /* 0x000fe2000f8e023f */
[--C-:B------:R-:W-:Y:S01]  /*07a0*/  IMAD.WIDE.U32 R4, R4, c[0x0][0x270], R6.reuse ;  /* 0x00009c0004047a25 */ /* 0x100fe200078e0006 */
[----:B------:R-:W-:Y:S01]  /*07b0*/  USHF.L.U32 UR15, UR12, 0x6, URZ ;  /* 0x000000060c0f7899 */ /* 0x000fe2000800063f */
[----:B------:R1:W-:Y:S01]  /*07c0*/  STL.64 [R1], R6 ;  /* 0x0000000601007387 */ /* 0x0003e20000100a00 */
[----:B------:R-:W-:Y:S01]  /*07d0*/  ISETP.GT.AND P2, PT, R134, 0xf, PT ;  /* 0x0000000f8600780c */ /* 0x000fe20003f44270 */
[----:B------:R-:W-:Y:S01]  /*07e0*/  IMAD.WIDE.U32 R2, R2, c[0x0][0x288], R6 ;  /* 0x0000a20002027a25 */ /* 0x000fe200078e0006 */
[--C-:B------:R-:W-:Y:S01]  /*07f0*/  SHF.R.S32.HI R34, RZ, 0x1f, R134.reuse ;  /* 0x0000001fff227819 */ /* 0x100fe20000011486 */
[----:B------:R-:W-:Y:S01]  /*0800*/  UIMAD UR8, UR20, UR7, UR6 ;  /* 0x00000007140872a4 */ /* 0x000fe2000f8e0206 */
[----:B------:R-:W-:Y:S01]  /*0810*/  CS2R R130, SRZ ;  /* 0x0000000000827805 */ /* 0x000fe2000001ff00 */
[----:B------:R-:W-:Y:S01]  /*0820*/  IMAD.U32 R0, RZ, RZ, UR20 ;  /* 0x00000014ff007e24 */ /* 0x000fe2000f8e00ff */
[----:B------:R-:W-:Y:S01]  /*0830*/  ULDC.64 UR6, c[0x0][0x278] ;  /* 0x00009e0000067ab9 */ /* 0x000fe20000000a00 */
[-C--:B------:R-:W-:Y:S01]  /*0840*/  LEA.HI R29, R34, R134.reuse, RZ, 0x3 ;  /* 0x00000086221d7211 */ /* 0x080fe200078f18ff */
[----:B------:R-:W-:Y:S01]  /*0850*/  UIMAD.WIDE.U32 UR16, UR11, UR6, URZ ;  /* 0x000000060b1072a5 */ /* 0x000fe2000f8e003f */
[----:B------:R-:W-:Y:S01]  /*0860*/  IMAD.WIDE.U32 R24, R0, c[0x0][0x238], R134 ;  /* 0x00008e0000187a25 */ /* 0x000fe200078e0086 */
[-C--:B------:R-:W-:Y:S01]  /*0870*/  LEA.HI R26, R34, R134.reuse, RZ, 0x5 ;  /* 0x00000086221a7211 */ /* 0x080fe200078f28ff */
[----:B------:R-:W-:Y:S01]  /*0880*/  USHF.R.S32.HI UR19, URZ, 0x1f, UR11 ;  /* 0x0000001f3f137899 */ /* 0x000fe2000801140b */
[----:B------:R-:W-:Y:S01]  /*0890*/  CS2R R128, SRZ ;  /* 0x0000000000807805 */ /* 0x000fe2000001ff00 */
[----:B------:R-:W-:Y:S01]  /*08a0*/  IMAD.U32 R0, RZ, RZ, UR15 ;  /* 0x0000000fff007e24 */ /* 0x000fe2000f8e00ff */
[----:B------:R-:W-:Y:S01]  /*08b0*/  SHF.R.S32.HI R21, RZ, 0x5, R26 ;  /* 0x00000005ff157819 */ /* 0x000fe2000001141a */
[----:B------:R-:W-:Y:S01]  /*08c0*/  ULDC UR28, c[0x0][0x250] ;  /* 0x00009400001c7ab9 */ /* 0x000fe20000000800 */
[----:B------:R-:W-:Y:S01]  /*08d0*/  IMAD.MOV.U32 R223, RZ, RZ, 0x20 ;  /* 0x00000020ffdf7424 */ /* 0x000fe200078e00ff */
[----:B------:R-:W-:Y:S01]  /*08e0*/  CS2R R126, SRZ ;  /* 0x00000000007e7805 */ /* 0x000fe2000001ff00 */
[----:B------:R-:W-:Y:S01]  /*08f0*/  @!P2 IADD3 R28, P4, P3, R0, UR16, R4 ;  /* 0x00000010001cac10 */ /* 0x000fe2000fb9e004 */
[----:B------:R-:W-:Y:S01]  /*0900*/  IMAD.SHL.U32 R0, R29, 0x8, RZ ;  /* 0x000000081d007824 */ /* 0x000fe200078e00ff */
[----:B------:R-:W-:Y:S01]  /*0910*/  CS2R R124, SRZ ;  /* 0x00000000007c7805 */ /* 0x000fe2000001ff00 */
[----:B------:R-:W-:Y:S01]  /*0920*/  IMAD.U32 R4, RZ, RZ, UR10 ;  /* 0x0000000aff047e24 */ /* 0x000fe2000f8e00ff */
[----:B------:R-:W-:Y:S01]  /*0930*/  CS2R R122, SRZ ;  /* 0x00000000007a7805 */ /* 0x000fe2000001ff00 */
[----:B------:R-:W-:Y:S01]  /*0940*/  IMAD.MOV.U32 R225, RZ, RZ, 0x10 ;  /* 0x00000010ffe17424 */ /* 0x000fe200078e00ff */
[----:B------:R-:W-:Y:S01]  /*0950*/  LOP3.LUT R0, R0, 0xc0, RZ, 0xc0, !PT ;  /* 0x000000c000007812 */ /* 0x000fe200078ec0ff */
[----:B------:R-:W-:Y:S01]  /*0960*/  CS2R R120, SRZ ;  /* 0x0000000000787805 */ /* 0x000fe2000001ff00 */
[----:B-1----:R-:W-:Y:S01]  /*0970*/  IMAD.U32 R6, RZ, RZ, UR24 ;  /* 0x00000018ff067e24 */ /* 0x002fe2000f8e00ff */
[----:B------:R-:W-:Y:S01]  /*0980*/  UMOV UR24, UR20 ;  /* 0x0000001400187c82 */ /* 0x000fe20008000000 */
[----:B------:R-:W-:Y:S01]  /*0990*/  IMAD.U32 R7, RZ, RZ, UR25 ;  /* 0x00000019ff077e24 */ /* 0x000fe2000f8e00ff */
[----:B------:R-:W-:Y:S01]  /*09a0*/  IADD3 R7, R5, UR8, RZ ;  /* 0x0000000805077c10 */ /* 0x000fe2000fffe0ff */
[----:B------:R-:W-:Y:S01]  /*09b0*/  ULDC.64 UR8, c[0x0][0x248] ;  /* 0x0000920000087ab9 */ /* 0x000fe20000000a00 */
[----:B------:R-:W-:Y:S01]  /*09c0*/  IADD3 R30, P1, P0, R2, UR15, R6 ;  /* 0x0000000f021e7c10 */ /* 0x000fe2000f83e006 */
[----:B------:R-:W-:Y:S01]  /*09d0*/  UISETP.NE.AND UP0, UPT, UR8, 0x1, UPT ;  /* 0x000000010800788c */ /* 0x000fe2000bf05270 */
[----:B------:R-:W-:Y:S01]  /*09e0*/  IADD3 R6, R3, UR21, RZ ;  /* 0x0000001503067c10 */ /* 0x000fe2000fffe0ff */
[----:B------:R-:W-:Y:S01]  /*09f0*/  UIMAD.WIDE.U32 UR26, UR20, UR9, URZ ;  /* 0x00000009141a72a5 */ /* 0x000fe2000f8e003f */
[----:B------:R-:W-:Y:S01]  /*0a00*/  LEA.HI R3, R34, R134, RZ, 0x2 ;  /* 0x0000008622037211 */ /* 0x000fe200078f10ff */
[----:B------:R-:W-:Y:S01]  /*0a10*/  UIMAD UR8, UR19, UR6, URZ ;  /* 0x00000006130872a4 */ /* 0x000fe2000f8e023f */
[----:B------:R-:W-:Y:S01]  /*0a20*/  CS2R R118, SRZ ;  /* 0x0000000000767805 */ /* 0x000fe2000001ff00 */
[----:B------:R-:W-:Y:S01]  /*0a30*/  UIMAD UR9, UR19, UR4, URZ ;  /* 0x00000004130972a4 */ /* 0x000fe2000f8e023f */
[----:B------:R-:W-:Y:S01]  /*0a40*/  LOP3.LUT R2, R3, 0xfffffffc, RZ, 0xc0, !PT ;  /* 0xfffffffc03027812 */ /* 0x000fe200078ec0ff */
[----:B------:R-:W-:Y:S01]  /*0a50*/  USHF.R.S32.HI UR21, URZ, 0x1f, UR15 ;  /* 0x0000001f3f157899 */ /* 0x000fe2000801140f */
[----:B------:R-:W-:Y:S01]  /*0a60*/  SHF.R.S32.HI R246, RZ, 0x2, R3 ;  /* 0x00000002fff67819 */ /* 0x000fe20000011403 */
[----:B------:R-:W-:Y:S01]  /*0a70*/  UIMAD UR8, UR11, UR7, UR8 ;  /* 0x000000070b0872a4 */ /* 0x000fe2000f8e0208 */
[----:B------:R-:W-:Y:S01]  /*0a80*/  CS2R R116, SRZ ;  /* 0x0000000000747805 */ /* 0x000fe2000001ff00 */
[----:B------:R-:W-:Y:S01]  /*0a90*/  IMAD.IADD R17, R134, 0x1, -R2 ;  /* 0x0000000186117824 */ /* 0x000fe200078e0a02 */
[----:B------:R-:W-:Y:S01]  /*0aa0*/  SHF.R.U32.HI R2, RZ, 0x3, R0 ;  /* 0x00000003ff027819 */ /* 0x000fe20000011600 */
[----:B------:R-:W-:Y:S01]  /*0ab0*/  UIMAD UR9, UR11, UR5, UR9 ;  /* 0x000000050b0972a4 */ /* 0x000fe2000f8e0209 */
[--C-:B------:R-:W-:Y:S01]  /*0ac0*/  SHF.R.S32.HI R247, RZ, 0x1f, R246.reuse ;  /* 0x0000001ffff77819 */ /* 0x100fe200000114f6 */
[----:B------:R-:W-:Y:S01]  /*0ad0*/  IMAD.SHL.U32 R12, R17, 0x8, RZ ;  /* 0x00000008110c7824 */ /* 0x000fe200078e00ff */
[----:B------:R-:W-:Y:S01]  /*0ae0*/  @UP0 USHF.R.U32.HI UR24, URZ, UR28, UR27 ;  /* 0x0000001c3f180299 */ /* 0x000fe2000801161b */
[----:B------:R-:W-:Y:S01]  /*0af0*/  CS2R R114, SRZ ;  /* 0x0000000000727805 */ /* 0x000fe2000001ff00 */
[----:B------:R-:W-:Y:S01]  /*0b00*/  UIADD3 UR8, UR17, UR8, URZ ;  /* 0x0000000811087290 */ /* 0x000fe2000fffe03f */
[----:B------:R-:W-:Y:S01]  /*0b10*/  IMAD.WIDE R18, R4, 0x80, R246 ;  /* 0x0000008004127825 */ /* 0x000fe200078e02f6 */
[--C-:B------:R-:W-:Y:S01]  /*0b20*/  LOP3.LUT R0, R0, 0x18, R12.reuse, 0xf8, !PT ;  /* 0x0000001800007812 */ /* 0x100fe200078ef80c */
[----:B------:R-:W-:Y:S01]  /*0b30*/  UIADD3 UR9, UR25, UR9, URZ ;  /* 0x0000000919097290 */ /* 0x000fe2000fffe03f */
[--C-:B------:R-:W-:Y:S01]  /*0b40*/  SHF.R.S32.HI R13, RZ, 0x1f, R12.reuse ;  /* 0x0000001fff0d7819 */ /* 0x100fe2000001140c */
[----:B------:R-:W-:Y:S01]  /*0b50*/  IMAD.U32 R4, RZ, RZ, UR21 ;  /* 0x00000015ff047e24 */ /* 0x000fe2000f8e00ff */
[----:B------:R-:W-:Y:S01]  /*0b60*/  LOP3.LUT R5, R0, R2, RZ, 0x3c, !PT ;  /* 0x0000000200057212 */ /* 0x000fe200078e3cff */
[----:B------:R-:W-:Y:S01]  /*0b70*/  IMAD.U32 R14, RZ, RZ, UR24 ;  /* 0x00000018ff0e7e24 */ /* 0x000fe2000f8e00ff */
[-C--:B------:R-:W-:Y:S01]  /*0b80*/  LEA.HI R0, R3, R246.reuse, RZ, 0x1 ;  /* 0x000000f603007211 */ /* 0x080fe200078f08ff */
[----:B------:R-:W-:Y:S01]  /*0b90*/  USHF.R.S32.HI UR26, URZ, 0x1f, UR24 ;  /* 0x0000001f3f1a7899 */ /* 0x000fe20008011418 */
[----:B------:R-:W-:Y:S01]  /*0ba0*/  SHF.R.S32.HI R2, RZ, 0x1f, R3 ;  /* 0x0000001fff027819 */ /* 0x000fe20000011403 */
[----:B------:R-:W-:Y:S01]  /*0bb0*/  IMAD.WIDE.U32 R8, R246, c[0x0][0x178], R12 ;  /* 0x00005e00f6087a25 */ /* 0x000fe200078e000c */
[----:B------:R-:W-:Y:S01]  /*0bc0*/  LOP3.LUT R0, R0, 0x7fffffe, RZ, 0xc0, !PT ;  /* 0x07fffffe00007812 */ /* 0x000fe200078ec0ff */
[----:B------:R-:W-:Y:S01]  /*0bd0*/  ULDC.64 UR6, c[0x0][0x1e0] ;  /* 0x0000780000067ab9 */ /* 0x000fe20000000a00 */
[----:B------:R-:W-:Y:S01]  /*0be0*/  LEA.HI R2, R2, R246, RZ, 0x3 ;  /* 0x000000f602027211 */ /* 0x000fe200078f18ff */
[----:B------:R-:W-:Y:S01]  /*0bf0*/  ULDC.64 UR4, c[0x0][0x1b0] ;  /* 0x00006c0000047ab9 */ /* 0x000fe20000000a00 */
[----:B------:R-:W-:Y:S01]  /*0c00*/  @!P2 IADD3.X R32, R4, UR8, R7, P4, P3 ;  /* 0x000000080420ac10 */ /* 0x000fe2000a7e6407 */
[----:B------:R-:W-:Y:S01]  /*0c10*/  IMAD.IADD R0, R246, 0x1, -R0 ;  /* 0x00000001f6007824 */ /* 0x000fe200078e0a00 */
[----:B------:R-:W-:Y:S01]  /*0c20*/  LOP3.LUT R2, R2, 0xfffffff8, RZ, 0xc0, !PT ;  /* 0xfffffff802027812 */ /* 0x000fe200078ec0ff */
[----:B------:R-:W-:Y:S01]  /*0c30*/  UIMAD UR6, UR26, UR6, URZ ;  /* 0x000000061a0672a4 */ /* 0x000fe2000f8e023f */
[----:B------:R-:W-:Y:S01]  /*0c40*/  IADD3.X R33, R4, UR9, R6, P1, P0 ;  /* 0x0000000904217c10 */ /* 0x000fe20008fe0406 */
[----:B------:R-:W-:Y:S01]  /*0c50*/  IMAD R0, R21, 0x8, R0 ;  /* 0x0000000815007824 */ /* 0x000fe200078e0200 */
[----:B------:R-:W-:Y:S01]  /*0c60*/  UIMAD UR4, UR26, UR4, URZ ;  /* 0x000000041a0472a4 */ /* 0x000fe2000f8e023f */
[C---:B------:R-:W-:Y:S01]  /*0c70*/  IMAD R4, R247.reuse, c[0x0][0x208], RZ ;  /* 0x00008200f7047a24 */ /* 0x040fe200078e02ff */
[----:B------:R-:W-:Y:S01]  /*0c80*/  UIMAD UR6, UR24, UR7, UR6 ;  /* 0x00000007180672a4 */ /* 0x000fe2000f8e0206 */
[----:B------:R-:W-:Y:S01]  /*0c90*/  IMAD.U32 R252, R0, 0x20, R5 ;  /* 0x0000002000fc7824 */ /* 0x000fe200078e0005 */
[----:B------:R-:W-:Y:S01]  /*0ca0*/  LEA.HI R5, R34, R134, RZ, 0x6 ;  /* 0x0000008622057211 */ /* 0x000fe200078f30ff */
[----:B------:R-:W-:Y:S01]  /*0cb0*/  IMAD R0, R247, c[0x0][0x178], RZ ;  /* 0x00005e00f7007a24 */ /* 0x000fe200078e02ff */
[----:B------:R-:W-:Y:S01]  /*0cc0*/  UIMAD UR4, UR24, UR5, UR4 ;  /* 0x00000005180472a4 */ /* 0x000fe2000f8e0204 */
[C---:B------:R-:W-:Y:S01]  /*0cd0*/  IMAD R16, R246.reuse, c[0x0][0x20c], R4 ;  /* 0x00008300f6107a24 */ /* 0x040fe200078e0204 */
[----:B------:R-:W-:Y:S01]  /*0ce0*/  SHF.R.S32.HI R20, RZ, 0x6, R5 ;  /* 0x00000006ff147819 */ /* 0x000fe20000011405 */
[----:B------:R-:W-:Y:S01]  /*0cf0*/  IMAD R10, R246, c[0x0][0x17c], R0 ;  /* 0x00005f00f60a7a24 */ /* 0x000fe200078e0200 */
[----:B------:R-:W-:Y:S01]  /*0d00*/  ISETP.GE.AND P5, PT, R12, c[0x0][0x1cc], PT ;  /* 0x000073000c007a0c */ /* 0x000fe20003fa6270 */
[----:B------:R-:W-:Y:S01]  /*0d10*/  IMAD.IADD R0, R246, 0x1, -R2 ;  /* 0x00000001f6007824 */ /* 0x000fe200078e0a02 */
[----:B------:R-:W-:Y:S01]  /*0d20*/  UMOV UR26, 0x1 ;  /* 0x00000001001a7882 */ /* 0x000fe20000000000 */
[----:B------:R-:W-:Y:S01]  /*0d30*/  IMAD.WIDE.U32 R2, R14, c[0x0][0x1e0], R12 ;  /* 0x000078000e027a25 */ /* 0x000fe200078e000c */
[----:B------:R-:W-:Y:S01]  /*0d40*/  CS2R R112, SRZ ;  /* 0x0000000000707805 */ /* 0x000fe2000001ff00 */
[----:B------:R-:W-:Y:S01]  /*0d50*/  CS2R R110, SRZ ;  /* 0x00000000006e7805 */ /* 0x000fe2000001ff00 */
[C---:B------:R-:W-:Y:S01]  /*0d60*/  LOP3.LUT P0, RZ, R0.reuse, 0x4, RZ, 0xc0, !PT ;  /* 0x0000000400ff7812 */ /* 0x040fe2000780c0ff */
[----:B------:R-:W-:Y:S01]  /*0d70*/  IMAD.IADD R11, R9, 0x1, R10 ;  /* 0x00000001090b7824 */ /* 0x000fe200078e020a */
[----:B------:R-:W-:Y:S01]  /*0d80*/  IADD3 R5, R3, UR6, RZ ;  /* 0x0000000603057c10 */ /* 0x000fe2000fffe0ff */
[----:B------:R-:W-:Y:S01]  /*0d90*/  IMAD.SHL.U32 R0, R0, 0x40, RZ ;  /* 0x0000004000007824 */ /* 0x000fe200078e00ff */
[----:B------:R-:W-:Y:S01]  /*0da0*/  ULDC.64 UR6, c[0x0][0x1e8] ;  /* 0x00007a0000067ab9 */ /* 0x000fe20000000a00 */
[----:B------:R-:W-:Y:S01]  /*0db0*/  IMAD.MOV.U32 R10, RZ, RZ, R8 ;  /* 0x000000ffff0a7224 */ /* 0x000fe200078e0008 */
[----:B------:R-:W-:Y:S01]  /*0dc0*/  LEA.HI R8, R26, R21, RZ, 0x1 ;  /* 0x000000151a087211 */ /* 0x000fe200078f08ff */
[----:B------:R-:W-:Y:S01]  /*0dd0*/  IMAD.MOV.U32 R4, RZ, RZ, R2 ;  /* 0x000000ffff047224 */ /* 0x000fe200078e0002 */
[----:B------:R-:W-:Y:S01]  /*0de0*/  LOP3.LUT R0, R0, 0x1c0, RZ, 0xc0, !PT ;  /* 0x000001c000007812 */ /* 0x000fe200078ec0ff */
[----:B------:R-:W-:Y:S01]  /*0df0*/  IMAD.SHL.U32 R2, R20, 0x8, RZ ;  /* 0x0000000814027824 */ /* 0x000fe200078e00ff */
[----:B------:R-:W-:Y:S01]  /*0e00*/  LOP3.LUT R8, R8, 0xfffffffe, RZ, 0xc0, !PT ;  /* 0xfffffffe08087812 */ /* 0x000fe200078ec0ff */
[----:B------:R-:W-:Y:S01]  /*0e10*/  IMAD.WIDE.U32 R14, R14, c[0x0][0x1b0], R12 ;  /* 0x00006c000e0e7a25 */ /* 0x000fe200078e000c */
[----:B------:R-:W-:Y:S01]  /*0e20*/  SHF.R.U32.HI R9, RZ, 0x3, R0 ;  /* 0x00000003ff097819 */ /* 0x000fe20000011600 */
[----:B------:R-:W-:Y:S01]  /*0e30*/  UIMAD UR6, UR19, UR6, URZ ;  /* 0x00000006130672a4 */ /* 0x000fe2000f8e023f */
[----:B------:R-:W-:Y:S01]  /*0e40*/  LOP3.LUT R212, R2, 0x18, RZ, 0xc0, !PT ;  /* 0x0000001802d47812 */ /* 0x000fe200078ec0ff */
[----:B------:R-:W-:Y:S01]  /*0e50*/  IMAD.IADD R31, R21, 0x1, -R8 ;  /* 0x00000001151f7824 */ /* 0x000fe200078e0a08 */
[----:B------:R-:W-:Y:S01]  /*0e60*/  IADD3 R3, R15, UR4, RZ ;  /* 0x000000040f037c10 */ /* 0x000fe2000fffe0ff */
[----:B------:R-:W-:Y:S01]  /*0e70*/  ULDC.64 UR4, c[0x0][0x1b8] ;  /* 0x00006e0000047ab9 */ /* 0x000fe20000000a00 */
[----:B------:R-:W-:Y:S01]  /*0e80*/  LOP3.LUT R9, R9, R0, R212, 0x1e, !PT ;  /* 0x0000000009097212 */ /* 0x000fe200078e1ed4 */
[----:B------:R-:W-:Y:S01]  /*0e90*/  IMAD.U32 R0, RZ, RZ, UR11 ;  /* 0x0000000bff007e24 */ /* 0x000fe2000f8e00ff */
[----:B------:R-:W-:Y:S01]  /*0ea0*/  UIMAD UR4, UR19, UR4, URZ ;  /* 0x00000004130472a4 */ /* 0x000fe2000f8e023f */
[----:B------:R-:W-:Y:S01]  /*0eb0*/  IMAD.SHL.U32 R27, R31, 0x400, RZ ;  /* 0x000004001f1b7824 */ /* 0x000fe200078e00ff */
[----:B------:R-:W-:Y:S01]  /*0ec0*/  UIMAD UR21, UR11, UR7, UR6 ;  /* 0x000000070b1572a4 */ /* 0x000fe2000f8e0206 */
[----:B------:R-:W-:Y:S01]  /*0ed0*/  IMAD.WIDE.U32 R4, R0, c[0x0][0x1e8], R4 ;  /* 0x00007a0000047a25 */ /* 0x000fe200078e0004 */
[----:B------:R-:W-:Y:S01]  /*0ee0*/  UIMAD UR24, UR11, UR5, UR4 ;  /* 0x000000050b1872a4 */ /* 0x000fe2000f8e0204 */
[----:B------:R-:W-:Y:S01]  /*0ef0*/  CS2R R108, SRZ ;  /* 0x00000000006c7805 */ /* 0x000fe2000001ff00 */
[----:B------:R-:W-:Y:S01]  /*0f00*/  ULDC.64 UR6, c[0x0][0x180] ;  /* 0x0000600000067ab9 */ /* 0x000fe20000000a00 */
[----:B------:R-:W-:Y:S01]  /*0f10*/  IMAD R0, R17, 0x2, R27 ;  /* 0x0000000211007824 */ /* 0x000fe200078e021b */
[----:B------:R-:W-:Y:S01]  /*0f20*/  ULDC.64 UR4, c[0x0][0x210] ;  /* 0x0000840000047ab9 */ /* 0x000fe20000000a00 */
[----:B------:R-:W-:Y:S01]  /*0f30*/  IMAD.WIDE.U32 R6, R246, c[0x0][0x208], R12 ;  /* 0x00008200f6067a25 */ /* 0x000fe200078e000c */
[----:B------:R-:W-:Y:S01]  /*0f40*/  UIMAD UR6, UR18, UR6, URZ ;  /* 0x00000006120672a4 */ /* 0x000fe2000f8e023f */
[----:B------:R-:W-:Y:S01]  /*0f50*/  CS2R R106, SRZ ;  /* 0x00000000006a7805 */ /* 0x000fe2000001ff00 */
[----:B------:R-:W-:Y:S01]  /*0f60*/  UIMAD UR4, UR18, UR4, URZ ;  /* 0x00000004120472a4 */ /* 0x000fe2000f8e023f */
[----:B------:R-:W-:Y:S01]  /*0f70*/  IMAD.MOV.U32 R2, RZ, RZ, R14 ;  /* 0x000000ffff027224 */ /* 0x000fe200078e000e */
[----:B------:R-:W-:Y:S01]  /*0f80*/  UIMAD UR7, UR20, UR7, UR6 ;  /* 0x00000007140772a4 */ /* 0x000fe2000f8e0206 */
[----:B------:R-:W-:Y:S01]  /*0f90*/  IMAD.IADD R227, R0, 0x1, R9 ;  /* 0x0000000100e37824 */ /* 0x000fe200078e0209 */
[----:B------:R-:W-:Y:S01]  /*0fa0*/  UIMAD UR6, UR20, UR5, UR4 ;  /* 0x00000005140672a4 */ /* 0x000fe2000f8e0204 */
[----:B------:R-:W-:Y:S01]  /*0fb0*/  IMAD.U32 R14, RZ, RZ, UR20 ;  /* 0x00000014ff0e7e24 */ /* 0x000fe2000f8e00ff */
[----:B------:R-:W-:Y:S01]  /*0fc0*/  IADD3 R9, R5, UR21, RZ ;  /* 0x0000001505097c10 */ /* 0x000fe2000fffe0ff */
[----:B------:R-:W-:Y:S01]  /*0fd0*/  IMAD.IADD R7, R7, 0x1, R16 ;  /* 0x0000000107077824 */ /* 0x000fe200078e0210 */
[----:B------:R-:W-:Y:S01]  /*0fe0*/  USHF.R.S32.HI UR21, URZ, 0x1f, UR12 ;  /* 0x0000001f3f157899 */ /* 0x000fe2000801140c */
[----:B------:R-:W-:Y:S01]  /*0ff0*/  IMAD.U32 R0, RZ, RZ, UR20 ;  /* 0x00000014ff007e24 */ /* 0x000fe2000f8e00ff */
[----:B------:R-:W-:Y:S01]  /*1000*/  ULDC.64 UR4, c[0x0][0x178] ;  /* 0x00005e0000047ab9 */ /* 0x000fe20000000a00 */
[----:B------:R-:W-:Y:S01]  /*1010*/  IMAD.WIDE.U32 R14, R14, c[0x0][0x180], R10 ;  /* 0x000060000e0e7a25 */ /* 0x000fe200078e000a */
[----:B------:R-:W-:Y:S01]  /*1020*/  CS2R R104, SRZ ;  /* 0x0000000000687805 */ /* 0x000fe2000001ff00 */
[----:B------:R-:W-:Y:S01]  /*1030*/  CS2R R102, SRZ ;  /* 0x0000000000667805 */ /* 0x000fe2000001ff00 */
[----:B------:R-:W-:Y:S01]  /*1040*/  CS2R R100, SRZ ;  /* 0x0000000000647805 */ /* 0x000fe2000001ff00 */
[----:B------:R-:W-:Y:S01]  /*1050*/  IMAD.U32 R8, RZ, RZ, UR11 ;  /* 0x0000000bff087e24 */ /* 0x000fe2000f8e00ff */
[----:B------:R-:W-:Y:S01]  /*1060*/  CS2R R98, SRZ ;  /* 0x0000000000627805 */ /* 0x000fe2000001ff00 */
[----:B------:R-:W-:Y:S01]  /*1070*/  IMAD.WIDE.U32 R10, R0, c[0x0][0x210], R6 ;  /* 0x00008400000a7a25 */ /* 0x000fe200078e0006 */
[----:B------:R-:W-:Y:S01]  /*1080*/  IADD3 R7, R15, UR7, RZ ;  /* 0x000000070f077c10 */ /* 0x000fe2000fffe0ff */
[----:B------:R-:W-:Y:S01]  /*1090*/  CS2R R96, SRZ ;  /* 0x0000000000607805 */ /* 0x000fe2000001ff00 */
[----:B------:R-:W-:Y:S01]  /*10a0*/  CS2R R94, SRZ ;  /* 0x00000000005e7805 */ /* 0x000fe2000001ff00 */
[----:B------:R-:W-:Y:S01]  /*10b0*/  IMAD.WIDE.U32 R2, R8, c[0x0][0x1b8], R2 ;  /* 0x00006e0008027a25 */ /* 0x000fe200078e0002 */
[----:B------:R-:W-:Y:S01]  /*10c0*/  IADD3 R5, R11, UR6, RZ ;  /* 0x000000060b057c10 */ /* 0x000fe2000fffe0ff */
[----:B------:R-:W-:Y:S01]  /*10d0*/  UIMAD UR6, UR21, UR4, URZ ;  /* 0x00000004150672a4 */ /* 0x000fe2000f8e023f */
[----:B------:R-:W-:Y:S01]  /*10e0*/  CS2R R92, SRZ ;  /* 0x00000000005c7805 */ /* 0x000fe2000001ff00 */
[----:B------:R-:W-:Y:S01]  /*10f0*/  IMAD.MOV.U32 R8, RZ, RZ, R4 ;  /* 0x000000ffff087224 */ /* 0x000fe200078e0004 */
[----:B------:R-:W-:Y:S01]  /*1100*/  IADD3 R3, R3, UR24, RZ ;  /* 0x0000001803037c10 */ /* 0x000fe2000fffe0ff */
[----:B------:R-:W-:Y:S01]  /*1110*/  UIMAD.WIDE.U32 UR24, UR12, UR4, URZ ;  /* 0x000000040c1872a5 */ /* 0x000fe2000f8e003f */
[----:B------:R-:W-:Y:S01]  /*1120*/  IMAD.MOV.U32 R4, RZ, RZ, R10 ;  /* 0x000000ffff047224 */ /* 0x000fe200078e000a */
[----:B------:R-:W-:Y:S01]  /*1130*/  UIMAD UR6, UR12, UR5, UR6 ;  /* 0x000000050c0672a4 */ /* 0x000fe2000f8e0206 */
[C---:B------:R-:W-:Y:S01]  /*1140*/  IMAD R10, R19.reuse, c[0x0][0x1d8], RZ ;  /* 0x00007600130a7a24 */ /* 0x040fe200078e02ff */
[----:B------:R-:W-:Y:S01]  /*1150*/  CS2R R90, SRZ ;  /* 0x00000000005a7805 */ /* 0x000fe2000001ff00 */
[----:B------:R-:W-:Y:S01]  /*1160*/  ULDC.64 UR4, c[0x0][0x188] ;  /* 0x0000620000047ab9 */ /* 0x000fe20000000a00 */
[----:B------:R-:W-:Y:S01]  /*1170*/  IMAD R0, R19, c[0x0][0x1a8], RZ ;  /* 0x00006a0013007a24 */ /* 0x000fe200078e02ff */
[----:B------:R-:W-:Y:S01]  /*1180*/  UIMAD UR4, UR19, UR4, URZ ;  /* 0x00000004130472a4 */ /* 0x000fe2000f8e023f */
[----:B------:R-:W-:Y:S01]  /*1190*/  IMAD.SHL.U32 R227, R227, 0x2, RZ ;  /* 0x00000002e3e37824 */ /* 0x000fe200078e00ff */
[----:B------:R-:W-:Y:S01]  /*11a0*/  UIADD3 UR6, UR25, UR6, URZ ;  /* 0x0000000619067290 */ /* 0x000fe2000fffe03f */
[----:B------:R-:W-:Y:S01]  /*11b0*/  IMAD.MOV.U32 R6, RZ, RZ, R14 ;  /* 0x000000ffff067224 */ /* 0x000fe200078e000e */
[----:B------:R-:W-:Y:S01]  /*11c0*/  UIMAD UR4, UR11, UR5, UR4 ;  /* 0x000000050b0472a4 */ /* 0x000fe2000f8e0204 */
[----:B------:R-:W-:Y:S01]  /*11d0*/  IMAD.U32 R16, RZ, RZ, UR11 ;  /* 0x0000000bff107e24 */ /* 0x000fe2000f8e00ff */
[C---:B------:R-:W-:Y:S01]  /*11e0*/  IADD3 R228, R227.reuse, 0xf4c0, RZ ;  /* 0x0000f4c0e3e47810 */ /* 0x040fe20007ffe0ff */
[C---:B------:R-:W-:Y:S01]  /*11f0*/  IMAD R14, R18.reuse, c[0x0][0x1dc], R10 ;  /* 0x00007700120e7a24 */ /* 0x040fe200078e020a */
[----:B------:R-:W-:Y:S01]  /*1200*/  CS2R R88, SRZ ;  /* 0x0000000000587805 */ /* 0x000fe2000001ff00 */
[C---:B------:R-:W-:Y:S01]  /*1210*/  IMAD R13, R18.reuse, c[0x0][0x1ac], R0 ;  /* 0x00006b00120d7a24 */ /* 0x040fe200078e0200 */
[----:B------:R-:W-:Y:S01]  /*1220*/  IADD3 R0, R227, 0xf480, RZ ;  /* 0x0000f480e3007810 */ /* 0x000fe20007ffe0ff */
[----:B------:R-:W-:Y:S01]  /*1230*/  IMAD.U32 R15, RZ, RZ, UR11 ;  /* 0x0000000bff0f7e24 */ /* 0x000fe2000f8e00ff */
[----:B------:R-:W-:Y:S01]  /*1240*/  CS2R R86, SRZ ;  /* 0x0000000000567805 */ /* 0x000fe2000001ff00 */
[----:B------:R-:W-:Y:S01]  /*1250*/  IMAD.WIDE.U32 R10, R18, c[0x0][0x1d8], R8 ;  /* 0x00007600120a7a25 */ /* 0x000fe200078e0008 */
[----:B------:R-:W-:Y:S01]  /*1260*/  @P0 IADD3 R228, R0, -0x40, RZ ;  /* 0xffffffc000e40810 */ /* 0x000fe20007ffe0ff */
[----:B------:R-:W-:Y:S01]  /*1270*/  CS2R R84, SRZ ;  /* 0x0000000000547805 */ /* 0x000fe2000001ff00 */
[----:B------:R-:W-:Y:S01]  /*1280*/  CS2R R82, SRZ ;  /* 0x0000000000527805 */ /* 0x000fe2000001ff00 */
[----:B------:R-:W-:Y:S01]  /*1290*/  IMAD.WIDE.U32 R36, R16, c[0x0][0x188], R6 ;  /* 0x0000620010247a25 */ /* 0x000fe200078e0006 */
[----:B------:R-:W-:Y:S01]  /*12a0*/  IADD3 R16, R12, 0x20, RZ ;  /* 0x000000200c107810 */ /* 0x000fe20007ffe0ff */
[----:B------:R-:W-:Y:S01]  /*12b0*/  CS2R R80, SRZ ;  /* 0x0000000000507805 */ /* 0x000fe2000001ff00 */
[----:B------:R-:W-:Y:S01]  /*12c0*/  CS2R R78, SRZ ;  /* 0x00000000004e7805 */ /* 0x000fe2000001ff00 */
[----:B------:R-:W-:Y:S01]  /*12d0*/  IMAD.WIDE.U32 R8, R18, c[0x0][0x1a8], R2 ;  /* 0x00006a0012087a25 */ /* 0x000fe200078e0002 */
[----:B------:R-:W-:Y:S01]  /*12e0*/  IADD3 R35, R37, UR4, RZ ;  /* 0x0000000425237c10 */ /* 0x000fe2000fffe0ff */
[----:B------:R1:W-:Y:S01]  /*12f0*/  STL.64 [R1+0x30], R36 ;  /* 0x0000302401007387 */ /* 0x0003e20000100a00 */
[----:B------:R-:W-:Y:S01]  /*1300*/  ULDC.64 UR4, c[0x0][0x218] ;  /* 0x0000860000047ab9 */ /* 0x000fe20000000a00 */
[----:B------:R-:W-:Y:S01]  /*1310*/  IMAD.U32 R6, RZ, RZ, UR24 ;  /* 0x00000018ff067e24 */ /* 0x000fe2000f8e00ff */
[----:B------:R-:W-:Y:S01]  /*1320*/  ULDC UR24, c[0x0][0x198] ;  /* 0x0000660000187ab9 */ /* 0x000fe20000000800 */
[----:B------:R-:W-:Y:S01]  /*1330*/  IMAD.WIDE.U32 R22, R15, c[0x0][0x218], R4 ;  /* 0x000086000f167a25 */ /* 0x000fe200078e0004 */
[----:B------:R-:W-:Y:S01]  /*1340*/  LEA R4, P3, R10, c[0x0][0x1c0], 0x1 ;  /* 0x000070000a047a11 */ /* 0x000fe200078608ff */
[----:B------:R-:W-:Y:S01]  /*1350*/  UIADD3 UR24, -UR13, UR24, URZ ;  /* 0x000000180d187290 */ /* 0x000fe2000fffe13f */
[----:B------:R-:W-:Y:S01]  /*1360*/  LEA R2, P1, R8, c[0x0][0x190], 0x1 ;  /* 0x0000640008027a11 */ /* 0x000fe200078208ff */
[----:B------:R-:W-:Y:S01]  /*1370*/  IMAD.U32 R7, RZ, RZ, UR25 ;  /* 0x00000019ff077e24 */ /* 0x000fe2000f8e00ff */
[----:B------:R-:W-:Y:S01]  /*1380*/  LEA R15, P0, R6, R36, 0x6 ;  /* 0x00000024060f7211 */ /* 0x000fe200078030ff */
[----:B------:R-:W-:Y:S01]  /*1390*/  IMAD.IADD R3, R11, 0x1, R14 ;  /* 0x000000010b037824 */ /* 0x000fe200078e020e */
[----:B------:R-:W-:Y:S01]  /*13a0*/  UIMAD UR4, UR19, UR4, URZ ;  /* 0x00000004130472a4 */ /* 0x000fe2000f8e023f */
[----:B------:R-:W-:Y:S01]  /*13b0*/  IMAD.U32 R0, RZ, RZ, UR6 ;  /* 0x00000006ff007e24 */ /* 0x000fe2000f8e00ff */
[----:B------:R-:W-:Y:S01]  /*13c0*/  UMOV UR25, 0x6 ;  /* 0x0000000600197882 */ /* 0x000fe20000000000 */
[----:B------:R-:W-:Y:S01]  /*13d0*/  IMAD.IADD R7, R9, 0x1, R13 ;  /* 0x0000000109077824 */ /* 0x000fe200078e020d */
[----:B------:R-:W-:Y:S01]  /*13e0*/  LEA.HI.X R5, R10, c[0x0][0x1c4], R3, 0x1, P3 ;  /* 0x000071000a057a11 */ /* 0x000fe200018f0c03 */
[----:B------:R-:W-:Y:S01]  /*13f0*/  IMAD.MOV.U32 R10, RZ, RZ, c[0x0][0x1dc] ;  /* 0x00007700ff0a7624 */ /* 0x000fe200078e00ff */
[----:B------:R-:W-:Y:S01]  /*1400*/  LEA.HI.X R17, R6, R35, R0, 0x6, P0 ;  /* 0x0000002306117211 */ /* 0x000fe200000f3400 */
[----:B------:R-:W-:Y:S01]  /*1410*/  IMAD.MOV.U32 R9, RZ, RZ, c[0x0][0x1a8] ;  /* 0x00006a00ff097624 */ /* 0x000fe200078e00ff */
[----:B------:R-:W-:Y:S01]  /*1420*/  LEA.HI.X R3, R8, c[0x0][0x194], R7, 0x1, P1 ;  /* 0x0000650008037a11 */ /* 0x000fe200008f0c07 */
[----:B------:R-:W-:Y:S01]  /*1430*/  IMAD.MOV.U32 R7, RZ, RZ, c[0x0][0x1d8] ;  /* 0x00007600ff077624 */ /* 0x000fe200078e00ff */
[----:B------:R-:W-:Y:S01]  /*1440*/  IADD3 R0, -R246, UR24, RZ ;  /* 0x00000018f6007c10 */ /* 0x000fe2000fffe1ff */
[----:B------:R-:W-:Y:S01]  /*1450*/  IMAD.MOV.U32 R11, RZ, RZ, c[0x0][0x1ac] ;  /* 0x00006b00ff0b7624 */ /* 0x000fe200078e00ff */
[----:B------:R-:W-:Y:S01]  /*1460*/  LEA R8, P0, R9, R2, 0x7 ;  /* 0x0000000209087211 */ /* 0x000fe200078038ff */
[----:B------:R-:W-:Y:S01]  /*1470*/  IMAD.SHL.U32 R252, R252, 0x2, RZ ;  /* 0x00000002fcfc7824 */ /* 0x000fe200078e00ff */
[----:B------:R-:W-:Y:S01]  /*1480*/  ISETP.LT.OR P4, PT, R0, 0x1, P5 ;  /* 0x000000010000780c */ /* 0x000fe20002f81670 */
[----:B------:R-:W-:Y:S01]  /*1490*/  ULDC.64 UR6, c[0x0][0x208] ;  /* 0x0000820000067ab9 */ /* 0x000fe20000000a00 */
[C---:B------:R-:W-:Y:S01]  /*14a0*/  LEA R6, P1, R7.reuse, R4, 0x7 ;  /* 0x0000000407067211 */ /* 0x040fe200078238ff */
[----:B------:R-:W-:Y:S01]  /*14b0*/  USHF.L.U64.HI UR7, UR6, UR25, UR7 ;  /* 0x0000001906077299 */ /* 0x000fe20008010207 */
[----:B-1----:R-:W-:Y:S01]  /*14c0*/  IADD3 R36, R12, 0x40, RZ ;  /* 0x000000400c247810 */ /* 0x002fe20007ffe0ff */
[----:B------:R-:W-:Y:S01]  /*14d0*/  UIMAD UR25, UR11, UR5, UR4 ;  /* 0x000000050b1972a4 */ /* 0x000fe2000f8e0204 */
[----:B------:R-:W-:Y:S01]  /*14e0*/  LEA.HI.X R7, R7, R5, R10, 0x7, P1 ;  /* 0x0000000507077211 */ /* 0x000fe200008f3c0a */
[----:B------:R-:W-:Y:S01]  /*14f0*/  USHF.L.U32 UR6, UR6, 0x6, URZ ;  /* 0x0000000606067899 */ /* 0x000fe2000800063f */
[----:B------:R-:W-:Y:S01]  /*1500*/  ISETP.GE.AND P1, PT, R16, c[0x0][0x1cc], PT ;  /* 0x0000730010007a0c */ /* 0x000fe20003f26270 */
[----:B------:R-:W-:Y:S01]  /*1510*/  ULDC.64 UR4, c[0x0][0x238] ;  /* 0x00008e0000047ab9 */ /* 0x000fe20000000a00 */
[----:B------:R-:W-:Y:S01]  /*1520*/  LEA.HI.X R9, R9, R3, R11, 0x7, P0 ;  /* 0x0000000309097211 */ /* 0x000fe200000f3c0b */
[----:B------:R-:W-:Y:S01]  /*1530*/  UIMAD UR4, UR18, UR4, URZ ;  /* 0x00000004120472a4 */ /* 0x000fe2000f8e023f */
[----:B------:R-:W-:Y:S01]  /*1540*/  ISETP.GE.AND P0, PT, R36, c[0x0][0x1cc], PT ;  /* 0x0000730024007a0c */ /* 0x000fe20003f06270 */
[----:B------:R-:W-:Y:S01]  /*1550*/  @!PT LDS RZ, [RZ] ;  /* 0x00000000fffff984 */ /* 0x000fe20000000800 */
[----:B------:R-:W-:Y:S01]  /*1560*/  @!PT LDS RZ, [RZ] ;  /* 0x00000000fffff984 */ /* 0x000fe20000000800 */
[----:B------:R-:W-:Y:S01]  /*1570*/  @!PT LDS RZ, [RZ] ;  /* 0x00000000fffff984 */ /* 0x000fe20000000800 */
[----:B------:R1:W-:Y:S01]  /*1580*/  LDGSTS.E.BYPASS.LTC128B.128 [R252+0x6080], [R4.64], !P4 ;  /* 0x0608000004fc7fae */ /* 0x0003e2000e101d56 */
[C---:B------:R-:W-:Y:S01]  /*1590*/  ISETP.LT.OR P3, PT, R0.reuse, 0x1, P1 ;  /* 0x000000010000780c */ /* 0x040fe20000f61670 */
[----:B------:R-:W-:Y:S01]  /*15a0*/  UIMAD UR4, UR20, UR5, UR4 ;  /* 0x00000005140472a4 */ /* 0x000fe2000f8e0204 */
[C---:B------:R-:W-:Y:S01]  /*15b0*/  ISETP.LT.OR P4, PT, R0.reuse, 0x1, P0 ;  /* 0x000000010000780c */ /* 0x040fe20000781670 */
[----:B------:R-:W-:Y:S01]  /*15c0*/  UIMAD UR7, UR7, UR12, URZ ;  /* 0x0000000c070772a4 */ /* 0x000fe2000f8e023f */
[C---:B------:R-:W-:Y:S01]  /*15d0*/  ISETP.LT.OR P5, PT, R0.reuse, 0x41, P5 ;  /* 0x000000410000780c */ /* 0x040fe20002fa1670 */
[----:B------:R-:W-:Y:S01]  /*15e0*/  IMAD.U32 R10, RZ, RZ, UR6 ;  /* 0x00000006ff0a7e24 */ /* 0x000fe2000f8e00ff */
[C---:B------:R-:W-:Y:S01]  /*15f0*/  ISETP.LT.OR P1, PT, R0.reuse, 0x41, P1 ;  /* 0x000000410000780c */ /* 0x040fe20000f21670 */
[----:B------:R-:W-:Y:S01]  /*1600*/  IMAD.MOV.U32 R18, RZ, RZ, R22 ;  /* 0x000000ffff127224 */ /* 0x000fe200078e0016 */
[----:B------:R-:W-:Y:S01]  /*1610*/  ISETP.LT.OR P0, PT, R0, 0x41, P0 ;  /* 0x000000410000780c */ /* 0x000fe20000701670 */
[----:B------:R-:W-:Y:S01]  /*1620*/  UIMAD UR7, UR21, UR6, UR7 ;  /* 0x00000006150772a4 */ /* 0x000fe2000f8e0207 */
[----:B------:R-:W-:Y:S01]  /*1630*/  IADD3 R19, R23, UR25, RZ ;  /* 0x0000001917137c10 */ /* 0x000fe2000fffe0ff */
[----:B------:R2:W-:Y:S01]  /*1640*/  STL.64 [R1+0x28], R22 ;  /* 0x0000281601007387 */ /* 0x0005e20000100a00 */
[----:B------:R-:W-:Y:S01]  /*1650*/  LEA.HI R13, R34, R134, RZ, 0x4 ;  /* 0x00000086220d7211 */ /* 0x000fe200078f20ff */
[----:B------:R-:W-:Y:S01]  /*1660*/  ULDC UR25, c[0x0][0x198] ;  /* 0x0000660000197ab9 */ /* 0x000fe20000000800 */
[----:B------:R-:W-:Y:S01]  /*1670*/  CS2R R76, SRZ ;  /* 0x00000000004c7805 */ /* 0x000fe2000001ff00 */
[----:B------:R1:W-:Y:S01]  /*1680*/  LDGSTS.E.BYPASS.LTC128B.128 [R252+0x8080], [R4.64+0x40], !P3 ;  /* 0x0808004004fc7fae */ /* 0x0003e2000d901d56 */
[----:B------:R-:W-:Y:S01]  /*1690*/  ISETP.GE.AND P3, PT, R12, c[0x0][0x19c], PT ;  /* 0x000067000c007a0c */ /* 0x000fe20003f66270 */
[----:B------:R-:W-:Y:S01]  /*16a0*/  IMAD.WIDE.U32 R10, R10, UR12, R18 ;  /* 0x0000000c0a0a7c25 */ /* 0x000fe2000f8e0012 */
[----:B------:R-:W-:Y:S01]  /*16b0*/  SHF.R.S32.HI R14, RZ, 0x4, R13 ;  /* 0x00000004ff0e7819 */ /* 0x000fe2000001140d */
[----:B------:R1:W-:Y:S01]  /*16c0*/  LDGSTS.E.BYPASS.LTC128B.128 [R252+0xa080], [R4.64+0x80], !P4 ;  /* 0x0a08008004fc7fae */ /* 0x0003e2000e101d56 */
[C---:B------:R-:W-:Y:S01]  /*16d0*/  ISETP.LT.OR P4, PT, R0.reuse, 0x1, P3 ;  /* 0x000000010000780c */ /* 0x040fe20001f81670 */
[----:B------:R-:W-:Y:S01]  /*16e0*/  UIADD3 UR25, -UR13, UR25, UR26 ;  /* 0x000000190d197290 */ /* 0x000fe2000fffe11a */
[----:B------:R-:W-:Y:S01]  /*16f0*/  ISETP.LT.OR P3, PT, R0, 0x41, P3 ;  /* 0x000000410000780c */ /* 0x000fe20001f61670 */
[----:B------:R3:W-:Y:S01]  /*1700*/  LDGSTS.E.BYPASS.LTC128B.128 [R252+0x7080], [R6.64], !P5 ;  /* 0x0708000006fc7fae */ /* 0x0007e2000e901d56 */
[----:B------:R-:W-:Y:S01]  /*1710*/  ISETP.GE.AND P5, PT, R36, c[0x0][0x19c], PT ;  /* 0x0000670024007a0c */ /* 0x000fe20003fa6270 */
[----:B------:R-:W-:Y:S01]  /*1720*/  ULDC UR21, c[0x0][0x2a0] ;  /* 0x0000a80000157ab9 */ /* 0x000fe20000000800 */
[----:B------:R-:W-:Y:S01]  /*1730*/  CS2R R74, SRZ ;  /* 0x00000000004a7805 */ /* 0x000fe2000001ff00 */
[----:B------:R3:W-:Y:S01]  /*1740*/  LDGSTS.E.BYPASS.LTC128B.128 [R252+0x9080], [R6.64+0x40], !P1 ;  /* 0x0908004006fc7fae */ /* 0x0007e2000c901d56 */
[----:B------:R-:W-:Y:S01]  /*1750*/  IMAD.U32 R231, RZ, RZ, UR25 ;  /* 0x00000019ffe77e24 */ /* 0x000fe2000f8e00ff */
[----:B------:R-:W-:Y:S01]  /*1760*/  ULOP3.LUT UR21, URZ, UR21, URZ, 0x33, !UPT ;  /* 0x000000153f157292 */ /* 0x000fe2000f8e333f */
[----:B------:R-:W-:Y:S01]  /*1770*/  CS2R R72, SRZ ;  /* 0x0000000000487805 */ /* 0x000fe2000001ff00 */
[----:B------:R3:W-:Y:S01]  /*1780*/  LDGSTS.E.BYPASS.LTC128B.128 [R252+0xb080], [R6.64+0x80], !P0 ;  /* 0x0b08008006fc7fae */ /* 0x0007e2000c101d56 */
[----:B------:R-:W-:Y:S01]  /*1790*/  ISETP.GE.AND P0, PT, R16, c[0x0][0x19c], PT ;  /* 0x0000670010007a0c */ /* 0x000fe20003f06270 */
[----:B------:R-:W-:Y:S01]  /*17a0*/  ULDC UR20, c[0x0][0x2a8] ;  /* 0x0000aa0000147ab9 */ /* 0x000fe20000000800 */
[----:B------:R-:W-:Y:S01]  /*17b0*/  CS2R R70, SRZ ;  /* 0x0000000000467805 */ /* 0x000fe2000001ff00 */
[----:B------:R-:W0:Y:S01]  /*17c0*/  LDGDEPBAR ;  /* 0x00000000000079af */ /* 0x000e220000000000 */
[C---:B------:R-:W-:Y:S01]  /*17d0*/  ISETP.LT.OR P6, PT, R0.reuse, 0x1, P0 ;  /* 0x000000010000780c */ /* 0x040fe200007c1670 */
[----:B------:R-:W-:Y:S01]  /*17e0*/  CS2R R68, SRZ ;  /* 0x0000000000447805 */ /* 0x000fe2000001ff00 */
[C---:B------:R-:W-:Y:S01]  /*17f0*/  ISETP.LT.OR P0, PT, R0.reuse, 0x41, P0 ;  /* 0x000000410000780c */ /* 0x040fe20000701670 */
[----:B------:R4:W-:Y:S01]  /*1800*/  LDGSTS.E.BYPASS.LTC128B.128 [R252+0x80], [R2.64], !P4 ;  /* 0x0008000002fc7fae */ /* 0x0009e2000e101d56 */
[C---:B------:R-:W-:Y:S01]  /*1810*/  ISETP.LT.OR P4, PT, R0.reuse, 0x1, P5 ;  /* 0x000000010000780c */ /* 0x040fe20002f81670 */
[----:B------:R-:W-:Y:S01]  /*1820*/  CS2R R66, SRZ ;  /* 0x0000000000427805 */ /* 0x000fe2000001ff00 */
[----:B------:R-:W-:Y:S01]  /*1830*/  ISETP.LT.OR P5, PT, R0, 0x41, P5 ;  /* 0x000000410000780c */ /* 0x000fe20002fa1670 */
[----:B------:R-:W-:Y:S01]  /*1840*/  IMAD.U32 R0, RZ, RZ, UR11 ;  /* 0x0000000bff007e24 */ /* 0x000fe2000f8e00ff */
[----:B--2---:R-:W-:Y:S01]  /*1850*/  LEA R22, P1, R10, c[0x0][0x1f0], 0x1 ;  /* 0x00007c000a167a11 */ /* 0x004fe200078208ff */
[----:B------:R-:W-:Y:S01]  /*1860*/  STL [R1+0x4c], R35 ;  /* 0x00004c2301007387 */ /* 0x000fe20000100800 */
[----:B-1----:R-:W-:Y:S01]  /*1870*/  IADD3 R5, R25, UR4, RZ ;  /* 0x0000000419057c10 */ /* 0x002fe2000fffe0ff */
[----:B------:R-:W-:Y:S01]  /*1880*/  IMAD.MOV.U32 R4, RZ, RZ, R24 ;  /* 0x000000ffff047224 */ /* 0x000fe200078e0018 */
[----:B------:R-:W-:Y:S01]  /*1890*/  ULDC UR4, c[0x0][0x168] ;  /* 0x00005a0000047ab9 */ /* 0x000fe20000000800 */
[----:B------:R4:W-:Y:S01]  /*18a0*/  LDGSTS.E.BYPASS.LTC128B.128 [R252+0x2080], [R2.64+0x40], !P6 ;  /* 0x0208004002fc7fae */ /* 0x0009e2000f101d56 */
[----:B------:R-:W-:Y:S01]  /*18b0*/  UIADD3 UR4, -UR15, UR4, URZ ;  /* 0x000000040f047290 */ /* 0x000fe2000fffe13f */
[----:B------:R-:W-:Y:S01]  /*18c0*/  IMAD.WIDE.U32 R132, R0, c[0x0][0x240], R4 ;  /* 0x0000900000847a25 */ /* 0x000fe200078e0004 */
[----:B------:R-:W-:Y:S01]  /*18d0*/  LOP3.LUT R0, R29, 0xfffffff8, RZ, 0xc0, !PT ;  /* 0xfffffff81d007812 */ /* 0x000fe200078ec0ff */
[----:B------:R4:W-:Y:S01]  /*18e0*/  LDGSTS.E.BYPASS.LTC128B.128 [R252+0x4080], [R2.64+0x80], !P4 ;  /* 0x0408008002fc7fae */ /* 0x0009e2000e101d56 */
[----:B------:R-:W-:Y:S01]  /*18f0*/  LOP3.LUT R4, R13, 0xfffffff0, RZ, 0xc0, !PT ;  /* 0xfffffff00d047812 */ /* 0x000fe200078ec0ff */
[----:B------:R-:W-:Y:S01]  /*1900*/  CS2R R64, SRZ ;  /* 0x0000000000407805 */ /* 0x000fe2000001ff00 */
[----:B------:R-:W-:Y:S01]  /*1910*/  ISETP.GE.AND P4, PT, R12, c[0x0][0x16c], PT ;  /* 0x00005b000c007a0c */ /* 0x000fe20003f86270 */
[----:B------:R1:W-:Y:S01]  /*1920*/  LDGSTS.E.BYPASS.LTC128B.128 [R252+0x1080], [R8.64], !P3 ;  /* 0x0108000008fc7fae */ /* 0x0003e2000d901d56 */
[----:B---3--:R-:W-:Y:S01]  /*1930*/  IADD3 R6, R11, UR7, RZ ;  /* 0x000000070b067c10 */ /* 0x008fe2000fffe0ff */
[----:B------:R-:W-:Y:S01]  /*1940*/  CS2R R62, SRZ ;  /* 0x00000000003e7805 */ /* 0x000fe2000001ff00 */
[----:B------:R-:W-:Y:S01]  /*1950*/  LEA.HI R7, R13, R14, RZ, 0x1 ;  /* 0x0000000e0d077211 */ /* 0x000fe200078f08ff */
[----:B------:R1:W-:Y:S01]  /*1960*/  LDGSTS.E.BYPASS.LTC128B.128 [R252+0x3080], [R8.64+0x40], !P0 ;  /* 0x0308004008fc7fae */ /* 0x0003e2000c101d56 */
[----:B------:R-:W-:Y:S01]  /*1970*/  LEA.HI.X R23, R10, c[0x0][0x1f4], R6, 0x1, P1 ;  /* 0x00007d000a177a11 */ /* 0x000fe200008f0c06 */
[----:B------:R-:W-:Y:S01]  /*1980*/  CS2R R60, SRZ ;  /* 0x00000000003c7805 */ /* 0x000fe2000001ff00 */
[----:B------:R-:W-:Y:S01]  /*1990*/  LOP3.LUT R6, R7, 0xfffffffe, RZ, 0xc0, !PT ;  /* 0xfffffffe07067812 */ /* 0x000fe200078ec0ff */
[----:B------:R1:W-:Y:S01]  /*19a0*/  LDGSTS.E.BYPASS.LTC128B.128 [R252+0x5080], [R8.64+0x80], !P5 ;  /* 0x0508008008fc7fae */ /* 0x0003e2000e901d56 */
[----:B------:R-:W-:Y:S01]  /*19b0*/  @!P2 LEA R24, P3, R28, c[0x0][0x258], 0x2 ;  /* 0x000096001c18aa11 */ /* 0x000fe200078610ff */
[----:B------:R-:W-:Y:S01]  /*19c0*/  CS2R R58, SRZ ;  /* 0x00000000003a7805 */ /* 0x000fe2000001ff00 */
[----:B------:R-:W-:Y:S01]  /*19d0*/  ISETP.GE.AND P0, PT, R12, c[0x0][0x1fc], PT ;  /* 0x00007f000c007a0c */ /* 0x000fe20003f06270 */
[----:B------:R-:W-:Y:S01]  /*19e0*/  STL [R1+0x18], R36 ;  /* 0x0000182401007387 */ /* 0x000fe20000100800 */
[----:B------:R-:W-:Y:S01]  /*19f0*/  IMAD.IADD R14, R14, 0x1, -R6 ;  /* 0x000000010e0e7824 */ /* 0x000fe200078e0a06 */
[----:B------:R-:W-:Y:S01]  /*1a00*/  @!P2 LEA.HI.X R25, R28, c[0x0][0x25c], R32, 0x2, P3 ;  /* 0x000097001c19aa11 */ /* 0x000fe200018f1420 */
[----:B------:R-:W-:Y:S01]  /*1a10*/  CS2R R56, SRZ ;  /* 0x0000000000387805 */ /* 0x000fe2000001ff00 */
[----:B------:R-:W0:Y:S01]  /*1a20*/  LDGDEPBAR ;  /* 0x00000000000079af */ /* 0x000e220000000000 */
[----:B------:R-:W-:Y:S01]  /*1a30*/  ISETP.GE.AND P3, PT, R36, c[0x0][0x16c], PT ;  /* 0x00005b0024007a0c */ /* 0x000fe20003f66270 */
[----:B------:R-:W-:Y:S01]  /*1a40*/  CS2R R54, SRZ ;  /* 0x0000000000367805 */ /* 0x000fe2000001ff00 */
[----:B------:R-:W-:Y:S01]  /*1a50*/  LOP3.LUT R6, R26, 0xffffffe0, RZ, 0xc0, !PT ;  /* 0xffffffe01a067812 */ /* 0x000fe200078ec0ff */
[----:B------:R2:W-:Y:S01]  /*1a60*/  STL.64 [R1+0x20], R18 ;  /* 0x0000201201007387 */ /* 0x0005e20000100a00 */
[----:B------:R-:W-:Y:S01]  /*1a70*/  SEL R32, RZ, 0x1, P4 ;  /* 0x00000001ff207807 */ /* 0x000fe20002000000 */
[----:B------:R-:W-:Y:S01]  /*1a80*/  CS2R R52, SRZ ;  /* 0x0000000000347805 */ /* 0x000fe2000001ff00 */
[C---:B----4-:R-:W-:Y:S01]  /*1a90*/  IMAD.IADD R3, R134.reuse, 0x1, -R0 ;  /* 0x0000000186037824 */ /* 0x050fe200078e0a00 */
[----:B------:R-:W-:Y:S01]  /*1aa0*/  SHF.R.S32.HI R2, RZ, 0x1f, R20 ;  /* 0x0000001fff027819 */ /* 0x000fe20000011414 */
[----:B------:R-:W-:Y:S01]  /*1ab0*/  IMAD.IADD R0, R134, 0x1, -R4 ;  /* 0x0000000186007824 */ /* 0x000fe200078e0a04 */
[----:B------:R-:W-:Y:S01]  /*1ac0*/  ISETP.GE.AND P5, PT, R16, c[0x0][0x16c], PT ;  /* 0x00005b0010007a0c */ /* 0x000fe20003fa6270 */
[----:B------:R-:W-:Y:S01]  /*1ad0*/  STL.64 [R1+0x38], R132 ;  /* 0x0000388401007387 */ /* 0x000fe20000100a00 */
[----:B------:R-:W-:Y:S01]  /*1ae0*/  LEA.HI R2, R2, R20, RZ, 0x2 ;  /* 0x0000001402027211 */ /* 0x000fe200078f10ff */
[----:B------:R-:W-:Y:S01]  /*1af0*/  CS2R R50, SRZ ;  /* 0x0000000000327805 */ /* 0x000fe2000001ff00 */
[----:B------:R-:W-:Y:S01]  /*1b00*/  SHF.R.S32.HI R5, RZ, 0x1f, R0 ;  /* 0x0000001fff057819 */ /* 0x000fe20000011400 */
[----:B------:R-:W-:Y:S01]  /*1b10*/  CS2R R48, SRZ ;  /* 0x0000000000307805 */ /* 0x000fe2000001ff00 */
[----:B------:R-:W-:Y:S01]  /*1b20*/  LOP3.LUT R2, R2, 0x1ffffffc, RZ, 0xc0, !PT ;  /* 0x1ffffffc02027812 */ /* 0x000fe200078ec0ff */
[----:B------:R-:W-:Y:S01]  /*1b30*/  CS2R R46, SRZ ;  /* 0x00000000002e7805 */ /* 0x000fe2000001ff00 */
[-C--:B------:R-:W-:Y:S01]  /*1b40*/  LEA.HI R10, R0, R0.reuse, RZ, 0x1 ;  /* 0x00000000000a7211 */ /* 0x080fe200078f08ff */
[----:B------:R-:W-:Y:S01]  /*1b50*/  CS2R R44, SRZ ;  /* 0x00000000002c7805 */ /* 0x000fe2000001ff00 */
[----:B-1----:R-:W-:Y:S01]  /*1b60*/  LEA.HI R8, R3, R3, RZ, 0x1 ;  /* 0x0000000303087211 */ /* 0x002fe200078f08ff */
[----:B------:R-:W-:Y:S01]  /*1b70*/  IMAD.IADD R28, R20, 0x1, -R2 ;  /* 0x00000001141c7824 */ /* 0x000fe200078e0a02 */
[----:B------:R-:W-:Y:S01]  /*1b80*/  LEA.HI R9, R5, R0, RZ, 0x3 ;  /* 0x0000000005097211 */ /* 0x000fe200078f18ff */
[----:B------:R-:W-:Y:S01]  /*1b90*/  IMAD R2, R14, 0x4, R20 ;  /* 0x000000040e027824 */ /* 0x000fe200078e0214 */
[----:B------:R-:W-:Y:S01]  /*1ba0*/  LOP3.LUT R4, R8, 0x7fffffe, RZ, 0xc0, !PT ;  /* 0x07fffffe08047812 */ /* 0x000fe200078ec0ff */
[----:B------:R-:W-:-:S04]  /*1bb0*/  DEPBAR.LE SB0, 0x1 ;  /* 0x000080400000791a */ /* 0x000fc80000000000 */
[----:B------:R-:W-:Y:S01]  /*1bc0*/  IMAD.IADD R7, R3, 0x1, -R4 ;  /* 0x0000000103077824 */ /* 0x000fe200078e0a04 */
[----:B------:R-:W-:Y:S01]  /*1bd0*/  LOP3.LUT R5, R10, 0x7fffffe, RZ, 0xc0, !PT ;  /* 0x07fffffe0a057812 */ /* 0x000fe200078ec0ff */
[----:B------:R-:W-:Y:S01]  /*1be0*/  CS2R R42, SRZ ;  /* 0x00000000002a7805 */ /* 0x000fe2000001ff00 */
[----:B--2---:R-:W-:Y:S01]  /*1bf0*/  LEA R18, P1, R15, c[0x0][0x160], 0x1 ;  /* 0x000058000f127a11 */ /* 0x004fe200078208ff */
[----:B------:R-:W-:Y:S01]  /*1c00*/  IMAD R11, R2, 0x8, R7 ;  /* 0x00000008020b7824 */ /* 0x000fe200078e0207 */
[----:B------:R-:W-:Y:S01]  /*1c10*/  LOP3.LUT R4, R9, 0xfffffff8, RZ, 0xc0, !PT ;  /* 0xfffffff809047812 */ /* 0x000fe200078ec0ff */
[----:B------:R-:W-:Y:S01]  /*1c20*/  IMAD.IADD R7, R134, 0x1, -R6 ;  /* 0x0000000186077824 */ /* 0x000fe200078e0a06 */
[----:B------:R-:W-:Y:S01]  /*1c30*/  LEA.HI.X R19, R15, c[0x0][0x164], R17, 0x1, P1 ;  /* 0x000059000f137a11 */ /* 0x000fe200008f0c11 */
[----:B------:R-:W-:Y:S01]  /*1c40*/  IMAD.IADD R5, R0, 0x1, -R5 ;  /* 0x0000000100057824 */ /* 0x000fe200078e0a05 */
[----:B------:R-:W-:Y:S01]  /*1c50*/  ISETP.LT.AND P1, PT, R246, UR4, PT ;  /* 0x00000004f6007c0c */ /* 0x000fe2000bf21270 */
[----:B------:R-:W-:Y:S01]  /*1c60*/  IMAD.IADD R13, R0, 0x1, -R4 ;  /* 0x00000001000d7824 */ /* 0x000fe200078e0a04 */
[----:B------:R-:W-:Y:S01]  /*1c70*/  SEL R15, RZ, 0x4, P3 ;  /* 0x00000004ff0f7807 */ /* 0x000fe20001800000 */
[----:B------:R-:W-:Y:S01]  /*1c80*/  IMAD.SHL.U32 R0, R3, 0x40, RZ ;  /* 0x0000004003007824 */ /* 0x000fe200078e00ff */
[C---:B------:R-:W-:Y:S01]  /*1c90*/  ISETP.GE.AND P4, PT, R16.reuse, c[0x0][0x1fc], PT ;  /* 0x00007f0010007a0c */ /* 0x040fe20003f86270 */
[----:B------:R-:W-:Y:S01]  /*1ca0*/  IMAD.SHL.U32 R4, R21, 0x10, RZ ;  /* 0x0000001015047824 */ /* 0x000fe200078e00ff */
[----:B------:R-:W-:Y:S01]  /*1cb0*/  ISETP.GE.OR P3, PT, R16, c[0x0][0x1fc], !P1 ;  /* 0x00007f0010007a0c */ /* 0x000fe20004f66670 */
[----:B------:R-:W-:Y:S01]  /*1cc0*/  CS2R R40, SRZ ;  /* 0x0000000000287805 */ /* 0x000fe2000001ff00 */
[----:B------:R-:W-:Y:S01]  /*1cd0*/  SEL R35, RZ, 0x1, P0 ;  /* 0x00000001ff237807 */ /* 0x000fe20000000000 */
[----:B------:R-:W-:Y:S01]  /*1ce0*/  CS2R R38, SRZ ;  /* 0x0000000000267805 */ /* 0x000fe2000001ff00 */
[C---:B------:R-:W-:Y:S01]  /*1cf0*/  LEA R16, P0, R30.reuse, c[0x0][0x280], 0x2 ;  /* 0x0000a0001e107a11 */ /* 0x040fe200078010ff */
[----:B------:R-:W-:Y:S01]  /*1d00*/  ULDC UR6, c[0x0][0x290] ;  /* 0x0000a40000067ab9 */ /* 0x000fe20000000800 */
[----:B------:R-:W-:Y:S01]  /*1d10*/  SHF.R.S32.HI R2, RZ, 0x1, R8 ;  /* 0x00000001ff027819 */ /* 0x000fe20000011408 */
[----:B------:R-:W-:Y:S01]  /*1d20*/  ULDC UR7, c[0x0][0x2a0] ;  /* 0x0000a80000077ab9 */ /* 0x000fe20000000800 */
[----:B------:R-:W-:Y:S01]  /*1d30*/  LEA.HI.X R17, R30, c[0x0][0x284], R33, 0x2, P0 ;  /* 0x0000a1001e117a11 */ /* 0x000fe200000f1421 */
[----:B------:R-:W-:Y:S01]  /*1d40*/  UISETP.LE.AND UP3, UPT, UR26, UR20, UPT ;  /* 0x000000141a00728c */ /* 0x000fe2000bf63270 */
[----:B------:R-:W-:Y:S01]  /*1d50*/  SHF.R.S32.HI R3, RZ, 0x1f, R7 ;  /* 0x0000001fff037819 */ /* 0x000fe20000011407 */
[----:B------:R-:W-:Y:S01]  /*1d60*/  UISETP.GT.AND UP4, UPT, UR10, -0x1, UPT ;  /* 0xffffffff0a00788c */ /* 0x000fe2000bf84270 */
[C---:B------:R-:W-:Y:S01]  /*1d70*/  LOP3.LUT P0, RZ, R2.reuse, 0x2, RZ, 0xc0, !PT ;  /* 0x0000000202ff7812 */ /* 0x040fe2000780c0ff */
[----:B------:R-:W-:Y:S01]  /*1d80*/  IMAD.SHL.U32 R2, R2, 0x40, RZ ;  /* 0x0000004002027824 */ /* 0x000fe200078e00ff */
[----:B------:R-:W-:Y:S01]  /*1d90*/  LOP3.LUT R0, R0, 0x1c0, RZ, 0xc0, !PT ;  /* 0x000001c000007812 */ /* 0x000fe200078ec0ff */
[----:B------:R-:W-:Y:S01]  /*1da0*/  UMOV UR18, 0x1 ;  /* 0x0000000100127882 */ /* 0x000fe20000000000 */
[----:B------:R-:W-:Y:S01]  /*1db0*/  LEA.HI R249, R3, R7, RZ, 0x2 ;  /* 0x0000000703f97211 */ /* 0x000fe200078f10ff */
[----:B------:R-:W-:Y:S01]  /*1dc0*/  ULDC UR15, c[0x0][0x168] ;  /* 0x00005a00000f7ab9 */ /* 0x000fe20000000800 */
[----:B------:R-:W-:Y:S01]  /*1dd0*/  SHF.R.S32.HI R3, RZ, 0x3, R9 ;  /* 0x00000003ff037819 */ /* 0x000fe20000011409 */
[----:B------:R-:W-:Y:S01]  /*1de0*/  ULOP3.LUT UR13, URZ, UR7, URZ, 0x33, !UPT ;  /* 0x000000073f0d7292 */ /* 0x000fe2000f8e333f */
[----:B------:R-:W-:Y:S01]  /*1df0*/  LOP3.LUT R4, R0, 0x30, R4, 0xf8, !PT ;  /* 0x0000003000047812 */ /* 0x000fe200078ef804 */
[----:B------:R-:W-:Y:S01]  /*1e00*/  ULDC UR20, c[0x0][0x168] ;  /* 0x00005a0000147ab9 */ /* 0x000fe20000000800 */
[----:B------:R-:W-:Y:S01]  /*1e10*/  SHF.R.U32.HI R8, RZ, 0x3, R0 ;  /* 0x00000003ff087819 */ /* 0x000fe20000011600 */
[C---:B------:R-:W-:Y:S01]  /*1e20*/  IMAD R20, R3.reuse, 0x8, R5 ;  /* 0x0000000803147824 */ /* 0x040fe200078e0205 */
[----:B------:R-:W-:Y:S01]  /*1e30*/  LOP3.LUT R0, R2, 0xc0, RZ, 0xc0, !PT ;  /* 0x000000c002007812 */ /* 0x000fe200078ec0ff */
[----:B------:R-:W-:Y:S01]  /*1e40*/  IMAD R218, R3, 0x200, R27 ;  /* 0x0000020003da7824 */ /* 0x000fe200078e021b */
[----:B------:R-:W-:-:S02]  /*1e50*/  LOP3.LUT R4, R4, 0x8, R29, 0xf8, !PT ;  /* 0x0000000804047812 */ /* 0x000fc400078ef81d */
[----:B------:R-:W-:Y:S02]  /*1e60*/  LOP3.LUT R5, R0, 0x8, R29, 0xf8, !PT ;  /* 0x0000000800057812 */ /* 0x000fe400078ef81d */
[----:B------:R-:W-:Y:S02]  /*1e70*/  SHF.R.U32.HI R2, RZ, 0x3, R0 ;  /* 0x00000003ff027819 */ /* 0x000fe40000011600 */
[----:B------:R-:W-:Y:S02]  /*1e80*/  LOP3.LUT R8, R4, R8, RZ, 0x3c, !PT ;  /* 0x0000000804087212 */ /* 0x000fe400078e3cff */
[----:B------:R-:W-:Y:S02]  /*1e90*/  LOP3.LUT R2, R5, R2, RZ, 0x3c, !PT ;  /* 0x0000000205027212 */ /* 0x000fe400078e3cff */
[----:B------:R-:W-:Y:S01]  /*1ea0*/  SHF.R.S32.HI R4, RZ, 0x1, R10 ;  /* 0x00000001ff047819 */ /* 0x000fe2000001140a */
[----:B------:R-:W-:Y:S01]  /*1eb0*/  IMAD R213, R14, 0x200, R8 ;  /* 0x000002000ed57824 */ /* 0x000fe200078e0208 */
[----:B------:R-:W-:Y:S01]  /*1ec0*/  SHF.R.S32.HI R0, RZ, 0x1f, R10 ;  /* 0x0000001fff007819 */ /* 0x000fe2000001140a */
[----:B------:R-:W-:Y:S01]  /*1ed0*/  IMAD.U32 R2, R11, 0x20, R2 ;  /* 0x000000200b027824 */ /* 0x000fe200078e0002 */
[----:B------:R-:W-:Y:S01]  /*1ee0*/  BAR.SYNC.DEFER_BLOCKING 0x0 ;  /* 0x0000000000007b1d */ /* 0x000fe20000010000 */
[----:B------:R-:W-:Y:S01]  /*1ef0*/  ISETP.GE.OR P6, PT, R12, c[0x0][0x1fc], !P1 ;  /* 0x00007f000c007a0c */ /* 0x000fe20004fc6670 */
[----:B------:R-:W-:Y:S01]  /*1f00*/  IMAD.SHL.U32 R213, R213, 0x2, RZ ;  /* 0x00000002d5d57824 */ /* 0x000fe200078e00ff */
[----:B------:R-:W-:Y:S01]  /*1f10*/  LEA.HI R5, R0, R4, RZ, 0x2 ;  /* 0x0000000400057211 */ /* 0x000fe200078f10ff */
[----:B------:R-:W-:Y:S01]  /*1f20*/  IMAD.SHL.U32 R214, R2, 0x2, RZ ;  /* 0x0000000202d67824 */ /* 0x000fe200078e00ff */
[----:B------:R-:W-:Y:S01]  /*1f30*/  SEL R0, R223, 0xffffffe0, !P0 ;  /* 0xffffffe0df007807 */ /* 0x000fe20004000000 */
[----:B------:R-:W-:Y:S01]  /*1f40*/  IMAD.SHL.U32 R2, R14, 0x10, RZ ;  /* 0x000000100e027824 */ /* 0x000fe200078e00ff */
[----:B------:R-:W-:-:S02]  /*1f50*/  SEL R12, RZ, 0x2, P5 ;  /* 0x00000002ff0c7807 */ /* 0x000fc40002800000 */
[----:B------:R-:W-:Y:S01]  /*1f60*/  LOP3.LUT R6, R249, 0x7ffffffc, RZ, 0xc0, !PT ;  /* 0x7ffffffcf9067812 */ /* 0x000fe200078ec0ff */
[----:B------:R-:W-:Y:S01]  /*1f70*/  IMAD.IADD R215, R214, 0x1, R0 ;  /* 0x00000001d6d77824 */ /* 0x000fe200078e0200 */
[----:B------:R-:W-:Y:S02]  /*1f80*/  IADD3 R3, R15, R12, R32 ;  /* 0x0000000c0f037210 */ /* 0x000fe40007ffe020 */
[----:B------:R-:W-:Y:S01]  /*1f90*/  ISETP.GE.AND P0, PT, R36, c[0x0][0x1fc], PT ;  /* 0x00007f0024007a0c */ /* 0x000fe20003f06270 */
[----:B------:R-:W-:Y:S01]  /*1fa0*/  IMAD.IADD R9, R7, 0x1, -R6 ;  /* 0x0000000107097824 */ /* 0x000fe200078e0a06 */
[----:B------:R-:W-:Y:S02]  /*1fb0*/  SEL R7, RZ, 0xffffffff, P4 ;  /* 0xffffffffff077807 */ /* 0x000fe40002000000 */
[----:B------:R-:W-:Y:S01]  /*1fc0*/  LOP3.LUT P4, RZ, R3, 0x1, RZ, 0xc0, !PT ;  /* 0x0000000103ff7812 */ /* 0x000fe2000788c0ff */
[----:B------:R-:W-:Y:S01]  /*1fd0*/  IMAD R9, R28, 0x4, R9 ;  /* 0x000000041c097824 */ /* 0x000fe200078e0209 */
[----:B------:R-:W-:-:S02]  /*1fe0*/  SEL R6, RZ, 0x4, P0 ;  /* 0x00000004ff067807 */ /* 0x000fc40000000000 */
[----:B------:R-:W-:Y:S01]  /*1ff0*/  ISETP.GE.OR P4, PT, R246, UR4, !P4 ;  /* 0x00000004f6007c0c */ /* 0x000fe2000e786670 */
[----:B------:R-:W-:Y:S01]  /*2000*/  IMAD.SHL.U32 R251, R9, 0x2, RZ ;  /* 0x0000000209fb7824 */ /* 0x000fe200078e00ff */
[----:B------:R-:W-:Y:S01]  /*2010*/  LOP3.LUT P0, RZ, R3, 0x2, RZ, 0xc0, !PT ;  /* 0x0000000203ff7812 */ /* 0x000fe2000780c0ff */
[----:B------:R-:W1:Y:S01]  /*2020*/  LDSM.16.M88.4 R164, [R214+0x6080] ;  /* 0x00608000d6a4783b */ /* 0x000e620000000200 */
[----:B------:R-:W-:Y:S02]  /*2030*/  LEA.HI R0, R34, R134, RZ, 0x7 ;  /* 0x0000008622007211 */ /* 0x000fe400078f38ff */
[----:B------:R-:W-:Y:S01]  /*2040*/  ISETP.GE.OR P0, PT, R246, UR4, !P0 ;  /* 0x00000004f6007c0c */ /* 0x000fe2000c706670 */
[----:B------:R-:W2:Y:S01]  /*2050*/  LDSM.16.M88.4 R168, [R214+0x7080] ;  /* 0x00708000d6a8783b */ /* 0x000ea20000000200 */
[----:B------:R-:W-:Y:S02]  /*2060*/  SEL R21, RZ, 0xffffffff, P5 ;  /* 0xffffffffff157807 */ /* 0x000fe40002800000 */
[----:B------:R-:W-:Y:S01]  /*2070*/  SHF.R.U32.HI R10, RZ, 0x4, R0 ;  /* 0x00000004ff0a7819 */ /* 0x000fe20000011600 */
[----:B------:R-:W3:Y:S01]  /*2080*/  LDSM.16.M88.4 R180, [R214+0x8080] ;  /* 0x00808000d6b4783b */ /* 0x000ee20000000200 */
[----:B------:R-:W-:-:S02]  /*2090*/  LOP3.LUT R2, R2, 0x10, RZ, 0xc0, !PT ;  /* 0x0000001002027812 */ /* 0x000fc400078ec0ff */
[----:B------:R-:W-:Y:S01]  /*20a0*/  ISETP.GE.OR P1, PT, R36, c[0x0][0x1fc], !P1 ;  /* 0x00007f0024007a0c */ /* 0x000fe20004f26670 */
[----:B------:R-:W4:Y:S01]  /*20b0*/  LDSM.16.M88.4 R184, [R214+0x9080] ;  /* 0x00908000d6b8783b */ /* 0x000f220000000200 */
[----:B------:R-:W-:Y:S01]  /*20c0*/  IADD3 R231, R231, -c[0x0][0x168], -R251 ;  /* 0x80005a00e7e77a10 */ /* 0x000fe20007ffe8fb */
[----:B------:R-:W-:Y:S01]  /*20d0*/  CS2R R36, SRZ ;  /* 0x0000000000247805 */ /* 0x000fe2000001ff00 */
[----:B------:R-:W-:Y:S01]  /*20e0*/  LOP3.LUT P5, RZ, R13, 0x4, RZ, 0xc0, !PT ;  /* 0x000000040dff7812 */ /* 0x000fe200078ac0ff */
[----:B------:R-:W1:Y:S01]  /*20f0*/  LDSM.16.M88.4 R196, [R214+0xa080] ;  /* 0x00a08000d6c4783b */ /* 0x000e620000000200 */
[----:B------:R-:W-:Y:S02]  /*2100*/  SHF.R.S32.HI R249, RZ, 0x2, R249 ;  /* 0x00000002fff97819 */ /* 0x000fe400000114f9 */
[----:B------:R-:W-:Y:S01]  /*2110*/  SEL R223, R223, 0xffffffe0, !P5 ;  /* 0xffffffe0dfdf7807 */ /* 0x000fe20006800000 */
[----:B------:R-:W1:Y:S01]  /*2120*/  LDSM.16.M88.4 R200, [R214+0xb080] ;  /* 0x00b08000d6c8783b */ /* 0x000e620000000200 */
[----:B------:R-:W-:Y:S01]  /*2130*/  IADD3 R250, -R251, UR24, RZ ;  /* 0x00000018fbfa7c10 */ /* 0x000fe2000fffe1ff */
[----:B------:R-:W-:-:S02]  /*2140*/  IMAD R249, R31, 0x10, R249 ;  /* 0x000000101ff97824 */ /* 0x000fc400078e02f9 */
[----:B------:R-:W1:Y:S04]  /*2150*/  LDSM.16.M88.4 R172, [R215+0x6080] ;  /* 0x00608000d7ac783b */ /* 0x000e680000000200 */
        /* <DEDUP_REMOVED lines=9> */
[----:B------:R1:W-:Y:S01]  /*21f0*/  LDGSTS.E.BYPASS.LTC128B.128 [R252+0x6080], [R18.64], !P4 ;  /* 0x0608000012fc7fae */ /* 0x0003e2000e101d56 */
[----:B------:R-:W-:-:S02]  /*2200*/  LOP3.LUT P4, RZ, R3, 0x4, RZ, 0xc0, !PT ;  /* 0x0000000403ff7812 */ /* 0x000fc4000788c0ff */
[----:B------:R-:W-:Y:S01]  /*2210*/  LOP3.LUT R3, R5, 0xfffffffc, RZ, 0xc0, !PT ;  /* 0xfffffffc05037812 */ /* 0x000fe200078ec0ff */
[----:B------:R-:W-:Y:S01]  /*2220*/  IMAD.SHL.U32 R5, R7, 0x2, RZ ;  /* 0x0000000207057824 */ /* 0x000fe200078e00ff */
[----:B------:R-:W-:Y:S01]  /*2230*/  ISETP.GE.OR P4, PT, R246, UR4, !P4 ;  /* 0x00000004f6007c0c */ /* 0x000fe2000e786670 */
[----:B------:R1:W-:Y:S01]  /*2240*/  LDGSTS.E.BYPASS.LTC128B.128 [R252+0x7080], [R18.64+0x40], !P0 ;  /* 0x0708004012fc7fae */ /* 0x0003e2000c101d56 */
[----:B------:R-:W-:Y:S01]  /*2250*/  LOP3.LUT R7, R2, 0x8, R10, 0xf8, !PT ;  /* 0x0000000802077812 */ /* 0x000fe200078ef80a */
[----:B------:R-:W-:Y:S01]  /*2260*/  IMAD.IADD R0, R4, 0x1, -R3 ;  /* 0x0000000104007824 */ /* 0x000fe200078e0a03 */
[----:B------:R-:W-:Y:S01]  /*2270*/  LOP3.LUT R3, R5, 0x2, R35, 0xe2, !PT ;  /* 0x0000000205037812 */ /* 0x000fe200078ee223 */
[----:B------:R-:W-:Y:S01]  /*2280*/  IMAD.SHL.U32 R4, R21, 0x2, RZ ;  /* 0x0000000215047824 */ /* 0x000fe200078e00ff */
[----:B------:R-:W-:Y:S01]  /*2290*/  ULDC.64 UR4, c[0x0][0x240] ;  /* 0x0000900000047ab9 */ /* 0x000fe20000000a00 */
[----:B------:R-:W-:Y:S01]  /*22a0*/  @!P2 IMAD.SHL.U32 R2, R134, 0x10, RZ ;  /* 0x000000108602a824 */ /* 0x000fe200078e00ff */
[----:B------:R-:W-:Y:S01]  /*22b0*/  LOP3.LUT R3, R3, R6, RZ, 0xfc, !PT ;  /* 0x0000000603037212 */ /* 0x000fe200078efcff */
[----:B------:R-:W-:Y:S01]  /*22c0*/  UIMAD UR4, UR19, UR4, URZ ;  /* 0x00000004130472a4 */ /* 0x000fe2000f8e023f */
[----:B------:R-:W-:-:S02]  /*22d0*/  LOP3.LUT R4, R4, 0x2, R32, 0xe2, !PT ;  /* 0x0000000204047812 */ /* 0x000fc400078ee220 */
[C---:B------:R-:W-:Y:S01]  /*22e0*/  LOP3.LUT P0, RZ, R0.reuse, 0x2, RZ, 0xc0, !PT ;  /* 0x0000000200ff7812 */ /* 0x040fe2000780c0ff */
[----:B------:R1:W-:Y:S01]  /*22f0*/  LDGSTS.E.BYPASS.LTC128B.128 [R252+0x8080], [R18.64+0x80], !P4 ;  /* 0x0808008012fc7fae */ /* 0x0003e2000e101d56 */
[----:B------:R-:W-:Y:S01]  /*2300*/  IMAD.SHL.U32 R0, R0, 0x40, RZ ;  /* 0x0000004000007824 */ /* 0x000fe200078e00ff */
[----:B------:R-:W-:Y:S01]  /*2310*/  UIMAD UR27, UR11, UR5, UR4 ;  /* 0x000000050b1b72a4 */ /* 0x000fe2000f8e0204 */
[----:B------:R-:W-:Y:S01]  /*2320*/  LOP3.LUT P4, RZ, R13, 0x2, RZ, 0xc0, !PT ;  /* 0x000000020dff7812 */ /* 0x000fe2000788c0ff */
[----:B------:R5:W-:Y:S01]  /*2330*/  @!P2 LDGSTS.E.BYPASS.LTC128B.128 [R2+0xf080], [R24.64] ;  /* 0x0f0800001802afae */ /* 0x000be2000b901d56 */
[----:B------:R-:W-:Y:S01]  /*2340*/  ULDC UR19, c[0x0][0x2a0] ;  /* 0x0000a80000137ab9 */ /* 0x000fe20000000800 */
[----:B------:R-:W-:Y:S01]  /*2350*/  LOP3.LUT R0, R0, 0xc0, RZ, 0xc0, !PT ;  /* 0x000000c000007812 */ /* 0x000fe200078ec0ff */
[----:B------:R-:W-:Y:S01]  /*2360*/  UMOV UR4, URZ ;  /* 0x0000003f00047c82 */ /* 0x000fe20008000000 */
[----:B------:R1:W-:Y:S01]  /*2370*/  STL [R1+0xc], R4 ;  /* 0x00000c0401007387 */ /* 0x0003e20000100800 */
[C---:B------:R-:W-:Y:S01]  /*2380*/  SEL R224, R225.reuse, 0xfffffff0, !P4 ;  /* 0xfffffff0e1e07807 */ /* 0x040fe20006000000 */
[----:B------:R-:W-:Y:S01]  /*2390*/  USHF.L.U32 UR5, UR10, 0x7, URZ ;  /* 0x000000070a057899 */ /* 0x000fe2000800063f */
[----:B------:R-:W-:Y:S01]  /*23a0*/  SEL R225, R225, 0xfffffff0, !P0 ;  /* 0xfffffff0e1e17807 */ /* 0x000fe20004000000 */
[----:B------:R2:W-:Y:S01]  /*23b0*/  STL [R1+0x8], R3 ;  /* 0x0000080301007387 */ /* 0x0005e20000100800 */
[----:B------:R-:W-:-:S02]  /*23c0*/  UIMAD UR11, UR11, UR6, URZ ;  /* 0x000000060b0b72a4 */ /* 0x000fc4000f8e023f */
[----:B------:R-:W-:Y:S01]  /*23d0*/  ULOP3.LUT UR19, URZ, UR19, URZ, 0x33, !UPT ;  /* 0x000000133f137292 */ /* 0x000fe2000f8e333f */
[----:B------:R-:W0:Y:S04]  /*23e0*/  LDGDEPBAR ;  /* 0x00000000000079af */ /* 0x000e280000000000 */
[----:B------:R3:W-:Y:S04]  /*23f0*/  LDGSTS.E.BYPASS.LTC128B.128 [R252+0xc080], [R22.64], !P6 ;  /* 0x0c08000016fc7fae */ /* 0x0007e8000f101d56 */
[----:B------:R3:W-:Y:S01]  /*2400*/  LDGSTS.E.BYPASS.LTC128B.128 [R252+0xd080], [R22.64+0x40], !P3 ;  /* 0x0d08004016fc7fae */ /* 0x0007e2000d901d56 */
[----:B------:R-:W-:-:S03]  /*2410*/  ISETP.GE.AND P3, PT, R134, 0x10, PT ;  /* 0x000000108600780c */ /* 0x000fc60003f66270 */
[----:B------:R3:W-:Y:S01]  /*2420*/  LDGSTS.E.BYPASS.LTC128B.128 [R252+0xe080], [R22.64+0x80], !P1 ;  /* 0x0e08008016fc7fae */ /* 0x0007e2000c901d56 */
[----:B-----5:R-:W-:Y:S01]  /*2430*/  IMAD.SHL.U32 R2, R13, 0x40, RZ ;  /* 0x000000400d027824 */ /* 0x020fe200078e00ff */
[----:B-1----:R-:W-:-:S04]  /*2440*/  SHF.R.U32.HI R4, RZ, 0x3, R0 ;  /* 0x00000003ff047819 */ /* 0x002fc80000011600 */
[----:B------:R-:W-:Y:S01]  /*2450*/  LOP3.LUT R2, R2, 0x1c0, RZ, 0xc0, !PT ;  /* 0x000001c002027812 */ /* 0x000fe200078ec0ff */
[----:B--2---:R-:W-:Y:S01]  /*2460*/  IMAD.SHL.U32 R3, R14, 0x8, RZ ;  /* 0x000000080e037824 */ /* 0x004fe200078e00ff */
[----:B------:R-:W-:Y:S02]  /*2470*/  LOP3.LUT R212, R4, R0, R212, 0x1e, !PT ;  /* 0x0000000004d47212 */ /* 0x000fe400078e1ed4 */
[----:B------:R-:W-:Y:S02]  /*2480*/  SHF.R.U32.HI R5, RZ, 0x3, R2 ;  /* 0x00000003ff057819 */ /* 0x000fe40000011602 */
[----:B------:R-:W-:-:S04]  /*2490*/  LOP3.LUT R3, R3, 0x8, RZ, 0xc0, !PT ;  /* 0x0000000803037812 */ /* 0x000fc800078ec0ff */
[--C-:B------:R-:W-:Y:S02]  /*24a0*/  LOP3.LUT R5, R5, R2, R3.reuse, 0x1e, !PT ;  /* 0x0000000205057212 */ /* 0x100fe400078e1e03 */
[C---:B------:R-:W-:Y:S02]  /*24b0*/  LOP3.LUT R2, R4.reuse, R7, R0, 0x1e, !PT ;  /* 0x0000000704027212 */ /* 0x040fe400078e1e00 */
[----:B------:R-:W-:Y:S01]  /*24c0*/  LOP3.LUT R3, R4, R0, R3, 0x1e, !PT ;  /* 0x0000000004037212 */ /* 0x000fe200078e1e03 */
[----:B------:R-:W-:Y:S02]  /*24d0*/  IMAD.SHL.U32 R0, R20, 0x20, RZ ;  /* 0x0000002014007824 */ /* 0x000fe400078e00ff */
[----:B------:R-:W-:Y:S02]  /*24e0*/  IMAD.IADD R218, R218, 0x1, R5 ;  /* 0x00000001dada7824 */ /* 0x000fe400078e0205 */
[----:B------:R-:W-:Y:S02]  /*24f0*/  IMAD R4, R31, 0x200, R0 ;  /* 0x000002001f047824 */ /* 0x000fe400078e0200 */
[----:B------:R-:W-:Y:S01]  /*2500*/  IMAD.IADD R221, R0, 0x1, R2 ;  /* 0x0000000100dd7824 */ /* 0x000fe200078e0202 */
[----:B------:R-:W-:Y:S01]  /*2510*/  LEA R218, R218, 0x13480, 0x1 ;  /* 0x00013480dada7811 */ /* 0x000fe200078e08ff */
[----:B------:R-:W-:-:S02]  /*2520*/  IMAD.IADD R212, R0, 0x1, R212 ;  /* 0x0000000100d47824 */ /* 0x000fc400078e02d4 */
[----:B------:R-:W-:Y:S02]  /*2530*/  @!P3 IMAD.SHL.U32 R0, R134, 0x10, RZ ;  /* 0x000000108600b824 */ /* 0x000fe400078e00ff */
[----:B------:R-:W-:Y:S01]  /*2540*/  IMAD.IADD R222, R4, 0x1, R3 ;  /* 0x0000000104de7824 */ /* 0x000fe200078e0203 */
[----:B------:R-:W-:Y:S01]  /*2550*/  LEA R212, R212, 0x80, 0x1 ;  /* 0x00000080d4d47811 */ /* 0x000fe200078e08ff */
[C-C-:B------:R-:W-:Y:S01]  /*2560*/  IMAD R219, R223.reuse, 0x2, R218.reuse ;  /* 0x00000002dfdb7824 */ /* 0x140fe200078e02da */
[----:B------:R1:W-:Y:S01]  /*2570*/  @!P3 LDGSTS.E.BYPASS.LTC128B.128 [R0+0xf280], [R16.64] ;  /* 0x0f2800001000bfae */ /* 0x0003e2000b901d56 */
[----:B------:R-:W-:Y:S02]  /*2580*/  IMAD.SHL.U32 R216, R222, 0x2, RZ ;  /* 0x00000002ded87824 */ /* 0x000fe400078e00ff */
[C---:B------:R-:W-:Y:S01]  /*2590*/  IMAD R220, R224.reuse, 0x2, R218 ;  /* 0x00000002e0dc7824 */ /* 0x040fe200078e02da */
[----:B------:R-:W0:Y:S01]  /*25a0*/  LDGDEPBAR ;  /* 0x00000000000079af */ /* 0x000e220000000000 */
[----:B------:R-:W-:Y:S01]  /*25b0*/  IMAD R224, R224, 0x2, R219 ;  /* 0x00000002e0e07824 */ /* 0x000fe200078e02db */
[----:B------:R-:W-:Y:S01]  /*25c0*/  IADD3 R217, R216, 0xc080, RZ ;  /* 0x0000c080d8d97810 */ /* 0x000fe20007ffe0ff */
[----:B------:R-:W-:Y:S01]  /*25d0*/  IMAD R223, R223, 0x2, R220 ;  /* 0x00000002dfdf7824 */ /* 0x000fe200078e02dc */
[----:B------:R-:W0:Y:S01]  /*25e0*/  LDGDEPBAR ;  /* 0x00000000000079af */ /* 0x000e220000000000 */
[----:B------:R-:W-:-:S02]  /*25f0*/  IMAD.IADD R226, R222, 0x1, R225 ;  /* 0x00000001dee27824 */ /* 0x000fc400078e02e1 */
[----:B------:R-:W-:Y:S01]  /*2600*/  IMAD R217, R225, 0x2, R217 ;  /* 0x00000002e1d97824 */ /* 0x000fe200078e02d9 */
[----:B-1----:R-:W-:-:S05]  /*2610*/  IADD3 R0, R133, UR27, RZ ;  /* 0x0000001b85007c10 */ /* 0x002fca000fffe0ff */
[----:B------:R1:W-:Y:S02]  /*2620*/  STL [R1+0x44], R0 ;  /* 0x0000440001007387 */ /* 0x0003e40000100800 */
[----:B-1----:R-:W-:-:S05]  /*2630*/  IADD3 R0, R252, 0x6080, RZ ;  /* 0x00006080fc007810 */ /* 0x002fca0007ffe0ff */
[----:B------:R1:W-:Y:S02]  /*2640*/  STL [R1+0x48], R0 ;  /* 0x0000480001007387 */ /* 0x0003e40000100800 */
[----:B-1----:R-:W-:-:S05]  /*2650*/  IADD3 R0, R231, UR21, RZ ;  /* 0x00000015e7007c10 */ /* 0x002fca000fffe0ff */
[----:B------:R1:W-:Y:S02]  /*2660*/  STL [R1+0x40], R0 ;  /* 0x0000400001007387 */ /* 0x0003e40000100800 */
[----:B-1----:R-:W-:-:S05]  /*2670*/  IADD3 R0, R231, c[0x0][0x2a4], RZ ;  /* 0x0000a900e7007a10 */ /* 0x002fca0007ffe0ff */
[----:B---34-:R1:W-:Y:S02]  /*2680*/  STL [R1+0x1c], R0 ;  /* 0x00001c0001007387 */ /* 0x0183e40000100800 */
.L_x_170:
[----:B------:R-:W-:Y:S04]  /*2690*/  DEPBAR.LE SB0, 0x1 ;  /* 0x000080400000791a */ /* 0x000fe80000000000 */
[----:B------:R-:W-:Y:S01]  /*26a0*/  BAR.SYNC.DEFER_BLOCKING 0x0 ;  /* 0x0000000000007b1d */ /* 0x000fe20000010000 */
[----:B-1----:R-:W-:Y:S01]  /*26b0*/  MOV R0, UR4 ;  /* 0x0000000400007c02 */ /* 0x002fe20008000f00 */
[----:B------:R-:W-:Y:S01]  /*26c0*/  IMAD.U32 R2, RZ, RZ, UR4 ;  /* 0x00000004ff027e24 */ /* 0x000fe2000f8e00ff */
[----:B------:R-:W-:Y:S03]  /*26d0*/  PLOP3.LUT P0, PT, PT, PT, UP3, 0x80, 0x0 ;  /* 0x000000000000781c */ /* 0x000fe60003f0f038 */
[----:B------:R-:W-:Y:S02]  /*26e0*/  IMAD R0, R0, 0x1800, R222 ;  /* 0x0000180000007824 */ /* 0x000fe400078e02de */
[----:B------:R-:W-:Y:S03]  /*26f0*/  IMAD R2, R2, 0x1800, R225 ;  /* 0x0000180002027824 */ /* 0x000fe600078e02e1 */
[----:B------:R-:W-:Y:S02]  /*2700*/  SHF.L.U32 R0, R0, 0x1, RZ ;  /* 0x0000000100007819 */ /* 0x000fe400000006ff */
[----:B------:R-:W-:Y:S05]  /*2710*/  IADD3 R2, R222, R2, RZ ;  /* 0x00000002de027210 */ /* 0x000fea0007ffe0ff */
[----:B------:R-:W-:Y:S01]  /*2720*/  IMAD.SHL.U32 R3, R2, 0x2, RZ ;  /* 0x0000000202037824 */ /* 0x000fe200078e00ff */
[----:B------:R-:W-:Y:S01]  /*2730*/  MOV R2, UR4 ;  /* 0x0000000400027c02 */ /* 0x000fe20008000f00 */
[----:B------:R-:W-:Y:S04]  /*2740*/  LDSM.16.M88.4 R16, [R214+0x80] ;  /* 0x00008000d610783b */ /* 0x000fe80000000200 */
[----:B------:R-:W-:Y:S01]  /*2750*/  IMAD R2, R2, 0x1800, R226 ;  /* 0x0000180002027824 */ /* 0x000fe200078e02e2 */
[----:B------:R-:W1:Y:S03]  /*2760*/  LDSM.16.M88.4 R32, [R0+0x6080] ;  /* 0x006080000020783b */ /* 0x000e660000000200 */
[----:B------:R-:W-:Y:S02]  /*2770*/  IMAD.SHL.U32 R2, R2, 0x2, RZ ;  /* 0x0000000202027824 */ /* 0x000fe400078e00ff */
[----:B------:R-:W2:Y:S05]  /*2780*/  LDSM.16.M88.4 R28, [R0+0x6880] ;  /* 0x00688000001c783b */ /* 0x000eaa0000000200 */
[----:B------:R-:W3:Y:S05]  /*2790*/  LDSM.16.M88.4 R132, [R214+0x1080] ;  /* 0x00108000d684783b */ /* 0x000eea0000000200 */
[----:B------:R-:W4:Y:S05]  /*27a0*/  LDL R230, [R1+0x1c] ;  /* 0x00001c0001e67983 */ /* 0x000f2a0000100800 */
[----:B------:R-:W-:Y:S05]  /*27b0*/  LDSM.16.M88.4 R140, [R215+0x80] ;  /* 0x00008000d78c783b */ /* 0x000fea0000000200 */
[----:B------:R-:W5:Y:S05]  /*27c0*/  LDL R229, [R1+0x40] ;  /* 0x0000400001e57983 */ /* 0x000f6a0000100800 */
[----:B------:R-:W3:Y:S05]  /*27d0*/  LDSM.16.M88.4 R136, [R3+0x6080] ;  /* 0x006080000388783b */ /* 0x000eea0000000200 */
[----:B------:R-:W3:Y:S01]  /*27e0*/  LDSM.16.M88.4 R144, [R3+0x6880] ;  /* 0x006880000390783b */ /* 0x000ee20000000200 */
[-C--:B-1----:R-:W-:Y:S04]  /*27f0*/  HMMA.16816.F32 R4, R32, R16.reuse, RZ ;  /* 0x000000102004723c */ /* 0x082fe800000018ff */
[----:B------:R-:W1:Y:S05]  /*2800*/  LDSM.16.M88.4 R148, [R215+0x1080] ;  /* 0x00108000d794783b */ /* 0x000e6a0000000200 */
[----:B------:R-:W-:Y:S01]  /*2810*/  LDSM.16.M88.4 R152, [R0+0x7880] ;  /* 0x007880000098783b */ /* 0x000fe20000000200 */
[C---:B--2---:R-:W-:Y:S04]  /*2820*/  HMMA.16816.F32 R8, R28.reuse, R16, RZ ;  /* 0x000000101c08723c */ /* 0x044fe800000018ff */
[----:B------:R-:W-:Y:S04]  /*2830*/  LDSM.16.M88.4 R156, [R3+0x7880] ;  /* 0x00788000039c783b */ /* 0x000fe80000000200 */
[-C--:B------:R-:W-:Y:S01]  /*2840*/  HMMA.16816.F32 R12, R28, R18.reuse, RZ ;  /* 0x000000121c0c723c */ /* 0x080fe200000018ff */
[----:B------:R-:W-:Y:S07]  /*2850*/  LDSM.16.M88.4 R160, [R214+0x5080] ;  /* 0x00508000d6a0783b */ /* 0x000fee0000000200 */
[C---:B------:R-:W-:Y:S08]  /*2860*/  HMMA.16816.F32 R16, R32.reuse, R18, RZ ;  /* 0x000000122010723c */ /* 0x040ff000000018ff */
[-C--:B---3--:R-:W-:Y:S08]  /*2870*/  HMMA.16816.F32 R20, R32, R132.reuse, RZ ;  /* 0x000000842014723c */ /* 0x088ff000000018ff */
[C---:B------:R-:W-:Y:S08]  /*2880*/  HMMA.16816.F32 R24, R28.reuse, R132, RZ ;  /* 0x000000841c18723c */ /* 0x040ff000000018ff */
[-C--:B------:R-:W-:Y:S08]  /*2890*/  HMMA.16816.F32 R28, R28, R134.reuse, RZ ;  /* 0x000000861c1c723c */ /* 0x080ff000000018ff */
[----:B------:R-:W-:Y:S01]  /*28a0*/  HMMA.16816.F32 R32, R32, R134, RZ ;  /* 0x000000862020723c */ /* 0x000fe200000018ff */
[----:B------:R-:W-:Y:S07]  /*28b0*/  LDSM.16.M88.4 R132, [R0+0x7080] ;  /* 0x007080000084783b */ /* 0x000fee0000000200 */
[-C--:B------:R-:W-:Y:S08]  /*28c0*/  HMMA.16816.F32 R4, R136, R140.reuse, R4 ;  /* 0x0000008c8804723c */ /* 0x080ff00000001804 */
[C---:B------:R-:W-:Y:S08]  /*28d0*/  HMMA.16816.F32 R8, R144.reuse, R140, R8 ;  /* 0x0000008c9008723c */ /* 0x040ff00000001808 */
[-C--:B------:R-:W-:Y:S08]  /*28e0*/  HMMA.16816.F32 R12, R144, R142.reuse, R12 ;  /* 0x0000008e900c723c */ /* 0x080ff0000000180c */
[C---:B------:R-:W-:Y:S01]  /*28f0*/  HMMA.16816.F32 R16, R136.reuse, R142, R16 ;  /* 0x0000008e8810723c */ /* 0x040fe20000001810 */
[----:B------:R-:W2:Y:S07]  /*2900*/  LDSM.16.M88.4 R140, [R214+0x2080] ;  /* 0x00208000d68c783b */ /* 0x000eae0000000200 */
[-C--:B-1----:R-:W-:Y:S08]  /*2910*/  HMMA.16816.F32 R20, R136, R148.reuse, R20 ;  /* 0x000000948814723c */ /* 0x082ff00000001814 */
[C---:B------:R-:W-:Y:S08]  /*2920*/  HMMA.16816.F32 R24, R144.reuse, R148, R24 ;  /* 0x000000949018723c */ /* 0x040ff00000001818 */
[-C--:B------:R-:W-:Y:S01]  /*2930*/  HMMA.16816.F32 R28, R144, R150.reuse, R28 ;  /* 0x00000096901c723c */ /* 0x080fe2000000181c */
[----:B------:R-:W1:Y:S07]  /*2940*/  LDSM.16.M88.4 R144, [R214+0x3080] ;  /* 0x00308000d690783b */ /* 0x000e6e0000000200 */
[----:B------:R-:W-:Y:S01]  /*2950*/  HMMA.16816.F32 R32, R136, R150, R32 ;  /* 0x000000968820723c */ /* 0x000fe20000001820 */
[----:B------:R-:W-:Y:S05]  /*2960*/  LDSM.16.M88.4 R148, [R215+0x2080] ;  /* 0x00208000d794783b */ /* 0x000fea0000000200 */
[----:B------:R-:W3:Y:S02]  /*2970*/  LDSM.16.M88.4 R136, [R2+0x7080] ;  /* 0x007080000288783b */ /* 0x000ee40000000200 */
[-C--:B--2---:R-:W-:Y:S08]  /*2980*/  HMMA.16816.F32 R4, R132, R140.reuse, R4 ;  /* 0x0000008c8404723c */ /* 0x084ff00000001804 */
[C---:B------:R-:W-:Y:S08]  /*2990*/  HMMA.16816.F32 R8, R152.reuse, R140, R8 ;  /* 0x0000008c9808723c */ /* 0x040ff00000001808 */
[-C--:B------:R-:W-:Y:S08]  /*29a0*/  HMMA.16816.F32 R12, R152, R142.reuse, R12 ;  /* 0x0000008e980c723c */ /* 0x080ff0000000180c */
[C---:B------:R-:W-:Y:S01]  /*29b0*/  HMMA.16816.F32 R16, R132.reuse, R142, R16 ;  /* 0x0000008e8410723c */ /* 0x040fe20000001810 */
[----:B------:R-:W2:Y:S07]  /*29c0*/  LDSM.16.M88.4 R140, [R215+0x3080] ;  /* 0x00308000d78c783b */ /* 0x000eae0000000200 */
[-C--:B-1----:R-:W-:Y:S08]  /*29d0*/  HMMA.16816.F32 R20, R132, R144.reuse, R20 ;  /* 0x000000908414723c */ /* 0x082ff00000001814 */
[C---:B------:R-:W-:Y:S08]  /*29e0*/  HMMA.16816.F32 R24, R152.reuse, R144, R24 ;  /* 0x000000909818723c */ /* 0x040ff00000001818 */
[-C--:B------:R-:W-:Y:S01]  /*29f0*/  HMMA.16816.F32 R28, R152, R146.reuse, R28 ;  /* 0x00000092981c723c */ /* 0x080fe2000000181c */
[----:B------:R-:W-:Y:S07]  /*2a00*/  LDSM.16.M88.4 R152, [R0+0x8880] ;  /* 0x008880000098783b */ /* 0x000fee0000000200 */
[----:B------:R-:W-:Y:S01]  /*2a10*/  HMMA.16816.F32 R32, R132, R146, R32 ;  /* 0x000000928420723c */ /* 0x000fe20000001820 */
[----:B------:R-:W-:Y:S05]  /*2a20*/  LDSM.16.M88.4 R144, [R214+0x4080] ;  /* 0x00408000d690783b */ /* 0x000fea0000000200 */
[----:B------:R-:W1:Y:S02]  /*2a30*/  LDSM.16.M88.4 R132, [R0+0x8080] ;  /* 0x008080000084783b */ /* 0x000e640000000200 */
[-C--:B---3--:R-:W-:Y:S08]  /*2a40*/  HMMA.16816.F32 R4, R136, R148.reuse, R4 ;  /* 0x000000948804723c */ /* 0x088ff00000001804 */
[C---:B------:R-:W-:Y:S08]  /*2a50*/  HMMA.16816.F32 R8, R156.reuse, R148, R8 ;  /* 0x000000949c08723c */ /* 0x040ff00000001808 */
[-C--:B------:R-:W-:Y:S08]  /*2a60*/  HMMA.16816.F32 R12, R156, R150.reuse, R12 ;  /* 0x000000969c0c723c */ /* 0x080ff0000000180c */
[C---:B------:R-:W-:Y:S01]  /*2a70*/  HMMA.16816.F32 R16, R136.reuse, R150, R16 ;  /* 0x000000968810723c */ /* 0x040fe20000001810 */
[----:B------:R3:W-:Y:S07]  /*2a80*/  LDSM.16.M88.4 R148, [R3+0x8880] ;  /* 0x008880000394783b */ /* 0x0007ee0000000200 */
[-C--:B--2---:R-:W-:Y:S08]  /*2a90*/  HMMA.16816.F32 R20, R136, R140.reuse, R20 ;  /* 0x0000008c8814723c */ /* 0x084ff00000001814 */
[C---:B------:R-:W-:Y:S08]  /*2aa0*/  HMMA.16816.F32 R24, R156.reuse, R140, R24 ;  /* 0x0000008c9c18723c */ /* 0x040ff00000001818 */
[-C--:B------:R-:W-:Y:S01]  /*2ab0*/  HMMA.16816.F32 R28, R156, R142.reuse, R28 ;  /* 0x0000008e9c1c723c */ /* 0x080fe2000000181c */
[----:B------:R-:W-:Y:S03]  /*2ac0*/  LDSM.16.M88.4 R156, [R215+0x5080] ;  /* 0x00508000d79c783b */ /* 0x000fe60000000200 */
[----:B---3--:R-:W-:Y:S04]  /*2ad0*/  MOV R3, UR12 ;  /* 0x0000000c00037c02 */ /* 0x008fe80008000f00 */
[----:B------:R-:W-:Y:S01]  /*2ae0*/  HMMA.16816.F32 R32, R136, R142, R32 ;  /* 0x0000008e8820723c */ /* 0x000fe20000001820 */
[----:B------:R-:W-:Y:S03]  /*2af0*/  LDSM.16.M88.4 R140, [R215+0x4080] ;  /* 0x00408000d78c783b */ /* 0x000fe60000000200 */
[--C-:B------:R-:W-:Y:S02]  /*2b00*/  IMAD R3, R3, 0x40, R249.reuse ;  /* 0x0000004003037824 */ /* 0x100fe400078e02f9 */
[----:B------:R-:W2:Y:S02]  /*2b10*/  LDSM.16.M88.4 R136, [R2+0x8080] ;  /* 0x008080000288783b */ /* 0x000ea40000000200 */
[-C--:B-1----:R-:W-:Y:S08]  /*2b20*/  HMMA.16816.F32 R4, R132, R144.reuse, R4 ;  /* 0x000000908404723c */ /* 0x082ff00000001804 */
[C---:B------:R-:W-:Y:S08]  /*2b30*/  HMMA.16816.F32 R8, R152.reuse, R144, R8 ;  /* 0x000000909808723c */ /* 0x040ff00000001808 */
[-C--:B------:R-:W-:Y:S08]  /*2b40*/  HMMA.16816.F32 R12, R152, R146.reuse, R12 ;  /* 0x00000092980c723c */ /* 0x080ff0000000180c */
[C---:B------:R-:W-:Y:S08]  /*2b50*/  HMMA.16816.F32 R16, R132.reuse, R146, R16 ;  /* 0x000000928410723c */ /* 0x040ff00000001810 */
[-C--:B------:R-:W-:Y:S08]  /*2b60*/  HMMA.16816.F32 R20, R132, R160.reuse, R20 ;  /* 0x000000a08414723c */ /* 0x080ff00000001814 */
[C---:B------:R-:W-:Y:S07]  /*2b70*/  HMMA.16816.F32 R24, R152.reuse, R160, R24 ;  /* 0x000000a09818723c */ /* 0x040fee0000001818 */
[----:B------:R-:W-:Y:S01]  /*2b80*/  MOV R160, UR4 ;  /* 0x0000000400a07c02 */ /* 0x000fe20008000f00 */
[-C--:B------:R-:W-:Y:S04]  /*2b90*/  HMMA.16816.F32 R28, R152, R162.reuse, R28 ;  /* 0x000000a2981c723c */ /* 0x080fe8000000181c */
[----:B------:R-:W-:Y:S03]  /*2ba0*/  IMAD R160, R160, 0x40, R249 ;  /* 0x00000040a0a07824 */ /* 0x000fe600078e02f9 */
[C---:B----4-:R-:W-:Y:S01]  /*2bb0*/  IADD3 R152, R3.reuse, R230, RZ ;  /* 0x000000e603987210 */ /* 0x050fe20007ffe0ff */
[----:B------:R-:W-:Y:S01]  /*2bc0*/  HMMA.16816.F32 R32, R132, R162, R32 ;  /* 0x000000a28420723c */ /* 0x000fe20000001820 */
[----:B------:R1:W3:Y:S03]  /*2bd0*/  LDS R153, [R160.X4+0xf080] ;  /* 0x00f08000a0997984 */ /* 0x0002e60000004800 */
[----:B------:R-:W-:Y:S02]  /*2be0*/  IMNMX R152, R250, R152, PT ;  /* 0x00000098fa987217 */ /* 0x000fe40003800200 */
[----:B------:R1:W4:Y:S02]  /*2bf0*/  LDS R154, [R160.X4+0xf0a0] ;  /* 0x00f0a000a09a7984 */ /* 0x0003240000004800 */
[-C--:B--2---:R-:W-:Y:S03]  /*2c00*/  HMMA.16816.F32 R4, R136, R140.reuse, R4 ;  /* 0x0000008c8804723c */ /* 0x084fe60000001804 */
[----:B------:R1:W2:Y:S05]  /*2c10*/  LDS R155, [R160.X4+0xf100] ;  /* 0x00f10000a09b7984 */ /* 0x0002aa0000004800 */
[C---:B------:R-:W-:Y:S01]  /*2c20*/  HMMA.16816.F32 R8, R148.reuse, R140, R8 ;  /* 0x0000008c9408723c */ /* 0x040fe20000001808 */
[----:B------:R-:W1:Y:S07]  /*2c30*/  LDS R160, [R160.X4+0xf120] ;  /* 0x00f12000a0a07984 */ /* 0x000e6e0000004800 */
[-C--:B------:R-:W-:Y:S08]  /*2c40*/  HMMA.16816.F32 R12, R148, R142.reuse, R12 ;  /* 0x0000008e940c723c */ /* 0x080ff0000000180c */
[C---:B------:R-:W-:Y:S08]  /*2c50*/  HMMA.16816.F32 R16, R136.reuse, R142, R16 ;  /* 0x0000008e8810723c */ /* 0x040ff00000001810 */
[-C--:B------:R-:W-:Y:S08]  /*2c60*/  HMMA.16816.F32 R20, R136, R156.reuse, R20 ;  /* 0x0000009c8814723c */ /* 0x080ff00000001814 */
[C---:B------:R-:W-:Y:S08]  /*2c70*/  HMMA.16816.F32 R24, R148.reuse, R156, R24 ;  /* 0x0000009c9418723c */ /* 0x040ff00000001818 */
[-C--:B------:R-:W-:Y:S07]  /*2c80*/  HMMA.16816.F32 R28, R148, R158.reuse, R28 ;  /* 0x0000009e941c723c */ /* 0x080fee000000181c */
[----:B-----5:R-:W-:Y:S01]  /*2c90*/  IMAD.IADD R151, R3, 0x1, R229 ;  /* 0x0000000103977824 */ /* 0x020fe200078e02e5 */
[----:B------:R-:W-:Y:S01]  /*2ca0*/  HMMA.16816.F32 R32, R136, R158, R32 ;  /* 0x0000009e8820723c */ /* 0x000fe20000001820 */
[----:B------:R-:W-:-:S08]  /*2cb0*/  @!P0 BRA `(.L_x_152) ;  /* 0x000001d000008947 */ /* 0x000fd00003800000 */
[----:B-1234-:R-:W-:Y:S01]  /*2cc0*/  IMAD.MOV.U32 R0, RZ, RZ, c[0x0][0x168] ;  /* 0x00005a00ff007624 */ /* 0x01efe200078e00ff */
[----:B------:R-:W-:Y:S04]  /*2cd0*/  BSSY B0, `(.L_x_153) ;  /* 0x0000012000007945 */ /* 0x000fe80003800000 */
[----:B------:R-:W-:Y:S04]  /*2ce0*/  IADD3 R0, R3, c[0x0][0x198], -R0 ;  /* 0x0000660003007a10 */ /* 0x000fe80007ffe800 */
[----:B------:R-:W-:Y:S11]  /*2cf0*/  ISETP.GT.AND P1, PT, R0, -0x1, PT ;  /* 0xffffffff0000780c */ /* 0x000ff60003f24270 */
[----:B------:R-:W-:Y:S02]  /*2d00*/  @!UPT UIADD3 URZ, URZ, URZ, URZ ;  /* 0x0000003f3f3ff290 */ /* 0x000fe4000fffe03f */
[----:B------:R-:W-:-:S05]  /*2d10*/  @P1 BRA `(.L_x_154) ;  /* 0x0000008000001947 */ /* 0x000fca0003800000 */
[----:B------:R-:W-:Y:S01]  /*2d20*/  LOP3.LUT R0, RZ, R0, RZ, 0x33, !PT ;  /* 0x00000000ff007212 */ /* 0x000fe200078e33ff */
[----:B------:R-:W-:Y:S05]  /*2d30*/  IMAD.MOV.U32 R2, RZ, RZ, 0x1 ;  /* 0x00000001ff027424 */ /* 0x000fea00078e00ff */
[----:B------:R-:W-:Y:S11]  /*2d40*/  ISETP.NE.AND P1, PT, R2, c[0x0][0x2a8], PT ;  /* 0x0000aa0002007a0c */ /* 0x000ff60003f25270 */
[----:B------:R-:W-:Y:S02]  /*2d50*/  @!UPT UIADD3 URZ, URZ, URZ, URZ ;  /* 0x0000003f3f3ff290 */ /* 0x000fe4000fffe03f */
[----:B------:R-:W-:Y:S05]  /*2d60*/  @P1 IMAD.HI.U32 R2, R0, c[0x0][0x2ac], RZ ;  /* 0x0000ab0000021a27 */ /* 0x000fea00078e00ff */
[----:B------:R-:W-:Y:S04]  /*2d70*/  @P1 SHF.R.U32.HI R0, RZ, c[0x0][0x2b0], R2 ;  /* 0x0000ac00ff001a19 */ /* 0x000fe80000011602 */
[----:B------:R-:W-:Y:S01]  /*2d80*/  LOP3.LUT R0, RZ, R0, RZ, 0x33, !PT ;  /* 0x00000000ff007212 */ /* 0x000fe200078e33ff */
[----:B------:R-:W-:-:S05]  /*2d90*/  BRA `(.L_x_155) ;  /* 0x0000005000007947 */ /* 0x000fca0003800000 */
.L_x_154:
[----:B------:R-:W-:Y:S04]  /*2da0*/  MOV R2, 0x1 ;  /* 0x0000000100027802 */ /* 0x000fe80000000f00 */
[----:B------:R-:W-:Y:S11]  /*2db0*/  ISETP.NE.AND P1, PT, R2, c[0x0][0x2a8], PT ;  /* 0x0000aa0002007a0c */ /* 0x000ff60003f25270 */
[----:B------:R-:W-:Y:S02]  /*2dc0*/  @!UPT UIADD3 URZ, URZ, URZ, URZ ;  /* 0x0000003f3f3ff290 */ /* 0x000fe4000fffe03f */
[----:B------:R-:W-:Y:S05]  /*2dd0*/  @P1 IMAD.HI.U32 R2, R0, c[0x0][0x2ac], RZ ;  /* 0x0000ab0000021a27 */ /* 0x000fea00078e00ff */
[----:B------:R-:W-:Y:S02]  /*2de0*/  @P1 SHF.R.U32.HI R0, RZ, c[0x0][0x2b0], R2 ;  /* 0x0000ac00ff001a19 */ /* 0x000fe40000011602 */
.L_x_155:
[----:B------:R-:W-:Y:S05]  /*2df0*/  BSYNC B0 ;  /* 0x0000000000007941 */ /* 0x000fea0003800000 */
.L_x_153:
[C-C-:B------:R-:W-:Y:S01]  /*2e00*/  IADD3 R2, R3.reuse, c[0x0][0x2a4], R231.reuse ;  /* 0x0000a90003027a10 */ /* 0x140fe20007ffe0e7 */
[----:B------:R-:W-:Y:S03]  /*2e10*/  IMAD.MOV.U32 R151, RZ, RZ, c[0x0][0x2a8] ;  /* 0x0000aa00ff977624 */ /* 0x000fe600078e00ff */
[----:B------:R-:W-:Y:S01]  /*2e20*/  IMNMX R2, R250, R2, PT ;  /* 0x00000002fa027217 */ /* 0x000fe20003800200 */
[----:B------:R-:W-:Y:S01]  /*2e30*/  IMAD R151, R0, R151, -UR5 ;  /* 0x8000000500977e24 */ /* 0x000fe2000f8e0297 */
[----:B------:R-:W-:Y:S03]  /*2e40*/  IADD3 R0, R3, UR19, R231 ;  /* 0x0000001303007c10 */ /* 0x000fe6000fffe0e7 */
[----:B------:R-:W-:Y:S05]  /*2e50*/  IMAD.IADD R151, R151, 0x1, -R251 ;  /* 0x0000000197977824 */ /* 0x000fea00078e0afb */
[----:B------:R-:W-:Y:S02]  /*2e60*/  IADD3 R152, R151, c[0x0][0x2a8], RZ ;  /* 0x0000aa0097987a10 */ /* 0x000fe40007ffe0ff */
[----:B------:R-:W-:Y:S02]  /*2e70*/  IMNMX R151, R0, R151, !PT ;  /* 0x0000009700977217 */ /* 0x000fe40007800200 */
[----:B------:R-:W-:Y:S02]  /*2e80*/  IMNMX R152, R2, R152, PT ;  /* 0x0000009802987217 */ /* 0x000fe40003800200 */
.L_x_152:
[----:B-1234-:R-:W-:Y:S04]  /*2e90*/  IADD3 R0, R3, 0x8, RZ ;  /* 0x0000000803007810 */ /* 0x01efe80007ffe0ff */
[C-C-:B------:R-:W-:Y:S02]  /*2ea0*/  IADD3 R149, R0.reuse, c[0x0][0x2a4], R231.reuse ;  /* 0x0000a90000957a10 */ /* 0x140fe40007ffe0e7 */
[----:B------:R-:W-:Y:S02]  /*2eb0*/  IADD3 R2, R0, UR13, R231 ;  /* 0x0000000d00027c10 */ /* 0x000fe4000fffe0e7 */
[----:B------:R-:W-:Y:S01]  /*2ec0*/  IMNMX R149, R250, R149, PT ;  /* 0x00000095fa957217 */ /* 0x000fe20003800200 */
[----:B------:R-:W-:-:S06]  /*2ed0*/  @!P0 BRA `(.L_x_156) ;  /* 0x000001a000008947 */ /* 0x000fcc0003800000 */
[----:B------:R-:W-:Y:S01]  /*2ee0*/  IMAD.MOV.U32 R132, RZ, RZ, c[0x0][0x168] ;  /* 0x00005a00ff847624 */ /* 0x000fe200078e00ff */
        /* <DEDUP_REMOVED lines=13> */
.L_x_158:
[----:B------:R-:W-:Y:S04]  /*2fc0*/  MOV R132, 0x1 ;  /* 0x0000000100847802 */ /* 0x000fe80000000f00 */
[----:B------:R-:W-:Y:S11]  /*2fd0*/  ISETP.NE.AND P1, PT, R132, c[0x0][0x2a8], PT ;  /* 0x0000aa0084007a0c */ /* 0x000ff60003f25270 */
[----:B------:R-:W-:Y:S02]  /*2fe0*/  @!UPT UIADD3 URZ, URZ, URZ, URZ ;  /* 0x0000003f3f3ff290 */ /* 0x000fe4000fffe03f */
[----:B------:R-:W-:Y:S05]  /*2ff0*/  @P1 IMAD.HI.U32 R132, R0, c[0x0][0x2ac], RZ ;  /* 0x0000ab0000841a27 */ /* 0x000fea00078e00ff */
[----:B------:R-:W-:Y:S02]  /*3000*/  @P1 SHF.R.U32.HI R0, RZ, c[0x0][0x2b0], R132 ;  /* 0x0000ac00ff001a19 */ /* 0x000fe40000011684 */
.L_x_159:
[----:B------:R-:W-:Y:S05]  /*3010*/  BSYNC B0 ;  /* 0x0000000000007941 */ /* 0x000fea0003800000 */
.L_x_157:
[----:B------:R-:W-:Y:S04]  /*3020*/  IMAD.MOV.U32 R132, RZ, RZ, c[0x0][0x2a8] ;  /* 0x0000aa00ff847624 */ /* 0x000fe800078e00ff */
[----:B------:R-:W-:Y:S04]  /*3030*/  IMAD R0, R0, R132, -UR5 ;  /* 0x8000000500007e24 */ /* 0x000fe8000f8e0284 */
[----:B------:R-:W-:Y:S05]  /*3040*/  IMAD.IADD R0, R0, 0x1, -R251 ;  /* 0x0000000100007824 */ /* 0x000fea00078e0afb */
[----:B------:R-:W-:Y:S02]  /*3050*/  IADD3 R132, R0, c[0x0][0x2a8], RZ ;  /* 0x0000aa0000847a10 */ /* 0x000fe40007ffe0ff */
[----:B------:R-:W-:Y:S02]  /*3060*/  IMNMX R2, R2, R0, !PT ;  /* 0x0000000002027217 */ /* 0x000fe40007800200 */
[----:B------:R-:W-:Y:S02]  /*3070*/  IMNMX R149, R149, R132, PT ;  /* 0x0000008495957217 */ /* 0x000fe40003800200 */
.L_x_156:
[----:B------:R-:W-:Y:S04]  /*3080*/  IADD3 R132, R3, 0x20, RZ ;  /* 0x0000002003847810 */ /* 0x000fe80007ffe0ff */
[C-C-:B------:R-:W-:Y:S02]  /*3090*/  IADD3 R148, R132.reuse, c[0x0][0x2a4], R231.reuse ;  /* 0x0000a90084947a10 */ /* 0x140fe40007ffe0e7 */
[----:B------:R-:W-:Y:S02]  /*30a0*/  IADD3 R0, R132, UR13, R231 ;  /* 0x0000000d84007c10 */ /* 0x000fe4000fffe0e7 */
[----:B------:R-:W-:Y:S01]  /*30b0*/  IMNMX R148, R250, R148, PT ;  /* 0x00000094fa947217 */ /* 0x000fe20003800200 */
[----:B------:R-:W-:-:S05]  /*30c0*/  @!P0 BRA `(.L_x_160) ;  /* 0x000001a000008947 */ /* 0x000fca0003800000 */
        /* <DEDUP_REMOVED lines=14> */
.L_x_162:
[----:B------:R-:W-:Y:S04]  /*31b0*/  MOV R133, 0x1 ;  /* 0x0000000100857802 */ /* 0x000fe80000000f00 */
[----:B------:R-:W-:Y:S11]  /*31c0*/  ISETP.NE.AND P1, PT, R133, c[0x0][0x2a8], PT ;  /* 0x0000aa0085007a0c */ /* 0x000ff60003f25270 */
[----:B------:R-:W-:Y:S02]  /*31d0*/  @!UPT UIADD3 URZ, URZ, URZ, URZ ;  /* 0x0000003f3f3ff290 */ /* 0x000fe4000fffe03f */
[----:B------:R-:W-:Y:S05]  /*31e0*/  @P1 IMAD.HI.U32 R133, R132, c[0x0][0x2ac], RZ ;  /* 0x0000ab0084851a27 */ /* 0x000fea00078e00ff */
[----:B------:R-:W-:Y:S02]  /*31f0*/  @P1 SHF.R.U32.HI R132, RZ, c[0x0][0x2b0], R133 ;  /* 0x0000ac00ff841a19 */ /* 0x000fe40000011685 */
.L_x_163:
[----:B------:R-:W-:Y:S05]  /*3200*/  BSYNC B0 ;  /* 0x0000000000007941 */ /* 0x000fea0003800000 */
.L_x_161:
[----:B------:R-:W-:Y:S04]  /*3210*/  IMAD.MOV.U32 R133, RZ, RZ, c[0x0][0x2a8] ;  /* 0x0000aa00ff857624 */ /* 0x000fe800078e00ff */
[----:B------:R-:W-:Y:S04]  /*3220*/  IMAD R132, R132, R133, -UR5 ;  /* 0x8000000584847e24 */ /* 0x000fe8000f8e0285 */
[----:B------:R-:W-:Y:S05]  /*3230*/  IMAD.IADD R132, R132, 0x1, -R251 ;  /* 0x0000000184847824 */ /* 0x000fea00078e0afb */
[----:B------:R-:W-:Y:S02]  /*3240*/  IADD3 R133, R132, c[0x0][0x2a8], RZ ;  /* 0x0000aa0084857a10 */ /* 0x000fe40007ffe0ff */
[----:B------:R-:W-:Y:S02]  /*3250*/  IMNMX R0, R0, R132, !PT ;  /* 0x0000008400007217 */ /* 0x000fe40007800200 */
[----:B------:R-:W-:Y:S02]  /*3260*/  IMNMX R148, R148, R133, PT ;  /* 0x0000008594947217 */ /* 0x000fe40003800200 */
.L_x_160:
        /* <DEDUP_REMOVED lines=19> */
.L_x_166:
[----:B------:R-:W-:Y:S04]  /*33a0*/  MOV R133, 0x1 ;  /* 0x0000000100857802 */ /* 0x000fe80000000f00 */
[----:B------:R-:W-:Y:S11]  /*33b0*/  ISETP.NE.AND P0, PT, R133, c[0x0][0x2a8], PT ;  /* 0x0000aa0085007a0c */ /* 0x000ff60003f05270 */
[----:B------:R-:W-:Y:S02]  /*33c0*/  @!UPT UIADD3 URZ, URZ, URZ, URZ ;  /* 0x0000003f3f3ff290 */ /* 0x000fe4000fffe03f */
[----:B------:R-:W-:Y:S05]  /*33d0*/  @P0 IMAD.HI.U32 R133, R132, c[0x0][0x2ac], RZ ;  /* 0x0000ab0084850a27 */ /* 0x000fea00078e00ff */
[----:B------:R-:W-:Y:S02]  /*33e0*/  @P0 SHF.R.U32.HI R132, RZ, c[0x0][0x2b0], R133 ;  /* 0x0000ac00ff840a19 */ /* 0x000fe40000011685 */
.L_x_167:
[----:B------:R-:W-:Y:S05]  /*33f0*/  BSYNC B0 ;  /* 0x0000000000007941 */ /* 0x000fea0003800000 */
.L_x_165:
[----:B------:R-:W-:Y:S04]  /*3400*/  IMAD.MOV.U32 R133, RZ, RZ, c[0x0][0x2a8] ;  /* 0x0000aa00ff857624 */ /* 0x000fe800078e00ff */
[----:B------:R-:W-:Y:S04]  /*3410*/  IMAD R132, R132, R133, -UR5 ;  /* 0x8000000584847e24 */ /* 0x000fe8000f8e0285 */
[----:B------:R-:W-:Y:S05]  /*3420*/  IMAD.IADD R132, R132, 0x1, -R251 ;  /* 0x0000000184847824 */ /* 0x000fea00078e0afb */
[----:B------:R-:W-:Y:S02]  /*3430*/  IADD3 R133, R132, c[0x0][0x2a8], RZ ;  /* 0x0000aa0084857a10 */ /* 0x000fe40007ffe0ff */
[----:B------:R-:W-:Y:S02]  /*3440*/  IMNMX R3, R3, R132, !PT ;  /* 0x0000008403037217 */ /* 0x000fe40007800200 */
[----:B------:R-:W-:Y:S02]  /*3450*/  IMNMX R150, R150, R133, PT ;  /* 0x0000008596967217 */ /* 0x000fe40003800200 */
.L_x_164:
[----:B------:R-:W-:Y:S04]  /*3460*/  DEPBAR.LE SB0, 0x0 ;  /* 0x000080000000791a */ /* 0x000fe80000000000 */
[----:B------:R-:W-:Y:S01]  /*3470*/  BAR.SYNC.DEFER_BLOCKING 0x0 ;  /* 0x0000000000007b1d */ /* 0x000fe20000010000 */
[----:B------:R-:W-:Y:S04]  /*3480*/  UIADD3 UR21, UR12, 0x1, URZ ;  /* 0x000000010c157890 */ /* 0x000fe8000fffe03f */
[----:B------:R-:W-:Y:S06]  /*3490*/  UISETP.GE.AND UP0, UPT, UR21, UR14, UPT ;  /* 0x0000000e1500728c */ /* 0x000fec000bf06270 */
[----:B------:R-:W-:Y:S01]  /*34a0*/  PLOP3.LUT P1, PT, PT, PT, UP0, 0x80, 0x0 ;  /* 0x000000000000781c */ /* 0x000fe20003f2f008 */
[----:B------:R1:W2:Y:S04]  /*34b0*/  LDSM.16.M88.4 R132, [R216+0xc080] ;  /* 0x00c08000d884783b */ /* 0x0002a80000000200 */
[----:B------:R1:W3:Y:S04]  /*34c0*/  LDSM.16.M88.4 R136, [R216+0xc880] ;  /* 0x00c88000d888783b */ /* 0x0002e80000000200 */
[----:B------:R1:W4:Y:S04]  /*34d0*/  LDSM.16.M88.4 R140, [R217] ;  /* 0x00000000d98c783b */ /* 0x0003280000000200 */
[----:B------:R1:W1:Y:S01]  /*34e0*/  LDSM.16.M88.4 R144, [R217+0x800] ;  /* 0x00080000d990783b */ /* 0x0002620000000200 */
[----:B------:R-:W-:-:S05]  /*34f0*/  @P1 BRA `(.L_x_168) ;  /* 0x0000035000001947 */ /* 0x000fca0003800000 */
[----:B------:R-:W5:Y:S01]  /*3500*/  LDL.64 R158, [R1+0x30] ;  /* 0x00003000019e7983 */ /* 0x000f620000100a00 */
[----:B------:R-:W-:Y:S02]  /*3510*/  ULDC.64 UR6, c[0x0][0x178] ;  /* 0x00005e0000067ab9 */ /* 0x000fe40000000a00 */
[----:B------:R-:W-:Y:S01]  /*3520*/  UIMAD.WIDE.U32 UR26, UR21, UR6, URZ ;  /* 0x00000006151a72a5 */ /* 0x000fe2000f8e003f */
[----:B----4-:R-:W4:Y:S01]  /*3530*/  LDL R230, [R1+0xc] ;  /* 0x00000c0001e67983 */ /* 0x010f220000100800 */
[----:B------:R-:W-:Y:S03]  /*3540*/  USHF.R.S32.HI UR24, URZ, 0x1f, UR21 ;  /* 0x0000001f3f187899 */ /* 0x000fe60008011415 */
[----:B---3--:R-:W3:Y:S01]  /*3550*/  LDL R232, [R1+0x4c] ;  /* 0x00004c0001e87983 */ /* 0x008ee20000100800 */
[----:B------:R-:W-:Y:S01]  /*3560*/  UIMAD UR24, UR24, UR6, URZ ;  /* 0x00000006181872a4 */ /* 0x000fe2000f8e023f */
[----:B------:R-:W-:Y:S01]  /*3570*/  IMAD.U32 R157, RZ, RZ, UR26 ;  /* 0x0000001aff9d7e24 */ /* 0x000fe2000f8e00ff */
[----:B------:R-:W-:Y:S01]  /*3580*/  UIMAD UR6, UR21, -0x40, UR15 ;  /* 0xffffffc0150678a4 */ /* 0x000fe2000f8e020f */
[----:B--2---:R-:W2:Y:S01]  /*3590*/  LDL R229, [R1+0x18] ;  /* 0x0000180001e57983 */ /* 0x004ea20000100800 */
[----:B------:R-:W-:Y:S01]  /*35a0*/  UIMAD UR24, UR21, UR7, UR24 ;  /* 0x00000007151872a4 */ /* 0x000fe2000f8e0218 */
[----:B------:R-:W-:Y:S02]  /*35b0*/  IMAD.U32 R156, RZ, RZ, UR26 ;  /* 0x0000001aff9c7e24 */ /* 0x000fe4000f8e00ff */
[----:B------:R-:W2:Y:S01]  /*35c0*/  LDL R161, [R1+0x48] ;  /* 0x0000480001a17983 */ /* 0x000ea20000100800 */
[----:B------:R-:W-:Y:S01]  /*35d0*/  ISETP.LT.AND P5, PT, R246, UR6, PT ;  /* 0x00000006f6007c0c */ /* 0x000fe2000bfa1270 */
[----:B------:R-:W-:Y:S02]  /*35e0*/  UIADD3 UR24, UR27, UR24, URZ ;  /* 0x000000181b187290 */ /* 0x000fe4000fffe03f */
[----:B------:R-:W2:Y:S01]  /*35f0*/  LDL.64 R162, [R1] ;  /* 0x0000000001a27983 */ /* 0x000ea20000100a00 */
[----:B-----5:R-:W-:Y:S03]  /*3600*/  LEA R157, P0, R157, R158, 0x6 ;  /* 0x0000009e9d9d7211 */ /* 0x020fe600078030ff */
[----:B------:R-:W-:Y:S01]  /*3610*/  IMAD.U32 R158, RZ, RZ, UR24 ;  /* 0x00000018ff9e7e24 */ /* 0x000fe2000f8e00ff */
[----:B------:R-:W5:Y:S01]  /*3620*/  @!P2 S2R R159, SR_CTAID.Y ;  /* 0x00000000009fa919 */ /* 0x000f620000002600 */
[C---:B----4-:R-:W-:Y:S02]  /*3630*/  LOP3.LUT P4, RZ, R230.reuse, 0x1, RZ, 0xc0, !PT ;  /* 0x00000001e6ff7812 */ /* 0x050fe4000788c0ff */
[----:B------:R-:W-:Y:S02]  /*3640*/  LOP3.LUT P3, RZ, R230, 0x2, RZ, 0xc0, !PT ;  /* 0x00000002e6ff7812 */ /* 0x000fe4000786c0ff */
[----:B---3--:R-:W-:Y:S02]  /*3650*/  LEA.HI.X R158, R156, R232, R158, 0x6, P0 ;  /* 0x000000e89c9e7211 */ /* 0x008fe400000f349e */
[C---:B------:R-:W-:Y:S02]  /*3660*/  LEA R156, P0, R157.reuse, c[0x0][0x160], 0x1 ;  /* 0x000058009d9c7a11 */ /* 0x040fe400078008ff */
[C---:B------:R-:W-:Y:S02]  /*3670*/  ISETP.GE.OR P4, PT, R246.reuse, UR6, !P4 ;  /* 0x00000006f6007c0c */ /* 0x040fe4000e786670 */
[----:B------:R-:W-:Y:S01]  /*3680*/  LEA.HI.X R157, R157, c[0x0][0x164], R158, 0x1, P0 ;  /* 0x000059009d9d7a11 */ /* 0x000fe200000f0c9e */
[----:B------:R-:W-:Y:S01]  /*3690*/  IMAD.U32 R158, RZ, RZ, UR18 ;  /* 0x00000012ff9e7e24 */ /* 0x000fe2000f8e00ff */
[----:B------:R-:W-:Y:S02]  /*36a0*/  ISETP.GE.OR P3, PT, R246, UR6, !P3 ;  /* 0x00000006f6007c0c */ /* 0x000fe4000df66670 */
[----:B--2---:R-:W-:Y:S01]  /*36b0*/  ISETP.GE.OR P5, PT, R229, c[0x0][0x16c], !P5 ;  /* 0x00005b00e5007a0c */ /* 0x004fe20006fa6670 */
[----:B------:R-:W-:Y:S06]  /*36c0*/  IMAD R158, R158, 0x3000, R161 ;  /* 0x000030009e9e7824 */ /* 0x000fec00078e02a1 */
[----:B------:R-:W-:Y:S01]  /*36d0*/  @!PT LDS RZ, [RZ] ;  /* 0x00000000fffff984 */ /* 0x000fe20000000800 */
[----:B------:R-:W-:Y:S01]  /*36e0*/  @!PT LDS RZ, [RZ] ;  /* 0x00000000fffff984 */ /* 0x000fe20000000800 */
[----:B------:R-:W-:Y:S01]  /*36f0*/  @!PT LDS RZ, [RZ] ;  /* 0x00000000fffff984 */ /* 0x000fe20000000800 */
[----:B------:R2:W-:Y:S04]  /*3700*/  LDGSTS.E.BYPASS.LTC128B.128 [R158], [R156.64], !P4 ;  /* 0x000000009c9e7fae */ /* 0x0005e8000e101d56 */
[----:B------:R2:W-:Y:S04]  /*3710*/  LDGSTS.E.BYPASS.LTC128B.128 [R158+0x1000], [R156.64+0x40], !P3 ;  /* 0x010000409c9e7fae */ /* 0x0005e8000d901d56 */
[----:B------:R2:W-:Y:S02]  /*3720*/  LDGSTS.E.BYPASS.LTC128B.128 [R158+0x2000], [R156.64+0x80], !P5 ;  /* 0x020000809c9e7fae */ /* 0x0005e4000e901d56 */
[----:B--2---:R-:W-:Y:S01]  /*3730*/  @!P2 IMAD.MOV.U32 R157, RZ, RZ, R163 ;  /* 0x000000ffff9da224 */ /* 0x004fe200078e00a3 */
[----:B-----5:R-:W-:Y:S05]  /*3740*/  @!P2 SHF.R.S32.HI R156, RZ, 0x1f, R159 ;  /* 0x0000001fff9ca819 */ /* 0x020fea000001149f */
[----:B------:R-:W-:Y:S02]  /*3750*/  @!P2 IMAD R158, R156, c[0x0][0x270], RZ ;  /* 0x00009c009c9eaa24 */ /* 0x000fe400078e02ff */
[----:B------:R-:W-:Y:S04]  /*3760*/  @!P2 IMAD.MOV.U32 R156, RZ, RZ, R162 ;  /* 0x000000ffff9ca224 */ /* 0x000fe800078e00a2 */
[C---:B------:R-:W-:Y:S04]  /*3770*/  @!P2 IMAD.WIDE.U32 R156, R159.reuse, c[0x0][0x270], R156 ;  /* 0x00009c009f9caa25 */ /* 0x040fe800078e009c */
[----:B------:R-:W-:Y:S02]  /*3780*/  @!P2 IMAD R159, R159, c[0x0][0x274], R158 ;  /* 0x00009d009f9faa24 */ /* 0x000fe400078e029e */
[----:B------:R-:W-:Y:S02]  /*3790*/  IMAD.U32 R158, RZ, RZ, UR12 ;  /* 0x0000000cff9e7e24 */ /* 0x000fe4000f8e00ff */
[----:B------:R-:W-:Y:S02]  /*37a0*/  @!P2 IMAD.IADD R161, R157, 0x1, R159 ;  /* 0x000000019da1a824 */ /* 0x000fe400078e029f */
[----:B------:R-:W-:Y:S01]  /*37b0*/  IMAD.U32 R159, RZ, RZ, UR18 ;  /* 0x00000012ff9f7e24 */ /* 0x000fe2000f8e00ff */
[----:B------:R-:W-:Y:S04]  /*37c0*/  @!P2 LEA R158, R158, 0x40, 0x6 ;  /* 0x000000409e9ea811 */ /* 0x000fe800078e30ff */
[----:B------:R-:W-:Y:S02]  /*37d0*/  @!P2 IADD3 R157, P3, P0, R158, UR16, R156 ;  /* 0x000000109e9dac10 */ /* 0x000fe4000f87e09c */
[----:B------:R-:W-:Y:S04]  /*37e0*/  @!P2 SHF.R.S32.HI R158, RZ, 0x1f, R158 ;  /* 0x0000001fff9ea819 */ /* 0x000fe8000001149e */
[----:B------:R-:W-:Y:S01]  /*37f0*/  @!P2 IADD3.X R161, R158, UR8, R161, P3, P0 ;  /* 0x000000089ea1ac10 */ /* 0x000fe20009fe04a1 */
[----:B------:R-:W-:Y:S01]  /*3800*/  @!P2 IMAD R158, R159, 0x40, R162 ;  /* 0x000000409f9ea824 */ /* 0x000fe200078e02a2 */
[C---:B------:R-:W-:Y:S03]  /*3810*/  @!P2 LEA R156, P0, R157.reuse, c[0x0][0x258], 0x2 ;  /* 0x000096009d9caa11 */ /* 0x040fe600078010ff */
[----:B------:R-:W-:Y:S01]  /*3820*/  @!P2 IMAD.SHL.U32 R158, R158, 0x4, RZ ;  /* 0x000000049e9ea824 */ /* 0x000fe200078e00ff */
[----:B------:R-:W-:Y:S05]  /*3830*/  @!P2 LEA.HI.X R157, R157, c[0x0][0x25c], R161, 0x2, P0 ;  /* 0x000097009d9daa11 */ /* 0x000fea00000f14a1 */
[----:B------:R2:W-:Y:S04]  /*3840*/  @!P2 LDGSTS.E.BYPASS.LTC128B.128 [R158+0xf080], [R156.64] ;  /* 0x0f0800009c9eafae */ /* 0x0005e8000b901d56 */
.L_x_168:
[----:B------:R-:W-:Y:S01]  /*3850*/  PLOP3.LUT P0, PT, PT, PT, UP4, 0x80, 0x0 ;  /* 0x000000000000781c */ /* 0x000fe20003f0f048 */
[----:B------:R-:W0:Y:S03]  /*3860*/  LDGDEPBAR ;  /* 0x00000000000079af */ /* 0x000e260000000000 */
[C---:B------:R-:W-:Y:S02]  /*3870*/  ISETP.GT.AND P5, PT, R151.reuse, 0x1, P0 ;  /* 0x000000019700780c */ /* 0x040fe400007a4270 */
[C---:B------:R-:W-:Y:S02]  /*3880*/  ISETP.GT.AND P4, PT, R2.reuse, RZ, P0 ;  /* 0x000000ff0200720c */ /* 0x040fe40000784270 */
[----:B------:R-:W-:Y:S02]  /*3890*/  ISETP.GT.AND P3, PT, R2, 0x1, P0 ;  /* 0x000000010200780c */ /* 0x000fe40000764270 */
[----:B------:R-:W-:Y:S02]  /*38a0*/  ISETP.GT.AND P6, PT, R151, RZ, P0 ;  /* 0x000000ff9700720c */ /* 0x000fe400007c4270 */
[----:B------:R-:W-:Y:S02]  /*38b0*/  ISETP.LT.OR P5, PT, R152, 0x2, P5 ;  /* 0x000000029800780c */ /* 0x000fe40002fa1670 */
[C---:B------:R-:W-:Y:S02]  /*38c0*/  ISETP.LT.OR P4, PT, R149.reuse, 0x1, P4 ;  /* 0x000000019500780c */ /* 0x040fe40002781670 */
[----:B------:R-:W-:Y:S02]  /*38d0*/  ISETP.LT.OR P3, PT, R149, 0x2, P3 ;  /* 0x000000029500780c */ /* 0x000fe40001f61670 */
[----:B------:R-:W-:Y:S02]  /*38e0*/  FSEL R162, R5, -INF , !P5 ;  /* 0xff80000005a27808 */ /* 0x000fe40006800000 */
[----:B------:R-:W-:Y:S02]  /*38f0*/  FSEL R230, R6, -INF , !P4 ;  /* 0xff80000006e67808 */ /* 0x000fe40006000000 */
[----:B------:R-:W-:Y:S01]  /*3900*/  FSEL R229, R7, -INF , !P3 ;  /* 0xff80000007e57808 */ /* 0x000fe20005800000 */
[--C-:B------:R-:W-:Y:S01]  /*3910*/  FFMA.FTZ R162, R162, c[0x0][0x29c], -R153.reuse ;  /* 0x0000a700a2a27a23 */ /* 0x100fe20000010899 */
[----:B------:R-:W-:Y:S01]  /*3920*/  ISETP.GT.AND P5, PT, R151, 0x21, P0 ;  /* 0x000000219700780c */ /* 0x000fe200007a4270 */
[--C-:B------:R-:W-:Y:S01]  /*3930*/  FFMA.FTZ R230, R230, c[0x0][0x29c], -R154.reuse ;  /* 0x0000a700e6e67a23 */ /* 0x100fe2000001089a */
[C---:B------:R-:W-:Y:S01]  /*3940*/  ISETP.GT.AND P4, PT, R2.reuse, 0x20, P0 ;  /* 0x000000200200780c */ /* 0x040fe20000784270 */
[--C-:B------:R-:W-:Y:S01]  /*3950*/  FFMA.FTZ R229, R229, c[0x0][0x29c], -R154.reuse ;  /* 0x0000a700e5e57a23 */ /* 0x100fe2000001089a */
[----:B------:R-:W-:Y:S02]  /*3960*/  ISETP.GT.AND P3, PT, R2, 0x21, P0 ;  /* 0x000000210200780c */ /* 0x000fe40000764270 */
[C---:B------:R-:W-:Y:S02]  /*3970*/  ISETP.LT.OR P6, PT, R152.reuse, 0x1, P6 ;  /* 0x000000019800780c */ /* 0x040fe400037c1670 */
[----:B------:R-:W-:Y:S02]  /*3980*/  ISETP.LT.OR P5, PT, R152, 0x22, P5 ;  /* 0x000000229800780c */ /* 0x000fe40002fa1670 */
[----:B------:R-:W-:Y:S02]  /*3990*/  FSEL R163, R4, -INF , !P6 ;  /* 0xff80000004a37808 */ /* 0x000fe40007000000 */
[-C--:B--2---:R-:W-:Y:S03]  /*39a0*/  HMMA.16816.F32 R4, R132, R164.reuse, RZ ;  /* 0x000000a48404723c */ /* 0x084fe600000018ff */
[----:B------:R-:W-:Y:S01]  /*39b0*/  ISETP.GT.AND P6, PT, R151, 0x20, P0 ;  /* 0x000000209700780c */ /* 0x000fe200007c4270 */
[--C-:B------:R-:W-:Y:S01]  /*39c0*/  FFMA.FTZ R163, R163, c[0x0][0x29c], -R153.reuse ;  /* 0x0000a700a3a37a23 */ /* 0x100fe20000010899 */
[C---:B------:R-:W-:Y:S02]  /*39d0*/  ISETP.LT.OR P4, PT, R149.reuse, 0x21, P4 ;  /* 0x000000219500780c */ /* 0x040fe40002781670 */
[----:B------:R-:W-:Y:S02]  /*39e0*/  ISETP.LT.OR P3, PT, R149, 0x22, P3 ;  /* 0x000000229500780c */ /* 0x000fe40001f61670 */
[----:B------:R-:W-:Y:S03]  /*39f0*/  ISETP.LT.OR P6, PT, R152, 0x21, P6 ;  /* 0x000000219800780c */ /* 0x000fe600037c1670 */
[----:B------:R-:W-:Y:S02]  /*3a00*/  FSEL R157, R17, -INF , !P5 ;  /* 0xff800000119d7808 */ /* 0x000fe40006800000 */
[----:B------:R-:W-:Y:S02]  /*3a10*/  ISETP.GT.AND P5, PT, R151, 0x41, P0 ;  /* 0x000000419700780c */ /* 0x000fe400007a4270 */
[----:B------:R-:W-:Y:S01]  /*3a20*/  FSEL R161, R18, -INF , !P4 ;  /* 0xff80000012a17808 */ /* 0x000fe20006000000 */
[--C-:B------:R-:W-:Y:S01]  /*3a30*/  FFMA.FTZ R157, R157, c[0x0][0x29c], -R153.reuse ;  /* 0x0000a7009d9d7a23 */ /* 0x100fe20000010899 */
[C---:B------:R-:W-:Y:S02]  /*3a40*/  ISETP.GT.AND P4, PT, R2.reuse, 0x40, P0 ;  /* 0x000000400200780c */ /* 0x040fe40000784270 */
[----:B------:R-:W-:Y:S01]  /*3a50*/  FSEL R159, R19, -INF , !P3 ;  /* 0xff800000139f7808 */ /* 0x000fe20005800000 */
[--C-:B------:R-:W-:Y:S01]  /*3a60*/  FFMA.FTZ R161, R161, c[0x0][0x29c], -R154.reuse ;  /* 0x0000a700a1a17a23 */ /* 0x100fe2000001089a */
[----:B------:R-:W-:Y:S02]  /*3a70*/  ISETP.GT.AND P3, PT, R2, 0x41, P0 ;  /* 0x000000410200780c */ /* 0x000fe40000764270 */
[----:B------:R-:W-:Y:S01]  /*3a80*/  FSEL R158, R16, -INF , !P6 ;  /* 0xff800000109e7808 */ /* 0x000fe20007000000 */
[--C-:B------:R-:W-:Y:S01]  /*3a90*/  FFMA.FTZ R159, R159, c[0x0][0x29c], -R154.reuse ;  /* 0x0000a7009f9f7a23 */ /* 0x100fe2000001089a */
[----:B------:R-:W-:Y:S02]  /*3aa0*/  ISETP.GT.AND P6, PT, R151, 0x40, P0 ;  /* 0x000000409700780c */ /* 0x000fe400007c4270 */
[----:B------:R-:W-:Y:S01]  /*3ab0*/  ISETP.LT.OR P5, PT, R152, 0x42, P5 ;  /* 0x000000429800780c */ /* 0x000fe20002fa1670 */
[--C-:B------:R-:W-:Y:S01]  /*3ac0*/  FFMA.FTZ R158, R158, c[0x0][0x29c], -R153.reuse ;  /* 0x0000a7009e9e7a23 */ /* 0x100fe20000010899 */
[C---:B------:R-:W-:Y:S02]  /*3ad0*/  ISETP.LT.OR P4, PT, R149.reuse, 0x41, P4 ;  /* 0x000000419500780c */ /* 0x040fe40002781670 */
[----:B------:R-:W-:Y:S02]  /*3ae0*/  ISETP.LT.OR P3, PT, R149, 0x42, P3 ;  /* 0x000000429500780c */ /* 0x000fe40001f61670 */
[----:B------:R-:W-:Y:S02]  /*3af0*/  FSEL R17, R21, -INF , !P5 ;  /* 0xff80000015117808 */ /* 0x000fe40006800000 */
[----:B------:R-:W-:Y:S02]  /*3b00*/  ISETP.GT.AND P5, PT, R151, 0x61, P0 ;  /* 0x000000619700780c */ /* 0x000fe400007a4270 */
[----:B------:R-:W-:Y:S01]  /*3b10*/  FSEL R18, R23, -INF , !P3 ;  /* 0xff80000017127808 */ /* 0x000fe20005800000 */
[--C-:B------:R-:W-:Y:S01]  /*3b20*/  FFMA.FTZ R233, R17, c[0x0][0x29c], -R153.reuse ;  /* 0x0000a70011e97a23 */ /* 0x100fe20000010899 */
[----:B------:R-:W-:Y:S02]  /*3b30*/  ISETP.GT.AND P3, PT, R2, 0x61, P0 ;  /* 0x000000610200780c */ /* 0x000fe40000764270 */
[----:B------:R-:W-:Y:S02]  /*3b40*/  ISETP.LT.OR P6, PT, R152, 0x41, P6 ;  /* 0x000000419800780c */ /* 0x000fe400037c1670 */
[----:B------:R-:W-:Y:S02]  /*3b50*/  FSEL R156, R22, -INF , !P4 ;  /* 0xff800000169c7808 */ /* 0x000fe40006000000 */
[----:B------:R-:W-:Y:S02]  /*3b60*/  ISETP.GT.AND P4, PT, R2, 0x60, P0 ;  /* 0x000000600200780c */ /* 0x000fe40000784270 */
[----:B------:R-:W-:Y:S01]  /*3b70*/  FSEL R19, R20, -INF , !P6 ;  /* 0xff80000014137808 */ /* 0x000fe20007000000 */
[----:B------:R-:W-:Y:S01]  /*3b80*/  FFMA.FTZ R156, R156, c[0x0][0x29c], -R154 ;  /* 0x0000a7009c9c7a23 */ /* 0x000fe2000001089a */
[----:B------:R-:W-:Y:S02]  /*3b90*/  ISETP.GT.AND P6, PT, R151, 0x60, P0 ;  /* 0x000000609700780c */ /* 0x000fe400007c4270 */
[----:B------:R-:W-:Y:S01]  /*3ba0*/  ISETP.LT.OR P4, PT, R149, 0x61, P4 ;  /* 0x000000619500780c */ /* 0x000fe20002781670 */
[--C-:B------:R-:W-:Y:S01]  /*3bb0*/  FFMA.FTZ R234, R19, c[0x0][0x29c], -R153.reuse ;  /* 0x0000a70013ea7a23 */ /* 0x100fe20000010899 */
[----:B------:R-:W-:Y:S02]  /*3bc0*/  ISETP.LT.OR P3, PT, R149, 0x62, P3 ;  /* 0x000000629500780c */ /* 0x000fe40001f61670 */
[----:B------:R-:W-:Y:S02]  /*3bd0*/  ISETP.LT.OR P5, PT, R152, 0x62, P5 ;  /* 0x000000629800780c */ /* 0x000fe40002fa1670 */
[----:B------:R-:W-:Y:S02]  /*3be0*/  FSEL R16, R34, -INF , !P4 ;  /* 0xff80000022107808 */ /* 0x000fe40006000000 */
[----:B------:R-:W-:Y:S02]  /*3bf0*/  ISETP.GT.AND P4, PT, R3, RZ, P0 ;  /* 0x000000ff0300720c */ /* 0x000fe40000784270 */
[----:B------:R-:W-:Y:S02]  /*3c00*/  FSEL R33, R33, -INF , !P5 ;  /* 0xff80000021217808 */ /* 0x000fe40006800000 */
[----:B------:R-:W-:Y:S02]  /*3c10*/  FSEL R35, R35, -INF , !P3 ;  /* 0xff80000023237808 */ /* 0x000fe40005800000 */
[----:B------:R-:W-:Y:S02]  /*3c20*/  ISETP.GT.AND P3, PT, R3, 0x1, P0 ;  /* 0x000000010300780c */ /* 0x000fe40000764270 */
[----:B------:R-:W-:Y:S02]  /*3c30*/  ISETP.GT.AND P5, PT, R0, 0x1, P0 ;  /* 0x000000010000780c */ /* 0x000fe400007a4270 */
[----:B------:R-:W-:Y:S02]  /*3c40*/  ISETP.LT.OR P6, PT, R152, 0x61, P6 ;  /* 0x000000619800780c */ /* 0x000fe400037c1670 */
[----:B------:R-:W-:Y:S02]  /*3c50*/  ISETP.LT.OR P4, PT, R150, 0x1, P4 ;  /* 0x000000019600780c */ /* 0x000fe40002781670 */
[----:B------:R-:W-:Y:S02]  /*3c60*/  FSEL R32, R32, -INF , !P6 ;  /* 0xff80000020207808 */ /* 0x000fe40007000000 */
[----:B------:R-:W-:Y:S02]  /*3c70*/  ISETP.GT.AND P6, PT, R0, RZ, P0 ;  /* 0x000000ff0000720c */ /* 0x000fe400007c4270 */
[----:B------:R-:W-:Y:S01]  /*3c80*/  ISETP.LT.OR P3, PT, R150, 0x2, P3 ;  /* 0x000000029600780c */ /* 0x000fe20001f61670 */
[--C-:B------:R-:W-:Y:S01]  /*3c90*/  FFMA.FTZ R232, R32, c[0x0][0x29c], -R153.reuse ;  /* 0x0000a70020e87a23 */ /* 0x100fe20000010899 */
[----:B------:R-:W-:Y:S01]  /*3ca0*/  ISETP.LT.OR P5, PT, R148, 0x2, P5 ;  /* 0x000000029400780c */ /* 0x000fe20002fa1670 */
[----:B------:R-:W-:Y:S01]  /*3cb0*/  FFMA.FTZ R153, R33, c[0x0][0x29c], -R153 ;  /* 0x0000a70021997a23 */ /* 0x000fe20000010899 */
[----:B------:R-:W-:Y:S02]  /*3cc0*/  FSEL R21, R10, -INF , !P4 ;  /* 0xff8000000a157808 */ /* 0x000fe40006000000 */
[----:B------:R-:W-:Y:S02]  /*3cd0*/  ISETP.GT.AND P4, PT, R3, 0x20, P0 ;  /* 0x000000200300780c */ /* 0x000fe40000784270 */
[----:B------:R-:W-:Y:S01]  /*3ce0*/  FSEL R22, R9, -INF , !P5 ;  /* 0xff80000009167808 */ /* 0x000fe20006800000 */
[--C-:B------:R-:W-:Y:S01]  /*3cf0*/  FFMA.FTZ R235, R21, c[0x0][0x29c], -R160.reuse ;  /* 0x0000a70015eb7a23 */ /* 0x100fe200000108a0 */
[----:B------:R-:W-:Y:S01]  /*3d00*/  FSEL R151, R11, -INF , !P3 ;  /* 0xff8000000b977808 */ /* 0x000fe20005800000 */
[----:B------:R-:W-:Y:S01]  /*3d10*/  MUFU.EX2 R153, R153 ;  /* 0x0000009900997308 */ /* 0x000fe20000000800 */
[----:B------:R-:W-:Y:S01]  /*3d20*/  ISETP.GT.AND P3, PT, R3, 0x21, P0 ;  /* 0x000000210300780c */ /* 0x000fe20000764270 */
[--C-:B------:R-:W-:Y:S01]  /*3d30*/  FFMA.FTZ R152, R22, c[0x0][0x29c], -R155.reuse ;  /* 0x0000a70016987a23 */ /* 0x100fe2000001089b */
[----:B------:R-:W-:Y:S01]  /*3d40*/  ISETP.GT.AND P5, PT, R0, 0x20, P0 ;  /* 0x000000200000780c */ /* 0x000fe200007a4270 */
[--C-:B------:R-:W-:Y:S01]  /*3d50*/  FFMA.FTZ R241, R151, c[0x0][0x29c], -R160.reuse ;  /* 0x0000a70097f17a23 */ /* 0x100fe200000108a0 */
[----:B------:R-:W-:Y:S02]  /*3d60*/  ISETP.LT.OR P6, PT, R148, 0x1, P6 ;  /* 0x000000019400780c */ /* 0x000fe400037c1670 */
[----:B------:R-:W-:Y:S02]  /*3d70*/  ISETP.LT.OR P3, PT, R150, 0x22, P3 ;  /* 0x000000229600780c */ /* 0x000fe40001f61670 */
[----:B------:R-:W-:Y:S01]  /*3d80*/  FSEL R23, R8, -INF , !P6 ;  /* 0xff80000008177808 */ /* 0x000fe20007000000 */
[----:B------:R-:W-:Y:S01]  /*3d90*/  MUFU.EX2 R152, R152 ;  /* 0x0000009800987308 */ /* 0x000fe20000000800 */
[C---:B---3--:R-:W-:Y:S02]  /*3da0*/  HMMA.16816.F32 R8, R136.reuse, R164, RZ ;  /* 0x000000a48808723c */ /* 0x048fe400000018ff */
[----:B------:R-:W-:Y:S02]  /*3db0*/  ISETP.GT.AND P6, PT, R0, 0x21, P0 ;  /* 0x000000210000780c */ /* 0x000fe400007c4270 */
[----:B------:R-:W-:Y:S02]  /*3dc0*/  ISETP.LT.OR P5, PT, R148, 0x21, P5 ;  /* 0x000000219400780c */ /* 0x000fe40002fa1670 */
[----:B------:R-:W-:Y:S02]  /*3dd0*/  ISETP.LT.OR P4, PT, R150, 0x21, P4 ;  /* 0x000000219600780c */ /* 0x000fe40002781670 */
[----:B------:R-:W-:Y:S02]  /*3de0*/  FSEL R20, R12, -INF , !P5 ;  /* 0xff8000000c147808 */ /* 0x000fe40006800000 */
[----:B------:R-:W-:Y:S02]  /*3df0*/  ISETP.GT.AND P5, PT, R0, 0x40, P0 ;  /* 0x000000400000780c */ /* 0x000fe400007a4270 */
[----:B------:R-:W-:Y:S01]  /*3e00*/  FSEL R149, R14, -INF , !P4 ;  /* 0xff8000000e957808 */ /* 0x000fe20006000000 */
[--C-:B------:R-:W-:Y:S01]  /*3e10*/  FFMA.FTZ R236, R20, c[0x0][0x29c], -R155.reuse ;  /* 0x0000a70014ec7a23 */ /* 0x100fe2000001089b */
[----:B------:R-:W-:Y:S02]  /*3e20*/  FSEL R34, R15, -INF , !P3 ;  /* 0xff8000000f227808 */ /* 0x000fe40005800000 */
[----:B------:R-:W-:Y:S01]  /*3e30*/  ISETP.GT.AND P3, PT, R3, 0x40, P0 ;  /* 0x000000400300780c */ /* 0x000fe20000764270 */
[--C-:B------:R-:W-:Y:S01]  /*3e40*/  FFMA.FTZ R242, R149, c[0x0][0x29c], -R160.reuse ;  /* 0x0000a70095f27a23 */ /* 0x100fe200000108a0 */
[----:B------:R-:W-:Y:S01]  /*3e50*/  ISETP.GT.AND P4, PT, R0, 0x41, P0 ;  /* 0x000000410000780c */ /* 0x000fe20000784270 */
[--C-:B------:R-:W-:Y:S01]  /*3e60*/  FFMA.FTZ R243, R34, c[0x0][0x29c], -R160.reuse ;  /* 0x0000a70022f37a23 */ /* 0x100fe200000108a0 */
[C---:B------:R-:W-:Y:S01]  /*3e70*/  ISETP.LT.OR P6, PT, R148.reuse, 0x22, P6 ;  /* 0x000000229400780c */ /* 0x040fe200037c1670 */
[----:B------:R-:W-:Y:S01]  /*3e80*/  MUFU.EX2 R149, R236 ;  /* 0x000000ec00957308 */ /* 0x000fe20000000800 */
[----:B------:R-:W-:Y:S02]  /*3e90*/  ISETP.LT.OR P4, PT, R148, 0x42, P4 ;  /* 0x000000429400780c */ /* 0x000fe40002781670 */
[----:B------:R-:W-:Y:S02]  /*3ea0*/  FSEL R2, R13, -INF , !P6 ;  /* 0xff8000000d027808 */ /* 0x000fe40007000000 */
[-C--:B------:R-:W-:Y:S01]  /*3eb0*/  HMMA.16816.F32 R12, R136, R166.reuse, RZ ;  /* 0x000000a6880c723c */ /* 0x080fe200000018ff */
[----:B------:R-:W-:Y:S02]  /*3ec0*/  ISETP.LT.OR P3, PT, R150, 0x41, P3 ;  /* 0x000000419600780c */ /* 0x000fe40001f61670 */
[----:B------:R-:W-:Y:S01]  /*3ed0*/  ISETP.LT.OR P5, PT, R148, 0x41, P5 ;  /* 0x000000419400780c */ /* 0x000fe20002fa1670 */
[--C-:B------:R-:W-:Y:S01]  /*3ee0*/  FFMA.FTZ R240, R2, c[0x0][0x29c], -R155.reuse ;  /* 0x0000a70002f07a23 */ /* 0x100fe2000001089b */
[----:B------:R-:W-:Y:S01]  /*3ef0*/  ISETP.GT.AND P6, PT, R0, 0x60, P0 ;  /* 0x000000600000780c */ /* 0x000fe200007c4270 */
[----:B------:R-:W-:Y:S01]  /*3f00*/  MUFU.EX2 R2, R162 ;  /* 0x000000a200027308 */ /* 0x000fe20000000800 */
[----:B------:R-:W-:Y:S02]  /*3f10*/  FSEL R24, R24, -INF , !P5 ;  /* 0xff80000018187808 */ /* 0x000fe40006800000 */
[----:B------:R-:W-:Y:S02]  /*3f20*/  ISETP.GT.AND P5, PT, R0, 0x61, P0 ;  /* 0x000000610000780c */ /* 0x000fe400007a4270 */
[----:B------:R-:W-:Y:S01]  /*3f30*/  ISETP.LT.OR P6, PT, R148, 0x61, P6 ;  /* 0x000000619400780c */ /* 0x000fe200037c1670 */
[--C-:B------:R-:W-:Y:S01]  /*3f40*/  FFMA.FTZ R0, R23, c[0x0][0x29c], -R155.reuse ;  /* 0x0000a70017007a23 */ /* 0x100fe2000001089b */
[----:B------:R-:W-:Y:S01]  /*3f50*/  FSEL R25, R25, -INF , !P4 ;  /* 0xff80000019197808 */ /* 0x000fe20006000000 */
[--C-:B------:R-:W-:Y:S01]  /*3f60*/  FFMA.FTZ R239, R24, c[0x0][0x29c], -R155.reuse ;  /* 0x0000a70018ef7a23 */ /* 0x100fe2000001089b */
[----:B------:R-:W-:Y:S01]  /*3f70*/  ISETP.GT.AND P4, PT, R3, 0x41, P0 ;  /* 0x000000410300780c */ /* 0x000fe20000784270 */
[----:B------:R2:W-:Y:S01]  /*3f80*/  MUFU.EX2 R151, R0 ;  /* 0x0000000000977308 */ /* 0x0005e20000000800 */
[----:B------:R-:W-:Y:S01]  /*3f90*/  FSEL R26, R26, -INF , !P3 ;  /* 0xff8000001a1a7808 */ /* 0x000fe20005800000 */
[--C-:B------:R-:W-:Y:S01]  /*3fa0*/  FFMA.FTZ R238, R25, c[0x0][0x29c], -R155.reuse ;  /* 0x0000a70019ee7a23 */ /* 0x100fe2000001089b */
[C---:B------:R-:W-:Y:S02]  /*3fb0*/  ISETP.GT.AND P3, PT, R3.reuse, 0x60, P0 ;  /* 0x000000600300780c */ /* 0x040fe40000764270 */
[----:B------:R-:W-:Y:S01]  /*3fc0*/  ISETP.GT.AND P0, PT, R3, 0x61, P0 ;  /* 0x000000610300780c */ /* 0x000fe20000704270 */
[----:B------:R-:W-:Y:S01]  /*3fd0*/  FFMA.FTZ R244, R26, c[0x0][0x29c], -R160 ;  /* 0x0000a7001af47a23 */ /* 0x000fe200000108a0 */
[----:B------:R-:W-:Y:S01]  /*3fe0*/  ISETP.LT.OR P5, PT, R148, 0x62, P5 ;  /* 0x000000629400780c */ /* 0x000fe20002fa1670 */
[--C-:B------:R-:W-:Y:S01]  /*3ff0*/  FFMA.FTZ R148, R16, c[0x0][0x29c], -R154.reuse ;  /* 0x0000a70010947a23 */ /* 0x100fe2000001089a */
[C---:B------:R-:W-:Y:S01]  /*4000*/  ISETP.LT.OR P4, PT, R150.reuse, 0x42, P4 ;  /* 0x000000429600780c */ /* 0x040fe20002781670 */
[----:B------:R-:W-:Y:S01]  /*4010*/  LDS R3, [R249.X4+0xf280] ;  /* 0x00f28000f9037984 */ /* 0x000fe20000004800 */
[C---:B------:R-:W-:Y:S02]  /*4020*/  ISETP.LT.OR P3, PT, R150.reuse, 0x61, P3 ;  /* 0x000000619600780c */ /* 0x040fe40001f61670 */
[----:B------:R-:W-:Y:S01]  /*4030*/  ISETP.LT.OR P0, PT, R150, 0x62, P0 ;  /* 0x000000629600780c */ /* 0x000fe20000701670 */
[--C-:B------:R-:W-:Y:S01]  /*4040*/  FFMA.FTZ R150, R18, c[0x0][0x29c], -R154.reuse ;  /* 0x0000a70012967a23 */ /* 0x100fe2000001089a */
[----:B------:R-:W-:Y:S01]  /*4050*/  MUFU.EX2 R148, R148 ;  /* 0x0000009400947308 */ /* 0x000fe20000000800 */
[C---:B------:R-:W-:Y:S02]  /*4060*/  HMMA.16816.F32 R16, R132.reuse, R166, RZ ;  /* 0x000000a68410723c */ /* 0x040fe400000018ff */
[----:B------:R-:W-:Y:S01]  /*4070*/  FSEL R27, R27, -INF , !P4 ;  /* 0xff8000001b1b7808 */ /* 0x000fe20006000000 */
[----:B------:R-:W-:Y:S01]  /*4080*/  FFMA.FTZ R154, R35, c[0x0][0x29c], -R154 ;  /* 0x0000a700239a7a23 */ /* 0x000fe2000001089a */
[----:B------:R-:W-:Y:S02]  /*4090*/  FSEL R28, R28, -INF , !P6 ;  /* 0xff8000001c1c7808 */ /* 0x000fe40007000000 */
[----:B------:R-:W-:Y:S01]  /*40a0*/  FSEL R29, R29, -INF , !P5 ;  /* 0xff8000001d1d7808 */ /* 0x000fe20006800000 */
[--C-:B------:R-:W-:Y:S01]  /*40b0*/  FFMA.FTZ R245, R27, c[0x0][0x29c], -R160.reuse ;  /* 0x0000a7001bf57a23 */ /* 0x100fe200000108a0 */
[-C--:B------:R-:W-:Y:S01]  /*40c0*/  HMMA.16816.F32 R20, R132, R168.reuse, RZ ;  /* 0x000000a88414723c */ /* 0x080fe200000018ff */
[----:B--2---:R-:W-:Y:S01]  /*40d0*/  LDS R0, [R249.X4+0xf2a0] ;  /* 0x00f2a000f9007984 */ /* 0x004fe20000004800 */
[----:B------:R-:W-:Y:S02]  /*40e0*/  MUFU.EX2 R154, R154 ;  /* 0x0000009a009a7308 */ /* 0x000fe40000000800 */
[----:B------:R-:W-:Y:S01]  /*40f0*/  FSEL R30, R30, -INF , !P3 ;  /* 0xff8000001e1e7808 */ /* 0x000fe20005800000 */
[--C-:B------:R-:W-:Y:S01]  /*4100*/  FFMA.FTZ R237, R28, c[0x0][0x29c], -R155.reuse ;  /* 0x0000a7001ced7a23 */ /* 0x100fe2000001089b */
[----:B------:R-:W-:Y:S01]  /*4110*/  FSEL R31, R31, -INF , !P0 ;  /* 0xff8000001f1f7808 */ /* 0x000fe20004000000 */
[----:B------:R-:W-:Y:S01]  /*4120*/  FFMA.FTZ R155, R29, c[0x0][0x29c], -R155 ;  /* 0x0000a7001d9b7a23 */ /* 0x000fe2000001089b */
[C---:B------:R-:W-:Y:S04]  /*4130*/  HMMA.16816.F32 R24, R136.reuse, R168, RZ ;  /* 0x000000a88818723c */ /* 0x040fe800000018ff */
[--C-:B------:R-:W-:Y:S01]  /*4140*/  FFMA.FTZ R248, R30, c[0x0][0x29c], -R160.reuse ;  /* 0x0000a7001ef87a23 */ /* 0x100fe200000108a0 */
[----:B------:R-:W-:Y:S01]  /*4150*/  MUFU.EX2 R155, R155 ;  /* 0x0000009b009b7308 */ /* 0x000fe20000000800 */
[----:B------:R-:W-:Y:S02]  /*4160*/  FFMA.FTZ R160, R31, c[0x0][0x29c], -R160 ;  /* 0x0000a7001fa07a23 */ /* 0x000fe400000108a0 */
[-C--:B------:R-:W-:Y:S01]  /*4170*/  HMMA.16816.F32 R28, R136, R170.reuse, RZ ;  /* 0x000000aa881c723c */ /* 0x080fe200000018ff */
[----:B------:R-:W-:Y:S06]  /*4180*/  LDSM.16.M88.4 R136, [R216+0xd880] ;  /* 0x00d88000d888783b */ /* 0x000fec0000000200 */
[----:B------:R-:W-:Y:S01]  /*4190*/  MUFU.EX2 R160, R160 ;  /* 0x000000a000a07308 */ /* 0x000fe20000000800 */
[----:B------:R-:W-:Y:S01]  /*41a0*/  HMMA.16816.F32 R32, R132, R170, RZ ;  /* 0x000000aa8420723c */ /* 0x000fe200000018ff */
[----:B------:R-:W2:Y:S07]  /*41b0*/  LDSM.16.M88.4 R132, [R216+0xd080] ;  /* 0x00d08000d884783b */ /* 0x000eae0000000200 */
[-C--:B----4-:R-:W-:Y:S08]  /*41c0*/  HMMA.16816.F32 R4, R140, R172.reuse, R4 ;  /* 0x000000ac8c04723c */ /* 0x090ff00000001804 */
[C---:B-1----:R-:W-:Y:S08]  /*41d0*/  HMMA.16816.F32 R8, R144.reuse, R172, R8 ;  /* 0x000000ac9008723c */ /* 0x042ff00000001808 */
[-C--:B------:R-:W-:Y:S08]  /*41e0*/  HMMA.16816.F32 R12, R144, R174.reuse, R12 ;  /* 0x000000ae900c723c */ /* 0x080ff0000000180c */
[C---:B------:R-:W-:Y:S08]  /*41f0*/  HMMA.16816.F32 R16, R140.reuse, R174, R16 ;  /* 0x000000ae8c10723c */ /* 0x040ff00000001810 */
[-C--:B------:R-:W-:Y:S08]  /*4200*/  HMMA.16816.F32 R20, R140, R176.reuse, R20 ;  /* 0x000000b08c14723c */ /* 0x080ff00000001814 */
[C---:B------:R-:W-:Y:S08]  /*4210*/  HMMA.16816.F32 R24, R144.reuse, R176, R24 ;  /* 0x000000b09018723c */ /* 0x040ff00000001818 */
[-C--:B------:R-:W-:Y:S01]  /*4220*/  HMMA.16816.F32 R28, R144, R178.reuse, R28 ;  /* 0x000000b2901c723c */ /* 0x080fe2000000181c */
[----:B------:R-:W-:Y:S07]  /*4230*/  MUFU.EX2 R146, R156 ;  /* 0x0000009c00927308 */ /* 0x000fee0000000800 */
[----:B------:R-:W-:Y:S03]  /*4240*/  HMMA.16816.F32 R32, R140, R178, R32 ;  /* 0x000000b28c20723c */ /* 0x000fe60000001820 */
[----:B------:R-:W1:Y:S05]  /*4250*/  MUFU.EX2 R141, R229 ;  /* 0x000000e5008d7308 */ /* 0x000e6a0000000800 */
[-C--:B--2---:R-:W-:Y:S05]  /*4260*/  HMMA.16816.F32 R4, R132, R180.reuse, R4 ;  /* 0x000000b48404723c */ /* 0x084fea0000001804 */
[----:B------:R-:W-:Y:S03]  /*4270*/  MUFU.EX2 R147, R150 ;  /* 0x0000009600937308 */ /* 0x000fe60000000800 */
[C---:B------:R-:W-:Y:S07]  /*4280*/  HMMA.16816.F32 R8, R136.reuse, R180, R8 ;  /* 0x000000b48808723c */ /* 0x040fee0000001808 */
[----:B------:R-:W-:Y:S01]  /*4290*/  MUFU.EX2 R143, R161 ;  /* 0x000000a1008f7308 */ /* 0x000fe20000000800 */
[-C--:B------:R-:W-:Y:S08]  /*42a0*/  HMMA.16816.F32 R12, R136, R182.reuse, R12 ;  /* 0x000000b6880c723c */ /* 0x080ff0000000180c */
[C---:B------:R-:W-:Y:S01]  /*42b0*/  HMMA.16816.F32 R16, R132.reuse, R182, R16 ;  /* 0x000000b68410723c */ /* 0x040fe20000001810 */
[----:B------:R-:W-:Y:S07]  /*42c0*/  MUFU.EX2 R144, R159 ;  /* 0x0000009f00907308 */ /* 0x000fee0000000800 */
[-C--:B------:R-:W-:Y:S03]  /*42d0*/  HMMA.16816.F32 R20, R132, R184.reuse, R20 ;  /* 0x000000b88414723c */ /* 0x080fe60000001814 */
[----:B------:R-:W-:Y:S05]  /*42e0*/  MUFU.EX2 R150, R240 ;  /* 0x000000f000967308 */ /* 0x000fea0000000800 */
[C---:B------:R-:W-:Y:S05]  /*42f0*/  HMMA.16816.F32 R24, R136.reuse, R184, R24 ;  /* 0x000000b88818723c */ /* 0x040fea0000001818 */
[----:B------:R-:W2:Y:S03]  /*4300*/  MUFU.EX2 R145, R163 ;  /* 0x000000a300917308 */ /* 0x000ea60000000800 */
[-C--:B------:R-:W-:Y:S01]  /*4310*/  HMMA.16816.F32 R28, R136, R186.reuse, R28 ;  /* 0x000000ba881c723c */ /* 0x080fe2000000181c */
[----:B------:R-:W-:Y:S06]  /*4320*/  LDSM.16.M88.4 R136, [R217+0x1800] ;  /* 0x00180000d988783b */ /* 0x000fec0000000200 */
[----:B------:R-:W-:Y:S01]  /*4330*/  MUFU.EX2 R140, R230 ;  /* 0x000000e6008c7308 */ /* 0x000fe20000000800 */
[----:B------:R-:W-:Y:S01]  /*4340*/  HMMA.16816.F32 R32, R132, R186, R32 ;  /* 0x000000ba8420723c */ /* 0x000fe20000001820 */
[----:B------:R-:W3:Y:S08]  /*4350*/  LDSM.16.M88.4 R132, [R217+0x1000] ;  /* 0x00100000d984783b */ /* 0x000ef00000000200 */
[----:B------:R-:W-:Y:S10]  /*4360*/  MUFU.EX2 R142, R158 ;  /* 0x0000009e008e7308 */ /* 0x000ff40000000800 */
[----:B------:R-:W-:Y:S10]  /*4370*/  MUFU.EX2 R159, R235 ;  /* 0x000000eb009f7308 */ /* 0x000ff40000000800 */
[----:B------:R-:W-:Y:S10]  /*4380*/  MUFU.EX2 R156, R239 ;  /* 0x000000ef009c7308 */ /* 0x000ff40000000800 */
[----:B------:R-:W-:Y:S01]  /*4390*/  MUFU.EX2 R158, R237 ;  /* 0x000000ed009e7308 */ /* 0x000fe20000000800 */
[-C--:B---3--:R-:W-:Y:S08]  /*43a0*/  HMMA.16816.F32 R4, R132, R188.reuse, R4 ;  /* 0x000000bc8404723c */ /* 0x088ff00000001804 */
        /* <DEDUP_REMOVED lines=8> */
[----:B------:R-:W3:Y:S07]  /*4430*/  LDSM.16.M88.4 R132, [R216+0xe080] ;  /* 0x00e08000d884783b */ /* 0x000eee0000000200 */
        /* <DEDUP_REMOVED lines=13> */
[C---:B------:R-:W-:Y:S04]  /*4510*/  HMMA.16816.F32 R16, R132.reuse, R206, R16 ;  /* 0x000000ce8410723c */ /* 0x040fe80000001810 */
[--C-:B------:R-:W-:Y:S02]  /*4520*/  FADD.FTZ R6, R6, -R0.reuse ;  /* 0x8000000006067221 */ /* 0x100fe40000010000 */
[--C-:B------:R-:W-:Y:S02]  /*4530*/  FADD.FTZ R7, R7, -R0.reuse ;  /* 0x8000000007077221 */ /* 0x100fe40000010000 */
[-C--:B------:R-:W-:Y:S04]  /*4540*/  HMMA.16816.F32 R20, R132, R208.reuse, R20 ;  /* 0x000000d08414723c */ /* 0x080fe80000001814 */
[----:B-1----:R-:W-:Y:S02]  /*4550*/  FMUL.FTZ R7, R141, R7 ;  /* 0x000000078d077220 */ /* 0x002fe40000410000 */
[--C-:B------:R-:W-:Y:S02]  /*4560*/  FADD.FTZ R5, R5, -R3.reuse ;  /* 0x8000000305057221 */ /* 0x100fe40000010000 */
[C---:B------:R-:W-:Y:S04]  /*4570*/  HMMA.16816.F32 R24, R136.reuse, R208, R24 ;  /* 0x000000d08818723c */ /* 0x040fe80000001818 */
[----:B------:R-:W-:Y:S02]  /*4580*/  FMUL.FTZ R5, R2, R5 ;  /* 0x0000000502057220 */ /* 0x000fe40000410000 */
[--C-:B------:R-:W-:Y:S02]  /*4590*/  FADD.FTZ R4, R4, -R3.reuse ;  /* 0x8000000304047221 */ /* 0x100fe40000010000 */
[-C--:B------:R-:W-:Y:S01]  /*45a0*/  HMMA.16816.F32 R28, R136, R210.reuse, R28 ;  /* 0x000000d2881c723c */ /* 0x080fe2000000181c */
[----:B------:R-:W1:Y:S03]  /*45b0*/  MUFU.EX2 R136, R157 ;  /* 0x0000009d00887308 */ /* 0x000e660000000800 */
[--C-:B------:R-:W-:Y:S02]  /*45c0*/  FADD.FTZ R18, R18, -R0.reuse ;  /* 0x8000000012127221 */ /* 0x100fe40000010000 */
[--C-:B------:R-:W-:Y:S02]  /*45d0*/  FADD.FTZ R19, R19, -R0.reuse ;  /* 0x8000000013137221 */ /* 0x100fe40000010000 */
[----:B------:R-:W-:Y:S03]  /*45e0*/  HMMA.16816.F32 R32, R132, R210, R32 ;  /* 0x000000d28420723c */ /* 0x000fe60000001820 */
[----:B------:R-:W3:Y:S01]  /*45f0*/  MUFU.EX2 R138, R234 ;  /* 0x000000ea008a7308 */ /* 0x000ee20000000800 */
[--C-:B------:R-:W-:Y:S02]  /*4600*/  FADD.FTZ R22, R22, -R0.reuse ;  /* 0x8000000016167221 */ /* 0x100fe40000010000 */
[--C-:B------:R-:W-:Y:S01]  /*4610*/  FADD.FTZ R23, R23, -R0.reuse ;  /* 0x8000000017177221 */ /* 0x100fe20000010000 */
[----:B--2---:R-:W-:Y:S01]  /*4620*/  F2FP.PACK_AB R134, R2, R145 ;  /* 0x000000910286723e */ /* 0x004fe200000000ff */
[--C-:B------:R-:W-:Y:S01]  /*4630*/  FADD.FTZ R16, R16, -R3.reuse ;  /* 0x8000000310107221 */ /* 0x100fe20000010000 */
[----:B------:R-:W2:Y:S03]  /*4640*/  LDS R2, [R249.X4+0xf300] ;  /* 0x00f30000f9027984 */ /* 0x000ea60000004800 */
[--C-:B------:R-:W-:Y:S01]  /*4650*/  FADD.FTZ R17, R17, -R3.reuse ;  /* 0x8000000311117221 */ /* 0x100fe20000010000 */
[----:B------:R-:W4:Y:S01]  /*4660*/  MUFU.EX2 R137, R233 ;  /* 0x000000e900897308 */ /* 0x000f220000000800 */
[--C-:B------:R-:W-:Y:S02]  /*4670*/  FADD.FTZ R20, R20, -R3.reuse ;  /* 0x8000000314147221 */ /* 0x100fe40000010000 */
[--C-:B------:R-:W-:Y:S01]  /*4680*/  FADD.FTZ R21, R21, -R3.reuse ;  /* 0x8000000315157221 */ /* 0x100fe20000010000 */
[----:B-1----:R-:W-:Y:S01]  /*4690*/  F2FP.PACK_AB R132, R136, R142 ;  /* 0x0000008e8884723e */ /* 0x002fe200000000ff */
[----:B------:R-:W-:Y:S02]  /*46a0*/  FMUL.FTZ R4, R145, R4 ;  /* 0x0000000491047220 */ /* 0x000fe40000410000 */
[----:B------:R-:W-:Y:S02]  /*46b0*/  FMUL.FTZ R16, R142, R16 ;  /* 0x000000108e107220 */ /* 0x000fe40000410000 */
[----:B------:R-:W-:Y:S01]  /*46c0*/  FMUL.FTZ R6, R140, R6 ;  /* 0x000000068c067220 */ /* 0x000fe20000410000 */
[----:B------:R-:W1:Y:S01]  /*46d0*/  MUFU.EX2 R145, R241 ;  /* 0x000000f100917308 */ /* 0x000e620000000800 */
[--C-:B------:R-:W-:Y:S01]  /*46e0*/  FADD.FTZ R34, R34, -R0.reuse ;  /* 0x8000000022227221 */ /* 0x100fe20000010000 */
[----:B------:R-:W-:Y:S01]  /*46f0*/  F2FP.PACK_AB R135, R5, R4 ;  /* 0x000000040587723e */ /* 0x000fe200000000ff */
[----:B------:R-:W-:Y:S02]  /*4700*/  FADD.FTZ R35, R35, -R0 ;  /* 0x8000000023237221 */ /* 0x000fe40000010000 */
[--C-:B------:R-:W-:Y:S01]  /*4710*/  FADD.FTZ R32, R32, -R3.reuse ;  /* 0x8000000320207221 */ /* 0x100fe20000010000 */
[----:B------:R-:W5:Y:S01]  /*4720*/  LDS R0, [R249.X4+0xf320] ;  /* 0x00f32000f9007984 */ /* 0x000f620000004800 */
[----:B------:R-:W-:Y:S01]  /*4730*/  FADD.FTZ R33, R33, -R3 ;  /* 0x8000000321217221 */ /* 0x000fe20000010000 */
[----:B------:R-:W-:Y:S01]  /*4740*/  F2FP.PACK_AB R3, R141, R140 ;  /* 0x0000008c8d03723e */ /* 0x000fe200000000ff */
[----:B---3--:R-:W-:Y:S01]  /*4750*/  FMUL.FTZ R20, R138, R20 ;  /* 0x000000148a147220 */ /* 0x008fe20000410000 */
[----:B------:R-:W-:Y:S01]  /*4760*/  MUFU.EX2 R142, R242 ;  /* 0x000000f2008e7308 */ /* 0x000fe20000000800 */
[----:B------:R-:W-:Y:S01]  /*4770*/  FMUL.FTZ R4, R146, R22 ;  /* 0x0000001692047220 */ /* 0x000fe20000410000 */
[----:B------:R-:W-:Y:S01]  /*4780*/  STS [R227+0xf480], R134 ;  /* 0x00f48086e3007388 */ /* 0x000fe20000000800 */
[----:B------:R-:W-:Y:S01]  /*4790*/  FMUL.FTZ R23, R147, R23 ;  /* 0x0000001793177220 */ /* 0x000fe20000410000 */
[C---:B----4-:R-:W-:Y:S01]  /*47a0*/  F2FP.PACK_AB R133, R137.reuse, R138 ;  /* 0x0000008a8985723e */ /* 0x050fe200000000ff */
[----:B------:R-:W-:Y:S01]  /*47b0*/  FMUL.FTZ R21, R137, R21 ;  /* 0x0000001589157220 */ /* 0x000fe20000410000 */
[----:B------:R1:W-:Y:S01]  /*47c0*/  STS [R227+0xf880], R3 ;  /* 0x00f88003e3007388 */ /* 0x0003e20000000800 */
[----:B------:R-:W-:Y:S01]  /*47d0*/  FMUL.FTZ R17, R136, R17 ;  /* 0x0000001188117220 */ /* 0x000fe20000410000 */
[----:B------:R-:W-:Y:S01]  /*47e0*/  F2FP.PACK_AB R23, R23, R4 ;  /* 0x000000041717723e */ /* 0x000fe200000000ff */
[----:B------:R-:W-:Y:S01]  /*47f0*/  FMUL.FTZ R33, R153, R33 ;  /* 0x0000002199217220 */ /* 0x000fe20000410000 */
[----:B------:R-:W3:Y:S01]  /*4800*/  MUFU.EX2 R140, R243 ;  /* 0x000000f3008c7308 */ /* 0x000ee20000000800 */
[----:B------:R-:W-:Y:S01]  /*4810*/  F2FP.PACK_AB R137, R21, R20 ;  /* 0x000000141589723e */ /* 0x000fe200000000ff */
[----:B------:R-:W-:Y:S01]  /*4820*/  STS [R228], R132 ;  /* 0x00000084e4007388 */ /* 0x000fe20000000800 */
[----:B------:R-:W-:Y:S01]  /*4830*/  F2FP.PACK_AB R20, R144, R143 ;  /* 0x0000008f9014723e */ /* 0x000fe200000000ff */
[----:B------:R-:W-:Y:S01]  /*4840*/  FMUL.FTZ R5, R143, R18 ;  /* 0x000000128f057220 */ /* 0x000fe20000410000 */
[----:B------:R-:W-:Y:S01]  /*4850*/  F2FP.PACK_AB R136, R17, R16 ;  /* 0x000000101188723e */ /* 0x000fe200000000ff */
[--C-:B--2---:R-:W-:Y:S01]  /*4860*/  FADD.FTZ R4, R12, -R2.reuse ;  /* 0x800000020c047221 */ /* 0x104fe20000010000 */
[----:B------:R-:W-:Y:S01]  /*4870*/  F2FP.PACK_AB R12, R152, R151 ;  /* 0x00000097980c723e */ /* 0x000fe200000000ff */
[----:B------:R-:W-:Y:S01]  /*4880*/  STS [R228+0x400], R20 ;  /* 0x00040014e4007388 */ /* 0x000fe20000000800 */
[--C-:B------:R-:W-:Y:S01]  /*4890*/  FADD.FTZ R25, R25, -R2.reuse ;  /* 0x8000000219197221 */ /* 0x100fe20000010000 */
[----:B------:R-:W2:Y:S01]  /*48a0*/  MUFU.EX2 R139, R232 ;  /* 0x000000e8008b7308 */ /* 0x000ea20000000800 */
[--C-:B------:R-:W-:Y:S01]  /*48b0*/  FADD.FTZ R29, R29, -R2.reuse ;  /* 0x800000021d1d7221 */ /* 0x100fe20000010000 */
[----:B------:R-:W-:Y:S01]  /*48c0*/  STS [R227+0x10480], R12 ;  /* 0x0104800ce3007388 */ /* 0x000fe20000000800 */
[--C-:B------:R-:W-:Y:S01]  /*48d0*/  FADD.FTZ R8, R8, -R2.reuse ;  /* 0x8000000208087221 */ /* 0x100fe20000010000 */
[----:B------:R-:W-:Y:S01]  /*48e0*/  F2FP.PACK_AB R18, R147, R146 ;  /* 0x000000929312723e */ /* 0x000fe200000000ff */
[--C-:B------:R-:W-:Y:S01]  /*48f0*/  FADD.FTZ R9, R9, -R2.reuse ;  /* 0x8000000209097221 */ /* 0x100fe20000010000 */
[----:B------:R-:W-:Y:S01]  /*4900*/  F2FP.PACK_AB R16, R154, R148 ;  /* 0x000000949a10723e */ /* 0x000fe200000000ff */
[--C-:B------:R-:W-:Y:S02]  /*4910*/  FADD.FTZ R13, R13, -R2.reuse ;  /* 0x800000020d0d7221 */ /* 0x100fe40000010000 */
[--C-:B------:R-:W-:Y:S01]  /*4920*/  FADD.FTZ R24, R24, -R2.reuse ;  /* 0x8000000218187221 */ /* 0x100fe20000010000 */
[----:B------:R-:W-:Y:S01]  /*4930*/  MUFU.EX2 R138, R245 ;  /* 0x000000f5008a7308 */ /* 0x000fe20000000800 */
[----:B-1----:R-:W-:Y:S01]  /*4940*/  F2FP.PACK_AB R3, R145, R159 ;  /* 0x0000009f9103723e */ /* 0x002fe200000000ff */
[----:B------:R-:W-:Y:S01]  /*4950*/  FADD.FTZ R28, R28, -R2 ;  /* 0x800000021c1c7221 */ /* 0x000fe20000010000 */
[----:B---3--:R-:W-:Y:S01]  /*4960*/  F2FP.PACK_AB R2, R140, R142 ;  /* 0x0000008e8c02723e */ /* 0x008fe200000000ff */
[----:B------:R-:W-:Y:S02]  /*4970*/  FMUL.FTZ R21, R154, R35 ;  /* 0x000000239a157220 */ /* 0x000fe40000410000 */
[----:B------:R-:W-:Y:S01]  /*4980*/  STS [R227+0x10880], R3 ;  /* 0x01088003e3007388 */ /* 0x000fe20000000800 */
[----:B------:R-:W-:Y:S02]  /*4990*/  FMUL.FTZ R19, R144, R19 ;  /* 0x0000001390137220 */ /* 0x000fe40000410000 */
[--C-:B-----5:R-:W-:Y:S01]  /*49a0*/  FADD.FTZ R10, R10, -R0.reuse ;  /* 0x800000000a0a7221 */ /* 0x120fe20000010000 */
[----:B------:R1:W-:Y:S01]  /*49b0*/  STS [R228+0x1400], R2 ;  /* 0x00140002e4007388 */ /* 0x0003e20000000800 */
[----:B------:R-:W3:Y:S01]  /*49c0*/  MUFU.EX2 R157, R238 ;  /* 0x000000ee009d7308 */ /* 0x000ee20000000800 */
[----:B------:R-:W-:Y:S01]  /*49d0*/  F2FP.PACK_AB R19, R19, R5 ;  /* 0x000000051313723e */ /* 0x000fe200000000ff */
[--C-:B------:R-:W-:Y:S01]  /*49e0*/  FADD.FTZ R11, R11, -R0.reuse ;  /* 0x800000000b0b7221 */ /* 0x100fe20000010000 */
[----:B------:R-:W-:Y:S01]  /*49f0*/  F2FP.PACK_AB R5, R155, R158 ;  /* 0x0000009e9b05723e */ /* 0x000fe200000000ff */
[----:B--2---:R-:W-:Y:S01]  /*4a00*/  FMUL.FTZ R17, R139, R32 ;  /* 0x000000208b117220 */ /* 0x004fe20000410000 */
[----:B------:R-:W-:Y:S01]  /*4a10*/  F2FP.PACK_AB R32, R153, R139 ;  /* 0x0000008b9920723e */ /* 0x000fe200000000ff */
[----:B------:R-:W-:Y:S02]  /*4a20*/  FMUL.FTZ R10, R159, R10 ;  /* 0x0000000a9f0a7220 */ /* 0x000fe40000410000 */
[----:B------:R-:W-:Y:S01]  /*4a30*/  FMUL.FTZ R11, R145, R11 ;  /* 0x0000000b910b7220 */ /* 0x000fe20000410000 */
[----:B------:R-:W-:Y:S01]  /*4a40*/  F2FP.PACK_AB R22, R33, R17 ;  /* 0x000000112116723e */ /* 0x000fe200000000ff */
[----:B------:R-:W1:Y:S01]  /*4a50*/  MUFU.EX2 R139, R244 ;  /* 0x000000f4008b7308 */ /* 0x000e620000000800 */
[----:B------:R-:W-:Y:S01]  /*4a60*/  F2FP.PACK_AB R17, R7, R6 ;  /* 0x000000060711723e */ /* 0x000fe200000000ff */
[----:B------:R-:W-:Y:S01]  /*4a70*/  FMUL.FTZ R33, R149, R4 ;  /* 0x0000000495217220 */ /* 0x000fe20000410000 */
[----:B------:R-:W-:Y:S01]  /*4a80*/  F2FP.PACK_AB R7, R150, R149 ;  /* 0x000000959607723e */ /* 0x000fe200000000ff */
[----:B------:R-:W-:Y:S02]  /*4a90*/  FMUL.FTZ R34, R148, R34 ;  /* 0x0000002294227220 */ /* 0x000fe40000410000 */
[--C-:B------:R-:W-:Y:S02]  /*4aa0*/  FADD.FTZ R15, R15, -R0.reuse ;  /* 0x800000000f0f7221 */ /* 0x100fe40000010000 */
[----:B------:R-:W-:Y:S01]  /*4ab0*/  STS [R228+0x1000], R7 ;  /* 0x00100007e4007388 */ /* 0x000fe20000000800 */
[----:B------:R-:W-:Y:S01]  /*4ac0*/  F2FP.PACK_AB R21, R21, R34 ;  /* 0x000000221515723e */ /* 0x000fe200000000ff */
[----:B------:R-:W2:Y:S01]  /*4ad0*/  MUFU.EX2 R35, R248 ;  /* 0x000000f800237308 */ /* 0x000ea20000000800 */
[----:B------:R-:W-:Y:S01]  /*4ae0*/  FMUL.FTZ R34, R151, R8 ;  /* 0x0000000897227220 */ /* 0x000fe20000410000 */
[----:B------:R-:W-:Y:S01]  /*4af0*/  STS [R227+0x11480], R133 ;  /* 0x01148085e3007388 */ /* 0x000fe20000000800 */
[----:B------:R-:W-:Y:S01]  /*4b00*/  FMUL.FTZ R6, R152, R9 ;  /* 0x0000000998067220 */ /* 0x000fe20000410000 */
[----:B---3--:R-:W-:Y:S01]  /*4b10*/  F2FP.PACK_AB R4, R157, R156 ;  /* 0x0000009c9d04723e */ /* 0x008fe200000000ff */
[--C-:B------:R-:W-:Y:S01]  /*4b20*/  FADD.FTZ R14, R14, -R0.reuse ;  /* 0x800000000e0e7221 */ /* 0x100fe20000010000 */
[----:B------:R-:W-:Y:S01]  /*4b30*/  STS [R227+0x11880], R18 ;  /* 0x01188012e3007388 */ /* 0x000fe20000000800 */
[----:B------:R-:W-:Y:S01]  /*4b40*/  FMUL.FTZ R9, R150, R13 ;  /* 0x0000000d96097220 */ /* 0x000fe20000410000 */
[----:B------:R-:W-:Y:S01]  /*4b50*/  F2FP.PACK_AB R6, R6, R34 ;  /* 0x000000220606723e */ /* 0x000fe200000000ff */
[----:B------:R-:W-:Y:S01]  /*4b60*/  FMUL.FTZ R14, R142, R14 ;  /* 0x0000000e8e0e7220 */ /* 0x000fe20000410000 */
[----:B------:R-:W-:Y:S01]  /*4b70*/  STS [R228+0x2000], R32 ;  /* 0x00200020e4007388 */ /* 0x000fe20000000800 */
[--C-:B------:R-:W-:Y:S01]  /*4b80*/  FADD.FTZ R27, R27, -R0.reuse ;  /* 0x800000001b1b7221 */ /* 0x100fe20000010000 */
[----:B------:R-:W-:Y:S01]  /*4b90*/  F2FP.PACK_AB R9, R9, R33 ;  /* 0x000000210909723e */ /* 0x000fe200000000ff */
[--C-:B------:R-:W-:Y:S01]  /*4ba0*/  FADD.FTZ R26, R26, -R0.reuse ;  /* 0x800000001a1a7221 */ /* 0x100fe20000010000 */
[----:B-1----:R-:W-:Y:S01]  /*4bb0*/  F2FP.PACK_AB R2, R138, R139 ;  /* 0x0000008b8a02723e */ /* 0x002fe200000000ff */
[----:B------:R-:W-:Y:S01]  /*4bc0*/  STS [R228+0x2400], R16 ;  /* 0x00240010e4007388 */ /* 0x000fe20000000800 */
[----:B------:R-:W-:Y:S02]  /*4bd0*/  FMUL.FTZ R24, R156, R24 ;  /* 0x000000189c187220 */ /* 0x000fe40000410000 */
[----:B------:R-:W-:Y:S01]  /*4be0*/  FMUL.FTZ R8, R157, R25 ;  /* 0x000000199d087220 */ /* 0x000fe20000410000 */
[----:B------:R1:W-:Y:S01]  /*4bf0*/  STS [R227+0x12880], R2 ;  /* 0x01288002e3007388 */ /* 0x0003e20000000800 */
[----:B------:R-:W-:Y:S02]  /*4c00*/  FMUL.FTZ R26, R139, R26 ;  /* 0x0000001a8b1a7220 */ /* 0x000fe40000410000 */
[----:B------:R-:W-:Y:S01]  /*4c10*/  FMUL.FTZ R3, R138, R27 ;  /* 0x0000001b8a037220 */ /* 0x000fe20000410000 */
[----:B------:R3:W-:Y:S01]  /*4c20*/  STS [R227+0x12480], R4 ;  /* 0x01248004e3007388 */ /* 0x0007e20000000800 */
[--C-:B------:R-:W-:Y:S01]  /*4c30*/  FADD.FTZ R30, R30, -R0.reuse ;  /* 0x800000001e1e7221 */ /* 0x100fe20000010000 */
[----:B------:R-:W-:Y:S01]  /*4c40*/  F2FP.PACK_AB R8, R8, R24 ;  /* 0x000000180808723e */ /* 0x000fe200000000ff */
[----:B------:R-:W-:Y:S01]  /*4c50*/  FADD.FTZ R31, R31, -R0 ;  /* 0x800000001f1f7221 */ /* 0x000fe20000010000 */
[----:B------:R-:W-:Y:S01]  /*4c60*/  STS [R228+0x3000], R5 ;  /* 0x00300005e4007388 */ /* 0x000fe20000000800 */
[----:B------:R-:W-:Y:S01]  /*4c70*/  FMUL.FTZ R28, R158, R28 ;  /* 0x0000001c9e1c7220 */ /* 0x000fe20000410000 */
[----:B------:R-:W-:Y:S01]  /*4c80*/  F2FP.PACK_AB R3, R3, R26 ;  /* 0x0000001a0303723e */ /* 0x000fe200000000ff */
[----:B------:R-:W-:Y:S02]  /*4c90*/  FMUL.FTZ R13, R155, R29 ;  /* 0x0000001d9b0d7220 */ /* 0x000fe40000410000 */
[----:B--2---:R-:W-:Y:S02]  /*4ca0*/  FMUL.FTZ R30, R35, R30 ;  /* 0x0000001e231e7220 */ /* 0x004fe40000410000 */
[C---:B------:R-:W-:Y:S01]  /*4cb0*/  FMUL.FTZ R31, R160.reuse, R31 ;  /* 0x0000001fa01f7220 */ /* 0x040fe20000410000 */
[----:B------:R-:W-:Y:S01]  /*4cc0*/  F2FP.PACK_AB R13, R13, R28 ;  /* 0x0000001c0d0d723e */ /* 0x000fe200000000ff */
[----:B------:R-:W-:Y:S01]  /*4cd0*/  IMAD.SHL.U32 R0, R221, 0x2, RZ ;  /* 0x00000002dd007824 */ /* 0x000fe200078e00ff */
[----:B-1----:R-:W-:Y:S01]  /*4ce0*/  F2FP.PACK_AB R2, R160, R35 ;  /* 0x00000023a002723e */ /* 0x002fe200000000ff */
[----:B---3--:R-:W-:Y:S04]  /*4cf0*/  FMUL.FTZ R4, R140, R15 ;  /* 0x0000000f8c047220 */ /* 0x008fe80000410000 */
[----:B------:R1:W-:Y:S04]  /*4d00*/  STS [R228+0x3400], R2 ;  /* 0x00340002e4007388 */ /* 0x0003e80000000800 */
[----:B------:R-:W-:Y:S01]  /*4d10*/  BAR.SYNC.DEFER_BLOCKING 0x0 ;  /* 0x0000000000007b1d */ /* 0x000fe20000010000 */
[----:B------:R-:W-:Y:S02]  /*4d20*/  F2FP.PACK_AB R4, R4, R14 ;  /* 0x0000000e0404723e */ /* 0x000fe400000000ff */
[----:B-1----:R-:W-:Y:S05]  /*4d30*/  F2FP.PACK_AB R2, R11, R10 ;  /* 0x0000000a0b02723e */ /* 0x002fea00000000ff */
        /* <DEDUP_REMOVED lines=98> */
[----:B------:R-:W-:Y:S02]  /*5360*/  ULDC.64 UR6, c[0x0][0x208] ;  /* 0x0000820000067ab9 */ /* 0x000fe40000000a00 */
[----:B------:R-:W-:Y:S01]  /*5370*/  UIMAD.WIDE.U32 UR26, UR21, UR6, URZ ;  /* 0x00000006151a72a5 */ /* 0x000fe2000f8e003f */
[----:B------:R-:W3:Y:S01]  /*5380*/  LDL.64 R238, [R1+0x28] ;  /* 0x0000280001ee7983 */ /* 0x000ee20000100a00 */
[----:B------:R-:W-:Y:S03]  /*5390*/  USHF.R.S32.HI UR24, URZ, 0x1f, UR21 ;  /* 0x0000001f3f187899 */ /* 0x000fe60008011415 */
[----:B------:R-:W4:Y:S01]  /*53a0*/  LDL R234, [R1+0x8] ;  /* 0x0000080001ea7983 */ /* 0x000f220000100800 */
[----:B------:R-:W-:Y:S01]  /*53b0*/  UIMAD UR24, UR24, UR6, URZ ;  /* 0x00000006181872a4 */ /* 0x000fe2000f8e023f */
[----:B------:R-:W-:Y:S02]  /*53c0*/  IMAD.U32 R9, RZ, RZ, UR26 ;  /* 0x0000001aff097e24 */ /* 0x000fe4000f8e00ff */
[----:B------:R-:W5:Y:S01]  /*53d0*/  LDL.64 R232, [R1+0x20] ;  /* 0x0000200001e87983 */ /* 0x000f620000100a00 */
[----:B------:R-:W-:Y:S02]  /*53e0*/  UIMAD UR24, UR21, UR7, UR24 ;  /* 0x00000007151872a4 */ /* 0x000fe4000f8e0218 */
[----:B------:R-:W-:Y:S01]  /*53f0*/  USHF.L.U32 UR7, UR21, 0x6, URZ ;  /* 0x0000000615077899 */ /* 0x000fe2000800063f */
[----:B------:R-:W3:Y:S01]  /*5400*/  LDL.64 R162, [R1+0x10] ;  /* 0x0000100001a27983 */ /* 0x000ee20000100a00 */
[----:B------:R-:W-:Y:S02]  /*5410*/  UIADD3 UR24, UR27, UR24, URZ ;  /* 0x000000181b187290 */ /* 0x000fe4000fffe03f */
[----:B------:R-:W-:Y:S01]  /*5420*/  USHF.R.S32.HI UR6, URZ, 0x1f, UR7 ;  /* 0x0000001f3f067899 */ /* 0x000fe20008011407 */
[----:B------:R-:W1:Y:S01]  /*5430*/  S2R R0, SR_CTAID.Y ;  /* 0x0000000000007919 */ /* 0x000e620000002600 */
[----:B------:R-:W-:Y:S01]  /*5440*/  IMAD.U32 R7, RZ, RZ, UR7 ;  /* 0x00000007ff077e24 */ /* 0x000fe2000f8e00ff */
[----:B------:R-:W-:Y:S01]  /*5450*/  UIADD3 UR7, -UR7, UR20, URZ ;  /* 0x0000001407077290 */ /* 0x000fe2000fffe13f */
[----:B------:R-:W-:Y:S01]  /*5460*/  IMAD.U32 R8, RZ, RZ, UR24 ;  /* 0x00000018ff087e24 */ /* 0x000fe2000f8e00ff */
[----:B-1----:R-:W-:Y:S05]  /*5470*/  SHF.R.S32.HI R6, RZ, 0x1f, R0 ;  /* 0x0000001fff067819 */ /* 0x002fea0000011400 */
[----:B------:R-:W-:Y:S04]  /*5480*/  IMAD R6, R6, c[0x0][0x288], RZ ;  /* 0x0000a20006067a24 */ /* 0x000fe800078e02ff */
[C---:B------:R-:W-:Y:S02]  /*5490*/  IMAD R6, R0.reuse, c[0x0][0x28c], R6 ;  /* 0x0000a30000067a24 */ /* 0x040fe400078e0206 */
[----:B--2---:R-:W-:Y:S02]  /*54a0*/  IMAD.MOV.U32 R4, RZ, RZ, R236 ;  /* 0x000000ffff047224 */ /* 0x004fe400078e00ec */
[----:B------:R-:W-:Y:S04]  /*54b0*/  IMAD.MOV.U32 R5, RZ, RZ, R237 ;  /* 0x000000ffff057224 */ /* 0x000fe800078e00ed */
[----:B------:R-:W-:Y:S01]  /*54c0*/  IMAD.WIDE.U32 R4, R0, c[0x0][0x288], R4 ;  /* 0x0000a20000047a25 */ /* 0x000fe200078e0004 */
[C---:B----4-:R-:W-:Y:S02]  /*54d0*/  LOP3.LUT P4, RZ, R234.reuse, 0x1, RZ, 0xc0, !PT ;  /* 0x00000001eaff7812 */ /* 0x050fe4000788c0ff */
[----:B------:R-:W-:Y:S01]  /*54e0*/  LOP3.LUT P5, RZ, R234, 0x4, RZ, 0xc0, !PT ;  /* 0x00000004eaff7812 */ /* 0x000fe200078ac0ff */
[----:B------:R-:W-:Y:S01]  /*54f0*/  IMAD.U32 R0, RZ, RZ, UR26 ;  /* 0x0000001aff007e24 */ /* 0x000fe2000f8e00ff */
[----:B------:R-:W-:Y:S01]  /*5500*/  IADD3 R7, P1, P0, R7, UR11, R4 ;  /* 0x0000000b07077c10 */ /* 0x000fe2000f83e004 */
[----:B------:R-:W-:Y:S01]  /*5510*/  IMAD.IADD R4, R5, 0x1, R6 ;  /* 0x0000000105047824 */ /* 0x000fe200078e0206 */
[----:B------:R-:W-:Y:S02]  /*5520*/  ISETP.GE.OR P4, PT, R246, UR7, !P4 ;  /* 0x00000007f6007c0c */ /* 0x000fe4000e786670 */
[----:B---3--:R-:W-:Y:S02]  /*5530*/  LEA R0, P3, R0, R238, 0x6 ;  /* 0x000000ee00007211 */ /* 0x008fe400078630ff */
[----:B------:R-:W-:Y:S02]  /*5540*/  ISETP.GE.OR P5, PT, R246, UR7, !P5 ;  /* 0x00000007f6007c0c */ /* 0x000fe4000efa6670 */
[----:B-----5:R-:W-:Y:S01]  /*5550*/  LEA.HI.X R5, R9, R233, R8, 0x6, P3 ;  /* 0x000000e909057211 */ /* 0x020fe200018f3408 */
[----:B------:R-:W-:Y:S01]  /*5560*/  IMAD.U32 R8, RZ, RZ, UR6 ;  /* 0x00000006ff087e24 */ /* 0x000fe2000f8e00ff */
[----:B------:R-:W-:Y:S04]  /*5570*/  LOP3.LUT P3, RZ, R234, 0x2, RZ, 0xc0, !PT ;  /* 0x00000002eaff7812 */ /* 0x000fe8000786c0ff */
[----:B------:R-:W-:Y:S02]  /*5580*/  ISETP.GE.OR P3, PT, R246, UR7, !P3 ;  /* 0x00000007f6007c0c */ /* 0x000fe4000df66670 */
[----:B------:R-:W-:Y:S02]  /*5590*/  IADD3.X R8, R8, UR9, R4, P1, P0 ;  /* 0x0000000908087c10 */ /* 0x000fe40008fe0404 */
[C---:B------:R-:W-:Y:S02]  /*55a0*/  LEA R4, P1, R0.reuse, c[0x0][0x1f0], 0x1 ;  /* 0x00007c0000047a11 */ /* 0x040fe400078208ff */
[C---:B------:R-:W-:Y:S02]  /*55b0*/  LEA R6, P0, R7.reuse, c[0x0][0x280], 0x2 ;  /* 0x0000a00007067a11 */ /* 0x040fe400078010ff */
[----:B------:R-:W-:Y:S01]  /*55c0*/  LEA.HI.X R5, R0, c[0x0][0x1f4], R5, 0x1, P1 ;  /* 0x00007d0000057a11 */ /* 0x000fe200008f0c05 */
[----:B------:R-:W-:Y:S01]  /*55d0*/  @!P2 IMAD.SHL.U32 R0, R162, 0x10, RZ ;  /* 0x00000010a200a824 */ /* 0x000fe200078e00ff */
[----:B------:R-:W-:Y:S03]  /*55e0*/  LEA.HI.X R7, R7, c[0x0][0x284], R8, 0x2, P0 ;  /* 0x0000a10007077a11 */ /* 0x000fe600000f1408 */
[----:B------:R-:W-:Y:S01]  /*55f0*/  @!PT LDS RZ, [RZ] ;  /* 0x00000000fffff984 */ /* 0x000fe20000000800 */
[----:B------:R-:W-:Y:S01]  /*5600*/  @!PT LDS RZ, [RZ] ;  /* 0x00000000fffff984 */ /* 0x000fe20000000800 */
[----:B------:R-:W-:Y:S01]  /*5610*/  @!PT LDS RZ, [RZ] ;  /* 0x00000000fffff984 */ /* 0x000fe20000000800 */
[----:B------:R1:W-:Y:S04]  /*5620*/  LDGSTS.E.BYPASS.LTC128B.128 [R252+0xc080], [R4.64], !P4 ;  /* 0x0c08000004fc7fae */ /* 0x0003e8000e101d56 */
[----:B------:R1:W-:Y:S04]  /*5630*/  LDGSTS.E.BYPASS.LTC128B.128 [R252+0xd080], [R4.64+0x40], !P3 ;  /* 0x0d08004004fc7fae */ /* 0x0003e8000d901d56 */
[----:B------:R1:W-:Y:S04]  /*5640*/  LDGSTS.E.BYPASS.LTC128B.128 [R252+0xe080], [R4.64+0x80], !P5 ;  /* 0x0e08008004fc7fae */ /* 0x0003e8000e901d56 */
[----:B------:R1:W-:Y:S02]  /*5650*/  @!P2 LDGSTS.E.BYPASS.LTC128B.128 [R0+0xf280], [R6.64] ;  /* 0x0f2800000600afae */ /* 0x0003e4000b901d56 */
.L_x_169:
        /* <DEDUP_REMOVED lines=241> */
.L_x_151:
[----:B------:R-:W-:Y:S01]  /*6570*/  USHF.L.U32 UR5, UR10, 0x7, URZ ;  /* 0x000000070a057899 */ /* 0x000fe2000800063f */
[----:B------:R-:W-:Y:S05]  /*6580*/  @P1 BRA `(.L_x_171) ;  /* 0x0000106000001947 */ /* 0x000fea0003800000 */
[----:B------:R-:W2:Y:S01]  /*6590*/  LDL.LU.64 R34, [R1+0x10] ;  /* 0x0000100001227983 */ /* 0x000ea20000300a00 */
[----:B------:R-:W-:Y:S01]  /*65a0*/  F2FP.PACK_AB R36, R37, R36 ;  /* 0x000000242524723e */ /* 0x000fe200000000ff */
[----:B------:R-:W-:Y:S01]  /*65b0*/  ULDC UR4, c[0x0][0x2f0] ;  /* 0x0000bc0000047ab9 */ /* 0x000fe20000000800 */
[----:B------:R-:W-:Y:S01]  /*65c0*/  F2FP.PACK_AB R38, R39, R38 ;  /* 0x000000262726723e */ /* 0x000fe200000000ff */
[----:B------:R-:W-:Y:S01]  /*65d0*/  UIADD3 UR4, -UR5, UR4, URZ ;  /* 0x0000000405047290 */ /* 0x000fe2000fffe13f */
[----:B------:R-:W-:Y:S01]  /*65e0*/  F2FP.PACK_AB R48, R49, R48 ;  /* 0x000000303130723e */ /* 0x000fe200000000ff */
[----:B------:R-:W-:Y:S01]  /*65f0*/  BSSY B0, `(.L_x_172) ;  /* 0x00000bd000007945 */ /* 0x000fe20003800000 */
[----:B------:R-:W-:Y:S01]  /*6600*/  F2FP.PACK_AB R50, R51, R50 ;  /* 0x000000323332723e */ /* 0x000fe200000000ff */
[----:B------:R-:W-:Y:S01]  /*6610*/  UISETP.LT.AND UP0, UPT, UR4, 0x80, UPT ;  /* 0x000000800400788c */ /* 0x000fe2000bf01270 */
[----:B------:R-:W-:-:S02]  /*6620*/  F2FP.PACK_AB R40, R41, R40 ;  /* 0x000000282928723e */ /* 0x000fc400000000ff */
[----:B------:R-:W-:Y:S01]  /*6630*/  F2FP.PACK_AB R42, R43, R42 ;  /* 0x0000002a2b2a723e */ /* 0x000fe200000000ff */
[----:B------:R-:W-:Y:S01]  /*6640*/  USEL UR4, UR4, 0x80, UP0 ;  /* 0x0000008004047887 */ /* 0x000fe20008000000 */
[----:B------:R-:W-:Y:S02]  /*6650*/  F2FP.PACK_AB R44, R45, R44 ;  /* 0x0000002c2d2c723e */ /* 0x000fe400000000ff */
[----:B------:R-:W-:Y:S02]  /*6660*/  F2FP.PACK_AB R46, R47, R46 ;  /* 0x0000002e2f2e723e */ /* 0x000fe400000000ff */
[----:B------:R-:W-:Y:S02]  /*6670*/  F2FP.PACK_AB R52, R53, R52 ;  /* 0x000000343534723e */ /* 0x000fe400000000ff */
[----:B------:R-:W-:Y:S02]  /*6680*/  F2FP.PACK_AB R54, R55, R54 ;  /* 0x000000363736723e */ /* 0x000fe400000000ff */
[----:B------:R-:W-:-:S02]  /*6690*/  F2FP.PACK_AB R64, R65, R64 ;  /* 0x000000404140723e */ /* 0x000fc400000000ff */
[----:B------:R-:W-:Y:S02]  /*66a0*/  F2FP.PACK_AB R66, R67, R66 ;  /* 0x000000424342723e */ /* 0x000fe400000000ff */
        /* <DEDUP_REMOVED lines=32> */
[----:B------:R-:W-:Y:S01]  /*68b0*/  F2FP.PACK_AB R13, R13, R122 ;  /* 0x0000007a0d0d723e */ /* 0x000fe200000000ff */
[----:B------:R-:W-:Y:S01]  /*68c0*/  BAR.SYNC.DEFER_BLOCKING 0x1, 0x100 ;  /* 0x0044000000007b1d */ /* 0x000fe20000010000 */
[----:B--2---:R-:W-:-:S04]  /*68d0*/  SHF.R.S32.HI R10, RZ, 0x1f, R34 ;  /* 0x0000001fff0a7819 */ /* 0x004fc80000011422 */
[CC--:B------:R-:W-:Y:S02]  /*68e0*/  LEA.HI R7, R10.reuse, R34.reuse, RZ, 0x2 ;  /* 0x000000220a077211 */ /* 0x0c0fe400078f10ff */
[----:B------:R-:W-:Y:S02]  /*68f0*/  LEA.HI R6, R10, R34, RZ, 0x7 ;  /* 0x000000220a067211 */ /* 0x000fe400078f38ff */
[--C-:B------:R-:W-:Y:S02]  /*6900*/  SHF.R.S32.HI R14, RZ, 0x2, R7.reuse ;  /* 0x00000002ff0e7819 */ /* 0x100fe40000011407 */
[----:B------:R-:W-:Y:S02]  /*6910*/  SHF.R.S32.HI R0, RZ, 0x1f, R7 ;  /* 0x0000001fff007819 */ /* 0x000fe40000011407 */
[----:B------:R-:W-:Y:S02]  /*6920*/  LOP3.LUT R3, R7, 0xfffffffc, RZ, 0xc0, !PT ;  /* 0xfffffffc07037812 */ /* 0x000fe400078ec0ff */
[----:B------:R-:W-:-:S02]  /*6930*/  LEA.HI R0, R0, R14, RZ, 0x3 ;  /* 0x0000000e00007211 */ /* 0x000fc400078f18ff */
[----:B------:R-:W-:Y:S01]  /*6940*/  SHF.R.U32.HI R6, RZ, 0x4, R6 ;  /* 0x00000004ff067819 */ /* 0x000fe20000011606 */
[----:B------:R-:W-:Y:S01]  /*6950*/  IMAD.IADD R9, R34, 0x1, -R3 ;  /* 0x0000000122097824 */ /* 0x000fe200078e0a03 */
[----:B------:R-:W-:Y:S02]  /*6960*/  LOP3.LUT R2, R0, 0xfffffff8, RZ, 0xc0, !PT ;  /* 0xfffffff800027812 */ /* 0x000fe400078ec0ff */
[----:B------:R-:W-:Y:S02]  /*6970*/  LEA.HI R0, R10, R34, RZ, 0x5 ;  /* 0x000000220a007211 */ /* 0x000fe400078f28ff */
[C---:B------:R-:W-:Y:S01]  /*6980*/  ISETP.GE.AND P5, PT, R14.reuse, UR4, PT ;  /* 0x000000040e007c0c */ /* 0x040fe2000bfa6270 */
[----:B------:R-:W-:Y:S01]  /*6990*/  IMAD.IADD R5, R14, 0x1, -R2 ;  /* 0x000000010e057824 */ /* 0x000fe200078e0a02 */
[--C-:B------:R-:W-:Y:S02]  /*69a0*/  SHF.R.S32.HI R11, RZ, 0x5, R0.reuse ;  /* 0x00000005ff0b7819 */ /* 0x100fe40000011400 */
[----:B------:R-:W-:-:S02]  /*69b0*/  SHF.R.S32.HI R0, RZ, 0x1f, R0 ;  /* 0x0000001fff007819 */ /* 0x000fc40000011400 */
[----:B------:R-:W-:Y:S02]  /*69c0*/  LEA.HI R2, R5, R5, RZ, 0x1 ;  /* 0x0000000505027211 */ /* 0x000fe400078f08ff */
[----:B------:R-:W-:Y:S02]  /*69d0*/  LEA.HI R0, R0, R11, RZ, 0x2 ;  /* 0x0000000b00007211 */ /* 0x000fe400078f10ff */
[----:B------:R-:W-:Y:S02]  /*69e0*/  SHF.R.S32.HI R8, RZ, 0x1, R2 ;  /* 0x00000001ff087819 */ /* 0x000fe40000011402 */
[----:B------:R-:W-:Y:S02]  /*69f0*/  LOP3.LUT R0, R0, 0x7ffffc, RZ, 0xc0, !PT ;  /* 0x007ffffc00007812 */ /* 0x000fe400078ec0ff */
[----:B------:R-:W-:Y:S01]  /*6a00*/  LOP3.LUT R3, R2, 0x3fffffe, RZ, 0xc0, !PT ;  /* 0x03fffffe02037812 */ /* 0x000fe200078ec0ff */
[C---:B-1----:R-:W-:Y:S01]  /*6a10*/  IMAD.SHL.U32 R4, R8.reuse, 0x40, RZ ;  /* 0x0000004008047824 */ /* 0x042fe200078e00ff */
[----:B------:R-:W-:Y:S01]  /*6a20*/  LOP3.LUT P0, RZ, R8, 0x2, RZ, 0xc0, !PT ;  /* 0x0000000208ff7812 */ /* 0x000fe2000780c0ff */
[----:B------:R-:W-:-:S02]  /*6a30*/  IMAD.IADD R0, R11, 0x1, -R0 ;  /* 0x000000010b007824 */ /* 0x000fc400078e0a00 */
[----:B------:R-:W-:Y:S01]  /*6a40*/  IMAD.SHL.U32 R8, R9, 0x8, RZ ;  /* 0x0000000809087824 */ /* 0x000fe200078e00ff */
[----:B------:R-:W-:Y:S01]  /*6a50*/  LOP3.LUT R2, R4, 0xc0, RZ, 0xc0, !PT ;  /* 0x000000c004027812 */ /* 0x000fe200078ec0ff */
[----:B------:R-:W-:Y:S02]  /*6a60*/  IMAD.IADD R4, R5, 0x1, -R3 ;  /* 0x0000000105047824 */ /* 0x000fe400078e0a03 */
[----:B------:R-:W-:Y:S01]  /*6a70*/  IMAD R3, R0, 0x100, R9 ;  /* 0x0000010000037824 */ /* 0x000fe200078e0209 */
[----:B------:R-:W-:Y:S02]  /*6a80*/  LEA.HI R0, R10, R34, RZ, 0x3 ;  /* 0x000000220a007211 */ /* 0x000fe400078f18ff */
[----:B------:R-:W-:Y:S01]  /*6a90*/  LOP3.LUT R6, R2, 0x8, R6, 0xf8, !PT ;  /* 0x0000000802067812 */ /* 0x000fe200078ef806 */
[----:B------:R-:W-:Y:S01]  /*6aa0*/  IMAD R3, R4, 0x10, R3 ;  /* 0x0000001004037824 */ /* 0x000fe200078e0203 */
[----:B------:R-:W-:Y:S01]  /*6ab0*/  SHF.R.U32.HI R2, RZ, 0x3, R2 ;  /* 0x00000003ff027819 */ /* 0x000fe20000011602 */
[----:B------:R-:W-:Y:S01]  /*6ac0*/  IMAD.SHL.U32 R4, R0, 0x8, RZ ;  /* 0x0000000800047824 */ /* 0x000fe200078e00ff */
[----:B------:R-:W-:-:S02]  /*6ad0*/  LEA.HI R0, R7, R14, RZ, 0x1 ;  /* 0x0000000e07007211 */ /* 0x000fc400078f08ff */
[----:B------:R-:W-:Y:S02]  /*6ae0*/  LOP3.LUT R2, R6, R2, RZ, 0x3c, !PT ;  /* 0x0000000206027212 */ /* 0x000fe400078e3cff */
[----:B------:R-:W-:Y:S02]  /*6af0*/  LOP3.LUT R5, R4, 0xc0, RZ, 0xc0, !PT ;  /* 0x000000c004057812 */ /* 0x000fe400078ec0ff */
[----:B------:R-:W-:Y:S01]  /*6b00*/  LOP3.LUT R4, R0, 0x3fffffe, RZ, 0xc0, !PT ;  /* 0x03fffffe00047812 */ /* 0x000fe200078ec0ff */
[----:B------:R-:W-:Y:S01]  /*6b10*/  IMAD.U32 R0, R3, 0x2, R2 ;  /* 0x0000000203007824 */ /* 0x000fe200078e0002 */
[----:B------:R-:W-:Y:S02]  /*6b20*/  SHF.R.U32.HI R6, RZ, 0x3, R5 ;  /* 0x00000003ff067819 */ /* 0x000fe40000011605 */
[----:B------:R-:W-:Y:S01]  /*6b30*/  F2FP.PACK_AB R3, R131, R130 ;  /* 0x000000828303723e */ /* 0x000fe200000000ff */
[----:B------:R-:W-:Y:S01]  /*6b40*/  IMAD.IADD R2, R14, 0x1, -R4 ;  /* 0x000000010e027824 */ /* 0x000fe200078e0a04 */
[----:B------:R-:W-:Y:S01]  /*6b50*/  LOP3.LUT R4, R5, 0x18, R8, 0xf8, !PT ;  /* 0x0000001805047812 */ /* 0x000fe200078ef808 */
[----:B------:R-:W-:Y:S01]  /*6b60*/  IMAD.SHL.U32 R0, R0, 0x2, RZ ;  /* 0x0000000200007824 */ /* 0x000fe200078e00ff */
[----:B------:R-:W-:Y:S01]  /*6b70*/  F2FP.PACK_AB R5, R125, R124 ;  /* 0x0000007c7d05723e */ /* 0x000fe200000000ff */
[----:B------:R-:W-:Y:S01]  /*6b80*/  IMAD R7, R11, 0x8, R2 ;  /* 0x000000080b077824 */ /* 0x000fe200078e0202 */
[----:B------:R-:W-:-:S02]  /*6b90*/  LOP3.LUT R6, R4, R6, RZ, 0x3c, !PT ;  /* 0x0000000604067212 */ /* 0x000fc400078e3cff */
[C---:B------:R-:W-:Y:S01]  /*6ba0*/  IADD3 R2, R0.reuse, 0x20, RZ ;  /* 0x0000002000027810 */ /* 0x040fe20007ffe0ff */
[----:B------:R-:W-:Y:S01]  /*6bb0*/  STS [R0+0x6080], R36 ;  /* 0x0060802400007388 */ /* 0x000fe20000000800 */
[----:B------:R-:W-:Y:S01]  /*6bc0*/  @P0 IADD3 R2, R0, -0x20, RZ ;  /* 0xffffffe000020810 */ /* 0x000fe20007ffe0ff */
[----:B------:R-:W-:Y:S01]  /*6bd0*/  IMAD.U32 R6, R7, 0x20, R6 ;  /* 0x0000002007067824 */ /* 0x000fe200078e0006 */
[----:B------:R-:W-:Y:S01]  /*6be0*/  F2FP.PACK_AB R4, R127, R126 ;  /* 0x0000007e7f04723e */ /* 0x000fe200000000ff */
[----:B------:R-:W-:Y:S01]  /*6bf0*/  STS [R0+0x6280], R38 ;  /* 0x0062802600007388 */ /* 0x000fe20000000800 */
[----:B------:R-:W-:-:S03]  /*6c00*/  SHF.R.S32.HI R9, RZ, 0x1f, R8 ;  /* 0x0000001fff097819 */ /* 0x000fc60000011408 */
        /* <DEDUP_REMOVED lines=27> */
[----:B------:R2:W-:Y:S04]  /*6dc0*/  STS [R0+0x1280], R30 ;  /* 0x0012801e00007388 */ /* 0x0005e80000000800 */
[----:B------:R-:W-:Y:S04]  /*6dd0*/  STS [R2+0x1080], R27 ;  /* 0x0010801b02007388 */ /* 0x000fe80000000800 */
[----:B------:R-:W-:Y:S04]  /*6de0*/  STS [R2+0x1280], R26 ;  /* 0x0012801a02007388 */ /* 0x000fe80000000800 */
[----:B------:R-:W-:Y:S04]  /*6df0*/  STS [R0+0x2080], R25 ;  /* 0x0020801900007388 */ /* 0x000fe80000000800 */
[----:B------:R-:W-:Y:S01]  /*6e00*/  STS [R0+0x2280], R24 ;  /* 0x0022801800007388 */ /* 0x000fe20000000800 */
[----:B-1----:R-:W-:-:S03]  /*6e10*/  IADD3 R28, R8, 0x20, RZ ;  /* 0x00000020081c7810 */ /* 0x002fc60007ffe0ff */
        /* <DEDUP_REMOVED lines=11> */
[----:B------:R3:W-:Y:S04]  /*6ed0*/  STS [R0+0x5280], R13 ;  /* 0x0052800d00007388 */ /* 0x0007e80000000800 */
[----:B------:R-:W-:Y:S04]  /*6ee0*/  STS [R2+0x5080], R5 ;  /* 0x0050800502007388 */ /* 0x000fe80000000800 */
[----:B------:R4:W-:Y:S04]  /*6ef0*/  STS [R2+0x5280], R4 ;  /* 0x0052800402007388 */ /* 0x0009e80000000800 */
[----:B--2---:R-:W2:Y:S04]  /*6f00*/  S2R R30, SR_CTAID.Y ;  /* 0x00000000001e7919 */ /* 0x004ea80000002600 */
[----:B------:R-:W5:Y:S01]  /*6f10*/  S2R R29, SR_CTAID.Z ;  /* 0x00000000001d7919 */ /* 0x000f620000002700 */
[----:B-1----:R-:W-:Y:S01]  /*6f20*/  SHF.R.S32.HI R15, RZ, 0x1f, R14 ;  /* 0x0000001fff0f7819 */ /* 0x002fe2000001140e */
[----:B---3--:R-:W-:-:S02]  /*6f30*/  IMAD.SHL.U32 R0, R6, 0x2, RZ ;  /* 0x0000000206007824 */ /* 0x008fc400078e00ff */
[----:B------:R-:W-:Y:S01]  /*6f40*/  BAR.SYNC.DEFER_BLOCKING 0x1, 0x100 ;  /* 0x0044000000007b1d */ /* 0x000fe20000010000 */
[----:B------:R-:W-:-:S04]  /*6f50*/  IMAD.U32 R6, RZ, RZ, UR10 ;  /* 0x0000000aff067e24 */ /* 0x000fc8000f8e00ff */
[----:B------:R-:W-:Y:S01]  /*6f60*/  IMAD.WIDE R6, R6, 0x80, R14 ;  /* 0x0000008006067825 */ /* 0x000fe200078e020e */
[----:B--2---:R-:W-:-:S03]  /*6f70*/  SHF.R.S32.HI R31, RZ, 0x1f, R30 ;  /* 0x0000001fff1f7819 */ /* 0x004fc6000001141e */
[----:B----4-:R-:W-:Y:S01]  /*6f80*/  IMAD.WIDE.U32 R2, R30, c[0x0][0x338], R8 ;  /* 0x0000ce001e027a25 */ /* 0x010fe200078e0008 */
[----:B-----5:R-:W-:-:S03]  /*6f90*/  SHF.R.S32.HI R68, RZ, 0x1f, R29 ;  /* 0x0000001fff447819 */ /* 0x020fc6000001141d */
[----:B------:R-:W-:-:S04]  /*6fa0*/  IMAD R4, R31, c[0x0][0x338], RZ ;  /* 0x0000ce001f047a24 */ /* 0x000fc800078e02ff */
[----:B------:R-:W-:-:S04]  /*6fb0*/  IMAD R4, R30, c[0x0][0x33c], R4 ;  /* 0x0000cf001e047a24 */ /* 0x000fc800078e0204 */
[----:B------:R-:W-:Y:S01]  /*6fc0*/  IMAD.IADD R3, R3, 0x1, R4 ;  /* 0x0000000103037824 */ /* 0x000fe200078e0204 */
[----:B------:R1:W2:Y:S01]  /*6fd0*/  LDS.128 R40, [R0+0x7080] ;  /* 0x0070800000287984 */ /* 0x0002a20000000c00 */
[----:B------:R-:W-:Y:S02]  /*6fe0*/  IMAD R4, R68, c[0x0][0x340], RZ ;  /* 0x0000d00044047a24 */ /* 0x000fe400078e02ff */
[C---:B------:R-:W-:Y:S01]  /*6ff0*/  IMAD.WIDE.U32 R12, R29.reuse, c[0x0][0x340], R2 ;  /* 0x0000d0001d0c7a25 */ /* 0x040fe200078e0002 */
[----:B------:R1:W3:Y:S03]  /*7000*/  LDS.128 R36, [R0+0x9080] ;  /* 0x0090800000247984 */ /* 0x0002e60000000c00 */
[----:B------:R-:W-:Y:S01]  /*7010*/  IMAD R4, R29, c[0x0][0x344], R4 ;  /* 0x0000d1001d047a24 */ /* 0x000fe200078e0204 */
[----:B------:R1:W4:Y:S03]  /*7020*/  LDS.128 R32, [R0+0xb080] ;  /* 0x00b0800000207984 */ /* 0x0003260000000c00 */
[----:B------:R-:W-:Y:S01]  /*7030*/  IMAD.IADD R5, R13, 0x1, R4 ;  /* 0x000000010d057824 */ /* 0x000fe200078e0204 */
[----:B------:R1:W1:Y:S04]  /*7040*/  LDS.128 R52, [R0+0x80] ;  /* 0x0000800000347984 */ /* 0x0002680000000c00 */
[----:B------:R1:W1:Y:S04]  /*7050*/  LDS.128 R48, [R0+0x2080] ;  /* 0x0020800000307984 */ /* 0x0002680000000c00 */
[----:B------:R1:W1:Y:S04]  /*7060*/  LDS.128 R44, [R0+0x4080] ;  /* 0x00408000002c7984 */ /* 0x0002680000000c00 */
[----:B------:R1:W1:Y:S04]  /*7070*/  LDS.128 R60, [R0+0x1080] ;  /* 0x00108000003c7984 */ /* 0x0002680000000c00 */
[----:B------:R1:W1:Y:S04]  /*7080*/  LDS.128 R56, [R0+0x3080] ;  /* 0x0030800000387984 */ /* 0x0002680000000c00 */
[----:B------:R1:W1:Y:S01]  /*7090*/  LDS.128 R64, [R0+0x5080] ;  /* 0x0050800000407984 */ /* 0x0002620000000c00 */
[----:B------:R-:W-:Y:S05]  /*70a0*/  @P5 BRA `(.L_x_173) ;  /* 0x0000011000005947 */ /* 0x000fea0003800000 */
[C---:B------:R-:W-:Y:S01]  /*70b0*/  ISETP.GE.AND P3, PT, R8.reuse, c[0x0][0x324], PT ;  /* 0x0000c90008007a0c */ /* 0x040fe20003f66270 */
[----:B------:R-:W5:Y:S01]  /*70c0*/  LDS.128 R24, [R0+0x8080] ;  /* 0x0080800000187984 */ /* 0x000f620000000c00 */
[----:B------:R-:W-:Y:S01]  /*70d0*/  IMAD.MOV.U32 R4, RZ, RZ, R12 ;  /* 0x000000ffff047224 */ /* 0x000fe200078e000c */
[----:B------:R-:W-:-:S02]  /*70e0*/  IADD3 R2, R8, 0x40, RZ ;  /* 0x0000004008027810 */ /* 0x000fc40007ffe0ff */
[----:B------:R-:W-:Y:S01]  /*70f0*/  LDS.128 R16, [R0+0xa080] ;  /* 0x00a0800000107984 */ /* 0x000fe20000000c00 */
[----:B------:R-:W-:Y:S01]  /*7100*/  IMAD.WIDE.U32 R10, R6, c[0x0][0x330], R4 ;  /* 0x0000cc00060a7a25 */ /* 0x000fe200078e0004 */
[----:B------:R-:W-:Y:S02]  /*7110*/  ISETP.GE.AND P2, PT, R28, c[0x0][0x324], PT ;  /* 0x0000c9001c007a0c */ /* 0x000fe40003f46270 */
[----:B------:R-:W-:Y:S02]  /*7120*/  ISETP.GE.AND P1, PT, R2, c[0x0][0x324], PT ;  /* 0x0000c90002007a0c */ /* 0x000fe40003f26270 */
[----:B------:R-:W-:Y:S02]  /*7130*/  LEA R2, P0, R10, c[0x0][0x318], 0x1 ;  /* 0x0000c6000a027a11 */ /* 0x000fe400078008ff */
[----:B------:R4:W3:Y:S02]  /*7140*/  @!P3 LDS.128 R20, [R0+0x6080] ;  /* 0x006080000014b984 */ /* 0x0008e40000000c00 */
[----:B-1--4-:R-:W-:-:S04]  /*7150*/  IMAD R0, R7, c[0x0][0x330], RZ ;  /* 0x0000cc0007007a24 */ /* 0x012fc800078e02ff */
[----:B------:R-:W-:-:S04]  /*7160*/  IMAD R0, R6, c[0x0][0x334], R0 ;  /* 0x0000cd0006007a24 */ /* 0x000fc800078e0200 */
[----:B------:R-:W-:-:S05]  /*7170*/  IMAD.IADD R0, R11, 0x1, R0 ;  /* 0x000000010b007824 */ /* 0x000fca00078e0200 */
[----:B------:R-:W-:-:S05]  /*7180*/  LEA.HI.X R3, R10, c[0x0][0x31c], R0, 0x1, P0 ;  /* 0x0000c7000a037a11 */ /* 0x000fca00000f0c00 */
[----:B-----5:R1:W-:Y:S04]  /*7190*/  @!P2 STG.E.128 [R2.64+0x40], R24 ;  /* 0x000040180200a986 */ /* 0x0203e8000c101d16 */
[----:B---3--:R1:W-:Y:S04]  /*71a0*/  @!P3 STG.E.128 [R2.64], R20 ;  /* 0x000000140200b986 */ /* 0x0083e8000c101d16 */
[----:B------:R1:W-:Y:S02]  /*71b0*/  @!P1 STG.E.128 [R2.64+0x80], R16 ;  /* 0x0000801002009986 */ /* 0x0003e4000c101d16 */
.L_x_173:
[----:B------:R-:W-:Y:S05]  /*71c0*/  BSYNC B0 ;  /* 0x0000000000007941 */ /* 0x000fea0003800000 */
.L_x_172:
[----:B-1----:R-:W-:Y:S01]  /*71d0*/  IADD3 R0, R14, 0x40, RZ ;  /* 0x000000400e007810 */ /* 0x002fe20007ffe0ff */
[----:B------:R-:W-:Y:S03]  /*71e0*/  BSSY B0, `(.L_x_174) ;  /* 0x0000014000007945 */ /* 0x000fe60003800000 */
[----:B------:R-:W-:-:S13]  /*71f0*/  ISETP.GE.AND P4, PT, R0, UR4, PT ;  /* 0x0000000400007c0c */ /* 0x000fda000bf86270 */
[----:B------:R-:W-:Y:S05]  /*7200*/  @P4 BRA `(.L_x_175) ;  /* 0x0000011000004947 */ /* 0x000fea0003800000 */
[----:B------:R-:W-:Y:S01]  /*7210*/  IADD3 R0, P0, R6, 0x40, RZ ;  /* 0x0000004006007810 */ /* 0x000fe20007f1e0ff */
[----:B------:R-:W-:Y:S01]  /*7220*/  IMAD.MOV.U32 R3, RZ, RZ, R5 ;  /* 0x000000ffff037224 */ /* 0x000fe200078e0005 */
[C---:B------:R-:W-:Y:S02]  /*7230*/  IADD3 R10, R8.reuse, 0x40, RZ ;  /* 0x00000040080a7810 */ /* 0x040fe40007ffe0ff */
[----:B------:R-:W-:Y:S01]  /*7240*/  ISETP.GE.AND P2, PT, R8, c[0x0][0x324], PT ;  /* 0x0000c90008007a0c */ /* 0x000fe20003f46270 */
[----:B------:R-:W-:Y:S01]  /*7250*/  IMAD.X R2, RZ, RZ, R7, P0 ;  /* 0x000000ffff027224 */ /* 0x000fe200000e0607 */
[----:B------:R-:W-:Y:S02]  /*7260*/  ISETP.GE.AND P0, PT, R10, c[0x0][0x324], PT ;  /* 0x0000c9000a007a0c */ /* 0x000fe40003f06270 */
[----:B------:R-:W-:Y:S01]  /*7270*/  ISETP.GE.AND P1, PT, R28, c[0x0][0x324], PT ;  /* 0x0000c9001c007a0c */ /* 0x000fe20003f26270 */
[----:B------:R-:W-:Y:S02]  /*7280*/  IMAD R11, R2, c[0x0][0x330], RZ ;  /* 0x0000cc00020b7a24 */ /* 0x000fe400078e02ff */
[----:B------:R-:W-:-:S04]  /*7290*/  IMAD.MOV.U32 R2, RZ, RZ, R12 ;  /* 0x000000ffff027224 */ /* 0x000fc800078e000c */
[----:B------:R-:W-:-:S04]  /*72a0*/  IMAD.WIDE.U32 R4, R0, c[0x0][0x330], R2 ;  /* 0x0000cc0000047a25 */ /* 0x000fc800078e0002 */
[----:B------:R-:W-:Y:S01]  /*72b0*/  IMAD R0, R0, c[0x0][0x334], R11 ;  /* 0x0000cd0000007a24 */ /* 0x000fe200078e020b */
[----:B------:R-:W-:-:S03]  /*72c0*/  LEA R2, P3, R4, c[0x0][0x318], 0x1 ;  /* 0x0000c60004027a11 */ /* 0x000fc600078608ff */
[----:B------:R-:W-:-:S05]  /*72d0*/  IMAD.IADD R0, R5, 0x1, R0 ;  /* 0x0000000105007824 */ /* 0x000fca00078e0200 */
[----:B------:R-:W-:-:S05]  /*72e0*/  LEA.HI.X R3, R4, c[0x0][0x31c], R0, 0x1, P3 ;  /* 0x0000c70004037a11 */ /* 0x000fca00018f0c00 */
[----:B--2---:R1:W-:Y:S04]  /*72f0*/  @!P2 STG.E.128 [R2.64], R40 ;  /* 0x000000280200a986 */ /* 0x0043e8000c101d16 */
[----:B---3--:R1:W-:Y:S04]  /*7300*/  @!P1 STG.E.128 [R2.64+0x40], R36 ;  /* 0x0000402402009986 */ /* 0x0083e8000c101d16 */
[----:B----4-:R1:W-:Y:S02]  /*7310*/  @!P0 STG.E.128 [R2.64+0x80], R32 ;  /* 0x0000802002008986 */ /* 0x0103e4000c101d16 */
.L_x_175:
[----:B------:R-:W-:Y:S05]  /*7320*/  BSYNC B0 ;  /* 0x0000000000007941 */ /* 0x000fea0003800000 */
.L_x_174:
[----:B------:R-:W-:Y:S01]  /*7330*/  IMAD R0, R31, c[0x0][0x308], RZ ;  /* 0x0000c2001f007a24 */ /* 0x000fe200078e02ff */
[----:B------:R-:W-:Y:S01]  /*7340*/  BSSY B0, `(.L_x_176) ;  /* 0x0000017000007945 */ /* 0x000fe20003800000 */
[----:B-1----:R-:W-:-:S04]  /*7350*/  IMAD.WIDE.U32 R2, R30, c[0x0][0x308], R8 ;  /* 0x0000c2001e027a25 */ /* 0x002fc800078e0008 */
        /* <DEDUP_REMOVED lines=16> */
[----:B------:R-:W-:-:S04]  /*7460*/  LEA R4, P0, R10, c[0x0][0x2e8], 0x1 ;  /* 0x0000ba000a047a11 */ /* 0x000fc800078008ff */
[----:B------:R-:W-:-:S05]  /*7470*/  LEA.HI.X R5, R10, c[0x0][0x2ec], R0, 0x1, P0 ;  /* 0x0000bb000a057a11 */ /* 0x000fca00000f0c00 */
[----:B------:R1:W-:Y:S04]  /*7480*/  @!P3 STG.E.128 [R4.64], R52 ;  /* 0x000000340400b986 */ /* 0x0003e8000c101d16 */
[----:B------:R1:W-:Y:S04]  /*7490*/  @!P2 STG.E.128 [R4.64+0x40], R48 ;  /* 0x000040300400a986 */ /* 0x0003e8000c101d16 */
[----:B------:R1:W-:Y:S02]  /*74a0*/  @!P1 STG.E.128 [R4.64+0x80], R44 ;  /* 0x0000802c04009986 */ /* 0x0003e4000c101d16 */
.L_x_177:
[----:B------:R-:W-:Y:S05]  /*74b0*/  BSYNC B0 ;  /* 0x0000000000007941 */ /* 0x000fea0003800000 */
.L_x_176:
        /* <DEDUP_REMOVED lines=11> */
[----:B------:R-:W-:Y:S02]  /*7570*/  LEA.HI.X R3, R4, c[0x0][0x2ec], R0, 0x1, P2 ;  /* 0x0000bb0004037a11 */ /* 0x000fe400010f0c00 */
[----:B------:R-:W-:-:S03]  /*7580*/  IADD3 R0, R8, 0x40, RZ ;  /* 0x0000004008007810 */ /* 0x000fc60007ffe0ff */
[----:B------:R1:W-:Y:S01]  /*7590*/  @!P0 STG.E.128 [R2.64+0x40], R56 ;  /* 0x0000403802008986 */ /* 0x0003e2000c101d16 */
[----:B------:R-:W-:-:S03]  /*75a0*/  ISETP.GE.AND P0, PT, R0, c[0x0][0x2f4], PT ;  /* 0x0000bd0000007a0c */ /* 0x000fc60003f06270 */
[----:B------:R1:W-:Y:S10]  /*75b0*/  @!P1 STG.E.128 [R2.64], R60 ;  /* 0x0000003c02009986 */ /* 0x0003f4000c101d16 */
[----:B------:R-:W-:Y:S05]  /*75c0*/  @P0 EXIT ;  /* 0x000000000000094d */ /* 0x000fea0003800000 */
[----:B------:R-:W-:Y:S01]  /*75d0*/  STG.E.128 [R2.64+0x80], R64 ;  /* 0x0000804002007986 */ /* 0x000fe2000c101d16 */
[----:B------:R-:W-:Y:S05]  /*75e0*/  EXIT ;  /* 0x000000000000794d */ /* 0x000fea0003800000 */
.L_x_171:
[----:B------:R-:W2:Y:S01]  /*75f0*/  LDL.LU.64 R2, [R1+0x10] ;  /* 0x0000100001027983 */ /* 0x000ea20000300a00 */
[----:B------:R-:W-:Y:S01]  /*7600*/  ULDC UR4, c[0x0][0x2f0] ;  /* 0x0000bc0000047ab9 */ /* 0x000fe20000000800 */
[----:B------:R-:W-:Y:S01]  /*7610*/  IMAD.U32 R6, RZ, RZ, UR10 ;  /* 0x0000000aff067e24 */ /* 0x000fe2000f8e00ff */
[----:B------:R-:W-:Y:S01]  /*7620*/  UIADD3 UR4, -UR5, UR4, URZ ;  /* 0x0000000405047290 */ /* 0x000fe2000fffe13f */
[----:B------:R-:W3:Y:S01]  /*7630*/  S2R R18, SR_CTAID.Y ;  /* 0x0000000000127919 */ /* 0x000ee20000002600 */
[----:B------:R-:W-:Y:S03]  /*7640*/  BSSY B0, `(.L_x_178) ;  /* 0x0000026000007945 */ /* 0x000fe60003800000 */
[----:B------:R-:W4:Y:S01]  /*7650*/  S2R R19, SR_CTAID.Z ;  /* 0x0000000000137919 */ /* 0x000f220000002700 */
[----:B---3--:R-:W-:-:S02]  /*7660*/  SHF.R.S32.HI R20, RZ, 0x1f, R18 ;  /* 0x0000001fff147819 */ /* 0x008fc40000011412 */
[----:B----4-:R-:W-:Y:S02]  /*7670*/  SHF.R.S32.HI R21, RZ, 0x1f, R19 ;  /* 0x0000001fff157819 */ /* 0x010fe40000011413 */
[----:B--2---:R-:W-:-:S04]  /*7680*/  SHF.R.S32.HI R0, RZ, 0x1f, R2 ;  /* 0x0000001fff007819 */ /* 0x004fc80000011402 */
[----:B------:R-:W-:-:S04]  /*7690*/  LEA.HI R8, R0, R2, RZ, 0x2 ;  /* 0x0000000200087211 */ /* 0x000fc800078f10ff */
[----:B------:R-:W-:Y:S02]  /*76a0*/  LOP3.LUT R0, R8, 0x1ffffffc, RZ, 0xc0, !PT ;  /* 0x1ffffffc08007812 */ /* 0x000fe400078ec0ff */
[----:B------:R-:W-:-:S03]  /*76b0*/  SHF.R.S32.HI R8, RZ, 0x2, R8 ;  /* 0x00000002ff087819 */ /* 0x000fc60000011408 */
[----:B------:R-:W-:Y:S01]  /*76c0*/  IMAD.IADD R0, R2, 0x1, -R0 ;  /* 0x0000000102007824 */ /* 0x000fe200078e0a00 */
[----:B------:R-:W-:Y:S02]  /*76d0*/  ISETP.GE.AND P5, PT, R8, UR4, PT ;  /* 0x0000000408007c0c */ /* 0x000fe4000bfa6270 */
[--C-:B------:R-:W-:Y:S01]  /*76e0*/  SHF.R.S32.HI R9, RZ, 0x1f, R8.reuse ;  /* 0x0000001fff097819 */ /* 0x100fe20000011408 */
[----:B------:R-:W-:Y:S02]  /*76f0*/  IMAD.SHL.U32 R12, R0, 0x8, RZ ;  /* 0x00000008000c7824 */ /* 0x000fe400078e00ff */
[----:B------:R-:W-:Y:S02]  /*7700*/  IMAD R0, R20, c[0x0][0x308], RZ ;  /* 0x0000c20014007a24 */ /* 0x000fe400078e02ff */
[----:B------:R-:W-:Y:S01]  /*7710*/  IMAD.WIDE R6, R6, 0x80, R8 ;  /* 0x0000008006067825 */ /* 0x000fe200078e0208 */
[----:B------:R-:W-:Y:S02]  /*7720*/  SHF.R.S32.HI R13, RZ, 0x1f, R12 ;  /* 0x0000001fff0d7819 */ /* 0x000fe4000001140c */
[----:B------:R-:W-:Y:S01]  /*7730*/  IADD3 R16, R12, 0x20, RZ ;  /* 0x000000200c107810 */ /* 0x000fe20007ffe0ff */
[----:B------:R-:W-:Y:S01]  /*7740*/  IMAD R0, R18, c[0x0][0x30c], R0 ;  /* 0x0000c30012007a24 */ /* 0x000fe200078e0200 */
[----:B------:R-:W-:Y:S01]  /*7750*/  IADD3 R17, R12, 0x40, RZ ;  /* 0x000000400c117810 */ /* 0x000fe20007ffe0ff */
[----:B------:R-:W-:-:S05]  /*7760*/  IMAD.WIDE.U32 R2, R18, c[0x0][0x308], R12 ;  /* 0x0000c20012027a25 */ /* 0x000fca00078e000c */
[----:B------:R-:W-:Y:S01]  /*7770*/  IADD3 R3, R0, R3, RZ ;  /* 0x0000000300037210 */ /* 0x000fe20007ffe0ff */
[----:B------:R-:W-:-:S04]  /*7780*/  IMAD R0, R21, c[0x0][0x310], RZ ;  /* 0x0000c40015007a24 */ /* 0x000fc800078e02ff */
[C---:B------:R-:W-:Y:S02]  /*7790*/  IMAD R0, R19.reuse, c[0x0][0x314], R0 ;  /* 0x0000c50013007a24 */ /* 0x040fe400078e0200 */
        /* <DEDUP_REMOVED lines=11> */
[----:B-1----:R-:W-:-:S04]  /*7850*/  LEA R4, P0, R10, c[0x0][0x2e8], 0x1 ;  /* 0x0000ba000a047a11 */ /* 0x002fc800078008ff */
[----:B------:R-:W-:-:S05]  /*7860*/  LEA.HI.X R5, R10, c[0x0][0x2ec], R0, 0x1, P0 ;  /* 0x0000bb000a057a11 */ /* 0x000fca00000f0c00 */
[----:B------:R1:W-:Y:S04]  /*7870*/  @!P3 STG.E.128 [R4.64], RZ ;  /* 0x000000ff0400b986 */ /* 0x0003e8000c101d16 */
[----:B------:R1:W-:Y:S04]  /*7880*/  @!P2 STG.E.128 [R4.64+0x40], RZ ;  /* 0x000040ff0400a986 */ /* 0x0003e8000c101d16 */
[----:B------:R1:W-:Y:S02]  /*7890*/  @!P1 STG.E.128 [R4.64+0x80], RZ ;  /* 0x000080ff04009986 */ /* 0x0003e4000c101d16 */
.L_x_179:
[----:B------:R-:W-:Y:S05]  /*78a0*/  BSYNC B0 ;  /* 0x0000000000007941 */ /* 0x000fea0003800000 */
.L_x_178:
        /* <DEDUP_REMOVED lines=11> */
[----:B-1----:R-:W-:-:S04]  /*7960*/  IMAD.WIDE.U32 R4, R0, c[0x0][0x300], R2 ;  /* 0x0000c00000047a25 */ /* 0x002fc800078e0002 */
[----:B------:R-:W-:Y:S01]  /*7970*/  IMAD R0, R0, c[0x0][0x304], R8 ;  /* 0x0000c10000007a24 */ /* 0x000fe200078e0208 */
[----:B------:R-:W-:-:S03]  /*7980*/  LEA R2, P3, R4, c[0x0][0x2e8], 0x1 ;  /* 0x0000ba0004027a11 */ /* 0x000fc600078608ff */
[----:B------:R-:W-:-:S05]  /*7990*/  IMAD.IADD R0, R0, 0x1, R5 ;  /* 0x0000000100007824 */ /* 0x000fca00078e0205 */
[----:B------:R-:W-:-:S05]  /*79a0*/  LEA.HI.X R3, R4, c[0x0][0x2ec], R0, 0x1, P3 ;  /* 0x0000bb0004037a11 */ /* 0x000fca00018f0c00 */
[----:B------:R1:W-:Y:S04]  /*79b0*/  @!P2 STG.E.128 [R2.64], RZ ;  /* 0x000000ff0200a986 */ /* 0x0003e8000c101d16 */
[----:B------:R1:W-:Y:S04]  /*79c0*/  @!P1 STG.E.128 [R2.64+0x40], RZ ;  /* 0x000040ff02009986 */ /* 0x0003e8000c101d16 */
[----:B------:R1:W-:Y:S02]  /*79d0*/  @!P0 STG.E.128 [R2.64+0x80], RZ ;  /* 0x000080ff02008986 */ /* 0x0003e4000c101d16 */
.L_x_181:
[----:B------:R-:W-:Y:S05]  /*79e0*/  BSYNC B0 ;  /* 0x0000000000007941 */ /* 0x000fea0003800000 */
.L_x_180:
        /* <DEDUP_REMOVED lines=23> */
.L_x_183:
[----:B------:R-:W-:Y:S05]  /*7b60*/  BSYNC B0 ;  /* 0x0000000000007941 */ /* 0x000fea0003800000 */
.L_x_182:
        /* <DEDUP_REMOVED lines=18> */
.L_x_184:
        /* <DEDUP_REMOVED lines=15> */
.L_x_1391:


//--------------------- .text._ZN7cutlass13device_kernelIN5flash19enable_sm80_to_sm89INS1_16FlashAttnBwdSm80INS1_25CollectiveMainloopBwdSm80ILi2ELi1EN4cute5tupleIJNS5_1CILi64EEENS7_ILi128EEENS7_ILi96EEEEEENS_6half_tEfNS_4arch4Sm80ELb0ELb1ELb0ELb0ELb1ELb0ELb0ELb0ELi2ELi2ELi4ELi2ELb1EEENS1_21CollectiveEpilogueBwdISB_SC_SE_Li256ELb0ELb0ELi2EEENS1_19SingleTileSchedulerILb0ELb0ELb0ELi128EEEEEEEEEvNT_6ParamsE --------------------------
	.section	.text._ZN7cutlass13device_kernelIN5flash19enable_sm80_to_sm89INS1_16FlashAttnBwdSm80INS1_25CollectiveMainloopBwdSm80ILi2ELi1EN4cute5tupleIJNS5_1CILi64EEENS7_ILi128EEENS7_ILi96EEEEEENS_6half_tEfNS_4arch4Sm80ELb0ELb1ELb0ELb0ELb1ELb0ELb0ELb0ELi2ELi2ELi4ELi2ELb1EEENS1_21CollectiveEpilogueBwdISB_SC_SE_Li256ELb0ELb0ELi2EEENS1_19SingleTileSchedulerILb0ELb0ELb0ELi128EEEEEEEEEvNT_6ParamsE,"ax",@progbits
	.sectioninfo	@"SHI_REGISTERS=255"
	.align	128
.text._ZN7cutlass13device_kernelIN5flash19enable_sm80_to_sm89INS1_16FlashAttnBwdSm80INS1_25CollectiveMainloopBwdSm80ILi2ELi1EN4cute5tupleIJNS5_1CILi64EEENS7_ILi128EEENS7_ILi96EEEEEENS_6half_tEfNS_4arch4Sm80ELb0ELb1ELb0ELb0ELb1ELb0ELb0ELb0ELi2ELi2ELi4ELi2ELb1EEENS1_21CollectiveEpilogueBwdISB_SC_SE_Li256ELb0ELb0ELi2EEENS1_19SingleTileSchedulerILb0ELb0ELb0ELi128EEEEEEEEEvNT_6ParamsE:
        .type           _ZN7cutlass13device_kernelIN5flash19enable_sm80_to_sm89INS1_16FlashAttnBwdSm80INS1_25CollectiveMainloopBwdSm80ILi2ELi1EN4cute5tupleIJNS5_1CILi64EEENS7_ILi128EEENS7_ILi96EEEEEENS_6half_tEfNS_4arch4Sm80ELb0ELb1ELb0ELb0ELb1ELb0ELb0ELb0ELi2ELi2ELi4ELi2ELb1EEENS1_21CollectiveEpilogueBwdISB_SC_SE_Li256ELb0ELb0ELi2EEENS1_19SingleTileSchedulerILb0ELb0ELb0ELi128EEEEEEEEEvNT_6ParamsE,@function
        .size           _ZN7cutlass13device_kernelIN5flash19enable_sm80_to_sm89INS1_16FlashAttnBwdSm80INS1_25CollectiveMainloopBwdSm80ILi2ELi1EN4cute5tupleIJNS5_1CILi64EEENS7_ILi128EEENS7_ILi96EEEEEENS_6half_tEfNS_4arch4Sm80ELb0ELb1ELb0ELb0ELb1ELb0ELb0ELb0ELi2ELi2ELi4ELi2ELb1EEENS1_21CollectiveEpilogueBwdISB_SC_SE_Li256ELb0ELb0ELi2EEENS1_19SingleTileSchedulerILb0ELb0ELb0ELi128EEEEEEEEEvNT_6ParamsE,(.L_x_1392 - _ZN7cutlass13device_kernelIN5flash19enable_sm80_to_sm89INS1_16FlashAttnBwdSm80INS1_25CollectiveMainloopBwdSm80ILi2ELi1EN4cute5tupleIJNS5_1CILi64EEENS7_ILi128EEENS7_ILi96EEEEEENS_6half_tEfNS_4arch4Sm80ELb0ELb1ELb0ELb0ELb1ELb0ELb0ELb0ELi2ELi2ELi4ELi2ELb1EEENS1_21CollectiveEpilogueBwdISB_SC_SE_Li256ELb0ELb0ELi2EEENS1_19SingleTileSchedulerILb0ELb0ELb0ELi128EEEEEEEEEvNT_6ParamsE)
        .other          _ZN7cutlass13device_kernelIN5flash19enable_sm80_to_sm89INS1_16FlashAttnBwdSm80INS1_25CollectiveMainloopBwdSm80ILi2ELi1EN4cute5tupleIJNS5_1CILi64EEENS7_ILi128EEENS7_ILi96EEEEEENS_6half_tEfNS_4arch4Sm80ELb0ELb1ELb0ELb0ELb1ELb0ELb0ELb0ELi2ELi2ELi4ELi2ELb1EEENS1_21CollectiveEpilogueBwdISB_SC_SE_Li256ELb0ELb0ELi2EEENS1_19SingleTileSchedulerILb0ELb0ELb0ELi128EEEEEEEEEvNT_6ParamsE,@"STO_CUDA_ENTRY STV_DEFAULT"
_ZN7cutlass13device_kernelIN5flash19enable_sm80_to_sm89INS1_16FlashAttnBwdSm80INS1_25CollectiveMainloopBwdSm80ILi2ELi1EN4cute5tupleIJNS5_1CILi64EEENS7_ILi128EEENS7_ILi96EEEEEENS_6half_tEfNS_4arch4Sm80ELb0ELb1ELb0ELb0ELb1ELb0ELb0ELb0ELi2ELi2ELi4ELi2ELb1EEENS1_21CollectiveEpilogueBwdISB_SC_SE_Li256ELb0ELb0ELi2EEENS1_19SingleTileSchedulerILb0ELb0ELb0ELi128EEEEEEEEEvNT_6ParamsE:
        /* <DEDUP_REMOVED lines=28> */
.L_x_185:
        /* <DEDUP_REMOVED lines=589> */
.L_x_205:
        /* <DEDUP_REMOVED lines=113> */
.L_x_189:
[----:B------:R-:W-:Y:S04]  /*2da0*/  MOV R2, 0x1 ;  /* 0x0000000100027802 */ /* 0x000fe80000000f00 */
[----:B------:R-:W-:Y:S11]  /*2db0*/  ISETP.NE.AND P1, PT, R2, c[0x0][0x2a8], PT ;  /* 0x0000aa0002007a0c */ /* 0x000ff60003f25270 */
[----:B------:R-:W-:Y:S02]  /*2dc0*/  @!UPT UIADD3 URZ, URZ, URZ, URZ ;  /* 0x0000003f3f3ff290 */ /* 0x000fe4000fffe03f */
[----:B------:R-:W-:Y:S05]  /*2dd0*/  @P1 IMAD.HI.U32 R2, R0, c[0x0][0x2ac], RZ ;  /* 0x0000ab0000021a27 */ /* 0x000fea00078e00ff */
[----:B------:R-:W-:Y:S02]  /*2de0*/  @P1 SHF.R.U32.HI R0, RZ, c[0x0][0x2b0], R2 ;  /* 0x0000ac00ff001a19 */ /* 0x000fe40000011602 */
.L_x_190:
[----:B------:R-:W-:Y:S05]  /*2df0*/  BSYNC B0 ;  /* 0x0000000000007941 */ /* 0x000fea0003800000 */
.L_x_188:
        /* <DEDUP_REMOVED lines=9> */
.L_x_187:
        /* <DEDUP_REMOVED lines=19> */
.L_x_193:
[----:B------:R-:W-:Y:S04]  /*2fc0*/  MOV R132, 0x1 ;  /* 0x0000000100847802 */ /* 0x000fe80000000f00 */
[----:B------:R-:W-:Y:S11]  /*2fd0*/  ISETP.NE.AND P1, PT, R132, c[0x0][0x2a8], PT ;  /* 0x0000aa0084007a0c */ /* 0x000ff60003f25270 */
[----:B------:R-:W-:Y:S02]  /*2fe0*/  @!UPT UIADD3 URZ, URZ, URZ, URZ ;  /* 0x0000003f3f3ff290 */ /* 0x000fe4000fffe03f */
[----:B------:R-:W-:Y:S05]  /*2ff0*/  @P1 IMAD.HI.U32 R132, R0, c[0x0][0x2ac], RZ ;  /* 0x0000ab0000841a27 */ /* 0x000fea00078e00ff */
[----:B------:R-:W-:Y:S02]  /*3000*/  @P1 SHF.R.U32.HI R0, RZ, c[0x0][0x2b0], R132 ;  /* 0x0000ac00ff001a19 */ /* 0x000fe40000011684 */
.L_x_194:
[----:B------:R-:W-:Y:S05]  /*3010*/  BSYNC B0 ;  /* 0x0000000000007941 */ /* 0x000fea0003800000 */
.L_x_192:
[----:B------:R-:W-:Y:S04]  /*3020*/  IMAD.MOV.U32 R132, RZ, RZ, c[0x0][0x2a8] ;  /* 0x0000aa00ff847624 */ /* 0x000fe800078e00ff */
[----:B------:R-:W-:Y:S04]  /*3030*/  IMAD R0, R0, R132, -UR5 ;  /* 0x8000000500007e24 */ /* 0x000fe8000f8e0284 */
[----:B------:R-:W-:Y:S05]  /*3040*/  IMAD.IADD R0, R0, 0x1, -R251 ;  /* 0x0000000100007824 */ /* 0x000fea00078e0afb */
[----:B------:R-:W-:Y:S02]  /*3050*/  IADD3 R132, R0, c[0x0][0x2a8], RZ ;  /* 0x0000aa0000847a10 */ /* 0x000fe40007ffe0ff */
[----:B------:R-:W-:Y:S02]  /*3060*/  IMNMX R2, R2, R0, !PT ;  /* 0x0000000002027217 */ /* 0x000fe40007800200 */
[----:B------:R-:W-:Y:S02]  /*3070*/  IMNMX R149, R149, R132, PT ;  /* 0x0000008495957217 */ /* 0x000fe40003800200 */
.L_x_191:
        /* <DEDUP_REMOVED lines=19> */
.L_x_197:
[----:B------:R-:W-:Y:S04]  /*31b0*/  MOV R133, 0x1 ;  /* 0x0000000100857802 */ /* 0x000fe80000000f00 */
[----:B------:R-:W-:Y:S11]  /*31c0*/  ISETP.NE.AND P1, PT, R133, c[0x0][0x2a8], PT ;  /* 0x0000aa0085007a0c */ /* 0x000ff60003f25270 */
[----:B------:R-:W-:Y:S02]  /*31d0*/  @!UPT UIADD3 URZ, URZ, URZ, URZ ;  /* 0x0000003f3f3ff290 */ /* 0x000fe4000fffe03f */
[----:B------:R-:W-:Y:S05]  /*31e0*/  @P1 IMAD.HI.U32 R133, R132, c[0x0][0x2ac], RZ ;  /* 0x0000ab0084851a27 */ /* 0x000fea00078e00ff */
[----:B------:R-:W-:Y:S02]  /*31f0*/  @P1 SHF.R.U32.HI R132, RZ, c[0x0][0x2b0], R133 ;  /* 0x0000ac00ff841a19 */ /* 0x000fe40000011685 */
.L_x_198:
[----:B------:R-:W-:Y:S05]  /*3200*/  BSYNC B0 ;  /* 0x0000000000007941 */ /* 0x000fea0003800000 */
.L_x_196:
[----:B------:R-:W-:Y:S04]  /*3210*/  IMAD.MOV.U32 R133, RZ, RZ, c[0x0][0x2a8] ;  /* 0x0000aa00ff857624 */ /* 0x000fe800078e00ff */
[----:B------:R-:W-:Y:S04]  /*3220*/  IMAD R132, R132, R133, -UR5 ;  /* 0x8000000584847e24 */ /* 0x000fe8000f8e0285 */
[----:B------:R-:W-:Y:S05]  /*3230*/  IMAD.IADD R132, R132, 0x1, -R251 ;  /* 0x0000000184847824 */ /* 0x000fea00078e0afb */
[----:B------:R-:W-:Y:S02]  /*3240*/  IADD3 R133, R132, c[0x0][0x2a8], RZ ;  /* 0x0000aa0084857a10 */ /* 0x000fe40007ffe0ff */
[----:B------:R-:W-:Y:S02]  /*3250*/  IMNMX R0, R0, R132, !PT ;  /* 0x0000008400007217 */ /* 0x000fe40007800200 */
[----:B------:R-:W-:Y:S02]  /*3260*/  IMNMX R148, R148, R133, PT ;  /* 0x0000008594947217 */ /* 0x000fe40003800200 */
.L_x_195:
        /* <DEDUP_REMOVED lines=19> */
.L_x_201:
[----:B------:R-:W-:Y:S04]  /*33a0*/  MOV R133, 0x1 ;  /* 0x0000000100857802 */ /* 0x000fe80000000f00 */
[----:B------:R-:W-:Y:S11]  /*33b0*/  ISETP.NE.AND P0, PT, R133, c[0x0][0x2a8], PT ;  /* 0x0000aa0085007a0c */ /* 0x000ff60003f05270 */
[----:B------:R-:W-:Y:S02]  /*33c0*/  @!UPT UIADD3 URZ, URZ, URZ, URZ ;  /* 0x0000003f3f3ff290 */ /* 0x000fe4000fffe03f */
[----:B------:R-:W-:Y:S05]  /*33d0*/  @P0 IMAD.HI.U32 R133, R132, c[0x0][0x2ac], RZ ;  /* 0x0000ab0084850a27 */ /* 0x000fea00078e00ff */
[----:B------:R-:W-:Y:S02]  /*33e0*/  @P0 SHF.R.U32.HI R132, RZ, c[0x0][0x2b0], R133 ;  /* 0x0000ac00ff840a19 */ /* 0x000fe40000011685 */
.L_x_202:
[----:B------:R-:W-:Y:S05]  /*33f0*/  BSYNC B0 ;  /* 0x0000000000007941 */ /* 0x000fea0003800000 */
.L_x_200:
[----:B------:R-:W-:Y:S04]  /*3400*/  IMAD.MOV.U32 R133, RZ, RZ, c[0x0][0x2a8] ;  /* 0x0000aa00ff857624 */ /* 0x000fe800078e00ff */
[----:B------:R-:W-:Y:S04]  /*3410*/  IMAD R132, R132, R133, -UR5 ;  /* 0x8000000584847e24 */ /* 0x000fe8000f8e0285 */
[----:B------:R-:W-:Y:S05]  /*3420*/  IMAD.IADD R132, R132, 0x1, -R251 ;  /* 0x0000000184847824 */ /* 0x000fea00078e0afb */
[----:B------:R-:W-:Y:S02]  /*3430*/  IADD3 R133, R132, c[0x0][0x2a8], RZ ;  /* 0x0000aa0084857a10 */ /* 0x000fe40007ffe0ff */
[----:B------:R-:W-:Y:S02]  /*3440*/  IMNMX R3, R3, R132, !PT ;  /* 0x0000008403037217 */ /* 0x000fe40007800200 */
[----:B------:R-:W-:Y:S02]  /*3450*/  IMNMX R150, R150, R133, PT ;  /* 0x0000008596967217 */ /* 0x000fe40003800200 */
.L_x_199:
        /* <DEDUP_REMOVED lines=63> */
.L_x_203:
        /* <DEDUP_REMOVED lines=481> */
.L_x_204:
        /* <DEDUP_REMOVED lines=241> */
.L_x_186:
        /* <DEDUP_REMOVED lines=197> */
.L_x_208:
[----:B------:R-:W-:Y:S05]  /*71c0*/  BSYNC B0 ;  /* 0x0000000000007941 */ /* 0x000fea0003800000 */
.L_x_207:
        /* <DEDUP_REMOVED lines=21> */
.L_x_210:
[----:B------:R-:W-:Y:S05]  /*7320*/  BSYNC B0 ;  /* 0x0000000000007941 */ /* 0x000fea0003800000 */
.L_x_209:
        /* <DEDUP_REMOVED lines=24> */
.L_x_212:
[----:B------:R-:W-:Y:S05]  /*74b0*/  BSYNC B0 ;  /* 0x0000000000007941 */ /* 0x000fea0003800000 */
.L_x_211:
        /* <DEDUP_REMOVED lines=19> */
.L_x_206:
        /* <DEDUP_REMOVED lines=43> */
.L_x_214:
[----:B------:R-:W-:Y:S05]  /*78a0*/  BSYNC B0 ;  /* 0x0000000000007941 */ /* 0x000fea0003800000 */
.L_x_213:
        /* <DEDUP_REMOVED lines=19> */
.L_x_216:
[----:B------:R-:W-:Y:S05]  /*79e0*/  BSYNC B0 ;  /* 0x0000000000007941 */ /* 0x000fea0003800000 */
.L_x_215:
        /* <DEDUP_REMOVED lines=23> */
.L_x_218:
[----:B------:R-:W-:Y:S05]  /*7b60*/  BSYNC B0 ;  /* 0x0000000000007941 */ /* 0x000fea0003800000 */
.L_x_217:
        /* <DEDUP_REMOVED lines=18> */
.L_x_219:
        /* <DEDUP_REMOVED lines=15> */
.L_x_1392:


//--------------------- .text._ZN7cutlass13device_kernelIN5flash19enable_sm80_to_sm89INS1_16FlashAttnBwdSm80INS1_25CollectiveMainloopBwdSm80ILi2ELi1EN4cute5tupleIJNS5_1CILi64EEENS7_ILi128EEENS7_ILi96EEEEEENS_6half_tEfNS_4arch4Sm80ELb0ELb1ELb0ELb0ELb0ELb0ELb0ELb0ELi2ELi2ELi4ELi2ELb1EEENS1_24CollectiveEpilogueBwdGQAISB_fSE_Li256ELb0ELb0EEENS1_19SingleTileSchedulerILb0ELb0ELb0ELi128EEEEEEEEEvNT_6ParamsE --------------------------
	.section	.text._ZN7cutlass13device_kernelIN5flash19enable_sm80_to_sm89INS1_16FlashAttnBwdSm80INS1_25CollectiveMainloopBwdSm80ILi2ELi1EN4cute5tupleIJNS5_1CILi64EEENS7_ILi128EEENS7_ILi96EEEEEENS_6half_tEfNS_4arch4Sm80ELb0ELb1ELb0ELb0ELb0ELb0ELb0ELb0ELi2ELi2ELi4ELi2ELb1EEENS1_24CollectiveEpilogueBwdGQAISB_fSE_Li256ELb0ELb0EEENS1_19SingleTileSchedulerILb0ELb0ELb0ELi128EEEEEEEEEvNT_6ParamsE,"ax",@progbits
	.sectioninfo	@"SHI_REGISTERS=255"
	.align	128
.text._ZN7cutlass13device_kernelIN5flash19enable_sm80_to_sm89INS1_16FlashAttnBwdSm80INS1_25CollectiveMainloopBwdSm80ILi2ELi1EN4cute5tupleIJNS5_1CILi64EEENS7_ILi128EEENS7_ILi96EEEEEENS_6half_tEfNS_4arch4Sm80ELb0ELb1ELb0ELb0ELb0ELb0ELb0ELb0ELi2ELi2ELi4ELi2ELb1EEENS1_24CollectiveEpilogueBwdGQAISB_fSE_Li256ELb0ELb0EEENS1_19SingleTileSchedulerILb0ELb0ELb0ELi128EEEEEEEEEvNT_6ParamsE:
        .type           _ZN7cutlass13device_kernelIN5flash19enable_sm80_to_sm89INS1_16FlashAttnBwdSm80INS1_25CollectiveMainloopBwdSm80ILi2ELi1EN4cute5tupleIJNS5_1CILi64EEENS7_ILi128EEENS7_ILi96EEEEEENS_6half_tEfNS_4arch4Sm80ELb0ELb1ELb0ELb0ELb0ELb0ELb0ELb0ELi2ELi2ELi4ELi2ELb1EEENS1_24CollectiveEpilogueBwdGQAISB_fSE_Li256ELb0ELb0EEENS1_19SingleTileSchedulerILb0ELb0ELb0ELi128EEEEEEEEEvNT_6ParamsE,@function
        .size           _ZN7cutlass13device_kernelIN5flash19enable_sm80_to_sm89INS1_16FlashAttnBwdSm80INS1_25CollectiveMainloopBwdSm80ILi2ELi1EN4cute5tupleIJNS5_1CILi64EEENS7_ILi128EEENS7_ILi96EEEEEENS_6half_tEfNS_4arch4Sm80ELb0ELb1ELb0ELb0ELb0ELb0ELb0ELb0ELi2ELi2ELi4ELi2ELb1EEENS1_24CollectiveEpilogueBwdGQAISB_fSE_Li256ELb0ELb0EEENS1_19SingleTileSchedulerILb0ELb0ELb0ELi128EEEEEEEEEvNT_6ParamsE,(.L_x_1393 - _ZN7cutlass13device_kernelIN5flash19enable_sm80_to_sm89INS1_16FlashAttnBwdSm80INS1_25CollectiveMainloopBwdSm80ILi2ELi1EN4cute5tupleIJNS5_1CILi64EEENS7_ILi128EEENS7_ILi96EEEEEENS_6half_tEfNS_4arch4Sm80ELb0ELb1ELb0ELb0ELb0ELb0ELb0ELb0ELi2ELi2ELi4ELi2ELb1EEENS1_24CollectiveEpilogueBwdGQAISB_fSE_Li256ELb0ELb0EEENS1_19SingleTileSchedulerILb0ELb0ELb0ELi128EEEEEEEEEvNT_6ParamsE)
        .other          _ZN7cutlass13device_kernelIN5flash19enable_sm80_to_sm89INS1_16FlashAttnBwdSm80INS1_25CollectiveMainloopBwdSm80ILi2ELi1EN4cute5tupleIJNS5_1CILi64EEENS7_ILi128EEENS7_ILi96EEEEEENS_6half_tEfNS_4arch4Sm80ELb0ELb1ELb0ELb0ELb0ELb0ELb0ELb0ELi2ELi2ELi4ELi2ELb1EEENS1_24CollectiveEpilogueBwdGQAISB_fSE_Li256ELb0ELb0EEENS1_19SingleTileSchedulerILb0ELb0ELb0ELi128EEEEEEEEEvNT_6ParamsE,@"STO_CUDA_ENTRY STV_DEFAULT"
_ZN7cutlass13device_kernelIN5flash19enable_sm80_to_sm89INS1_16FlashAttnBwdSm80INS1_25CollectiveMainloopBwdSm80ILi2ELi1EN4cute5tupleIJNS5_1CILi64EEENS7_ILi128EEENS7_ILi96EEEEEENS_6half_tEfNS_4arch4Sm80ELb0ELb1ELb0ELb0ELb0ELb0ELb0ELb0ELi2ELi2ELi4ELi2ELb1EEENS1_24CollectiveEpilogueBwdGQAISB_fSE_Li256ELb0ELb0EEENS1_19SingleTileSchedulerILb0ELb0ELb0ELi128EEEEEEEEEvNT_6ParamsE:
        /* <DEDUP_REMOVED lines=28> */
.L_x_220:
        /* <DEDUP_REMOVED lines=11> */
[----:B------:R-:W-:Y:S01]  /*0270*/  CS2R R122, SRZ ;  /* 0x00000000007a7805 */ /* 0x000fe2000001ff00 */
[----:B------:R-:W-:Y:S01]  /*0280*/  CS2R R120, SRZ ;  /* 0x0000000000787805 */ /* 0x000fe2000001ff00 */
[----:B------:R-:W-:Y:S01]  /*0290*/  CS2R R118, SRZ ;  /* 0x0000000000767805 */ /* 0x000fe2000001ff00 */
[----:B------:R-:W-:Y:S01]  /*02a0*/  IMAD.U32 R0, RZ, RZ, UR4 ;  /* 0x00000004ff007e24 */ /* 0x000fe2000f8e00ff */
[----:B------:R-:W-:Y:S01]  /*02b0*/  CS2R R116, SRZ ;  /* 0x0000000000747805 */ /* 0x000fe2000001ff00 */
[----:B------:R-:W-:Y:S01]  /*02c0*/  CS2R R110, SRZ ;  /* 0x00000000006e7805 */ /* 0x000fe2000001ff00 */
[----:B------:R-:W-:Y:S01]  /*02d0*/  CS2R R108, SRZ ;  /* 0x00000000006c7805 */ /* 0x000fe2000001ff00 */
[----:B------:R-:W-:Y:S01]  /*02e0*/  CS2R R114, SRZ ;  /* 0x0000000000727805 */ /* 0x000fe2000001ff00 */
[----:B------:R-:W-:Y:S01]  /*02f0*/  IADD3 R0, R0, -c[0x0][0x2a4], RZ ;  /* 0x8000a90000007a10 */ /* 0x000fe20007ffe0ff */
[----:B------:R-:W-:Y:S01]  /*0300*/  CS2R R112, SRZ ;  /* 0x0000000000707805 */ /* 0x000fe2000001ff00 */
[----:B------:R-:W-:Y:S01]  /*0310*/  CS2R R106, SRZ ;  /* 0x00000000006a7805 */ /* 0x000fe2000001ff00 */
[----:B------:R-:W-:Y:S01]  /*0320*/  CS2R R104, SRZ ;  /* 0x0000000000687805 */ /* 0x000fe2000001ff00 */
[----:B------:R-:W-:Y:S01]  /*0330*/  SHF.R.S32.HI R2, RZ, 0x1f, R0 ;  /* 0x0000001fff027819 */ /* 0x000fe20000011400 */
[----:B------:R-:W-:Y:S01]  /*0340*/  CS2R R102, SRZ ;  /* 0x0000000000667805 */ /* 0x000fe2000001ff00 */
[----:B------:R-:W-:Y:S01]  /*0350*/  CS2R R100, SRZ ;  /* 0x0000000000647805 */ /* 0x000fe2000001ff00 */
[----:B------:R-:W-:Y:S01]  /*0360*/  CS2R R94, SRZ ;  /* 0x00000000005e7805 */ /* 0x000fe2000001ff00 */
[----:B------:R-:W-:Y:S01]  /*0370*/  LEA.HI R0, R2, R0, RZ, 0x6 ;  /* 0x0000000002007211 */ /* 0x000fe200078f30ff */
[----:B------:R-:W-:Y:S01]  /*0380*/  CS2R R92, SRZ ;  /* 0x00000000005c7805 */ /* 0x000fe2000001ff00 */
[----:B------:R-:W-:Y:S01]  /*0390*/  CS2R R98, SRZ ;  /* 0x0000000000627805 */ /* 0x000fe2000001ff00 */
[----:B------:R-:W-:Y:S01]  /*03a0*/  CS2R R96, SRZ ;  /* 0x0000000000607805 */ /* 0x000fe2000001ff00 */
[----:B------:R-:W2:Y:S01]  /*03b0*/  R2UR UR12, R0 ;  /* 0x00000000000c73c2 */ /* 0x000ea200000e0000 */
        /* <DEDUP_REMOVED lines=29> */
[----:B------:R-:W-:-:S02]  /*0590*/  CS2R R36, SRZ ;  /* 0x0000000000247805 */ /* 0x000fc4000001ff00 */
[----:B------:R-:W-:-:S04]  /*05a0*/  USEL UR12, URZ, UR12, !UP0 ;  /* 0x0000000c3f0c7287 */ /* 0x000fc8000c000000 */
[----:B------:R-:W-:-:S06]  /*05b0*/  UISETP.GT.AND UP0, UPT, UR14, UR12, UPT ;  /* 0x0000000c0e00728c */ /* 0x000fcc000bf04270 */
[----:B------:R-:W-:-:S13]  /*05c0*/  PLOP3.LUT P0, PT, PT, PT, UP0, 0x80, 0x0 ;  /* 0x000000000000781c */ /* 0x000fda0003f0f008 */
[----:B------:R-:W-:Y:S05]  /*05d0*/  @!P0 BRA `(.L_x_221) ;  /* 0x00005e6000008947 */ /* 0x000fea0003800000 */
[----:B------:R-:W-:Y:S01]  /*05e0*/  USHF.R.S32.HI UR18, URZ, 0x1f, UR20 ;  /* 0x0000001f3f127899 */ /* 0x000fe20008011414 */
[--C-:B------:R-:W-:Y:S01]  /*05f0*/  IMAD.MOV.U32 R136, RZ, RZ, R4.reuse ;  /* 0x000000ffff887224 */ /* 0x100fe200078e0004 */
[----:B------:R-:W-:Y:S01]  /*0600*/  ULDC.64 UR4, c[0x0][0x270] ;  /* 0x00009c0000047ab9 */ /* 0x000fe20000000a00 */
[----:B------:R-:W-:Y:S01]  /*0610*/  IMAD.MOV.U32 R136, RZ, RZ, R4 ;  /* 0x000000ffff887224 */ /* 0x000fe200078e0004 */
[----:B------:R-:W-:Y:S01]  /*0620*/  UIMAD UR4, UR18, UR4, URZ ;  /* 0x00000004120472a4 */ /* 0x000fe2000f8e023f */
[----:B------:R-:W-:Y:S01]  /*0630*/  IMAD.MOV.U32 R137, RZ, RZ, R5 ;  /* 0x000000ffff897224 */ /* 0x000fe200078e0005 */
[----:B------:R-:W-:Y:S01]  /*0640*/  USHF.L.U32 UR15, UR12, 0x6, URZ ;  /* 0x000000060c0f7899 */ /* 0x000fe2000800063f */
[----:B------:R-:W-:Y:S01]  /*0650*/  IMAD.SHL.U32 R8, R136, 0x4, RZ ;  /* 0x0000000488087824 */ /* 0x000fe200078e00ff */
[----:B------:R-:W-:Y:S01]  /*0660*/  UIMAD UR21, UR20, UR5, UR4 ;  /* 0x00000005141572a4 */ /* 0x000fe2000f8e0204 */
[----:B------:R-:W-:Y:S01]  /*0670*/  SHF.R.S32.HI R137, RZ, 0x1f, R136 ;  /* 0x0000001fff897819 */ /* 0x000fe20000011488 */
[----:B------:R-:W-:Y:S01]  /*0680*/  IMAD.U32 R2, RZ, RZ, UR20 ;  /* 0x00000014ff027e24 */ /* 0x000fe2000f8e00ff */
[----:B------:R-:W-:Y:S01]  /*0690*/  ULDC.64 UR4, c[0x0][0x238] ;  /* 0x00008e0000047ab9 */ /* 0x000fe20000000a00 */
[----:B------:R-:W-:Y:S01]  /*06a0*/  SHF.R.S32.HI R9, RZ, 0x1f, R8 ;  /* 0x0000001fff097819 */ /* 0x000fe20000011408 */
[----:B------:R-:W-:Y:S01]  /*06b0*/  UIMAD UR4, UR18, UR4, URZ ;  /* 0x00000004120472a4 */ /* 0x000fe2000f8e023f */
[----:B------:R-:W-:Y:S01]  /*06c0*/  IMAD.WIDE.U32 R2, R2, c[0x0][0x238], R136 ;  /* 0x00008e0002027a25 */ /* 0x000fe200078e0088 */
[----:B------:R-:W-:Y:S01]  /*06d0*/  ISETP.GT.AND P2, PT, R136, 0xf, PT ;  /* 0x0000000f8800780c */ /* 0x000fe20003f44270 */
[----:B------:R-:W-:Y:S01]  /*06e0*/  STL [R1+0xc], R137 ;  /* 0x00000c8901007387 */ /* 0x000fe20000100800 */
[----:B------:R-:W-:Y:S01]  /*06f0*/  UIMAD UR6, UR20, UR5, UR4 ;  /* 0x00000005140672a4 */ /* 0x000fe2000f8e0204 */
[----:B------:R-:W-:Y:S01]  /*0700*/  IMAD.U32 R6, RZ, RZ, UR20 ;  /* 0x00000014ff067e24 */ /* 0x000fe2000f8e00ff */
[----:B------:R-:W-:Y:S01]  /*0710*/  SHF.R.S32.HI R34, RZ, 0x1f, R136 ;  /* 0x0000001fff227819 */ /* 0x000fe20000011488 */
[----:B-1----:R-:W-:Y:S01]  /*0720*/  IMAD.U32 R4, RZ, RZ, UR20 ;  /* 0x00000014ff047e24 */ /* 0x002fe2000f8e00ff */
[----:B------:R1:W-:Y:S01]  /*0730*/  STL.64 [R1+0x10], R8 ;  /* 0x0000100801007387 */ /* 0x0003e20000100a00 */
[--C-:B------:R-:W-:Y:S01]  /*0740*/  IMAD.WIDE.U32 R6, R6, c[0x0][0x270], R8.reuse ;  /* 0x00009c0006067a25 */ /* 0x100fe200078e0008 */
[----:B------:R-:W-:Y:S01]  /*0750*/  IADD3 R23, R3, UR6, RZ ;  /* 0x0000000603177c10 */ /* 0x000fe2000fffe0ff */
[----:B------:R-:W-:Y:S01]  /*0760*/  ULDC.64 UR6, c[0x0][0x290] ;  /* 0x0000a40000067ab9 */ /* 0x000fe20000000a00 */
[-C--:B------:R-:W-:Y:S01]  /*0770*/  LEA.HI R29, R34, R136.reuse, RZ, 0x3 ;  /* 0x00000088221d7211 */ /* 0x080fe200078f18ff */
[----:B------:R-:W-:Y:S01]  /*0780*/  UIMAD.WIDE.U32 UR26, UR11, UR6, URZ ;  /* 0x000000060b1a72a5 */ /* 0x000fe2000f8e003f */
[----:B------:R-:W-:Y:S01]  /*0790*/  IMAD.WIDE.U32 R4, R4, c[0x0][0x288], R8 ;  /* 0x0000a20004047a25 */ /* 0x000fe200078e0008 */
[----:B------:R-:W-:Y:S01]  /*07a0*/  ULDC.64 UR8, c[0x0][0x278] ;  /* 0x00009e0000087ab9 */ /* 0x000fe20000000a00 */
[-C--:B------:R-:W-:Y:S01]  /*07b0*/  LEA.HI R28, R34, R136.reuse, RZ, 0x5 ;  /* 0x00000088221c7211 */ /* 0x080fe200078f28ff */
[----:B------:R-:W-:Y:S01]  /*07c0*/  UIMAD.WIDE.U32 UR16, UR11, UR8, URZ ;  /* 0x000000080b1072a5 */ /* 0x000fe2000f8e003f */
[----:B------:R-:W-:Y:S01]  /*07d0*/  IMAD.MOV.U32 R22, RZ, RZ, R2 ;  /* 0x000000ffff167224 */ /* 0x000fe200078e0002 */
[----:B------:R-:W-:Y:S01]  /*07e0*/  ULDC.64 UR24, c[0x0][0x248] ;  /* 0x0000920000187ab9 */ /* 0x000fe20000000a00 */
[----:B------:R-:W-:Y:S01]  /*07f0*/  IMAD.U32 R0, RZ, RZ, UR15 ;  /* 0x0000000fff007e24 */ /* 0x000fe2000f8e00ff */
[----:B------:R-:W-:Y:S01]  /*0800*/  USHF.R.S32.HI UR19, URZ, 0x1f, UR11 ;  /* 0x0000001f3f137899 */ /* 0x000fe2000801140b */
[----:B------:R-:W-:Y:S01]  /*0810*/  IMAD.U32 R2, RZ, RZ, UR26 ;  /* 0x0000001aff027e24 */ /* 0x000fe2000f8e00ff */
[----:B------:R-:W-:Y:S01]  /*0820*/  UISETP.NE.AND UP0, UPT, UR24, 0x1, UPT ;  /* 0x000000011800788c */ /* 0x000fe2000bf05270 */
[----:B------:R-:W-:Y:S01]  /*0830*/  IMAD.U32 R3, RZ, RZ, UR27 ;  /* 0x0000001bff037e24 */ /* 0x000fe2000f8e00ff */
[----:B------:R-:W-:Y:S01]  /*0840*/  @!P2 IADD3 R27, P4, P3, R0, UR16, R6 ;  /* 0x00000010001bac10 */ /* 0x000fe2000fb9e006 */
[----:B------:R-:W-:Y:S01]  /*0850*/  IMAD.U32 R0, RZ, RZ, UR10 ;  /* 0x0000000aff007e24 */ /* 0x000fe2000f8e00ff */
[----:B------:R-:W-:Y:S01]  /*0860*/  IADD3 R30, P1, P0, R4, UR15, R2 ;  /* 0x0000000f041e7c10 */ /* 0x000fe2000f83e002 */
[----:B------:R-:W-:Y:S01]  /*0870*/  UIMAD UR6, UR19, UR6, URZ ;  /* 0x00000006130672a4 */ /* 0x000fe2000f8e023f */
[----:B------:R-:W-:Y:S01]  /*0880*/  SHF.R.S32.HI R24, RZ, 0x5, R28 ;  /* 0x00000005ff187819 */ /* 0x000fe2000001141c */
[----:B------:R-:W-:Y:S01]  /*0890*/  ULDC.64 UR4, c[0x0][0x288] ;  /* 0x0000a20000047ab9 */ /* 0x000fe20000000a00 */
[----:B------:R-:W-:Y:S01]  /*08a0*/  IMAD.MOV.U32 R223, RZ, RZ, 0x20 ;  /* 0x00000020ffdf7424 */ /* 0x000fe200078e00ff */
[----:B------:R-:W-:Y:S01]  /*08b0*/  UIMAD UR8, UR19, UR8, URZ ;  /* 0x00000008130872a4 */ /* 0x000fe2000f8e023f */
[----:B------:R-:W-:Y:S01]  /*08c0*/  IMAD.MOV.U32 R225, RZ, RZ, 0x10 ;  /* 0x00000010ffe17424 */ /* 0x000fe200078e00ff */
[----:B------:R-:W-:Y:S01]  /*08d0*/  UIMAD UR4, UR18, UR4, URZ ;  /* 0x00000004120472a4 */ /* 0x000fe2000f8e023f */
[----:B-1----:R-:W-:Y:S01]  /*08e0*/  IADD3 R9, R7, UR21, RZ ;  /* 0x0000001507097c10 */ /* 0x002fe2000fffe0ff */
[----:B------:R-:W-:Y:S01]  /*08f0*/  UIMAD.WIDE.U32 UR24, UR20, UR25, URZ ;  /* 0x00000019141872a5 */ /* 0x000fe2000f8e003f */
[----:B------:R-:W-:Y:S01]  /*0900*/  LEA.HI R7, R34, R136, RZ, 0x2 ;  /* 0x0000008822077211 */ /* 0x000fe200078f10ff */
[----:B------:R-:W-:Y:S01]  /*0910*/  UIMAD UR8, UR11, UR9, UR8 ;  /* 0x000000090b0872a4 */ /* 0x000fe2000f8e0208 */
[----:B------:R-:W-:Y:S01]  /*0920*/  CS2R R130, SRZ ;  /* 0x0000000000827805 */ /* 0x000fe2000001ff00 */
[----:B------:R-:W-:Y:S01]  /*0930*/  UIMAD UR7, UR11, UR7, UR6 ;  /* 0x000000070b0772a4 */ /* 0x000fe2000f8e0206 */
[----:B------:R-:W-:Y:S01]  /*0940*/  SHF.R.S32.HI R244, RZ, 0x2, R7 ;  /* 0x00000002fff47819 */ /* 0x000fe20000011407 */
[----:B------:R-:W-:Y:S01]  /*0950*/  ULDC UR9, c[0x0][0x250] ;  /* 0x0000940000097ab9 */ /* 0x000fe20000000800 */
[C---:B------:R-:W-:Y:S01]  /*0960*/  LOP3.LUT R2, R7.reuse, 0xfffffffc, RZ, 0xc0, !PT ;  /* 0xfffffffc07027812 */ /* 0x040fe200078ec0ff */
[----:B------:R-:W-:Y:S01]  /*0970*/  UIMAD UR5, UR20, UR5, UR4 ;  /* 0x00000005140572a4 */ /* 0x000fe2000f8e0204 */
[----:B------:R-:W-:Y:S01]  /*0980*/  SHF.R.S32.HI R245, RZ, 0x1f, R244 ;  /* 0x0000001ffff57819 */ /* 0x000fe200000114f4 */
[----:B------:R-:W-:Y:S01]  /*0990*/  UMOV UR6, UR20 ;  /* 0x0000001400067c82 */ /* 0x000fe20008000000 */
[----:B------:R-:W-:Y:S01]  /*09a0*/  LEA.HI R3, R7, R244, RZ, 0x1 ;  /* 0x000000f407037211 */ /* 0x000fe200078f08ff */
[----:B------:R-:W-:Y:S01]  /*09b0*/  IMAD.IADD R17, R136, 0x1, -R2 ;  /* 0x0000000188117824 */ /* 0x000fe200078e0a02 */
[----:B------:R-:W-:Y:S01]  /*09c0*/  @UP0 USHF.R.U32.HI UR6, URZ, UR9, UR25 ;  /* 0x000000093f060299 */ /* 0x000fe20008011619 */
[----:B------:R-:W-:Y:S01]  /*09d0*/  IMAD.WIDE R18, R0, 0x80, R244 ;  /* 0x0000008000127825 */ /* 0x000fe200078e02f4 */
[----:B------:R-:W-:Y:S01]  /*09e0*/  LOP3.LUT R3, R3, 0x7fffffe, RZ, 0xc0, !PT ;  /* 0x07fffffe03037812 */ /* 0x000fe200078ec0ff */
[----:B------:R-:W-:Y:S01]  /*09f0*/  USHF.R.S32.HI UR21, URZ, 0x1f, UR15 ;  /* 0x0000001f3f157899 */ /* 0x000fe2000801140f */
[----:B------:R-:W-:Y:S01]  /*0a00*/  IADD3 R8, R5, UR5, RZ ;  /* 0x0000000505087c10 */ /* 0x000fe2000fffe0ff */
[----:B------:R-:W-:Y:S01]  /*0a10*/  IMAD.SHL.U32 R0, R29, 0x8, RZ ;  /* 0x000000081d007824 */ /* 0x000fe200078e00ff */
[----:B------:R-:W-:Y:S01]  /*0a20*/  UIADD3 UR9, UR27, UR7, URZ ;  /* 0x000000071b097290 */ /* 0x000fe2000fffe03f */
[----:B------:R-:W-:Y:S01]  /*0a30*/  IMAD.SHL.U32 R2, R17, 0x8, RZ ;  /* 0x0000000811027824 */ /* 0x000fe200078e00ff */
[----:B------:R-:W-:Y:S01]  /*0a40*/  USHF.R.S32.HI UR7, URZ, 0x1f, UR6 ;  /* 0x0000001f3f077899 */ /* 0x000fe20008011406 */
[----:B------:R-:W-:Y:S01]  /*0a50*/  IMAD.U32 R5, RZ, RZ, UR21 ;  /* 0x00000015ff057e24 */ /* 0x000fe2000f8e00ff */
[----:B------:R-:W-:Y:S01]  /*0a60*/  LOP3.LUT R0, R0, 0xc0, RZ, 0xc0, !PT ;  /* 0x000000c000007812 */ /* 0x000fe200078ec0ff */
[----:B------:R-:W-:Y:S01]  /*0a70*/  ULDC.64 UR4, c[0x0][0x1e0] ;  /* 0x0000780000047ab9 */ /* 0x000fe20000000a00 */
[----:B------:R-:W-:Y:S01]  /*0a80*/  SHF.R.S32.HI R7, RZ, 0x1f, R7 ;  /* 0x0000001fff077819 */ /* 0x000fe20000011407 */
[----:B------:R-:W-:Y:S01]  /*0a90*/  UIADD3 UR8, UR17, UR8, URZ ;  /* 0x0000000811087290 */ /* 0x000fe2000fffe03f */
[----:B------:R-:W-:Y:S01]  /*0aa0*/  SHF.R.U32.HI R6, RZ, 0x3, R0 ;  /* 0x00000003ff067819 */ /* 0x000fe20000011600 */
[----:B------:R-:W-:Y:S01]  /*0ab0*/  UIMAD UR4, UR7, UR4, URZ ;  /* 0x00000004070472a4 */ /* 0x000fe2000f8e023f */
[----:B------:R-:W-:Y:S01]  /*0ac0*/  LOP3.LUT R4, R0, 0x18, R2, 0xf8, !PT ;  /* 0x0000001800047812 */ /* 0x000fe200078ef802 */
[----:B------:R-:W-:Y:S01]  /*0ad0*/  IMAD.IADD R0, R244, 0x1, -R3 ;  /* 0x00000001f4007824 */ /* 0x000fe200078e0a03 */
[C---:B------:R-:W-:Y:S01]  /*0ae0*/  IADD3.X R33, R5.reuse, UR9, R8, P1, P0 ;  /* 0x0000000905217c10 */ /* 0x040fe20008fe0408 */
[----:B------:R-:W-:Y:S01]  /*0af0*/  UIMAD UR21, UR6, UR5, UR4 ;  /* 0x00000005061572a4 */ /* 0x000fe2000f8e0204 */
[----:B------:R-:W-:Y:S01]  /*0b00*/  LOP3.LUT R3, R4, R6, RZ, 0x3c, !PT ;  /* 0x0000000604037212 */ /* 0x000fe200078e3cff */
[----:B------:R-:W-:Y:S01]  /*0b10*/  IMAD R0, R24, 0x8, R0 ;  /* 0x0000000818007824 */ /* 0x000fe200078e0200 */
[----:B------:R-:W-:Y:S01]  /*0b20*/  @!P2 IADD3.X R32, R5, UR8, R9, P4, P3 ;  /* 0x000000080520ac10 */ /* 0x000fe2000a7e6409 */
[----:B------:R-:W-:Y:S01]  /*0b30*/  IMAD R8, R245, c[0x0][0x208], RZ ;  /* 0x00008200f5087a24 */ /* 0x000fe200078e02ff */
[----:B------:R-:W-:Y:S01]  /*0b40*/  LEA.HI R15, R7, R244, RZ, 0x3 ;  /* 0x000000f4070f7211 */ /* 0x000fe200078f18ff */
[----:B------:R-:W-:Y:S01]  /*0b50*/  IMAD.U32 R20, R0, 0x20, R3 ;  /* 0x0000002000147824 */ /* 0x000fe200078e0003 */
[--C-:B------:R-:W-:Y:S01]  /*0b60*/  SHF.R.S32.HI R3, RZ, 0x1f, R2.reuse ;  /* 0x0000001fff037819 */ /* 0x100fe20000011402 */
[----:B------:R-:W-:Y:S01]  /*0b70*/  IMAD.U32 R0, RZ, RZ, UR6 ;  /* 0x00000006ff007e24 */ /* 0x000fe2000f8e00ff */
[----:B------:R-:W-:Y:S01]  /*0b80*/  ULDC.64 UR4, c[0x0][0x1b0] ;  /* 0x00006c0000047ab9 */ /* 0x000fe20000000a00 */
[----:B------:R-:W-:Y:S01]  /*0b90*/  IMAD R6, R245, c[0x0][0x178], RZ ;  /* 0x00005e00f5067a24 */ /* 0x000fe200078e02ff */
[----:B------:R-:W-:Y:S01]  /*0ba0*/  UIMAD UR4, UR7, UR4, URZ ;  /* 0x00000004070472a4 */ /* 0x000fe2000f8e023f */
[--C-:B------:R-:W-:Y:S01]  /*0bb0*/  IMAD.WIDE.U32 R4, R0, c[0x0][0x1e0], R2.reuse ;  /* 0x0000780000047a25 */ /* 0x100fe200078e0002 */
[----:B------:R-:W-:Y:S01]  /*0bc0*/  ISETP.GE.AND P5, PT, R2, c[0x0][0x1cc], PT ;  /* 0x0000730002007a0c */ /* 0x000fe20003fa6270 */
[----:B------:R-:W-:Y:S01]  /*0bd0*/  CS2R R128, SRZ ;  /* 0x0000000000807805 */ /* 0x000fe2000001ff00 */
[----:B------:R-:W-:Y:S01]  /*0be0*/  UIMAD UR4, UR6, UR5, UR4 ;  /* 0x00000005060472a4 */ /* 0x000fe2000f8e0204 */
[----:B------:R-:W-:Y:S01]  /*0bf0*/  IMAD.WIDE.U32 R12, R0, c[0x0][0x1b0], R2 ;  /* 0x00006c00000c7a25 */ /* 0x000fe200078e0002 */
[----:B------:R-:W-:Y:S01]  /*0c00*/  LOP3.LUT R0, R15, 0xfffffff8, RZ, 0xc0, !PT ;  /* 0xfffffff80f007812 */ /* 0x000fe200078ec0ff */
[----:B------:R-:W-:Y:S01]  /*0c10*/  ULDC.64 UR6, c[0x0][0x180] ;  /* 0x0000600000067ab9 */ /* 0x000fe20000000a00 */
[----:B------:R-:W-:Y:S01]  /*0c20*/  IADD3 R7, R5, UR21, RZ ;  /* 0x0000001505077c10 */ /* 0x000fe2000fffe0ff */
[C---:B------:R-:W-:Y:S01]  /*0c30*/  IMAD R5, R244.reuse, c[0x0][0x20c], R8 ;  /* 0x00008300f4057a24 */ /* 0x040fe200078e0208 */
[----:B------:R-:W-:Y:S01]  /*0c40*/  UIMAD UR6, UR18, UR6, URZ ;  /* 0x00000006120672a4 */ /* 0x000fe2000f8e023f */
[--C-:B------:R-:W-:Y:S01]  /*0c50*/  IMAD.WIDE.U32 R10, R244, c[0x0][0x178], R2.reuse ;  /* 0x00005e00f40a7a25 */ /* 0x100fe200078e0002 */
[----:B------:R-:W-:Y:S01]  /*0c60*/  IADD3 R37, R2, 0x40, RZ ;  /* 0x0000004002257810 */ /* 0x000fe20007ffe0ff */
[----:B------:R-:W-:Y:S01]  /*0c70*/  CS2R R126, SRZ ;  /* 0x00000000007e7805 */ /* 0x000fe2000001ff00 */
[----:B------:R-:W-:Y:S01]  /*0c80*/  UIMAD UR6, UR20, UR7, UR6 ;  /* 0x00000007140672a4 */ /* 0x000fe2000f8e0206 */
[----:B------:R-:W-:Y:S01]  /*0c90*/  IMAD.WIDE.U32 R8, R244, c[0x0][0x208], R2 ;  /* 0x00008200f4087a25 */ /* 0x000fe200078e0002 */
[----:B------:R-:W-:Y:S01]  /*0ca0*/  LEA.HI R3, R34, R136, RZ, 0x6 ;  /* 0x0000008822037211 */ /* 0x000fe200078f30ff */
[----:B------:R-:W-:Y:S01]  /*0cb0*/  UMOV UR7, 0x6 ;  /* 0x0000000600077882 */ /* 0x000fe20000000000 */
[----:B------:R-:W-:Y:S01]  /*0cc0*/  CS2R R124, SRZ ;  /* 0x00000000007c7805 */ /* 0x000fe2000001ff00 */
[----:B------:R-:W-:Y:S01]  /*0cd0*/  IMAD.IADD R0, R244, 0x1, -R0 ;  /* 0x00000001f4007824 */ /* 0x000fe200078e0a00 */
[----:B------:R-:W-:Y:S01]  /*0ce0*/  SHF.R.S32.HI R16, RZ, 0x6, R3 ;  /* 0x00000006ff107819 */ /* 0x000fe20000011403 */
[----:B------:R-:W-:Y:S01]  /*0cf0*/  IMAD.IADD R9, R9, 0x1, R5 ;  /* 0x0000000109097824 */ /* 0x000fe200078e0205 */
[----:B------:R-:W-:Y:S01]  /*0d00*/  IADD3 R5, R13, UR4, RZ ;  /* 0x000000040d057c10 */ /* 0x000fe2000fffe0ff */
[----:B------:R-:W-:Y:S01]  /*0d10*/  ULDC.64 UR4, c[0x0][0x1e8] ;  /* 0x00007a0000047ab9 */ /* 0x000fe20000000a00 */
[C---:B------:R-:W-:Y:S01]  /*0d20*/  LOP3.LUT P0, RZ, R0.reuse, 0x4, RZ, 0xc0, !PT ;  /* 0x0000000400ff7812 */ /* 0x040fe2000780c0ff */
[----:B------:R-:W-:Y:S01]  /*0d30*/  IMAD.SHL.U32 R0, R0, 0x40, RZ ;  /* 0x0000004000007824 */ /* 0x000fe200078e00ff */
[----:B------:R-:W-:Y:S01]  /*0d40*/  UIMAD UR4, UR19, UR4, URZ ;  /* 0x00000004130472a4 */ /* 0x000fe2000f8e023f */
[----:B------:R-:W-:Y:S01]  /*0d50*/  IMAD.SHL.U32 R3, R16, 0x8, RZ ;  /* 0x0000000810037824 */ /* 0x000fe200078e00ff */
[----:B------:R-:W-:Y:S01]  /*0d60*/  CS2R R122, SRZ ;  /* 0x00000000007a7805 */ /* 0x000fe2000001ff00 */
[----:B------:R-:W-:Y:S01]  /*0d70*/  IMAD R14, R244, c[0x0][0x17c], R6 ;  /* 0x00005f00f40e7a24 */ /* 0x000fe200078e0206 */
[----:B------:R-:W-:Y:S01]  /*0d80*/  LOP3.LUT R0, R0, 0x1c0, RZ, 0xc0, !PT ;  /* 0x000001c000007812 */ /* 0x000fe200078ec0ff */
[----:B------:R-:W-:Y:S01]  /*0d90*/  UIMAD UR21, UR11, UR5, UR4 ;  /* 0x000000050b1572a4 */ /* 0x000fe2000f8e0204 */
[----:B------:R-:W-:Y:S01]  /*0da0*/  LOP3.LUT R212, R3, 0x18, RZ, 0xc0, !PT ;  /* 0x0000001803d47812 */ /* 0x000fe200078ec0ff */
[----:B------:R-:W-:Y:S01]  /*0db0*/  IMAD.MOV.U32 R6, RZ, RZ, R4 ;  /* 0x000000ffff067224 */ /* 0x000fe200078e0004 */
[----:B------:R-:W-:Y:S01]  /*0dc0*/  SHF.R.U32.HI R3, RZ, 0x3, R0 ;  /* 0x00000003ff037819 */ /* 0x000fe20000011600 */
[----:B------:R-:W-:Y:S01]  /*0dd0*/  ULDC.64 UR4, c[0x0][0x1b8] ;  /* 0x00006e0000047ab9 */ /* 0x000fe20000000a00 */
[----:B------:R-:W-:Y:S01]  /*0de0*/  IMAD.MOV.U32 R4, RZ, RZ, R12 ;  /* 0x000000ffff047224 */ /* 0x000fe200078e000c */
[----:B------:R-:W-:Y:S01]  /*0df0*/  UIMAD UR4, UR19, UR4, URZ ;  /* 0x00000004130472a4 */ /* 0x000fe2000f8e023f */
[----:B------:R-:W-:Y:S01]  /*0e00*/  LOP3.LUT R3, R3, R0, R212, 0x1e, !PT ;  /* 0x0000000003037212 */ /* 0x000fe200078e1ed4 */
[----:B------:R-:W-:Y:S01]  /*0e10*/  IMAD.U32 R12, RZ, RZ, UR11 ;  /* 0x0000000bff0c7e24 */ /* 0x000fe2000f8e00ff */
[----:B------:R-:W-:Y:S01]  /*0e20*/  LEA.HI R0, R28, R24, RZ, 0x1 ;  /* 0x000000181c007211 */ /* 0x000fe200078f08ff */
[----:B------:R-:W-:Y:S01]  /*0e30*/  UIMAD UR24, UR11, UR5, UR4 ;  /* 0x000000050b1872a4 */ /* 0x000fe2000f8e0204 */
[----:B------:R-:W-:Y:S01]  /*0e40*/  IMAD.U32 R13, RZ, RZ, UR11 ;  /* 0x0000000bff0d7e24 */ /* 0x000fe2000f8e00ff */
[----:B------:R-:W-:Y:S01]  /*0e50*/  CS2R R120, SRZ ;  /* 0x0000000000787805 */ /* 0x000fe2000001ff00 */
[----:B------:R-:W-:Y:S01]  /*0e60*/  LOP3.LUT R0, R0, 0xfffffffe, RZ, 0xc0, !PT ;  /* 0xfffffffe00007812 */ /* 0x000fe200078ec0ff */
[----:B------:R-:W-:Y:S01]  /*0e70*/  ULDC.64 UR4, c[0x0][0x210] ;  /* 0x0000840000047ab9 */ /* 0x000fe20000000a00 */
[----:B------:R-:W-:Y:S01]  /*0e80*/  IMAD.WIDE.U32 R6, R12, c[0x0][0x1e8], R6 ;  /* 0x00007a000c067a25 */ /* 0x000fe200078e0006 */
[----:B------:R-:W-:Y:S01]  /*0e90*/  UIMAD UR4, UR18, UR4, URZ ;  /* 0x00000004120472a4 */ /* 0x000fe2000f8e023f */
[----:B------:R-:W-:Y:S01]  /*0ea0*/  CS2R R118, SRZ ;  /* 0x0000000000767805 */ /* 0x000fe2000001ff00 */
[----:B------:R-:W-:Y:S01]  /*0eb0*/  CS2R R116, SRZ ;  /* 0x0000000000747805 */ /* 0x000fe2000001ff00 */
[----:B------:R-:W-:Y:S01]  /*0ec0*/  IMAD.IADD R31, R24, 0x1, -R0 ;  /* 0x00000001181f7824 */ /* 0x000fe200078e0a00 */
[----:B------:R-:W-:Y:S01]  /*0ed0*/  UIMAD UR4, UR20, UR5, UR4 ;  /* 0x00000005140472a4 */ /* 0x000fe2000f8e0204 */
[----:B------:R-:W-:Y:S01]  /*0ee0*/  IMAD.U32 R12, RZ, RZ, UR20 ;  /* 0x00000014ff0c7e24 */ /* 0x000fe2000f8e00ff */
[----:B------:R-:W-:Y:S01]  /*0ef0*/  CS2R R114, SRZ ;  /* 0x0000000000727805 */ /* 0x000fe2000001ff00 */
[----:B------:R-:W-:Y:S01]  /*0f00*/  IMAD.SHL.U32 R25, R31, 0x400, RZ ;  /* 0x000004001f197824 */ /* 0x000fe200078e00ff */
[----:B------:R-:W-:Y:S01]  /*0f10*/  CS2R R112, SRZ ;  /* 0x0000000000707805 */ /* 0x000fe2000001ff00 */
[----:B------:R-:W-:Y:S01]  /*0f20*/  IMAD.IADD R11, R11, 0x1, R14 ;  /* 0x000000010b0b7824 */ /* 0x000fe200078e020e */
[----:B------:R-:W-:Y:S01]  /*0f30*/  CS2R R110, SRZ ;  /* 0x00000000006e7805 */ /* 0x000fe2000001ff00 */
[----:B------:R-:W-:Y:S01]  /*0f40*/  IMAD.U32 R14, RZ, RZ, UR20 ;  /* 0x00000014ff0e7e24 */ /* 0x000fe2000f8e00ff */
[----:B------:R-:W-:Y:S01]  /*0f50*/  USHF.R.S32.HI UR20, URZ, 0x1f, UR12 ;  /* 0x0000001f3f147899 */ /* 0x000fe2000801140c */
[----:B------:R-:W-:Y:S01]  /*0f60*/  IMAD.WIDE.U32 R4, R13, c[0x0][0x1b8], R4 ;  /* 0x00006e000d047a25 */ /* 0x000fe200078e0004 */
[----:B------:R-:W-:Y:S01]  /*0f70*/  CS2R R108, SRZ ;  /* 0x00000000006c7805 */ /* 0x000fe2000001ff00 */
[----:B------:R-:W-:Y:S01]  /*0f80*/  CS2R R106, SRZ ;  /* 0x00000000006a7805 */ /* 0x000fe2000001ff00 */
[----:B------:R-:W-:Y:S01]  /*0f90*/  CS2R R104, SRZ ;  /* 0x0000000000687805 */ /* 0x000fe2000001ff00 */
[----:B------:R-:W-:Y:S01]  /*0fa0*/  IMAD R0, R17, 0x2, R25 ;  /* 0x0000000211007824 */ /* 0x000fe200078e0219 */
[----:B------:R-:W-:Y:S01]  /*0fb0*/  IADD3 R5, R5, UR24, RZ ;  /* 0x0000001805057c10 */ /* 0x000fe2000fffe0ff */
[----:B------:R-:W-:Y:S01]  /*0fc0*/  IMAD.WIDE.U32 R12, R12, c[0x0][0x210], R8 ;  /* 0x000084000c0c7a25 */ /* 0x000fe200078e0008 */
[----:B------:R-:W-:Y:S01]  /*0fd0*/  CS2R R102, SRZ ;  /* 0x0000000000667805 */ /* 0x000fe2000001ff00 */
[----:B------:R-:W-:Y:S01]  /*0fe0*/  CS2R R100, SRZ ;  /* 0x0000000000647805 */ /* 0x000fe2000001ff00 */
[----:B------:R-:W-:Y:S01]  /*0ff0*/  CS2R R98, SRZ ;  /* 0x0000000000627805 */ /* 0x000fe2000001ff00 */
[----:B------:R-:W-:Y:S01]  /*1000*/  IMAD.WIDE.U32 R14, R14, c[0x0][0x180], R10 ;  /* 0x000060000e0e7a25 */ /* 0x000fe200078e000a */
[----:B------:R-:W-:Y:S01]  /*1010*/  IADD3 R11, R7, UR21, RZ ;  /* 0x00000015070b7c10 */ /* 0x000fe2000fffe0ff */
[----:B------:R-:W-:Y:S01]  /*1020*/  CS2R R96, SRZ ;  /* 0x0000000000607805 */ /* 0x000fe2000001ff00 */
[----:B------:R-:W-:Y:S01]  /*1030*/  IADD3 R7, R13, UR4, RZ ;  /* 0x000000040d077c10 */ /* 0x000fe2000fffe0ff */
[----:B------:R-:W-:Y:S01]  /*1040*/  IMAD.IADD R0, R0, 0x1, R3 ;  /* 0x0000000100007824 */ /* 0x000fe200078e0203 */
[----:B------:R-:W-:Y:S01]  /*1050*/  IADD3 R9, R15, UR6, RZ ;  /* 0x000000060f097c10 */ /* 0x000fe2000fffe0ff */
[C---:B------:R-:W-:Y:S01]  /*1060*/  IMAD R13, R19.reuse, c[0x0][0x1a8], RZ ;  /* 0x00006a00130d7a24 */ /* 0x040fe200078e02ff */
[----:B------:R-:W-:Y:S01]  /*1070*/  ULDC UR6, c[0x0][0x198] ;  /* 0x0000660000067ab9 */ /* 0x000fe20000000800 */
[----:B------:R-:W-:Y:S01]  /*1080*/  IMAD.MOV.U32 R10, RZ, RZ, R6 ;  /* 0x000000ffff0a7224 */ /* 0x000fe200078e0006 */
[----:B------:R-:W-:Y:S01]  /*1090*/  UIADD3 UR6, -UR13, UR6, URZ ;  /* 0x000000060d067290 */ /* 0x000fe2000fffe13f */
[----:B------:R-:W-:Y:S01]  /*10a0*/  IMAD.SHL.U32 R228, R0, 0x2, RZ ;  /* 0x0000000200e47824 */ /* 0x000fe200078e00ff */
[----:B------:R-:W-:Y:S01]  /*10b0*/  ULDC.64 UR4, c[0x0][0x208] ;  /* 0x0000820000047ab9 */ /* 0x000fe20000000a00 */
[----:B------:R-:W-:Y:S01]  /*10c0*/  IMAD R3, R19, c[0x0][0x1d8], RZ ;  /* 0x0000760013037a24 */ /* 0x000fe200078e02ff */
[----:B------:R-:W-:Y:S01]  /*10d0*/  USHF.L.U64.HI UR7, UR4, UR7, UR5 ;  /* 0x0000000704077299 */ /* 0x000fe20008010205 */
[----:B------:R-:W-:Y:S01]  /*10e0*/  IMAD.MOV.U32 R8, RZ, RZ, R14 ;  /* 0x000000ffff087224 */ /* 0x000fe200078e000e */
[C---:B------:R-:W-:Y:S01]  /*10f0*/  IADD3 R0, R228.reuse, 0xf480, RZ ;  /* 0x0000f480e4007810 */ /* 0x040fe20007ffe0ff */
[----:B------:R-:W-:Y:S01]  /*1100*/  IMAD.MOV.U32 R6, RZ, RZ, R12 ;  /* 0x000000ffff067224 */ /* 0x000fe200078e000c */
[----:B------:R-:W-:Y:S01]  /*1110*/  IADD3 R229, R228, 0xf4c0, RZ ;  /* 0x0000f4c0e4e57810 */ /* 0x000fe20007ffe0ff */
[----:B------:R-:W-:Y:S01]  /*1120*/  IMAD R14, R18, c[0x0][0x1ac], R13 ;  /* 0x00006b00120e7a24 */ /* 0x000fe200078e020d */
[----:B------:R-:W-:Y:S01]  /*1130*/  @P0 IADD3 R229, R0, -0x40, RZ ;  /* 0xffffffc000e50810 */ /* 0x000fe20007ffe0ff */
[----:B------:R-:W-:Y:S01]  /*1140*/  IMAD.WIDE.U32 R12, R18, c[0x0][0x1d8], R10 ;  /* 0x00007600120c7a25 */ /* 0x000fe200078e000a */
[----:B------:R-:W-:Y:S01]  /*1150*/  USHF.L.U32 UR18, UR4, 0x6, URZ ;  /* 0x0000000604127899 */ /* 0x000fe2000800063f */
[----:B------:R-:W-:Y:S01]  /*1160*/  IADD3 R15, R2, 0x20, RZ ;  /* 0x00000020020f7810 */ /* 0x000fe20007ffe0ff */
[----:B------:R-:W-:Y:S01]  /*1170*/  UIMAD UR7, UR7, UR12, URZ ;  /* 0x0000000c070772a4 */ /* 0x000fe2000f8e023f */
[C---:B------:R-:W-:Y:S01]  /*1180*/  IMAD.WIDE.U32 R10, R18.reuse, c[0x0][0x1a8], R4 ;  /* 0x00006a00120a7a25 */ /* 0x040fe200078e0004 */
[----:B------:R-:W-:Y:S01]  /*1190*/  ULDC.64 UR4, c[0x0][0x188] ;  /* 0x0000620000047ab9 */ /* 0x000fe20000000a00 */
[----:B------:R-:W-:Y:S01]  /*11a0*/  ISETP.GE.AND P4, PT, R15, c[0x0][0x1cc], PT ;  /* 0x000073000f007a0c */ /* 0x000fe20003f86270 */
[----:B------:R-:W-:Y:S01]  /*11b0*/  UIMAD UR4, UR19, UR4, URZ ;  /* 0x00000004130472a4 */ /* 0x000fe2000f8e023f */
[----:B------:R-:W-:Y:S01]  /*11c0*/  IMAD R3, R18, c[0x0][0x1dc], R3 ;  /* 0x0000770012037a24 */ /* 0x000fe200078e0203 */
[----:B------:R-:W-:Y:S01]  /*11d0*/  UIMAD UR7, UR20, UR18, UR7 ;  /* 0x00000012140772a4 */ /* 0x000fe2000f8e0207 */
[----:B------:R-:W-:Y:S01]  /*11e0*/  IMAD.U32 R4, RZ, RZ, UR11 ;  /* 0x0000000bff047e24 */ /* 0x000fe2000f8e00ff */
[----:B------:R-:W-:Y:S01]  /*11f0*/  UIMAD UR24, UR11, UR5, UR4 ;  /* 0x000000050b1872a4 */ /* 0x000fe2000f8e0204 */
[----:B------:R-:W-:Y:S01]  /*1200*/  IMAD.IADD R0, R13, 0x1, R3 ;  /* 0x000000010d007824 */ /* 0x000fe200078e0203 */
[----:B------:R-:W-:Y:S01]  /*1210*/  CS2R R94, SRZ ;  /* 0x00000000005e7805 */ /* 0x000fe2000001ff00 */
[----:B------:R-:W-:Y:S01]  /*1220*/  IMAD.WIDE.U32 R38, R4, c[0x0][0x218], R6 ;  /* 0x0000860004267a25 */ /* 0x000fe200078e0006 */
[----:B------:R-:W-:Y:S01]  /*1230*/  LEA R6, P1, R12, c[0x0][0x1c0], 0x1 ;  /* 0x000070000c067a11 */ /* 0x000fe200078208ff */
[----:B------:R-:W-:Y:S01]  /*1240*/  ULDC.64 UR4, c[0x0][0x178] ;  /* 0x00005e0000047ab9 */ /* 0x000fe20000000a00 */
[----:B------:R-:W-:Y:S01]  /*1250*/  LEA R4, P0, R10, c[0x0][0x190], 0x1 ;  /* 0x000064000a047a11 */ /* 0x000fe200078008ff */
[----:B------:R-:W-:Y:S01]  /*1260*/  IMAD.U32 R5, RZ, RZ, UR11 ;  /* 0x0000000bff057e24 */ /* 0x000fe2000f8e00ff */
[----:B------:R-:W-:Y:S01]  /*1270*/  LEA.HI.X R7, R12, c[0x0][0x1c4], R0, 0x1, P1 ;  /* 0x000071000c077a11 */ /* 0x000fe200008f0c00 */
[----:B------:R-:W-:Y:S01]  /*1280*/  IMAD.IADD R3, R11, 0x1, R14 ;  /* 0x000000010b037824 */ /* 0x000fe200078e020e */
[----:B------:R-:W-:Y:S01]  /*1290*/  IADD3 R0, -R244, UR6, RZ ;  /* 0x00000006f4007c10 */ /* 0x000fe2000fffe1ff */
[----:B------:R-:W-:Y:S01]  /*12a0*/  IMAD.MOV.U32 R11, RZ, RZ, c[0x0][0x1a8] ;  /* 0x00006a00ff0b7624 */ /* 0x000fe200078e00ff */
[----:B------:R-:W-:Y:S01]  /*12b0*/  UIMAD UR21, UR20, UR4, URZ ;  /* 0x00000004141572a4 */ /* 0x000fe2000f8e023f */
[----:B------:R-:W-:Y:S01]  /*12c0*/  IMAD.WIDE.U32 R40, R5, c[0x0][0x188], R8 ;  /* 0x0000620005287a25 */ /* 0x000fe200078e0008 */
[----:B------:R-:W-:Y:S01]  /*12d0*/  ISETP.LT.OR P1, PT, R0, 0x1, P5 ;  /* 0x000000010000780c */ /* 0x000fe20002f21670 */
[----:B------:R-:W-:Y:S01]  /*12e0*/  UIMAD.WIDE.U32 UR26, UR12, UR4, URZ ;  /* 0x000000040c1a72a5 */ /* 0x000fe2000f8e003f */
[----:B------:R-:W-:Y:S01]  /*12f0*/  LEA.HI.X R5, R10, c[0x0][0x194], R3, 0x1, P0 ;  /* 0x000065000a057a11 */ /* 0x000fe200000f0c03 */
[----:B------:R-:W-:Y:S01]  /*1300*/  IMAD.MOV.U32 R12, RZ, RZ, c[0x0][0x1ac] ;  /* 0x00006b00ff0c7624 */ /* 0x000fe200078e00ff */
[C---:B------:R-:W-:Y:S01]  /*1310*/  LEA R10, P0, R11.reuse, R4, 0x7 ;  /* 0x000000040b0a7211 */ /* 0x040fe200078038ff */
[----:B------:R-:W-:Y:S01]  /*1320*/  IMAD.SHL.U32 R132, R20, 0x2, RZ ;  /* 0x0000000214847824 */ /* 0x000fe200078e00ff */
[----:B------:R-:W-:Y:S01]  /*1330*/  UIMAD UR5, UR12, UR5, UR21 ;  /* 0x000000050c0572a4 */ /* 0x000fe2000f8e0215 */
[----:B------:R-:W-:Y:S01]  /*1340*/  IMAD.MOV.U32 R3, RZ, RZ, c[0x0][0x1d8] ;  /* 0x00007600ff037624 */ /* 0x000fe200078e00ff */
[----:B------:R-:W-:Y:S01]  /*1350*/  LEA.HI.X R11, R11, R5, R12, 0x7, P0 ;  /* 0x000000050b0b7211 */ /* 0x000fe200000f3c0c */
[----:B------:R-:W-:Y:S01]  /*1360*/  IMAD.MOV.U32 R9, RZ, RZ, c[0x0][0x1dc] ;  /* 0x00007700ff097624 */ /* 0x000fe200078e00ff */
[----:B------:R-:W-:Y:S01]  /*1370*/  ISETP.GE.AND P0, PT, R37, c[0x0][0x1cc], PT ;  /* 0x0000730025007a0c */ /* 0x000fe20003f06270 */
[----:B------:R-:W-:Y:S01]  /*1380*/  UIADD3 UR5, UR27, UR5, URZ ;  /* 0x000000051b057290 */ /* 0x000fe2000fffe03f */
[C---:B------:R-:W-:Y:S01]  /*1390*/  ISETP.LT.OR P6, PT, R0.reuse, 0x1, P4 ;  /* 0x000000010000780c */ /* 0x040fe200027c1670 */
[----:B------:R-:W-:Y:S01]  /*13a0*/  @!PT LDS RZ, [RZ] ;  /* 0x00000000fffff984 */ /* 0x000fe20000000800 */
[----:B------:R-:W-:Y:S01]  /*13b0*/  @!PT LDS RZ, [RZ] ;  /* 0x00000000fffff984 */ /* 0x000fe20000000800 */
[----:B------:R-:W-:Y:S01]  /*13c0*/  @!PT LDS RZ, [RZ] ;  /* 0x00000000fffff984 */ /* 0x000fe20000000800 */
[----:B------:R1:W-:Y:S01]  /*13d0*/  LDGSTS.E.BYPASS.LTC128B.128 [R132+0x6080], [R6.64], !P1 ;  /* 0x0608000006847fae */ /* 0x0003e2000c901d56 */
[C---:B------:R-:W-:Y:S01]  /*13e0*/  LEA R8, P3, R3.reuse, R6, 0x7 ;  /* 0x0000000603087211 */ /* 0x040fe200078638ff */
[----:B------:R-:W-:Y:S01]  /*13f0*/  IMAD.U32 R12, RZ, RZ, UR26 ;  /* 0x0000001aff0c7e24 */ /* 0x000fe2000f8e00ff */
[C---:B------:R-:W-:Y:S01]  /*1400*/  ISETP.LT.OR P1, PT, R0.reuse, 0x1, P0 ;  /* 0x000000010000780c */ /* 0x040fe20000721670 */
[----:B------:R-:W-:Y:S01]  /*1410*/  IMAD.U32 R13, RZ, RZ, UR27 ;  /* 0x0000001bff0d7e24 */ /* 0x000fe2000f8e00ff */
[C---:B------:R-:W-:Y:S01]  /*1420*/  ISETP.LT.OR P5, PT, R0.reuse, 0x41, P5 ;  /* 0x000000410000780c */ /* 0x040fe20002fa1670 */
[----:B------:R-:W-:Y:S01]  /*1430*/  IMAD.MOV.U32 R18, RZ, RZ, R38 ;  /* 0x000000ffff127224 */ /* 0x000fe200078e0026 */
[C---:B------:R-:W-:Y:S01]  /*1440*/  ISETP.LT.OR P4, PT, R0.reuse, 0x41, P4 ;  /* 0x000000410000780c */ /* 0x040fe20002781670 */
[----:B------:R-:W-:Y:S01]  /*1450*/  STL.64 [R1+0x30], R40 ;  /* 0x0000302801007387 */ /* 0x000fe20000100a00 */
[----:B------:R-:W-:Y:S01]  /*1460*/  ISETP.LT.OR P0, PT, R0, 0x41, P0 ;  /* 0x000000410000780c */ /* 0x000fe20000701670 */
[----:B------:R-:W-:Y:S01]  /*1470*/  ULDC UR21, c[0x0][0x198] ;  /* 0x0000660000157ab9 */ /* 0x000fe20000000800 */
[----:B------:R-:W-:Y:S01]  /*1480*/  LEA.HI.X R9, R3, R7, R9, 0x7, P3 ;  /* 0x0000000703097211 */ /* 0x000fe200018f3c09 */
[----:B------:R-:W-:Y:S01]  /*1490*/  IMAD.U32 R3, RZ, RZ, UR5 ;  /* 0x00000005ff037e24 */ /* 0x000fe2000f8e00ff */
[----:B------:R-:W-:Y:S01]  /*14a0*/  IADD3 R21, R41, UR24, RZ ;  /* 0x0000001829157c10 */ /* 0x000fe2000fffe0ff */
[----:B------:R-:W-:Y:S01]  /*14b0*/  ULDC.64 UR4, c[0x0][0x218] ;  /* 0x0000860000047ab9 */ /* 0x000fe20000000a00 */
[C---:B------:R-:W-:Y:S01]  /*14c0*/  LEA R13, P3, R12.reuse, R40, 0x6 ;  /* 0x000000280c0d7211 */ /* 0x040fe200078630ff */
[----:B------:R-:W-:Y:S01]  /*14d0*/  UIMAD UR4, UR19, UR4, URZ ;  /* 0x00000004130472a4 */ /* 0x000fe2000f8e023f */
[----:B------:R1:W-:Y:S01]  /*14e0*/  LDGSTS.E.BYPASS.LTC128B.128 [R132+0x8080], [R6.64+0x40], !P6 ;  /* 0x0808004006847fae */ /* 0x0003e2000f101d56 */
[----:B------:R-:W-:Y:S01]  /*14f0*/  UMOV UR24, 0x1 ;  /* 0x0000000100187882 */ /* 0x000fe20000000000 */
[----:B------:R-:W-:Y:S01]  /*1500*/  LEA.HI.X R14, R12, R21, R3, 0x6, P3 ;  /* 0x000000150c0e7211 */ /* 0x000fe200018f3403 */
[----:B------:R-:W-:Y:S01]  /*1510*/  UIMAD UR4, UR11, UR5, UR4 ;  /* 0x000000050b0472a4 */ /* 0x000fe2000f8e0204 */
[----:B------:R-:W-:Y:S01]  /*1520*/  ISETP.GE.AND P3, PT, R2, c[0x0][0x19c], PT ;  /* 0x0000670002007a0c */ /* 0x000fe20003f66270 */
[----:B------:R1:W-:Y:S01]  /*1530*/  LDGSTS.E.BYPASS.LTC128B.128 [R132+0xa080], [R6.64+0x80], !P1 ;  /* 0x0a08008006847fae */ /* 0x0003e2000c901d56 */
[----:B------:R-:W-:Y:S01]  /*1540*/  LEA.HI R12, R34, R136, RZ, 0x4 ;  /* 0x00000088220c7211 */ /* 0x000fe200078f20ff */
[----:B------:R-:W-:Y:S01]  /*1550*/  UIADD3 UR21, -UR13, UR21, UR24 ;  /* 0x000000150d157290 */ /* 0x000fe2000fffe118 */
[C---:B------:R-:W-:Y:S01]  /*1560*/  ISETP.LT.OR P1, PT, R0.reuse, 0x1, P3 ;  /* 0x000000010000780c */ /* 0x040fe20001f21670 */
[----:B------:R2:W-:Y:S01]  /*1570*/  LDGSTS.E.BYPASS.LTC128B.128 [R132+0x7080], [R8.64], !P5 ;  /* 0x0708000008847fae */ /* 0x0005e2000e901d56 */
[----:B------:R-:W-:Y:S01]  /*1580*/  ISETP.GE.AND P5, PT, R37, c[0x0][0x19c], PT ;  /* 0x0000670025007a0c */ /* 0x000fe20003fa6270 */
[----:B------:R-:W-:Y:S01]  /*1590*/  ULDC UR20, c[0x0][0x2a0] ;  /* 0x0000a80000147ab9 */ /* 0x000fe20000000800 */
[----:B------:R-:W-:Y:S01]  /*15a0*/  IADD3 R19, R39, UR4, RZ ;  /* 0x0000000427137c10 */ /* 0x000fe2000fffe0ff */
[----:B------:R2:W-:Y:S01]  /*15b0*/  LDGSTS.E.BYPASS.LTC128B.128 [R132+0x9080], [R8.64+0x40], !P4 ;  /* 0x0908004008847fae */ /* 0x0005e2000e101d56 */
[C---:B------:R-:W-:Y:S01]  /*15c0*/  ISETP.LT.OR P4, PT, R0.reuse, 0x1, P5 ;  /* 0x000000010000780c */ /* 0x040fe20002f81670 */
[----:B------:R-:W-:Y:S01]  /*15d0*/  ULDC UR4, c[0x0][0x168] ;  /* 0x00005a0000047ab9 */ /* 0x000fe20000000800 */
[C---:B------:R-:W-:Y:S01]  /*15e0*/  ISETP.LT.OR P3, PT, R0.reuse, 0x41, P3 ;  /* 0x000000410000780c */ /* 0x040fe20001f61670 */
[----:B------:R2:W-:Y:S01]  /*15f0*/  LDGSTS.E.BYPASS.LTC128B.128 [R132+0xb080], [R8.64+0x80], !P0 ;  /* 0x0b08008008847fae */ /* 0x0005e2000c101d56 */
[----:B------:R-:W-:Y:S01]  /*1600*/  ISETP.GE.AND P0, PT, R15, c[0x0][0x19c], PT ;  /* 0x000067000f007a0c */ /* 0x000fe20003f06270 */
[----:B------:R-:W-:Y:S01]  /*1610*/  UIADD3 UR4, -UR15, UR4, URZ ;  /* 0x000000040f047290 */ /* 0x000fe2000fffe13f */
[C---:B------:R-:W-:Y:S01]  /*1620*/  ISETP.LT.OR P5, PT, R0.reuse, 0x41, P5 ;  /* 0x000000410000780c */ /* 0x040fe20002fa1670 */
[----:B------:R-:W0:Y:S01]  /*1630*/  LDGDEPBAR ;  /* 0x00000000000079af */ /* 0x000e220000000000 */
[C---:B------:R-:W-:Y:S01]  /*1640*/  ISETP.LT.OR P6, PT, R0.reuse, 0x1, P0 ;  /* 0x000000010000780c */ /* 0x040fe200007c1670 */
[----:B------:R-:W-:Y:S01]  /*1650*/  IMAD.U32 R251, RZ, RZ, UR21 ;  /* 0x00000015fffb7e24 */ /* 0x000fe2000f8e00ff */
[----:B------:R-:W-:Y:S01]  /*1660*/  ISETP.LT.OR P0, PT, R0, 0x41, P0 ;  /* 0x000000410000780c */ /* 0x000fe20000701670 */
[----:B------:R3:W-:Y:S01]  /*1670*/  LDGSTS.E.BYPASS.LTC128B.128 [R132+0x80], [R4.64], !P1 ;  /* 0x0008000004847fae */ /* 0x0007e2000c901d56 */
[----:B------:R-:W-:Y:S01]  /*1680*/  IMAD.U32 R0, RZ, RZ, UR11 ;  /* 0x0000000bff007e24 */ /* 0x000fe2000f8e00ff */
[----:B------:R-:W-:Y:S01]  /*1690*/  SHF.R.S32.HI R3, RZ, 0x4, R12 ;  /* 0x00000004ff037819 */ /* 0x000fe2000001140c */
[----:B------:R-:W-:Y:S01]  /*16a0*/  ULOP3.LUT UR20, URZ, UR20, URZ, 0x33, !UPT ;  /* 0x000000143f147292 */ /* 0x000fe2000f8e333f */
[----:B------:R-:W-:Y:S01]  /*16b0*/  STL.64 [R1+0x28], R38 ;  /* 0x0000282601007387 */ /* 0x000fe20000100a00 */
[----:B------:R-:W-:Y:S01]  /*16c0*/  IMAD.WIDE.U32 R134, R0, c[0x0][0x240], R22 ;  /* 0x0000900000867a25 */ /* 0x000fe200078e0016 */
[----:B------:R-:W-:Y:S01]  /*16d0*/  SHF.R.S32.HI R0, RZ, 0x1f, R16 ;  /* 0x0000001fff007819 */ /* 0x000fe20000011410 */
[----:B------:R-:W-:Y:S01]  /*16e0*/  CS2R R92, SRZ ;  /* 0x00000000005c7805 */ /* 0x000fe2000001ff00 */
[----:B------:R-:W-:Y:S01]  /*16f0*/  STL [R1+0x1c], R37 ;  /* 0x00001c2501007387 */ /* 0x000fe20000100800 */
[----:B-1----:R-:W-:Y:S01]  /*1700*/  IMAD.U32 R6, RZ, RZ, UR18 ;  /* 0x00000012ff067e24 */ /* 0x002fe2000f8e00ff */
[----:B------:R-:W-:Y:S01]  /*1710*/  LEA.HI R0, R0, R16, RZ, 0x2 ;  /* 0x0000001000007211 */ /* 0x000fe200078f10ff */
[----:B------:R-:W-:Y:S01]  /*1720*/  CS2R R90, SRZ ;  /* 0x00000000005a7805 */ /* 0x000fe2000001ff00 */
[----:B------:R-:W-:Y:S01]  /*1730*/  STL [R1], R132 ;  /* 0x0000008401007387 */ /* 0x000fe20000100800 */
[----:B------:R-:W-:Y:S01]  /*1740*/  IMAD.WIDE.U32 R6, R6, UR12, R18 ;  /* 0x0000000c06067c25 */ /* 0x000fe2000f8e0012 */
[----:B------:R-:W-:Y:S01]  /*1750*/  LOP3.LUT R0, R0, 0x1ffffffc, RZ, 0xc0, !PT ;  /* 0x1ffffffc00007812 */ /* 0x000fe200078ec0ff */
[----:B------:R-:W-:Y:S01]  /*1760*/  CS2R R88, SRZ ;  /* 0x0000000000587805 */ /* 0x000fe2000001ff00 */
[----:B------:R1:W-:Y:S01]  /*1770*/  STL [R1+0x48], R21 ;  /* 0x0000481501007387 */ /* 0x0003e20000100800 */
[----:B------:R-:W-:Y:S01]  /*1780*/  CS2R R86, SRZ ;  /* 0x0000000000567805 */ /* 0x000fe2000001ff00 */
[----:B------:R-:W-:Y:S01]  /*1790*/  IADD3 R7, R7, UR7, RZ ;  /* 0x0000000707077c10 */ /* 0x000fe2000fffe0ff */
[----:B------:R-:W-:Y:S01]  /*17a0*/  CS2R R84, SRZ ;  /* 0x0000000000547805 */ /* 0x000fe2000001ff00 */
[----:B------:R-:W-:Y:S01]  /*17b0*/  LEA R20, P1, R6, c[0x0][0x1f0], 0x1 ;  /* 0x00007c0006147a11 */ /* 0x000fe200078208ff */
[----:B------:R3:W-:Y:S01]  /*17c0*/  LDGSTS.E.BYPASS.LTC128B.128 [R132+0x2080], [R4.64+0x40], !P6 ;  /* 0x0208004004847fae */ /* 0x0007e2000f101d56 */
[----:B--2---:R-:W-:Y:S01]  /*17d0*/  LEA.HI R8, R12, R3, RZ, 0x1 ;  /* 0x000000030c087211 */ /* 0x004fe200078f08ff */
[----:B------:R-:W-:Y:S01]  /*17e0*/  CS2R R82, SRZ ;  /* 0x0000000000527805 */ /* 0x000fe2000001ff00 */
[----:B------:R-:W-:Y:S01]  /*17f0*/  CS2R R80, SRZ ;  /* 0x0000000000507805 */ /* 0x000fe2000001ff00 */
[----:B------:R3:W-:Y:S01]  /*1800*/  LDGSTS.E.BYPASS.LTC128B.128 [R132+0x4080], [R4.64+0x80], !P4 ;  /* 0x0408008004847fae */ /* 0x0007e2000e101d56 */
[----:B------:R-:W-:Y:S01]  /*1810*/  ISETP.GE.AND P4, PT, R2, c[0x0][0x16c], PT ;  /* 0x00005b0002007a0c */ /* 0x000fe20003f86270 */
[----:B------:R-:W-:Y:S01]  /*1820*/  CS2R R78, SRZ ;  /* 0x00000000004e7805 */ /* 0x000fe2000001ff00 */
[----:B------:R-:W-:Y:S01]  /*1830*/  LOP3.LUT R8, R8, 0xfffffffe, RZ, 0xc0, !PT ;  /* 0xfffffffe08087812 */ /* 0x000fe200078ec0ff */
[----:B------:R2:W-:Y:S01]  /*1840*/  LDGSTS.E.BYPASS.LTC128B.128 [R132+0x1080], [R10.64], !P3 ;  /* 0x010800000a847fae */ /* 0x0005e2000d901d56 */
[----:B------:R-:W-:Y:S01]  /*1850*/  SEL R35, RZ, 0x1, P4 ;  /* 0x00000001ff237807 */ /* 0x000fe20002000000 */
[----:B------:R-:W-:Y:S01]  /*1860*/  CS2R R76, SRZ ;  /* 0x00000000004c7805 */ /* 0x000fe2000001ff00 */
[----:B------:R-:W-:Y:S01]  /*1870*/  ISETP.GE.AND P4, PT, R15, c[0x0][0x1fc], PT ;  /* 0x00007f000f007a0c */ /* 0x000fe20003f86270 */
[----:B------:R2:W-:Y:S01]  /*1880*/  LDGSTS.E.BYPASS.LTC128B.128 [R132+0x3080], [R10.64+0x40], !P0 ;  /* 0x030800400a847fae */ /* 0x0005e2000c101d56 */
[----:B------:R-:W-:Y:S01]  /*1890*/  ISETP.GE.AND P0, PT, R2, c[0x0][0x1fc], PT ;  /* 0x00007f0002007a0c */ /* 0x000fe20003f06270 */
[----:B------:R-:W-:Y:S01]  /*18a0*/  IMAD.IADD R17, R3, 0x1, -R8 ;  /* 0x0000000103117824 */ /* 0x000fe200078e0a08 */
[----:B------:R-:W-:Y:S01]  /*18b0*/  LOP3.LUT R3, R28, 0xffffffe0, RZ, 0xc0, !PT ;  /* 0xffffffe01c037812 */ /* 0x000fe200078ec0ff */
[----:B------:R4:W-:Y:S01]  /*18c0*/  STL.64 [R1+0x20], R18 ;  /* 0x0000201201007387 */ /* 0x0009e20000100a00 */
[----:B------:R-:W-:Y:S01]  /*18d0*/  SEL R36, RZ, 0x1, P0 ;  /* 0x00000001ff247807 */ /* 0x000fe20000000000 */
[----:B------:R-:W-:Y:S01]  /*18e0*/  CS2R R74, SRZ ;  /* 0x00000000004a7805 */ /* 0x000fe2000001ff00 */
[----:B------:R-:W-:Y:S01]  /*18f0*/  LEA R22, P0, R30, c[0x0][0x280], 0x2 ;  /* 0x0000a0001e167a11 */ /* 0x000fe200078010ff */
[----:B------:R2:W-:Y:S01]  /*1900*/  LDGSTS.E.BYPASS.LTC128B.128 [R132+0x5080], [R10.64+0x80], !P5 ;  /* 0x050800800a847fae */ /* 0x0005e2000e901d56 */
[----:B-1----:R-:W-:Y:S01]  /*1910*/  LEA.HI.X R21, R6, c[0x0][0x1f4], R7, 0x1, P1 ;  /* 0x00007d0006157a11 */ /* 0x002fe200008f0c07 */
[----:B------:R-:W-:Y:S01]  /*1920*/  IMAD.IADD R7, R136, 0x1, -R3 ;  /* 0x0000000188077824 */ /* 0x000fe200078e0a03 */
[----:B------:R-:W-:Y:S01]  /*1930*/  ISETP.LT.AND P1, PT, R244, UR4, PT ;  /* 0x00000004f4007c0c */ /* 0x000fe2000bf21270 */
[----:B------:R-:W0:Y:S01]  /*1940*/  LDGDEPBAR ;  /* 0x00000000000079af */ /* 0x000e220000000000 */
[----:B------:R-:W-:Y:S01]  /*1950*/  LOP3.LUT R6, R12, 0xfffffff0, RZ, 0xc0, !PT ;  /* 0xfffffff00c067812 */ /* 0x000fe200078ec0ff */
[----:B------:R-:W-:Y:S01]  /*1960*/  CS2R R72, SRZ ;  /* 0x0000000000487805 */ /* 0x000fe2000001ff00 */
[----:B------:R-:W-:Y:S01]  /*1970*/  ISETP.GE.OR P6, PT, R2, c[0x0][0x1fc], !P1 ;  /* 0x00007f0002007a0c */ /* 0x000fe20004fc6670 */
[----:B------:R-:W-:Y:S01]  /*1980*/  STL.64 [R1+0x38], R134 ;  /* 0x0000388601007387 */ /* 0x000fe20000100a00 */
[----:B------:R-:W-:Y:S01]  /*1990*/  LOP3.LUT R2, R29, 0xfffffff8, RZ, 0xc0, !PT ;  /* 0xfffffff81d027812 */ /* 0x000fe200078ec0ff */
[----:B------:R-:W-:Y:S01]  /*19a0*/  CS2R R70, SRZ ;  /* 0x0000000000467805 */ /* 0x000fe2000001ff00 */
[----:B------:R-:W-:Y:S01]  /*19b0*/  ISETP.GE.AND P5, PT, R15, c[0x0][0x16c], PT ;  /* 0x00005b000f007a0c */ /* 0x000fe20003fa6270 */
[----:B------:R-:W-:Y:S01]  /*19c0*/  CS2R R68, SRZ ;  /* 0x0000000000447805 */ /* 0x000fe2000001ff00 */
[----:B------:R-:W-:Y:S01]  /*19d0*/  LEA.HI.X R23, R30, c[0x0][0x284], R33, 0x2, P0 ;  /* 0x0000a1001e177a11 */ /* 0x000fe200000f1421 */
[----:B---3--:R-:W-:Y:S01]  /*19e0*/  IMAD.IADD R5, R136, 0x1, -R2 ;  /* 0x0000000188057824 */ /* 0x008fe200078e0a02 */
[----:B------:R-:W-:Y:S01]  /*19f0*/  CS2R R66, SRZ ;  /* 0x0000000000427805 */ /* 0x000fe2000001ff00 */
[----:B------:R-:W-:Y:S01]  /*1a00*/  CS2R R64, SRZ ;  /* 0x0000000000407805 */ /* 0x000fe2000001ff00 */
[----:B------:R-:W-:Y:S01]  /*1a10*/  CS2R R62, SRZ ;  /* 0x00000000003e7805 */ /* 0x000fe2000001ff00 */
[C---:B------:R-:W-:Y:S01]  /*1a20*/  IMAD.SHL.U32 R3, R5.reuse, 0x40, RZ ;  /* 0x0000004005037824 */ /* 0x040fe200078e00ff */
[----:B------:R-:W-:Y:S01]  /*1a30*/  LEA.HI R9, R5, R5, RZ, 0x1 ;  /* 0x0000000505097211 */ /* 0x000fe200078f08ff */
[----:B------:R-:W-:Y:S01]  /*1a40*/  CS2R R60, SRZ ;  /* 0x00000000003c7805 */ /* 0x000fe2000001ff00 */
[----:B------:R-:W-:Y:S01]  /*1a50*/  CS2R R58, SRZ ;  /* 0x00000000003a7805 */ /* 0x000fe2000001ff00 */
[----:B------:R-:W-:Y:S01]  /*1a60*/  CS2R R56, SRZ ;  /* 0x0000000000387805 */ /* 0x000fe2000001ff00 */
[----:B----4-:R-:W-:Y:S01]  /*1a70*/  LEA R18, P3, R13, c[0x0][0x160], 0x1 ;  /* 0x000058000d127a11 */ /* 0x010fe200078608ff */
[----:B------:R-:W-:Y:S01]  /*1a80*/  CS2R R54, SRZ ;  /* 0x0000000000367805 */ /* 0x000fe2000001ff00 */
[----:B------:R-:W-:Y:S01]  /*1a90*/  LOP3.LUT R2, R9, 0x7fffffe, RZ, 0xc0, !PT ;  /* 0x07fffffe09027812 */ /* 0x000fe200078ec0ff */
[----:B------:R-:W-:Y:S01]  /*1aa0*/  CS2R R52, SRZ ;  /* 0x0000000000347805 */ /* 0x000fe2000001ff00 */
[----:B------:R-:W-:Y:S01]  /*1ab0*/  LEA.HI.X R19, R13, c[0x0][0x164], R14, 0x1, P3 ;  /* 0x000059000d137a11 */ /* 0x000fe200018f0c0e */
[----:B--2---:R-:W-:Y:S01]  /*1ac0*/  IMAD.SHL.U32 R11, R24, 0x10, RZ ;  /* 0x00000010180b7824 */ /* 0x004fe200078e00ff */
[----:B------:R-:W-:Y:S01]  /*1ad0*/  @!P2 LEA R26, P3, R27, c[0x0][0x258], 0x2 ;  /* 0x000096001b1aaa11 */ /* 0x000fe200078610ff */
[----:B------:R-:W-:Y:S01]  /*1ae0*/  IMAD.IADD R4, R5, 0x1, -R2 ;  /* 0x0000000105047824 */ /* 0x000fe200078e0a02 */
[----:B------:R-:W-:-:S04]  /*1af0*/  DEPBAR.LE SB0, 0x1 ;  /* 0x000080400000791a */ /* 0x000fc80000000000 */
[----:B------:R-:W-:Y:S01]  /*1b00*/  @!P2 LEA.HI.X R27, R27, c[0x0][0x25c], R32, 0x2, P3 ;  /* 0x000097001b1baa11 */ /* 0x000fe200018f1420 */
[----:B------:R-:W-:Y:S01]  /*1b10*/  IMAD.IADD R32, R16, 0x1, -R0 ;  /* 0x0000000110207824 */ /* 0x000fe200078e0a00 */
[----:B------:R-:W-:Y:S01]  /*1b20*/  ISETP.GE.AND P3, PT, R37, c[0x0][0x16c], PT ;  /* 0x00005b0025007a0c */ /* 0x000fe20003f66270 */
[----:B------:R-:W-:Y:S01]  /*1b30*/  IMAD R2, R17, 0x4, R16 ;  /* 0x0000000411027824 */ /* 0x000fe200078e0210 */
[----:B------:R-:W-:Y:S01]  /*1b40*/  SHF.R.S32.HI R10, RZ, 0x1f, R7 ;  /* 0x0000001fff0a7819 */ /* 0x000fe20000011407 */
[----:B------:R-:W-:Y:S01]  /*1b50*/  IMAD.IADD R0, R136, 0x1, -R6 ;  /* 0x0000000188007824 */ /* 0x000fe200078e0a06 */
[----:B------:R-:W-:Y:S01]  /*1b60*/  SEL R14, RZ, 0x4, P3 ;  /* 0x00000004ff0e7807 */ /* 0x000fe20001800000 */
[----:B------:R-:W-:Y:S01]  /*1b70*/  IMAD R12, R2, 0x8, R4 ;  /* 0x00000008020c7824 */ /* 0x000fe200078e0204 */
[----:B------:R-:W-:Y:S01]  /*1b80*/  ISETP.GE.OR P3, PT, R15, c[0x0][0x1fc], !P1 ;  /* 0x00007f000f007a0c */ /* 0x000fe20004f66670 */
[----:B------:R-:W-:Y:S01]  /*1b90*/  CS2R R50, SRZ ;  /* 0x0000000000327805 */ /* 0x000fe2000001ff00 */
[----:B------:R-:W-:Y:S01]  /*1ba0*/  SHF.R.S32.HI R2, RZ, 0x1f, R0 ;  /* 0x0000001fff027819 */ /* 0x000fe20000011400 */
[----:B------:R-:W-:Y:S01]  /*1bb0*/  CS2R R48, SRZ ;  /* 0x0000000000307805 */ /* 0x000fe2000001ff00 */
[-C--:B------:R-:W-:Y:S01]  /*1bc0*/  LEA.HI R8, R0, R0.reuse, RZ, 0x1 ;  /* 0x0000000000087211 */ /* 0x080fe200078f08ff */
[----:B------:R-:W-:Y:S01]  /*1bd0*/  CS2R R46, SRZ ;  /* 0x00000000002e7805 */ /* 0x000fe2000001ff00 */
[----:B------:R-:W-:Y:S01]  /*1be0*/  LEA.HI R5, R2, R0, RZ, 0x3 ;  /* 0x0000000002057211 */ /* 0x000fe200078f18ff */
[----:B------:R-:W-:Y:S01]  /*1bf0*/  CS2R R44, SRZ ;  /* 0x00000000002c7805 */ /* 0x000fe2000001ff00 */
[----:B------:R-:W-:Y:S01]  /*1c00*/  SHF.R.S32.HI R2, RZ, 0x1, R9 ;  /* 0x00000001ff027819 */ /* 0x000fe20000011409 */
[----:B------:R-:W-:Y:S01]  /*1c10*/  CS2R R42, SRZ ;  /* 0x00000000002a7805 */ /* 0x000fe2000001ff00 */
[----:B------:R-:W-:Y:S01]  /*1c20*/  LOP3.LUT R15, R3, 0x1c0, RZ, 0xc0, !PT ;  /* 0x000001c0030f7812 */ /* 0x000fe200078ec0ff */
[----:B------:R-:W-:Y:S01]  /*1c30*/  CS2R R40, SRZ ;  /* 0x0000000000287805 */ /* 0x000fe2000001ff00 */
[----:B------:R-:W-:Y:S01]  /*1c40*/  LOP3.LUT R6, R8, 0x7fffffe, RZ, 0xc0, !PT ;  /* 0x07fffffe08067812 */ /* 0x000fe200078ec0ff */
[C---:B------:R-:W-:Y:S01]  /*1c50*/  IMAD.SHL.U32 R4, R2.reuse, 0x40, RZ ;  /* 0x0000004002047824 */ /* 0x040fe200078e00ff */
[----:B------:R-:W-:Y:S01]  /*1c60*/  LOP3.LUT R3, R5, 0xfffffff8, RZ, 0xc0, !PT ;  /* 0xfffffff805037812 */ /* 0x000fe200078ec0ff */
[----:B------:R-:W-:Y:S01]  /*1c70*/  CS2R R38, SRZ ;  /* 0x0000000000267805 */ /* 0x000fe2000001ff00 */
[----:B------:R-:W-:Y:S01]  /*1c80*/  LOP3.LUT P0, RZ, R2, 0x2, RZ, 0xc0, !PT ;  /* 0x0000000202ff7812 */ /* 0x000fe2000780c0ff */
[C---:B------:R-:W-:Y:S01]  /*1c90*/  IMAD.IADD R6, R0.reuse, 0x1, -R6 ;  /* 0x0000000100067824 */ /* 0x040fe200078e0a06 */
[----:B------:R-:W-:Y:S01]  /*1ca0*/  LOP3.LUT R2, R15, 0x30, R11, 0xf8, !PT ;  /* 0x000000300f027812 */ /* 0x000fe200078ef80b */
[----:B------:R-:W-:Y:S01]  /*1cb0*/  IMAD.IADD R13, R0, 0x1, -R3 ;  /* 0x00000001000d7824 */ /* 0x000fe200078e0a03 */
[----:B------:R-:W-:Y:S01]  /*1cc0*/  LOP3.LUT R0, R4, 0xc0, RZ, 0xc0, !PT ;  /* 0x000000c004007812 */ /* 0x000fe200078ec0ff */
[----:B------:R-:W-:Y:S01]  /*1cd0*/  ULDC UR7, c[0x0][0x290] ;  /* 0x0000a40000077ab9 */ /* 0x000fe20000000800 */
[----:B------:R-:W-:Y:S01]  /*1ce0*/  SHF.R.S32.HI R3, RZ, 0x3, R5 ;  /* 0x00000003ff037819 */ /* 0x000fe20000011405 */
[----:B------:R-:W-:Y:S01]  /*1cf0*/  UISETP.GT.AND UP4, UPT, UR10, -0x1, UPT ;  /* 0xffffffff0a00788c */ /* 0x000fe2000bf84270 */
[--C-:B------:R-:W-:Y:S01]  /*1d00*/  LOP3.LUT R5, R2, 0x8, R29.reuse, 0xf8, !PT ;  /* 0x0000000802057812 */ /* 0x100fe200078ef81d */
[----:B------:R-:W-:Y:S01]  /*1d10*/  UMOV UR18, 0x1 ;  /* 0x0000000100127882 */ /* 0x000fe20000000000 */
[----:B------:R-:W-:Y:S01]  /*1d20*/  LOP3.LUT R4, R0, 0x8, R29, 0xf8, !PT ;  /* 0x0000000800047812 */ /* 0x000fe200078ef81d */
[C---:B------:R-:W-:Y:S01]  /*1d30*/  IMAD R11, R3.reuse, 0x8, R6 ;  /* 0x00000008030b7824 */ /* 0x040fe200078e0206 */
[----:B------:R-:W-:Y:S01]  /*1d40*/  SHF.R.U32.HI R2, RZ, 0x3, R0 ;  /* 0x00000003ff027819 */ /* 0x000fe20000011600 */
[----:B------:R-:W-:Y:S01]  /*1d50*/  IMAD R218, R3, 0x200, R25 ;  /* 0x0000020003da7824 */ /* 0x000fe200078e0219 */
[----:B------:R-:W-:Y:S01]  /*1d60*/  LEA.HI R10, R10, R7, RZ, 0x2 ;  /* 0x000000070a0a7211 */ /* 0x000fe200078f10ff */
[----:B------:R-:W-:Y:S01]  /*1d70*/  ULDC UR15, c[0x0][0x168] ;  /* 0x00005a00000f7ab9 */ /* 0x000fe20000000800 */
[----:B------:R-:W-:Y:S01]  /*1d80*/  LOP3.LUT R2, R4, R2, RZ, 0x3c, !PT ;  /* 0x0000000204027212 */ /* 0x000fe200078e3cff */
[----:B------:R-:W-:Y:S01]  /*1d90*/  UIMAD UR13, UR11, UR7, URZ ;  /* 0x000000070b0d72a4 */ /* 0x000fe2000f8e023f */
[----:B------:R-:W-:-:S02]  /*1da0*/  LOP3.LUT R0, R10, 0x7ffffffc, RZ, 0xc0, !PT ;  /* 0x7ffffffc0a007812 */ /* 0x000fc400078ec0ff */
[----:B------:R-:W-:Y:S01]  /*1db0*/  SEL R9, RZ, 0x2, P5 ;  /* 0x00000002ff097807 */ /* 0x000fe20002800000 */
[----:B------:R-:W-:Y:S01]  /*1dc0*/  IMAD.U32 R2, R12, 0x20, R2 ;  /* 0x000000200c027824 */ /* 0x000fe200078e0002 */
[----:B------:R-:W-:Y:S01]  /*1dd0*/  SHF.R.S32.HI R4, RZ, 0x1, R8 ;  /* 0x00000001ff047819 */ /* 0x000fe20000011408 */
[----:B------:R-:W-:Y:S01]  /*1de0*/  IMAD.IADD R7, R7, 0x1, -R0 ;  /* 0x0000000107077824 */ /* 0x000fe200078e0a00 */
[----:B------:R-:W-:Y:S01]  /*1df0*/  SEL R0, R223, 0xffffffe0, !P0 ;  /* 0xffffffe0df007807 */ /* 0x000fe20004000000 */
[----:B------:R-:W-:Y:S01]  /*1e00*/  IMAD.SHL.U32 R214, R2, 0x2, RZ ;  /* 0x0000000202d67824 */ /* 0x000fe200078e00ff */
[----:B------:R-:W-:Y:S01]  /*1e10*/  BAR.SYNC.DEFER_BLOCKING 0x0 ;  /* 0x0000000000007b1d */ /* 0x000fe20000010000 */
[----:B------:R-:W-:Y:S01]  /*1e20*/  IADD3 R3, R14, R9, R35 ;  /* 0x000000090e037210 */ /* 0x000fe20007ffe023 */
[----:B------:R-:W-:Y:S01]  /*1e30*/  IMAD R32, R32, 0x4, R7 ;  /* 0x0000000420207824 */ /* 0x000fe200078e0207 */
[----:B------:R-:W-:Y:S01]  /*1e40*/  SEL R9, RZ, 0xffffffff, P4 ;  /* 0xffffffffff097807 */ /* 0x000fe20002000000 */
[----:B------:R-:W-:Y:S01]  /*1e50*/  IMAD.IADD R215, R214, 0x1, R0 ;  /* 0x00000001d6d77824 */ /* 0x000fe200078e0200 */
[----:B------:R-:W-:Y:S01]  /*1e60*/  LOP3.LUT P0, RZ, R3, 0x1, RZ, 0xc0, !PT ;  /* 0x0000000103ff7812 */ /* 0x000fe2000780c0ff */
[----:B------:R-:W-:Y:S01]  /*1e70*/  IMAD.SHL.U32 R0, R17, 0x10, RZ ;  /* 0x0000001011007824 */ /* 0x000fe200078e00ff */
[----:B------:R-:W-:Y:S01]  /*1e80*/  LOP3.LUT P4, RZ, R3, 0x2, RZ, 0xc0, !PT ;  /* 0x0000000203ff7812 */ /* 0x000fe2000788c0ff */
[----:B------:R-:W-:Y:S01]  /*1e90*/  IMAD.SHL.U32 R250, R32, 0x2, RZ ;  /* 0x0000000220fa7824 */ /* 0x000fe200078e00ff */
[----:B------:R-:W-:-:S02]  /*1ea0*/  ISETP.GE.OR P0, PT, R244, UR4, !P0 ;  /* 0x00000004f4007c0c */ /* 0x000fc4000c706670 */
[----:B------:R-:W-:Y:S02]  /*1eb0*/  SHF.R.S32.HI R8, RZ, 0x1f, R8 ;  /* 0x0000001fff087819 */ /* 0x000fe40000011408 */
[----:B------:R-:W-:Y:S02]  /*1ec0*/  ISETP.GE.OR P4, PT, R244, UR4, !P4 ;  /* 0x00000004f4007c0c */ /* 0x000fe4000e786670 */
[----:B------:R-:W-:Y:S02]  /*1ed0*/  LEA.HI R2, R34, R136, RZ, 0x7 ;  /* 0x0000008822027211 */ /* 0x000fe400078f38ff */
[----:B------:R-:W-:Y:S02]  /*1ee0*/  SEL R16, RZ, 0xffffffff, P5 ;  /* 0xffffffffff107807 */ /* 0x000fe40002800000 */
[----:B------:R-:W-:Y:S02]  /*1ef0*/  SHF.R.U32.HI R6, RZ, 0x4, R2 ;  /* 0x00000004ff067819 */ /* 0x000fe40000011602 */
[----:B------:R-:W-:-:S02]  /*1f00*/  LOP3.LUT R2, R0, 0x10, RZ, 0xc0, !PT ;  /* 0x0000001000027812 */ /* 0x000fc400078ec0ff */
[----:B------:R-:W-:Y:S01]  /*1f10*/  SHF.R.U32.HI R15, RZ, 0x3, R15 ;  /* 0x00000003ff0f7819 */ /* 0x000fe2000001160f */
[----:B------:R-:W1:Y:S01]  /*1f20*/  LDSM.16.M88.4 R164, [R214+0x6080] ;  /* 0x00608000d6a4783b */ /* 0x000e620000000200 */
[----:B------:R-:W-:Y:S01]  /*1f30*/  LOP3.LUT R6, R2, 0x8, R6, 0xf8, !PT ;  /* 0x0000000802067812 */ /* 0x000fe200078ef806 */
[----:B------:R-:W-:Y:S01]  /*1f40*/  @!P2 IMAD.SHL.U32 R2, R136, 0x10, RZ ;  /* 0x000000108802a824 */ /* 0x000fe200078e00ff */
[----:B------:R-:W-:Y:S01]  /*1f50*/  LOP3.LUT R15, R5, R15, RZ, 0x3c, !PT ;  /* 0x0000000f050f7212 */ /* 0x000fe200078e3cff */
[----:B------:R-:W2:Y:S01]  /*1f60*/  LDSM.16.M88.4 R168, [R214+0x7080] ;  /* 0x00708000d6a8783b */ /* 0x000ea20000000200 */
[----:B------:R-:W-:Y:S02]  /*1f70*/  ISETP.GE.OR P1, PT, R37, c[0x0][0x1fc], !P1 ;  /* 0x00007f0025007a0c */ /* 0x000fe40004f26670 */
[----:B------:R-:W-:Y:S01]  /*1f80*/  LOP3.LUT P5, RZ, R13, 0x4, RZ, 0xc0, !PT ;  /* 0x000000040dff7812 */ /* 0x000fe200078ac0ff */
[----:B------:R-:W3:Y:S01]  /*1f90*/  LDSM.16.M88.4 R180, [R214+0x8080] ;  /* 0x00808000d6b4783b */ /* 0x000ee20000000200 */
[----:B------:R-:W-:Y:S01]  /*1fa0*/  SHF.R.S32.HI R248, RZ, 0x2, R10 ;  /* 0x00000002fff87819 */ /* 0x000fe2000001140a */
[----:B------:R-:W-:Y:S01]  /*1fb0*/  IMAD R213, R17, 0x200, R15 ;  /* 0x0000020011d57824 */ /* 0x000fe200078e020f */
[----:B------:R-:W-:Y:S01]  /*1fc0*/  SEL R223, R223, 0xffffffe0, !P5 ;  /* 0xffffffe0dfdf7807 */ /* 0x000fe20006800000 */
[----:B------:R-:W4:Y:S01]  /*1fd0*/  LDSM.16.M88.4 R184, [R214+0x9080] ;  /* 0x00908000d6b8783b */ /* 0x000f220000000200 */
[----:B------:R-:W-:Y:S01]  /*1fe0*/  IADD3 R251, R251, -c[0x0][0x168], -R250 ;  /* 0x80005a00fbfb7a10 */ /* 0x000fe20007ffe8fa */
[----:B------:R-:W-:Y:S01]  /*1ff0*/  IMAD R248, R31, 0x10, R248 ;  /* 0x000000101ff87824 */ /* 0x000fe200078e02f8 */
[----:B------:R-:W-:Y:S01]  /*2000*/  IADD3 R252, -R250, UR6, RZ ;  /* 0x00000006fafc7c10 */ /* 0x000fe2000fffe1ff */
[----:B------:R-:W1:Y:S01]  /*2010*/  LDSM.16.M88.4 R196, [R214+0xa080] ;  /* 0x00a08000d6c4783b */ /* 0x000e620000000200 */
[----:B------:R-:W-:Y:S01]  /*2020*/  IADD3 R249, R251, c[0x0][0x2a4], RZ ;  /* 0x0000a900fbf97a10 */ /* 0x000fe20007ffe0ff */
[----:B------:R-:W-:Y:S01]  /*2030*/  IMAD.SHL.U32 R213, R213, 0x2, RZ ;  /* 0x00000002d5d57824 */ /* 0x000fe200078e00ff */
[----:B------:R-:W-:Y:S01]  /*2040*/  IADD3 R251, R251, UR20, RZ ;  /* 0x00000014fbfb7c10 */ /* 0x000fe2000fffe0ff */
[----:B------:R-:W1:Y:S04]  /*2050*/  LDSM.16.M88.4 R200, [R214+0xb080] ;  /* 0x00b08000d6c8783b */ /* 0x000e680000000200 */
        /* <DEDUP_REMOVED lines=12> */
[----:B------:R-:W-:Y:S01]  /*2120*/  LEA.HI R3, R8, R4, RZ, 0x2 ;  /* 0x0000000408037211 */ /* 0x000fe200078f10ff */
[----:B------:R1:W-:Y:S01]  /*2130*/  LDGSTS.E.BYPASS.LTC128B.128 [R132+0x7080], [R18.64+0x40], !P4 ;  /* 0x0708004012847fae */ /* 0x0003e2000e101d56 */
[----:B------:R-:W-:Y:S01]  /*2140*/  ISETP.GE.OR P0, PT, R244, UR4, !P0 ;  /* 0x00000004f4007c0c */ /* 0x000fe2000c706670 */
[----:B------:R-:W-:Y:S01]  /*2150*/  ULDC.64 UR4, c[0x0][0x240] ;  /* 0x0000900000047ab9 */ /* 0x000fe20000000a00 */
[----:B------:R-:W-:Y:S01]  /*2160*/  LOP3.LUT R3, R3, 0xfffffffc, RZ, 0xc0, !PT ;  /* 0xfffffffc03037812 */ /* 0x000fe200078ec0ff */
[----:B------:R-:W-:Y:S01]  /*2170*/  UIMAD UR4, UR19, UR4, URZ ;  /* 0x00000004130472a4 */ /* 0x000fe2000f8e023f */
[----:B------:R-:W-:Y:S02]  /*2180*/  LOP3.LUT P4, RZ, R13, 0x2, RZ, 0xc0, !PT ;  /* 0x000000020dff7812 */ /* 0x000fe4000788c0ff */
[----:B------:R-:W-:Y:S01]  /*2190*/  ULDC UR19, c[0x0][0x2a8] ;  /* 0x0000aa0000137ab9 */ /* 0x000fe20000000800 */
[----:B------:R-:W-:Y:S01]  /*21a0*/  IMAD.IADD R0, R4, 0x1, -R3 ;  /* 0x0000000104007824 */ /* 0x000fe200078e0a03 */
[----:B------:R-:W-:Y:S01]  /*21b0*/  UIMAD UR25, UR11, UR5, UR4 ;  /* 0x000000050b1972a4 */ /* 0x000fe2000f8e0204 */
[----:B------:R-:W-:Y:S01]  /*21c0*/  IMAD.SHL.U32 R3, R16, 0x2, RZ ;  /* 0x0000000210037824 */ /* 0x000fe200078e00ff */
[----:B------:R-:W-:Y:S01]  /*21d0*/  SEL R224, R225, 0xfffffff0, !P4 ;  /* 0xfffffff0e1e07807 */ /* 0x000fe20006000000 */
[----:B------:R-:W-:Y:S01]  /*21e0*/  IMAD.SHL.U32 R4, R9, 0x2, RZ ;  /* 0x0000000209047824 */ /* 0x000fe200078e00ff */
[----:B------:R-:W-:Y:S01]  /*21f0*/  UISETP.LE.AND UP3, UPT, UR24, UR19, UPT ;  /* 0x000000131800728c */ /* 0x000fe2000bf63270 */
[----:B------:R1:W-:Y:S01]  /*2200*/  LDGSTS.E.BYPASS.LTC128B.128 [R132+0x8080], [R18.64+0x80], !P0 ;  /* 0x0808008012847fae */ /* 0x0003e2000c101d56 */
[----:B------:R-:W-:Y:S01]  /*2210*/  ISETP.GE.AND P0, PT, R37, c[0x0][0x1fc], PT ;  /* 0x00007f0025007a0c */ /* 0x000fe20003f06270 */
[----:B------:R-:W-:Y:S01]  /*2220*/  UMOV UR4, URZ ;  /* 0x0000003f00047c82 */ /* 0x000fe20008000000 */
[----:B------:R-:W-:Y:S01]  /*2230*/  LOP3.LUT R3, R3, 0x2, R35, 0xe2, !PT ;  /* 0x0000000203037812 */ /* 0x000fe200078ee223 */
[----:B------:R5:W-:Y:S01]  /*2240*/  @!P2 LDGSTS.E.BYPASS.LTC128B.128 [R2+0xf080], [R26.64] ;  /* 0x0f0800001a02afae */ /* 0x000be2000b901d56 */
[----:B------:R-:W-:Y:S01]  /*2250*/  LOP3.LUT R7, R4, 0x2, R36, 0xe2, !PT ;  /* 0x0000000204077812 */ /* 0x000fe200078ee224 */
[----:B------:R-:W-:Y:S01]  /*2260*/  USHF.L.U32 UR5, UR10, 0x7, URZ ;  /* 0x000000070a057899 */ /* 0x000fe2000800063f */
[----:B------:R-:W-:Y:S01]  /*2270*/  SEL R4, RZ, 0x4, P0 ;  /* 0x00000004ff047807 */ /* 0x000fe20000000000 */
[----:B------:R1:W-:Y:S01]  /*2280*/  STL [R1+0x18], R3 ;  /* 0x0000180301007387 */ /* 0x0003e20000100800 */
[C---:B------:R-:W-:Y:S01]  /*2290*/  LOP3.LUT P0, RZ, R0.reuse, 0x2, RZ, 0xc0, !PT ;  /* 0x0000000200ff7812 */ /* 0x040fe2000780c0ff */
[----:B------:R-:W-:Y:S01]  /*22a0*/  IMAD.SHL.U32 R0, R0, 0x40, RZ ;  /* 0x0000004000007824 */ /* 0x000fe200078e00ff */
[----:B------:R-:W-:Y:S01]  /*22b0*/  LOP3.LUT R7, R7, R4, RZ, 0xfc, !PT ;  /* 0x0000000407077212 */ /* 0x000fe200078efcff */
[----:B------:R-:W0:Y:S01]  /*22c0*/  LDGDEPBAR ;  /* 0x00000000000079af */ /* 0x000e220000000000 */
[----:B------:R-:W-:Y:S01]  /*22d0*/  SEL R225, R225, 0xfffffff0, !P0 ;  /* 0xfffffff0e1e17807 */ /* 0x000fe20004000000 */
[----:B------:R-:W-:Y:S01]  /*22e0*/  CS2R R36, SRZ ;  /* 0x0000000000247805 */ /* 0x000fe2000001ff00 */
[----:B------:R-:W-:Y:S01]  /*22f0*/  LOP3.LUT R0, R0, 0xc0, RZ, 0xc0, !PT ;  /* 0x000000c000007812 */ /* 0x000fe200078ec0ff */
[----:B------:R2:W-:Y:S01]  /*2300*/  LDGSTS.E.BYPASS.LTC128B.128 [R132+0xc080], [R20.64], !P6 ;  /* 0x0c08000014847fae */ /* 0x0005e2000f101d56 */
[----:B------:R-:W-:-:S02]  /*2310*/  ULDC UR19, c[0x0][0x168] ;  /* 0x00005a0000137ab9 */ /* 0x000fc40000000800 */
[----:B------:R-:W-:Y:S01]  /*2320*/  SHF.R.U32.HI R4, RZ, 0x3, R0 ;  /* 0x00000003ff047819 */ /* 0x000fe20000011600 */
[----:B------:R2:W-:Y:S01]  /*2330*/  LDGSTS.E.BYPASS.LTC128B.128 [R132+0xd080], [R20.64+0x40], !P3 ;  /* 0x0d08004014847fae */ /* 0x0005e2000d901d56 */
[----:B------:R-:W-:Y:S02]  /*2340*/  ISETP.GE.AND P3, PT, R136, 0x10, PT ;  /* 0x000000108800780c */ /* 0x000fe40003f66270 */
[----:B------:R-:W-:Y:S01]  /*2350*/  LOP3.LUT R212, R4, R0, R212, 0x1e, !PT ;  /* 0x0000000004d47212 */ /* 0x000fe200078e1ed4 */
[----:B------:R2:W-:Y:S04]  /*2360*/  LDGSTS.E.BYPASS.LTC128B.128 [R132+0xe080], [R20.64+0x80], !P1 ;  /* 0x0e08008014847fae */ /* 0x0005e8000c901d56 */
[----:B------:R-:W-:Y:S01]  /*2370*/  STL [R1+0x4], R7 ;  /* 0x0000040701007387 */ /* 0x000fe20000100800 */
[----:B-----5:R-:W-:-:S02]  /*2380*/  IMAD.SHL.U32 R2, R13, 0x40, RZ ;  /* 0x000000400d027824 */ /* 0x020fc400078e00ff */
[----:B-1----:R-:W-:-:S03]  /*2390*/  IMAD.SHL.U32 R3, R17, 0x8, RZ ;  /* 0x0000000811037824 */ /* 0x002fc600078e00ff */
[----:B------:R-:W-:Y:S02]  /*23a0*/  LOP3.LUT R2, R2, 0x1c0, RZ, 0xc0, !PT ;  /* 0x000001c002027812 */ /* 0x000fe400078ec0ff */
[----:B------:R-:W-:Y:S02]  /*23b0*/  LOP3.LUT R3, R3, 0x8, RZ, 0xc0, !PT ;  /* 0x0000000803037812 */ /* 0x000fe400078ec0ff */
[----:B------:R-:W-:-:S04]  /*23c0*/  SHF.R.U32.HI R5, RZ, 0x3, R2 ;  /* 0x00000003ff057819 */ /* 0x000fc80000011602 */
        /* <DEDUP_REMOVED lines=26> */
[----:B--234-:R1:W-:Y:S02]  /*2570*/  STL [R1+0x44], R0 ;  /* 0x0000440001007387 */ /* 0x01c3e40000100800 */
.L_x_240:
[----:B------:R-:W-:Y:S04]  /*2580*/  DEPBAR.LE SB0, 0x1 ;  /* 0x000080400000791a */ /* 0x000fe80000000000 */
[----:B------:R-:W-:Y:S01]  /*2590*/  BAR.SYNC.DEFER_BLOCKING 0x0 ;  /* 0x0000000000007b1d */ /* 0x000fe20000010000 */
[----:B-1----:R-:W-:Y:S01]  /*25a0*/  MOV R0, UR4 ;  /* 0x0000000400007c02 */ /* 0x002fe20008000f00 */
[----:B------:R-:W-:Y:S01]  /*25b0*/  IMAD.U32 R2, RZ, RZ, UR4 ;  /* 0x00000004ff027e24 */ /* 0x000fe2000f8e00ff */
[----:B------:R-:W-:Y:S02]  /*25c0*/  MOV R227, UR4 ;  /* 0x0000000400e37c02 */ /* 0x000fe40008000f00 */
[----:B------:R-:W-:Y:S01]  /*25d0*/  PLOP3.LUT P0, PT, PT, PT, UP3, 0x80, 0x0 ;  /* 0x000000000000781c */ /* 0x000fe20003f0f038 */
[----:B------:R-:W-:Y:S02]  /*25e0*/  IMAD R0, R0, 0x1800, R222 ;  /* 0x0000180000007824 */ /* 0x000fe400078e02de */
[----:B------:R-:W-:Y:S02]  /*25f0*/  IMAD R2, R2, 0x1800, R225 ;  /* 0x0000180002027824 */ /* 0x000fe400078e02e1 */
[----:B------:R-:W-:Y:S01]  /*2600*/  IMAD R227, R227, 0x40, R248 ;  /* 0x00000040e3e37824 */ /* 0x000fe200078e02f8 */
[----:B------:R-:W-:Y:S02]  /*2610*/  SHF.L.U32 R0, R0, 0x1, RZ ;  /* 0x0000000100007819 */ /* 0x000fe400000006ff */
[----:B------:R-:W-:Y:S05]  /*2620*/  IADD3 R2, R222, R2, RZ ;  /* 0x00000002de027210 */ /* 0x000fea0007ffe0ff */
[----:B------:R-:W-:Y:S01]  /*2630*/  IMAD.SHL.U32 R3, R2, 0x2, RZ ;  /* 0x0000000202037824 */ /* 0x000fe200078e00ff */
[----:B------:R-:W-:Y:S01]  /*2640*/  MOV R2, UR4 ;  /* 0x0000000400027c02 */ /* 0x000fe20008000f00 */
[----:B------:R-:W-:Y:S04]  /*2650*/  LDSM.16.M88.4 R16, [R214+0x80] ;  /* 0x00008000d610783b */ /* 0x000fe80000000200 */
[----:B------:R-:W-:Y:S04]  /*2660*/  IMAD R2, R2, 0x1800, R226 ;  /* 0x0000180002027824 */ /* 0x000fe800078e02e2 */
[----:B------:R-:W-:Y:S01]  /*2670*/  IMAD.SHL.U32 R2, R2, 0x2, RZ ;  /* 0x0000000202027824 */ /* 0x000fe200078e00ff */
[----:B------:R-:W1:Y:S06]  /*2680*/  LDSM.16.M88.4 R32, [R0+0x6080] ;  /* 0x006080000020783b */ /* 0x000e6c0000000200 */
[----:B------:R-:W2:Y:S06]  /*2690*/  LDSM.16.M88.4 R28, [R0+0x6880] ;  /* 0x00688000001c783b */ /* 0x000eac0000000200 */
[----:B------:R-:W3:Y:S06]  /*26a0*/  LDSM.16.M88.4 R132, [R214+0x1080] ;  /* 0x00108000d684783b */ /* 0x000eec0000000200 */
[----:B------:R-:W-:Y:S06]  /*26b0*/  LDSM.16.M88.4 R140, [R215+0x80] ;  /* 0x00008000d78c783b */ /* 0x000fec0000000200 */
[----:B------:R-:W4:Y:S06]  /*26c0*/  LDSM.16.M88.4 R136, [R3+0x6080] ;  /* 0x006080000388783b */ /* 0x000f2c0000000200 */
[----:B------:R-:W5:Y:S06]  /*26d0*/  LDSM.16.M88.4 R144, [R3+0x6880] ;  /* 0x006880000390783b */ /* 0x000f6c0000000200 */
[----:B------:R-:W4:Y:S01]  /*26e0*/  LDSM.16.M88.4 R148, [R215+0x1080] ;  /* 0x00108000d794783b */ /* 0x000f220000000200 */
[-C--:B-1----:R-:W-:Y:S05]  /*26f0*/  HMMA.16816.F32 R4, R32, R16.reuse, RZ ;  /* 0x000000102004723c */ /* 0x082fea00000018ff */
[----:B------:R-:W-:Y:S03]  /*2700*/  LDSM.16.M88.4 R152, [R214+0x2080] ;  /* 0x00208000d698783b */ /* 0x000fe60000000200 */
[C---:B--2---:R-:W-:Y:S03]  /*2710*/  HMMA.16816.F32 R8, R28.reuse, R16, RZ ;  /* 0x000000101c08723c */ /* 0x044fe600000018ff */
[----:B------:R-:W-:Y:S06]  /*2720*/  LDSM.16.M88.4 R160, [R215+0x2080] ;  /* 0x00208000d7a0783b */ /* 0x000fec0000000200 */
[----:B------:R-:W-:Y:S01]  /*2730*/  LDSM.16.M88.4 R156, [R2+0x7080] ;  /* 0x00708000029c783b */ /* 0x000fe20000000200 */
        /* <DEDUP_REMOVED lines=11> */
[----:B------:R-:W2:Y:S07]  /*27f0*/  LDSM.16.M88.4 R140, [R0+0x7880] ;  /* 0x00788000008c783b */ /* 0x000eae0000000200 */
[-C--:B------:R-:W-:Y:S08]  /*2800*/  HMMA.16816.F32 R20, R136, R148.reuse, R20 ;  /* 0x000000948814723c */ /* 0x080ff00000001814 */
[C---:B------:R-:W-:Y:S08]  /*2810*/  HMMA.16816.F32 R24, R144.reuse, R148, R24 ;  /* 0x000000949018723c */ /* 0x040ff00000001818 */
[-C--:B------:R-:W-:Y:S01]  /*2820*/  HMMA.16816.F32 R28, R144, R150.reuse, R28 ;  /* 0x00000096901c723c */ /* 0x080fe2000000181c */
[----:B------:R-:W3:Y:S07]  /*2830*/  LDSM.16.M88.4 R144, [R214+0x3080] ;  /* 0x00308000d690783b */ /* 0x000eee0000000200 */
[----:B------:R-:W-:Y:S01]  /*2840*/  HMMA.16816.F32 R32, R136, R150, R32 ;  /* 0x000000968820723c */ /* 0x000fe20000001820 */
[----:B------:R-:W4:Y:S06]  /*2850*/  LDSM.16.M88.4 R136, [R3+0x7880] ;  /* 0x007880000388783b */ /* 0x000f2c0000000200 */
[----:B------:R-:W5:Y:S01]  /*2860*/  LDSM.16.M88.4 R148, [R215+0x3080] ;  /* 0x00308000d794783b */ /* 0x000f620000000200 */
[-C--:B-1----:R-:W-:Y:S08]  /*2870*/  HMMA.16816.F32 R4, R132, R152.reuse, R4 ;  /* 0x000000988404723c */ /* 0x082ff00000001804 */
[C---:B--2---:R-:W-:Y:S08]  /*2880*/  HMMA.16816.F32 R8, R140.reuse, R152, R8 ;  /* 0x000000988c08723c */ /* 0x044ff00000001808 */
[-C--:B------:R-:W-:Y:S08]  /*2890*/  HMMA.16816.F32 R12, R140, R154.reuse, R12 ;  /* 0x0000009a8c0c723c */ /* 0x080ff0000000180c */
[C---:B------:R-:W-:Y:S01]  /*28a0*/  HMMA.16816.F32 R16, R132.reuse, R154, R16 ;  /* 0x0000009a8410723c */ /* 0x040fe20000001810 */
[----:B------:R-:W-:Y:S07]  /*28b0*/  LDSM.16.M88.4 R152, [R214+0x5080] ;  /* 0x00508000d698783b */ /* 0x000fee0000000200 */
[-C--:B---3--:R-:W-:Y:S08]  /*28c0*/  HMMA.16816.F32 R20, R132, R144.reuse, R20 ;  /* 0x000000908414723c */ /* 0x088ff00000001814 */
[C---:B------:R-:W-:Y:S08]  /*28d0*/  HMMA.16816.F32 R24, R140.reuse, R144, R24 ;  /* 0x000000908c18723c */ /* 0x040ff00000001818 */
[-C--:B------:R-:W-:Y:S01]  /*28e0*/  HMMA.16816.F32 R28, R140, R146.reuse, R28 ;  /* 0x000000928c1c723c */ /* 0x080fe2000000181c */
[----:B------:R-:W-:Y:S07]  /*28f0*/  LDSM.16.M88.4 R140, [R214+0x4080] ;  /* 0x00408000d68c783b */ /* 0x000fee0000000200 */
[----:B------:R-:W-:Y:S01]  /*2900*/  HMMA.16816.F32 R32, R132, R146, R32 ;  /* 0x000000928420723c */ /* 0x000fe20000001820 */
[----:B------:R-:W1:Y:S06]  /*2910*/  LDSM.16.M88.4 R132, [R0+0x8080] ;  /* 0x008080000084783b */ /* 0x000e6c0000000200 */
[----:B------:R-:W2:Y:S01]  /*2920*/  LDSM.16.M88.4 R144, [R0+0x8880] ;  /* 0x008880000090783b */ /* 0x000ea20000000200 */
[-C--:B------:R-:W-:Y:S08]  /*2930*/  HMMA.16816.F32 R4, R156, R160.reuse, R4 ;  /* 0x000000a09c04723c */ /* 0x080ff00000001804 */
[C---:B----4-:R-:W-:Y:S08]  /*2940*/  HMMA.16816.F32 R8, R136.reuse, R160, R8 ;  /* 0x000000a08808723c */ /* 0x050ff00000001808 */
[-C--:B------:R-:W-:Y:S08]  /*2950*/  HMMA.16816.F32 R12, R136, R162.reuse, R12 ;  /* 0x000000a2880c723c */ /* 0x080ff0000000180c */
[C---:B------:R-:W-:Y:S01]  /*2960*/  HMMA.16816.F32 R16, R156.reuse, R162, R16 ;  /* 0x000000a29c10723c */ /* 0x040fe20000001810 */
[----:B------:R-:W-:Y:S07]  /*2970*/  LDSM.16.M88.4 R160, [R215+0x5080] ;  /* 0x00508000d7a0783b */ /* 0x000fee0000000200 */
[-C--:B-----5:R-:W-:Y:S08]  /*2980*/  HMMA.16816.F32 R20, R156, R148.reuse, R20 ;  /* 0x000000949c14723c */ /* 0x0a0ff00000001814 */
[C---:B------:R-:W-:Y:S08]  /*2990*/  HMMA.16816.F32 R24, R136.reuse, R148, R24 ;  /* 0x000000948818723c */ /* 0x040ff00000001818 */
[-C--:B------:R-:W-:Y:S01]  /*29a0*/  HMMA.16816.F32 R28, R136, R150.reuse, R28 ;  /* 0x00000096881c723c */ /* 0x080fe2000000181c */
[----:B------:R-:W-:Y:S07]  /*29b0*/  LDSM.16.M88.4 R136, [R2+0x8080] ;  /* 0x008080000288783b */ /* 0x000fee0000000200 */
[----:B------:R-:W-:Y:S01]  /*29c0*/  HMMA.16816.F32 R32, R156, R150, R32 ;  /* 0x000000969c20723c */ /* 0x000fe20000001820 */
[----:B------:R-:W3:Y:S06]  /*29d0*/  LDSM.16.M88.4 R148, [R215+0x4080] ;  /* 0x00408000d794783b */ /* 0x000eec0000000200 */
[----:B------:R-:W4:Y:S01]  /*29e0*/  LDSM.16.M88.4 R156, [R3+0x8880] ;  /* 0x00888000039c783b */ /* 0x000f220000000200 */
[-C--:B-1----:R-:W-:Y:S08]  /*29f0*/  HMMA.16816.F32 R4, R132, R140.reuse, R4 ;  /* 0x0000008c8404723c */ /* 0x082ff00000001804 */
[C---:B--2---:R-:W-:Y:S08]  /*2a00*/  HMMA.16816.F32 R8, R144.reuse, R140, R8 ;  /* 0x0000008c9008723c */ /* 0x044ff00000001808 */
[-C--:B------:R-:W-:Y:S08]  /*2a10*/  HMMA.16816.F32 R12, R144, R142.reuse, R12 ;  /* 0x0000008e900c723c */ /* 0x080ff0000000180c */
[C---:B------:R-:W-:Y:S08]  /*2a20*/  HMMA.16816.F32 R16, R132.reuse, R142, R16 ;  /* 0x0000008e8410723c */ /* 0x040ff00000001810 */
[-C--:B------:R-:W-:Y:S08]  /*2a30*/  HMMA.16816.F32 R20, R132, R152.reuse, R20 ;  /* 0x000000988414723c */ /* 0x080ff00000001814 */
[C---:B------:R-:W-:Y:S01]  /*2a40*/  HMMA.16816.F32 R24, R144.reuse, R152, R24 ;  /* 0x000000989018723c */ /* 0x040fe20000001818 */
[----:B------:R1:W2:Y:S07]  /*2a50*/  LDS R153, [R227.X4+0xf080] ;  /* 0x00f08000e3997984 */ /* 0x0002ae0000004800 */
[-C--:B------:R-:W-:Y:S08]  /*2a60*/  HMMA.16816.F32 R28, R144, R154.reuse, R28 ;  /* 0x0000009a901c723c */ /* 0x080ff0000000181c */
[----:B------:R-:W-:Y:S01]  /*2a70*/  HMMA.16816.F32 R32, R132, R154, R32 ;  /* 0x0000009a8420723c */ /* 0x000fe20000001820 */
[----:B------:R1:W1:Y:S06]  /*2a80*/  LDS R154, [R227.X4+0xf0a0] ;  /* 0x00f0a000e39a7984 */ /* 0x00026c0000004800 */
[----:B------:R1:W1:Y:S01]  /*2a90*/  LDS R155, [R227.X4+0xf100] ;  /* 0x00f10000e39b7984 */ /* 0x0002620000004800 */
[-C--:B---3--:R-:W-:Y:S01]  /*2aa0*/  HMMA.16816.F32 R4, R136, R148.reuse, R4 ;  /* 0x000000948804723c */ /* 0x088fe20000001804 */
[----:B------:R-:W-:Y:S04]  /*2ab0*/  MOV R132, UR12 ;  /* 0x0000000c00847c02 */ /* 0x000fe80008000f00 */
[----:B------:R-:W3:Y:S01]  /*2ac0*/  LDS R227, [R227.X4+0xf120] ;  /* 0x00f12000e3e37984 */ /* 0x000ee20000004800 */
[----:B------:R-:W-:Y:S02]  /*2ad0*/  IMAD R132, R132, 0x40, R248 ;  /* 0x0000004084847824 */ /* 0x000fe400078e02f8 */
[C---:B----4-:R-:W-:Y:S04]  /*2ae0*/  HMMA.16816.F32 R8, R156.reuse, R148, R8 ;  /* 0x000000949c08723c */ /* 0x050fe80000001808 */
[C---:B------:R-:W-:Y:S04]  /*2af0*/  IMAD.IADD R3, R132.reuse, 0x1, R251 ;  /* 0x0000000184037824 */ /* 0x040fe800078e02fb */
[-C--:B------:R-:W-:Y:S08]  /*2b00*/  HMMA.16816.F32 R12, R156, R150.reuse, R12 ;  /* 0x000000969c0c723c */ /* 0x080ff0000000180c */
[C---:B------:R-:W-:Y:S07]  /*2b10*/  HMMA.16816.F32 R16, R136.reuse, R150, R16 ;  /* 0x000000968810723c */ /* 0x040fee0000001810 */
[----:B------:R-:W-:Y:S01]  /*2b20*/  IADD3 R151, R132, R249, RZ ;  /* 0x000000f984977210 */ /* 0x000fe20007ffe0ff */
[-C--:B------:R-:W-:Y:S04]  /*2b30*/  HMMA.16816.F32 R20, R136, R160.reuse, R20 ;  /* 0x000000a08814723c */ /* 0x080fe80000001814 */
[----:B------:R-:W-:Y:S04]  /*2b40*/  IMNMX R151, R252, R151, PT ;  /* 0x00000097fc977217 */ /* 0x000fe80003800200 */
[C---:B------:R-:W-:Y:S08]  /*2b50*/  HMMA.16816.F32 R24, R156.reuse, R160, R24 ;  /* 0x000000a09c18723c */ /* 0x040ff00000001818 */
[-C--:B------:R-:W-:Y:S08]  /*2b60*/  HMMA.16816.F32 R28, R156, R162.reuse, R28 ;  /* 0x000000a29c1c723c */ /* 0x080ff0000000181c */
[----:B------:R-:W-:Y:S01]  /*2b70*/  HMMA.16816.F32 R32, R136, R162, R32 ;  /* 0x000000a28820723c */ /* 0x000fe20000001820 */
[----:B------:R-:W-:-:S07]  /*2b80*/  @!P0 BRA `(.L_x_222) ;  /* 0x000001a000008947 */ /* 0x000fce0003800000 */
[----:B-123--:R-:W-:Y:S01]  /*2b90*/  IMAD.MOV.U32 R0, RZ, RZ, c[0x0][0x168] ;  /* 0x00005a00ff007624 */ /* 0x00efe200078e00ff */
        /* <DEDUP_REMOVED lines=13> */
.L_x_224:
[----:B------:R-:W-:Y:S04]  /*2c70*/  MOV R2, 0x1 ;  /* 0x0000000100027802 */ /* 0x000fe80000000f00 */
[----:B------:R-:W-:Y:S11]  /*2c80*/  ISETP.NE.AND P1, PT, R2, c[0x0][0x2a8], PT ;  /* 0x0000aa0002007a0c */ /* 0x000ff60003f25270 */
[----:B------:R-:W-:Y:S02]  /*2c90*/  @!UPT UIADD3 URZ, URZ, URZ, URZ ;  /* 0x0000003f3f3ff290 */ /* 0x000fe4000fffe03f */
[----:B------:R-:W-:Y:S05]  /*2ca0*/  @P1 IMAD.HI.U32 R2, R0, c[0x0][0x2ac], RZ ;  /* 0x0000ab0000021a27 */ /* 0x000fea00078e00ff */
[----:B------:R-:W-:Y:S02]  /*2cb0*/  @P1 SHF.R.U32.HI R0, RZ, c[0x0][0x2b0], R2 ;  /* 0x0000ac00ff001a19 */ /* 0x000fe40000011602 */
.L_x_225:
[----:B------:R-:W-:Y:S05]  /*2cc0*/  BSYNC B0 ;  /* 0x0000000000007941 */ /* 0x000fea0003800000 */
.L_x_223:
[----:B------:R-:W-:Y:S04]  /*2cd0*/  IMAD.MOV.U32 R2, RZ, RZ, c[0x0][0x2a8] ;  /* 0x0000aa00ff027624 */ /* 0x000fe800078e00ff */
[----:B------:R-:W-:Y:S04]  /*2ce0*/  IMAD R0, R0, R2, -UR5 ;  /* 0x8000000500007e24 */ /* 0x000fe8000f8e0202 */
[----:B------:R-:W-:Y:S05]  /*2cf0*/  IMAD.IADD R0, R0, 0x1, -R250 ;  /* 0x0000000100007824 */ /* 0x000fea00078e0afa */
[----:B------:R-:W-:Y:S02]  /*2d00*/  IADD3 R2, R0, c[0x0][0x2a8], RZ ;  /* 0x0000aa0000027a10 */ /* 0x000fe40007ffe0ff */
[----:B------:R-:W-:Y:S02]  /*2d10*/  IMNMX R3, R3, R0, !PT ;  /* 0x0000000003037217 */ /* 0x000fe40007800200 */
[----:B------:R-:W-:Y:S02]  /*2d20*/  IMNMX R151, R151, R2, PT ;  /* 0x0000000297977217 */ /* 0x000fe40003800200 */
.L_x_222:
[----:B-123--:R-:W-:Y:S05]  /*2d30*/  IADD3 R0, R132, 0x8, RZ ;  /* 0x0000000884007810 */ /* 0x00efea0007ffe0ff */
[--C-:B------:R-:W-:Y:S02]  /*2d40*/  IMAD.IADD R150, R249, 0x1, R0.reuse ;  /* 0x00000001f9967824 */ /* 0x100fe400078e0200 */
[----:B------:R-:W-:Y:S03]  /*2d50*/  IMAD.IADD R2, R251, 0x1, R0 ;  /* 0x00000001fb027824 */ /* 0x000fe600078e0200 */
        /* <DEDUP_REMOVED lines=16> */
.L_x_228:
[----:B------:R-:W-:Y:S04]  /*2e60*/  MOV R133, 0x1 ;  /* 0x0000000100857802 */ /* 0x000fe80000000f00 */
[----:B------:R-:W-:Y:S11]  /*2e70*/  ISETP.NE.AND P1, PT, R133, c[0x0][0x2a8], PT ;  /* 0x0000aa0085007a0c */ /* 0x000ff60003f25270 */
[----:B------:R-:W-:Y:S02]  /*2e80*/  @!UPT UIADD3 URZ, URZ, URZ, URZ ;  /* 0x0000003f3f3ff290 */ /* 0x000fe4000fffe03f */
[----:B------:R-:W-:Y:S05]  /*2e90*/  @P1 IMAD.HI.U32 R133, R0, c[0x0][0x2ac], RZ ;  /* 0x0000ab0000851a27 */ /* 0x000fea00078e00ff */
[----:B------:R-:W-:Y:S02]  /*2ea0*/  @P1 SHF.R.U32.HI R0, RZ, c[0x0][0x2b0], R133 ;  /* 0x0000ac00ff001a19 */ /* 0x000fe40000011685 */
.L_x_229:
[----:B------:R-:W-:Y:S05]  /*2eb0*/  BSYNC B0 ;  /* 0x0000000000007941 */ /* 0x000fea0003800000 */
.L_x_227:
[----:B------:R-:W-:Y:S04]  /*2ec0*/  IMAD.MOV.U32 R133, RZ, RZ, c[0x0][0x2a8] ;  /* 0x0000aa00ff857624 */ /* 0x000fe800078e00ff */
[----:B------:R-:W-:Y:S04]  /*2ed0*/  IMAD R0, R0, R133, -UR5 ;  /* 0x8000000500007e24 */ /* 0x000fe8000f8e0285 */
[----:B------:R-:W-:Y:S05]  /*2ee0*/  IMAD.IADD R0, R0, 0x1, -R250 ;  /* 0x0000000100007824 */ /* 0x000fea00078e0afa */
[----:B------:R-:W-:Y:S02]  /*2ef0*/  IADD3 R133, R0, c[0x0][0x2a8], RZ ;  /* 0x0000aa0000857a10 */ /* 0x000fe40007ffe0ff */
[----:B------:R-:W-:Y:S02]  /*2f00*/  IMNMX R2, R2, R0, !PT ;  /* 0x0000000002027217 */ /* 0x000fe40007800200 */
[----:B------:R-:W-:Y:S02]  /*2f10*/  IMNMX R150, R150, R133, PT ;  /* 0x0000008596967217 */ /* 0x000fe40003800200 */
.L_x_226:
[----:B------:R-:W-:Y:S05]  /*2f20*/  IADD3 R133, R132, 0x20, RZ ;  /* 0x0000002084857810 */ /* 0x000fea0007ffe0ff */
        /* <DEDUP_REMOVED lines=18> */
.L_x_232:
[----:B------:R-:W-:Y:S04]  /*3050*/  MOV R134, 0x1 ;  /* 0x0000000100867802 */ /* 0x000fe80000000f00 */
[----:B------:R-:W-:Y:S11]  /*3060*/  ISETP.NE.AND P1, PT, R134, c[0x0][0x2a8], PT ;  /* 0x0000aa0086007a0c */ /* 0x000ff60003f25270 */
[----:B------:R-:W-:Y:S02]  /*3070*/  @!UPT UIADD3 URZ, URZ, URZ, URZ ;  /* 0x0000003f3f3ff290 */ /* 0x000fe4000fffe03f */
[----:B------:R-:W-:Y:S05]  /*3080*/  @P1 IMAD.HI.U32 R134, R133, c[0x0][0x2ac], RZ ;  /* 0x0000ab0085861a27 */ /* 0x000fea00078e00ff */
[----:B------:R-:W-:Y:S02]  /*3090*/  @P1 SHF.R.U32.HI R133, RZ, c[0x0][0x2b0], R134 ;  /* 0x0000ac00ff851a19 */ /* 0x000fe40000011686 */
.L_x_233:
[----:B------:R-:W-:Y:S05]  /*30a0*/  BSYNC B0 ;  /* 0x0000000000007941 */ /* 0x000fea0003800000 */
.L_x_231:
[----:B------:R-:W-:Y:S04]  /*30b0*/  IMAD.MOV.U32 R134, RZ, RZ, c[0x0][0x2a8] ;  /* 0x0000aa00ff867624 */ /* 0x000fe800078e00ff */
[----:B------:R-:W-:Y:S04]  /*30c0*/  IMAD R133, R133, R134, -UR5 ;  /* 0x8000000585857e24 */ /* 0x000fe8000f8e0286 */
[----:B------:R-:W-:Y:S05]  /*30d0*/  IMAD.IADD R133, R133, 0x1, -R250 ;  /* 0x0000000185857824 */ /* 0x000fea00078e0afa */
[----:B------:R-:W-:Y:S02]  /*30e0*/  IADD3 R134, R133, c[0x0][0x2a8], RZ ;  /* 0x0000aa0085867a10 */ /* 0x000fe40007ffe0ff */
[----:B------:R-:W-:Y:S02]  /*30f0*/  IMNMX R0, R0, R133, !PT ;  /* 0x0000008500007217 */ /* 0x000fe40007800200 */
[----:B------:R-:W-:Y:S02]  /*3100*/  IMNMX R149, R149, R134, PT ;  /* 0x0000008695957217 */ /* 0x000fe40003800200 */
.L_x_230:
        /* <DEDUP_REMOVED lines=19> */
.L_x_236:
[----:B------:R-:W-:Y:S04]  /*3240*/  MOV R133, 0x1 ;  /* 0x0000000100857802 */ /* 0x000fe80000000f00 */
[----:B------:R-:W-:Y:S11]  /*3250*/  ISETP.NE.AND P0, PT, R133, c[0x0][0x2a8], PT ;  /* 0x0000aa0085007a0c */ /* 0x000ff60003f05270 */
[----:B------:R-:W-:Y:S02]  /*3260*/  @!UPT UIADD3 URZ, URZ, URZ, URZ ;  /* 0x0000003f3f3ff290 */ /* 0x000fe4000fffe03f */
[----:B------:R-:W-:Y:S05]  /*3270*/  @P0 IMAD.HI.U32 R133, R132, c[0x0][0x2ac], RZ ;  /* 0x0000ab0084850a27 */ /* 0x000fea00078e00ff */
[----:B------:R-:W-:Y:S02]  /*3280*/  @P0 SHF.R.U32.HI R132, RZ, c[0x0][0x2b0], R133 ;  /* 0x0000ac00ff840a19 */ /* 0x000fe40000011685 */
.L_x_237:
[----:B------:R-:W-:Y:S05]  /*3290*/  BSYNC B0 ;  /* 0x0000000000007941 */ /* 0x000fea0003800000 */
.L_x_235:
[----:B------:R-:W-:Y:S04]  /*32a0*/  IMAD.MOV.U32 R133, RZ, RZ, c[0x0][0x2a8] ;  /* 0x0000aa00ff857624 */ /* 0x000fe800078e00ff */
[----:B------:R-:W-:Y:S04]  /*32b0*/  IMAD R132, R132, R133, -UR5 ;  /* 0x8000000584847e24 */ /* 0x000fe8000f8e0285 */
[----:B------:R-:W-:Y:S05]  /*32c0*/  IMAD.IADD R132, R132, 0x1, -R250 ;  /* 0x0000000184847824 */ /* 0x000fea00078e0afa */
[----:B------:R-:W-:Y:S02]  /*32d0*/  IADD3 R133, R132, c[0x0][0x2a8], RZ ;  /* 0x0000aa0084857a10 */ /* 0x000fe40007ffe0ff */
[----:B------:R-:W-:Y:S02]  /*32e0*/  IMNMX R148, R148, R132, !PT ;  /* 0x0000008494947217 */ /* 0x000fe40007800200 */
[----:B------:R-:W-:Y:S02]  /*32f0*/  IMNMX R152, R152, R133, PT ;  /* 0x0000008598987217 */ /* 0x000fe40003800200 */
.L_x_234:
        /* <DEDUP_REMOVED lines=10> */
[----:B------:R-:W5:Y:S01]  /*33a0*/  LDL R233, [R1+0x18] ;  /* 0x0000180001e97983 */ /* 0x000f620000100800 */
[----:B------:R-:W-:Y:S02]  /*33b0*/  ULDC.64 UR6, c[0x0][0x178] ;  /* 0x00005e0000067ab9 */ /* 0x000fe40000000a00 */
[----:B------:R-:W-:Y:S01]  /*33c0*/  UIMAD.WIDE.U32 UR24, UR20, UR6, URZ ;  /* 0x00000006141872a5 */ /* 0x000fe2000f8e003f */
[----:B----4-:R-:W4:Y:S01]  /*33d0*/  LDL.64 R234, [R1+0x30] ;  /* 0x0000300001ea7983 */ /* 0x010f220000100a00 */
[----:B------:R-:W-:Y:S03]  /*33e0*/  USHF.R.S32.HI UR21, URZ, 0x1f, UR20 ;  /* 0x0000001f3f157899 */ /* 0x000fe60008011414 */
[----:B---3--:R-:W3:Y:S01]  /*33f0*/  LDL R161, [R1+0x48] ;  /* 0x0000480001a17983 */ /* 0x008ee20000100800 */
[----:B------:R-:W-:Y:S01]  /*3400*/  IMAD.U32 R156, RZ, RZ, UR24 ;  /* 0x00000018ff9c7e24 */ /* 0x000fe2000f8e00ff */
[----:B------:R-:W-:Y:S01]  /*3410*/  UIMAD UR21, UR21, UR6, URZ ;  /* 0x00000006151572a4 */ /* 0x000fe2000f8e023f */
[----:B------:R-:W-:Y:S01]  /*3420*/  IMAD.U32 R157, RZ, RZ, UR24 ;  /* 0x00000018ff9d7e24 */ /* 0x000fe2000f8e00ff */
[----:B--2---:R-:W2:Y:S01]  /*3430*/  LDL R160, [R1+0x1c] ;  /* 0x00001c0001a07983 */ /* 0x004ea20000100800 */
[----:B------:R-:W-:Y:S02]  /*3440*/  UIMAD UR6, UR20, -0x40, UR15 ;  /* 0xffffffc0140678a4 */ /* 0x000fe4000f8e020f */
[----:B------:R-:W-:Y:S01]  /*3450*/  UIMAD UR21, UR20, UR7, UR21 ;  /* 0x00000007141572a4 */ /* 0x000fe2000f8e0215 */
[----:B------:R-:W2:Y:S03]  /*3460*/  LDL R232, [R1+0x44] ;  /* 0x0000440001e87983 */ /* 0x000ea60000100800 */
[C---:B------:R-:W-:Y:S01]  /*3470*/  ISETP.LT.AND P3, PT, R244.reuse, UR6, PT ;  /* 0x00000006f4007c0c */ /* 0x040fe2000bf61270 */
[----:B------:R-:W2:Y:S01]  /*3480*/  LDL.64 R230, [R1+0x10] ;  /* 0x0000100001e67983 */ /* 0x000ea20000100a00 */
[----:B------:R-:W-:Y:S03]  /*3490*/  UIADD3 UR21, UR25, UR21, URZ ;  /* 0x0000001519157290 */ /* 0x000fe6000fffe03f */
[----:B------:R-:W2:Y:S03]  /*34a0*/  LDL.64 R162, [R1+0x8] ;  /* 0x0000080001a27983 */ /* 0x000ea60000100a00 */
[----:B------:R-:W-:Y:S01]  /*34b0*/  IMAD.U32 R158, RZ, RZ, UR21 ;  /* 0x00000015ff9e7e24 */ /* 0x000fe2000f8e00ff */
[----:B------:R-:W1:Y:S01]  /*34c0*/  @!P2 S2R R159, SR_CTAID.Y ;  /* 0x00000000009fa919 */ /* 0x000e620000002600 */
[C---:B-----5:R-:W-:Y:S02]  /*34d0*/  LOP3.LUT P5, RZ, R233.reuse, 0x1, RZ, 0xc0, !PT ;  /* 0x00000001e9ff7812 */ /* 0x060fe400078ac0ff */
[----:B------:R-:W-:Y:S02]  /*34e0*/  LOP3.LUT P4, RZ, R233, 0x2, RZ, 0xc0, !PT ;  /* 0x00000002e9ff7812 */ /* 0x000fe4000788c0ff */
[----:B----4-:R-:W-:Y:S02]  /*34f0*/  LEA R157, P0, R157, R234, 0x6 ;  /* 0x000000ea9d9d7211 */ /* 0x010fe400078030ff */
[C---:B------:R-:W-:Y:S02]  /*3500*/  ISETP.GE.OR P5, PT, R244.reuse, UR6, !P5 ;  /* 0x00000006f4007c0c */ /* 0x040fe4000efa6670 */
[----:B------:R-:W-:Y:S02]  /*3510*/  ISETP.GE.OR P4, PT, R244, UR6, !P4 ;  /* 0x00000006f4007c0c */ /* 0x000fe4000e786670 */
[----:B---3--:R-:W-:Y:S01]  /*3520*/  LEA.HI.X R158, R156, R161, R158, 0x6, P0 ;  /* 0x000000a19c9e7211 */ /* 0x008fe200000f349e */
[----:B------:R-:W-:Y:S01]  /*3530*/  IMAD.U32 R161, RZ, RZ, UR18 ;  /* 0x00000012ffa17e24 */ /* 0x000fe2000f8e00ff */
[C---:B------:R-:W-:Y:S02]  /*3540*/  LEA R156, P0, R157.reuse, c[0x0][0x160], 0x1 ;  /* 0x000058009d9c7a11 */ /* 0x040fe400078008ff */
[----:B--2---:R-:W-:Y:S02]  /*3550*/  ISETP.GE.OR P3, PT, R160, c[0x0][0x16c], !P3 ;  /* 0x00005b00a0007a0c */ /* 0x004fe40005f66670 */
[----:B------:R-:W-:Y:S01]  /*3560*/  LEA.HI.X R157, R157, c[0x0][0x164], R158, 0x1, P0 ;  /* 0x000059009d9d7a11 */ /* 0x000fe200000f0c9e */
[----:B------:R-:W-:Y:S01]  /*3570*/  IMAD R158, R161, 0x3000, R232 ;  /* 0x00003000a19e7824 */ /* 0x000fe200078e02e8 */
[----:B-1----:R-:W-:Y:S04]  /*3580*/  @!P2 SHF.R.S32.HI R160, RZ, 0x1f, R159 ;  /* 0x0000001fffa0a819 */ /* 0x002fe8000001149f */
[----:B------:R-:W-:Y:S01]  /*3590*/  @!PT LDS RZ, [RZ] ;  /* 0x00000000fffff984 */ /* 0x000fe20000000800 */
[----:B------:R-:W-:Y:S01]  /*35a0*/  @!PT LDS RZ, [RZ] ;  /* 0x00000000fffff984 */ /* 0x000fe20000000800 */
[----:B------:R-:W-:Y:S01]  /*35b0*/  @!PT LDS RZ, [RZ] ;  /* 0x00000000fffff984 */ /* 0x000fe20000000800 */
[----:B------:R1:W-:Y:S01]  /*35c0*/  LDGSTS.E.BYPASS.LTC128B.128 [R158], [R156.64], !P5 ;  /* 0x000000009c9e7fae */ /* 0x0003e2000e901d56 */
[----:B------:R-:W-:Y:S03]  /*35d0*/  @!P2 IMAD R160, R160, c[0x0][0x270], RZ ;  /* 0x00009c00a0a0aa24 */ /* 0x000fe600078e02ff */
[----:B------:R1:W-:Y:S04]  /*35e0*/  LDGSTS.E.BYPASS.LTC128B.128 [R158+0x1000], [R156.64+0x40], !P4 ;  /* 0x010000409c9e7fae */ /* 0x0003e8000e101d56 */
[----:B------:R1:W-:Y:S02]  /*35f0*/  LDGSTS.E.BYPASS.LTC128B.128 [R158+0x2000], [R156.64+0x80], !P3 ;  /* 0x020000809c9e7fae */ /* 0x0003e4000d901d56 */
[----:B-1----:R-:W-:Y:S02]  /*3600*/  IMAD.U32 R158, RZ, RZ, UR12 ;  /* 0x0000000cff9e7e24 */ /* 0x002fe4000f8e00ff */
[----:B------:R-:W-:Y:S02]  /*3610*/  @!P2 IMAD.MOV.U32 R156, RZ, RZ, R230 ;  /* 0x000000ffff9ca224 */ /* 0x000fe400078e00e6 */
[----:B------:R-:W-:Y:S01]  /*3620*/  @!P2 IMAD.MOV.U32 R157, RZ, RZ, R231 ;  /* 0x000000ffff9da224 */ /* 0x000fe200078e00e7 */
[----:B------:R-:W-:Y:S03]  /*3630*/  @!P2 LEA R158, R158, 0x40, 0x6 ;  /* 0x000000409e9ea811 */ /* 0x000fe600078e30ff */
[C---:B------:R-:W-:Y:S04]  /*3640*/  @!P2 IMAD.WIDE.U32 R156, R159.reuse, c[0x0][0x270], R156 ;  /* 0x00009c009f9caa25 */ /* 0x040fe800078e009c */
[----:B------:R-:W-:Y:S02]  /*3650*/  @!P2 IMAD R159, R159, c[0x0][0x274], R160 ;  /* 0x00009d009f9faa24 */ /* 0x000fe400078e02a0 */
[----:B------:R-:W-:Y:S02]  /*3660*/  IMAD.U32 R160, RZ, RZ, UR18 ;  /* 0x00000012ffa07e24 */ /* 0x000fe4000f8e00ff */
[----:B------:R-:W-:Y:S01]  /*3670*/  @!P2 IMAD.IADD R161, R157, 0x1, R159 ;  /* 0x000000019da1a824 */ /* 0x000fe200078e029f */
[----:B------:R-:W-:Y:S01]  /*3680*/  @!P2 IADD3 R157, P3, P0, R158, UR16, R156 ;  /* 0x000000109e9dac10 */ /* 0x000fe2000f87e09c */
[----:B------:R-:W-:Y:S01]  /*3690*/  @!P2 IMAD R159, R160, 0x10, R162 ;  /* 0x00000010a09fa824 */ /* 0x000fe200078e02a2 */
[----:B------:R-:W-:Y:S03]  /*36a0*/  @!P2 SHF.R.S32.HI R158, RZ, 0x1f, R158 ;  /* 0x0000001fff9ea819 */ /* 0x000fe6000001149e */
[----:B------:R-:W-:Y:S01]  /*36b0*/  @!P2 IMAD.SHL.U32 R159, R159, 0x4, RZ ;  /* 0x000000049f9fa824 */ /* 0x000fe200078e00ff */
[----:B------:R-:W-:Y:S02]  /*36c0*/  @!P2 IADD3.X R158, R158, UR8, R161, P3, P0 ;  /* 0x000000089e9eac10 */ /* 0x000fe40009fe04a1 */
[C---:B------:R-:W-:Y:S04]  /*36d0*/  @!P2 LEA R156, P0, R157.reuse, c[0x0][0x258], 0x2 ;  /* 0x000096009d9caa11 */ /* 0x040fe800078010ff */
[----:B------:R-:W-:Y:S01]  /*36e0*/  @!P2 LEA.HI.X R157, R157, c[0x0][0x25c], R158, 0x2, P0 ;  /* 0x000097009d9daa11 */ /* 0x000fe200000f149e */
[----:B------:R-:W-:Y:S05]  /*36f0*/  @!P2 IMAD.SHL.U32 R158, R159, 0x4, RZ ;  /* 0x000000049f9ea824 */ /* 0x000fea00078e00ff */
[----:B------:R1:W-:Y:S03]  /*3700*/  @!P2 LDGSTS.E.BYPASS.LTC128B.128 [R158+0xf080], [R156.64] ;  /* 0x0f0800009c9eafae */ /* 0x0003e6000b901d56 */
.L_x_238:
[----:B------:R-:W-:Y:S01]  /*3710*/  PLOP3.LUT P0, PT, PT, PT, UP4, 0x80, 0x0 ;  /* 0x000000000000781c */ /* 0x000fe20003f0f048 */
[----:B------:R-:W0:Y:S03]  /*3720*/  LDGDEPBAR ;  /* 0x00000000000079af */ /* 0x000e260000000000 */
[C---:B------:R-:W-:Y:S02]  /*3730*/  ISETP.GT.AND P6, PT, R3.reuse, RZ, P0 ;  /* 0x000000ff0300720c */ /* 0x040fe400007c4270 */
[----:B------:R-:W-:Y:S02]  /*3740*/  ISETP.GT.AND P5, PT, R3, 0x1, P0 ;  /* 0x000000010300780c */ /* 0x000fe400007a4270 */
[C---:B------:R-:W-:Y:S02]  /*3750*/  ISETP.GT.AND P4, PT, R2.reuse, RZ, P0 ;  /* 0x000000ff0200720c */ /* 0x040fe40000784270 */
[----:B------:R-:W-:Y:S02]  /*3760*/  ISETP.GT.AND P3, PT, R2, 0x1, P0 ;  /* 0x000000010200780c */ /* 0x000fe40000764270 */
[C---:B------:R-:W-:Y:S02]  /*3770*/  ISETP.LT.OR P6, PT, R151.reuse, 0x1, P6 ;  /* 0x000000019700780c */ /* 0x040fe400037c1670 */
[----:B------:R-:W-:Y:S02]  /*3780*/  ISETP.LT.OR P5, PT, R151, 0x2, P5 ;  /* 0x000000029700780c */ /* 0x000fe40002fa1670 */
[C---:B------:R-:W-:Y:S02]  /*3790*/  ISETP.LT.OR P4, PT, R150.reuse, 0x1, P4 ;  /* 0x000000019600780c */ /* 0x040fe40002781670 */
[----:B------:R-:W-:Y:S02]  /*37a0*/  ISETP.LT.OR P3, PT, R150, 0x2, P3 ;  /* 0x000000029600780c */ /* 0x000fe40001f61670 */
[----:B------:R-:W-:Y:S02]  /*37b0*/  FSEL R161, R4, -INF , !P6 ;  /* 0xff80000004a17808 */ /* 0x000fe40007000000 */
[----:B------:R-:W-:Y:S02]  /*37c0*/  FSEL R160, R5, -INF , !P5 ;  /* 0xff80000005a07808 */ /* 0x000fe40006800000 */
[----:B------:R-:W-:Y:S01]  /*37d0*/  FSEL R163, R6, -INF , !P4 ;  /* 0xff80000006a37808 */ /* 0x000fe20006000000 */
[--C-:B------:R-:W-:Y:S01]  /*37e0*/  FFMA.FTZ R161, R161, c[0x0][0x29c], -R153.reuse ;  /* 0x0000a700a1a17a23 */ /* 0x100fe20000010899 */
[----:B------:R-:W-:Y:S01]  /*37f0*/  FSEL R162, R7, -INF , !P3 ;  /* 0xff80000007a27808 */ /* 0x000fe20005800000 */
[--C-:B------:R-:W-:Y:S01]  /*3800*/  FFMA.FTZ R160, R160, c[0x0][0x29c], -R153.reuse ;  /* 0x0000a700a0a07a23 */ /* 0x100fe20000010899 */
[-C--:B--2---:R-:W-:Y:S03]  /*3810*/  HMMA.16816.F32 R4, R132, R164.reuse, RZ ;  /* 0x000000a48404723c */ /* 0x084fe600000018ff */
[C---:B------:R-:W-:Y:S01]  /*3820*/  ISETP.GT.AND P6, PT, R3.reuse, 0x20, P0 ;  /* 0x000000200300780c */ /* 0x040fe200007c4270 */
[--C-:B------:R-:W-:Y:S01]  /*3830*/  FFMA.FTZ R162, R162, c[0x0][0x29c], -R154.reuse ;  /* 0x0000a700a2a27a23 */ /* 0x100fe2000001089a */
[----:B------:R-:W-:Y:S01]  /*3840*/  ISETP.GT.AND P5, PT, R3, 0x21, P0 ;  /* 0x000000210300780c */ /* 0x000fe200007a4270 */
[--C-:B------:R-:W-:Y:S01]  /*3850*/  FFMA.FTZ R163, R163, c[0x0][0x29c], -R154.reuse ;  /* 0x0000a700a3a37a23 */ /* 0x100fe2000001089a */
[C---:B------:R-:W-:Y:S02]  /*3860*/  ISETP.GT.AND P4, PT, R2.reuse, 0x20, P0 ;  /* 0x000000200200780c */ /* 0x040fe40000784270 */
[----:B------:R-:W-:Y:S02]  /*3870*/  ISETP.GT.AND P3, PT, R2, 0x21, P0 ;  /* 0x000000210200780c */ /* 0x000fe40000764270 */
[C---:B------:R-:W-:Y:S02]  /*3880*/  ISETP.LT.OR P6, PT, R151.reuse, 0x21, P6 ;  /* 0x000000219700780c */ /* 0x040fe400037c1670 */
[----:B------:R-:W-:Y:S02]  /*3890*/  ISETP.LT.OR P5, PT, R151, 0x22, P5 ;  /* 0x000000229700780c */ /* 0x000fe40002fa1670 */
[C---:B------:R-:W-:Y:S02]  /*38a0*/  ISETP.LT.OR P4, PT, R150.reuse, 0x21, P4 ;  /* 0x000000219600780c */ /* 0x040fe40002781670 */
[----:B------:R-:W-:Y:S02]  /*38b0*/  ISETP.LT.OR P3, PT, R150, 0x22, P3 ;  /* 0x000000229600780c */ /* 0x000fe40001f61670 */
[----:B-1----:R-:W-:Y:S02]  /*38c0*/  FSEL R157, R16, -INF , !P6 ;  /* 0xff800000109d7808 */ /* 0x002fe40007000000 */
[----:B------:R-:W-:Y:S02]  /*38d0*/  ISETP.GT.AND P6, PT, R3, 0x40, P0 ;  /* 0x000000400300780c */ /* 0x000fe400007c4270 */
[----:B------:R-:W-:Y:S01]  /*38e0*/  FSEL R156, R17, -INF , !P5 ;  /* 0xff800000119c7808 */ /* 0x000fe20006800000 */
[--C-:B------:R-:W-:Y:S01]  /*38f0*/  FFMA.FTZ R157, R157, c[0x0][0x29c], -R153.reuse ;  /* 0x0000a7009d9d7a23 */ /* 0x100fe20000010899 */
[----:B------:R-:W-:Y:S02]  /*3900*/  ISETP.GT.AND P5, PT, R3, 0x41, P0 ;  /* 0x000000410300780c */ /* 0x000fe400007a4270 */
[----:B------:R-:W-:Y:S01]  /*3910*/  FSEL R159, R18, -INF , !P4 ;  /* 0xff800000129f7808 */ /* 0x000fe20006000000 */
[--C-:B------:R-:W-:Y:S01]  /*3920*/  FFMA.FTZ R230, R156, c[0x0][0x29c], -R153.reuse ;  /* 0x0000a7009ce67a23 */ /* 0x100fe20000010899 */
[----:B------:R-:W-:Y:S02]  /*3930*/  FSEL R158, R19, -INF , !P3 ;  /* 0xff800000139e7808 */ /* 0x000fe40005800000 */
[C---:B------:R-:W-:Y:S01]  /*3940*/  ISETP.GT.AND P4, PT, R2.reuse, 0x40, P0 ;  /* 0x000000400200780c */ /* 0x040fe20000784270 */
[--C-:B------:R-:W-:Y:S01]  /*3950*/  FFMA.FTZ R159, R159, c[0x0][0x29c], -R154.reuse ;  /* 0x0000a7009f9f7a23 */ /* 0x100fe2000001089a */
[----:B------:R-:W-:Y:S01]  /*3960*/  ISETP.GT.AND P3, PT, R2, 0x41, P0 ;  /* 0x000000410200780c */ /* 0x000fe20000764270 */
[--C-:B------:R-:W-:Y:S01]  /*3970*/  FFMA.FTZ R158, R158, c[0x0][0x29c], -R154.reuse ;  /* 0x0000a7009e9e7a23 */ /* 0x100fe2000001089a */
[C---:B------:R-:W-:Y:S02]  /*3980*/  ISETP.LT.OR P6, PT, R151.reuse, 0x41, P6 ;  /* 0x000000419700780c */ /* 0x040fe400037c1670 */
[----:B------:R-:W-:Y:S02]  /*3990*/  ISETP.LT.OR P5, PT, R151, 0x42, P5 ;  /* 0x000000429700780c */ /* 0x000fe40002fa1670 */
[C---:B------:R-:W-:Y:S02]  /*39a0*/  ISETP.LT.OR P4, PT, R150.reuse, 0x41, P4 ;  /* 0x000000419600780c */ /* 0x040fe40002781670 */
[----:B------:R-:W-:Y:S02]  /*39b0*/  ISETP.LT.OR P3, PT, R150, 0x42, P3 ;  /* 0x000000429600780c */ /* 0x000fe40001f61670 */
[----:B------:R-:W-:Y:S02]  /*39c0*/  FSEL R18, R20, -INF , !P6 ;  /* 0xff80000014127808 */ /* 0x000fe40007000000 */
        /* <DEDUP_REMOVED lines=19> */
[----:B------:R-:W-:Y:S01]  /*3b00*/  FFMA.FTZ R153, R33, c[0x0][0x29c], -R153 ;  /* 0x0000a70021997a23 */ /* 0x000fe20000010899 */
[C---:B------:R-:W-:Y:S02]  /*3b10*/  ISETP.GT.AND P6, PT, R0.reuse, RZ, P0 ;  /* 0x000000ff0000720c */ /* 0x040fe400007c4270 */
[----:B------:R-:W-:Y:S02]  /*3b20*/  ISETP.GT.AND P5, PT, R0, 0x1, P0 ;  /* 0x000000010000780c */ /* 0x000fe400007a4270 */
[C---:B------:R-:W-:Y:S01]  /*3b30*/  ISETP.GT.AND P4, PT, R148.reuse, RZ, P0 ;  /* 0x000000ff9400720c */ /* 0x040fe20000784270 */
[----:B------:R-:W-:Y:S01]  /*3b40*/  MUFU.EX2 R153, R153 ;  /* 0x0000009900997308 */ /* 0x000fe20000000800 */
[----:B------:R-:W-:Y:S02]  /*3b50*/  ISETP.GT.AND P3, PT, R148, 0x1, P0 ;  /* 0x000000019400780c */ /* 0x000fe40000764270 */
[C---:B------:R-:W-:Y:S02]  /*3b60*/  ISETP.LT.OR P6, PT, R149.reuse, 0x1, P6 ;  /* 0x000000019500780c */ /* 0x040fe400037c1670 */
[----:B------:R-:W-:Y:S02]  /*3b70*/  ISETP.LT.OR P5, PT, R149, 0x2, P5 ;  /* 0x000000029500780c */ /* 0x000fe40002fa1670 */
[C---:B------:R-:W-:Y:S02]  /*3b80*/  ISETP.LT.OR P4, PT, R152.reuse, 0x1, P4 ;  /* 0x000000019800780c */ /* 0x040fe40002781670 */
[----:B------:R-:W-:Y:S02]  /*3b90*/  ISETP.LT.OR P3, PT, R152, 0x2, P3 ;  /* 0x000000029800780c */ /* 0x000fe40001f61670 */
[----:B------:R-:W-:Y:S02]  /*3ba0*/  FSEL R22, R8, -INF , !P6 ;  /* 0xff80000008167808 */ /* 0x000fe40007000000 */
[----:B------:R-:W-:Y:S02]  /*3bb0*/  FSEL R21, R9, -INF , !P5 ;  /* 0xff80000009157808 */ /* 0x000fe40006800000 */
[----:B------:R-:W-:Y:S02]  /*3bc0*/  FSEL R20, R10, -INF , !P4 ;  /* 0xff8000000a147808 */ /* 0x000fe40006000000 */
[----:B------:R-:W-:Y:S02]  /*3bd0*/  FSEL R151, R11, -INF , !P3 ;  /* 0xff8000000b977808 */ /* 0x000fe40005800000 */
[C---:B---3--:R-:W-:Y:S02]  /*3be0*/  HMMA.16816.F32 R8, R136.reuse, R164, RZ ;  /* 0x000000a48808723c */ /* 0x048fe400000018ff */
[----:B------:R-:W-:Y:S01]  /*3bf0*/  ISETP.GT.AND P5, PT, R0, 0x20, P0 ;  /* 0x000000200000780c */ /* 0x000fe200007a4270 */
[--C-:B------:R-:W-:Y:S01]  /*3c00*/  FFMA.FTZ R234, R20, c[0x0][0x29c], -R227.reuse ;  /* 0x0000a70014ea7a23 */ /* 0x100fe200000108e3 */
[----:B------:R-:W-:Y:S01]  /*3c10*/  ISETP.GT.AND P6, PT, R0, 0x21, P0 ;  /* 0x000000210000780c */ /* 0x000fe200007c4270 */
[----:B------:R-:W-:Y:S01]  /*3c20*/  FFMA.FTZ R240, R151, c[0x0][0x29c], -R227 ;  /* 0x0000a70097f07a23 */ /* 0x000fe200000108e3 */
[C---:B------:R-:W-:Y:S02]  /*3c30*/  ISETP.GT.AND P4, PT, R148.reuse, 0x20, P0 ;  /* 0x000000209400780c */ /* 0x040fe40000784270 */
[----:B------:R-:W-:Y:S02]  /*3c40*/  ISETP.GT.AND P3, PT, R148, 0x21, P0 ;  /* 0x000000219400780c */ /* 0x000fe40000764270 */
        /* <DEDUP_REMOVED lines=8> */
[----:B------:R-:W-:Y:S01]  /*3cd0*/  FSEL R150, R14, -INF , !P4 ;  /* 0xff8000000e967808 */ /* 0x000fe20006000000 */
[----:B------:R-:W-:Y:S01]  /*3ce0*/  LDS R3, [R248.X4+0xf280] ;  /* 0x00f28000f8037984 */ /* 0x000fe20000004800 */
[----:B------:R-:W-:Y:S01]  /*3cf0*/  FSEL R34, R15, -INF , !P3 ;  /* 0xff8000000f227808 */ /* 0x000fe20005800000 */
[----:B------:R-:W-:Y:S01]  /*3d00*/  FFMA.FTZ R239, R2, c[0x0][0x29c], -R155 ;  /* 0x0000a70002ef7a23 */ /* 0x000fe2000001089b */
[-C--:B------:R-:W-:Y:S01]  /*3d10*/  HMMA.16816.F32 R12, R136, R166.reuse, RZ ;  /* 0x000000a6880c723c */ /* 0x080fe200000018ff */
[----:B------:R-:W-:Y:S01]  /*3d20*/  ISETP.GT.AND P4, PT, R0, 0x41, P0 ;  /* 0x000000410000780c */ /* 0x000fe20000784270 */
[--C-:B------:R-:W-:Y:S01]  /*3d30*/  FFMA.FTZ R241, R150, c[0x0][0x29c], -R227.reuse ;  /* 0x0000a70096f17a23 */ /* 0x100fe200000108e3 */
[----:B------:R-:W-:Y:S01]  /*3d40*/  ISETP.GT.AND P3, PT, R148, 0x40, P0 ;  /* 0x000000409400780c */ /* 0x000fe20000764270 */
[----:B------:R-:W-:Y:S01]  /*3d50*/  FFMA.FTZ R242, R34, c[0x0][0x29c], -R227 ;  /* 0x0000a70022f27a23 */ /* 0x000fe200000108e3 */
[C---:B------:R-:W-:Y:S01]  /*3d60*/  ISETP.LT.OR P5, PT, R149.reuse, 0x41, P5 ;  /* 0x000000419500780c */ /* 0x040fe20002fa1670 */
[----:B------:R-:W-:Y:S01]  /*3d70*/  MUFU.EX2 R2, R160 ;  /* 0x000000a000027308 */ /* 0x000fe20000000800 */
[----:B------:R-:W-:Y:S02]  /*3d80*/  ISETP.LT.OR P4, PT, R149, 0x42, P4 ;  /* 0x000000429500780c */ /* 0x000fe40002781670 */
[----:B------:R-:W-:Y:S02]  /*3d90*/  ISETP.LT.OR P3, PT, R152, 0x41, P3 ;  /* 0x000000419800780c */ /* 0x000fe40001f61670 */
[----:B------:R-:W-:Y:S02]  /*3da0*/  ISETP.GT.AND P6, PT, R0, 0x60, P0 ;  /* 0x000000600000780c */ /* 0x000fe400007c4270 */
[----:B------:R-:W-:Y:S02]  /*3db0*/  FSEL R24, R24, -INF , !P5 ;  /* 0xff80000018187808 */ /* 0x000fe40006800000 */
[----:B------:R-:W-:Y:S01]  /*3dc0*/  ISETP.GT.AND P5, PT, R0, 0x61, P0 ;  /* 0x000000610000780c */ /* 0x000fe200007a4270 */
[--C-:B------:R-:W-:Y:S01]  /*3dd0*/  FFMA.FTZ R0, R22, c[0x0][0x29c], -R155.reuse ;  /* 0x0000a70016007a23 */ /* 0x100fe2000001089b */
[----:B------:R-:W-:Y:S01]  /*3de0*/  FSEL R25, R25, -INF , !P4 ;  /* 0xff80000019197808 */ /* 0x000fe20006000000 */
[--C-:B------:R-:W-:Y:S01]  /*3df0*/  FFMA.FTZ R238, R24, c[0x0][0x29c], -R155.reuse ;  /* 0x0000a70018ee7a23 */ /* 0x100fe2000001089b */
[----:B------:R-:W-:Y:S01]  /*3e00*/  FSEL R26, R26, -INF , !P3 ;  /* 0xff8000001a1a7808 */ /* 0x000fe20005800000 */
[----:B------:R1:W-:Y:S01]  /*3e10*/  MUFU.EX2 R151, R0 ;  /* 0x0000000000977308 */ /* 0x0003e20000000800 */
[C---:B------:R-:W-:Y:S01]  /*3e20*/  ISETP.GT.AND P4, PT, R148.reuse, 0x41, P0 ;  /* 0x000000419400780c */ /* 0x040fe20000784270 */
[----:B------:R-:W-:Y:S01]  /*3e30*/  FFMA.FTZ R237, R25, c[0x0][0x29c], -R155 ;  /* 0x0000a70019ed7a23 */ /* 0x000fe2000001089b */
[----:B------:R-:W-:Y:S01]  /*3e40*/  ISETP.GT.AND P3, PT, R148, 0x60, P0 ;  /* 0x000000609400780c */ /* 0x000fe20000764270 */
[----:B------:R-:W-:Y:S01]  /*3e50*/  FFMA.FTZ R243, R26, c[0x0][0x29c], -R227 ;  /* 0x0000a7001af37a23 */ /* 0x000fe200000108e3 */
[----:B------:R-:W-:Y:S01]  /*3e60*/  ISETP.GT.AND P0, PT, R148, 0x61, P0 ;  /* 0x000000619400780c */ /* 0x000fe20000704270 */
[--C-:B------:R-:W-:Y:S01]  /*3e70*/  FFMA.FTZ R148, R16, c[0x0][0x29c], -R154.reuse ;  /* 0x0000a70010947a23 */ /* 0x100fe2000001089a */
[C---:B------:R-:W-:Y:S01]  /*3e80*/  ISETP.LT.OR P4, PT, R152.reuse, 0x42, P4 ;  /* 0x000000429800780c */ /* 0x040fe20002781670 */
[C---:B------:R-:W-:Y:S02]  /*3e90*/  HMMA.16816.F32 R16, R132.reuse, R166, RZ ;  /* 0x000000a68410723c */ /* 0x040fe400000018ff */
[C---:B------:R-:W-:Y:S01]  /*3ea0*/  ISETP.LT.OR P6, PT, R149.reuse, 0x61, P6 ;  /* 0x000000619500780c */ /* 0x040fe200037c1670 */
[----:B------:R-:W-:Y:S01]  /*3eb0*/  MUFU.EX2 R150, R239 ;  /* 0x000000ef00967308 */ /* 0x000fe20000000800 */
[----:B------:R-:W-:Y:S01]  /*3ec0*/  ISETP.LT.OR P5, PT, R149, 0x62, P5 ;  /* 0x000000629500780c */ /* 0x000fe20002fa1670 */
[--C-:B------:R-:W-:Y:S01]  /*3ed0*/  FFMA.FTZ R149, R23, c[0x0][0x29c], -R154.reuse ;  /* 0x0000a70017957a23 */ /* 0x100fe2000001089a */
[C---:B------:R-:W-:Y:S01]  /*3ee0*/  ISETP.LT.OR P3, PT, R152.reuse, 0x61, P3 ;  /* 0x000000619800780c */ /* 0x040fe20001f61670 */
[----:B------:R-:W-:Y:S01]  /*3ef0*/  FFMA.FTZ R154, R35, c[0x0][0x29c], -R154 ;  /* 0x0000a700239a7a23 */ /* 0x000fe2000001089a */
[----:B------:R-:W-:Y:S01]  /*3f00*/  ISETP.LT.OR P0, PT, R152, 0x62, P0 ;  /* 0x000000629800780c */ /* 0x000fe20000701670 */
[----:B------:R-:W-:Y:S02]  /*3f10*/  FFMA.FTZ R152, R21, c[0x0][0x29c], -R155 ;  /* 0x0000a70015987a23 */ /* 0x000fe4000001089b */
[-C--:B------:R-:W-:Y:S01]  /*3f20*/  HMMA.16816.F32 R20, R132, R168.reuse, RZ ;  /* 0x000000a88414723c */ /* 0x080fe200000018ff */
[----:B------:R-:W-:Y:S01]  /*3f30*/  FSEL R27, R27, -INF , !P4 ;  /* 0xff8000001b1b7808 */ /* 0x000fe20006000000 */
[----:B------:R-:W-:Y:S01]  /*3f40*/  MUFU.EX2 R148, R148 ;  /* 0x0000009400947308 */ /* 0x000fe20000000800 */
[----:B------:R-:W-:Y:S02]  /*3f50*/  FSEL R28, R28, -INF , !P6 ;  /* 0xff8000001c1c7808 */ /* 0x000fe40007000000 */
[----:B------:R-:W-:Y:S01]  /*3f60*/  FSEL R29, R29, -INF , !P5 ;  /* 0xff8000001d1d7808 */ /* 0x000fe20006800000 */
[----:B------:R-:W-:Y:S01]  /*3f70*/  FFMA.FTZ R246, R27, c[0x0][0x29c], -R227 ;  /* 0x0000a7001bf67a23 */ /* 0x000fe200000108e3 */
[----:B-1----:R-:W-:Y:S01]  /*3f80*/  LDS R0, [R248.X4+0xf2a0] ;  /* 0x00f2a000f8007984 */ /* 0x002fe20000004800 */
[C---:B------:R-:W-:Y:S04]  /*3f90*/  HMMA.16816.F32 R24, R136.reuse, R168, RZ ;  /* 0x000000a88818723c */ /* 0x040fe800000018ff */
[----:B------:R-:W-:Y:S01]  /*3fa0*/  FSEL R30, R30, -INF , !P3 ;  /* 0xff8000001e1e7808 */ /* 0x000fe20005800000 */
[--C-:B------:R-:W-:Y:S01]  /*3fb0*/  FFMA.FTZ R236, R28, c[0x0][0x29c], -R155.reuse ;  /* 0x0000a7001cec7a23 */ /* 0x100fe2000001089b */
[----:B------:R-:W-:Y:S01]  /*3fc0*/  FSEL R31, R31, -INF , !P0 ;  /* 0xff8000001f1f7808 */ /* 0x000fe20004000000 */
[----:B------:R-:W-:Y:S01]  /*3fd0*/  FFMA.FTZ R155, R29, c[0x0][0x29c], -R155 ;  /* 0x0000a7001d9b7a23 */ /* 0x000fe2000001089b */
[----:B------:R-:W-:Y:S01]  /*3fe0*/  MUFU.EX2 R152, R152 ;  /* 0x0000009800987308 */ /* 0x000fe20000000800 */
[--C-:B------:R-:W-:Y:S03]  /*3ff0*/  FFMA.FTZ R247, R30, c[0x0][0x29c], -R227.reuse ;  /* 0x0000a7001ef77a23 */ /* 0x100fe600000108e3 */
[----:B------:R-:W-:Y:S02]  /*4000*/  FFMA.FTZ R227, R31, c[0x0][0x29c], -R227 ;  /* 0x0000a7001fe37a23 */ /* 0x000fe400000108e3 */
[-C--:B------:R-:W-:Y:S01]  /*4010*/  HMMA.16816.F32 R28, R136, R170.reuse, RZ ;  /* 0x000000aa881c723c */ /* 0x080fe200000018ff */
[----:B------:R-:W-:Y:S03]  /*4020*/  LDSM.16.M88.4 R136, [R216+0xd880] ;  /* 0x00d88000d888783b */ /* 0x000fe60000000200 */
[----:B------:R-:W-:Y:S04]  /*4030*/  MUFU.EX2 R154, R154 ;  /* 0x0000009a009a7308 */ /* 0x000fe80000000800 */
[----:B------:R-:W-:Y:S01]  /*4040*/  HMMA.16816.F32 R32, R132, R170, RZ ;  /* 0x000000aa8420723c */ /* 0x000fe200000018ff */
[----:B------:R-:W1:Y:S05]  /*4050*/  LDSM.16.M88.4 R132, [R216+0xd080] ;  /* 0x00d08000d884783b */ /* 0x000e6a0000000200 */
[----:B------:R-:W-:Y:S02]  /*4060*/  MUFU.EX2 R155, R155 ;  /* 0x0000009b009b7308 */ /* 0x000fe40000000800 */
[-C--:B----4-:R-:W-:Y:S08]  /*4070*/  HMMA.16816.F32 R4, R140, R172.reuse, R4 ;  /* 0x000000ac8c04723c */ /* 0x090ff00000001804 */
[C---:B------:R-:W-:Y:S01]  /*4080*/  HMMA.16816.F32 R8, R144.reuse, R172, R8 ;  /* 0x000000ac9008723c */ /* 0x040fe20000001808 */
[----:B------:R-:W-:Y:S07]  /*4090*/  MUFU.EX2 R227, R227 ;  /* 0x000000e300e37308 */ /* 0x000fee0000000800 */
[-C--:B------:R-:W-:Y:S08]  /*40a0*/  HMMA.16816.F32 R12, R144, R174.reuse, R12 ;  /* 0x000000ae900c723c */ /* 0x080ff0000000180c */
[C---:B------:R-:W-:Y:S08]  /*40b0*/  HMMA.16816.F32 R16, R140.reuse, R174, R16 ;  /* 0x000000ae8c10723c */ /* 0x040ff00000001810 */
[-C--:B------:R-:W-:Y:S08]  /*40c0*/  HMMA.16816.F32 R20, R140, R176.reuse, R20 ;  /* 0x000000b08c14723c */ /* 0x080ff00000001814 */
[C---:B------:R-:W-:Y:S08]  /*40d0*/  HMMA.16816.F32 R24, R144.reuse, R176, R24 ;  /* 0x000000b09018723c */ /* 0x040ff00000001818 */
[-C--:B------:R-:W-:Y:S01]  /*40e0*/  HMMA.16816.F32 R28, R144, R178.reuse, R28 ;  /* 0x000000b2901c723c */ /* 0x080fe2000000181c */
[----:B------:R-:W-:Y:S07]  /*40f0*/  MUFU.EX2 R146, R156 ;  /* 0x0000009c00927308 */ /* 0x000fee0000000800 */
[----:B------:R-:W-:Y:S03]  /*4100*/  HMMA.16816.F32 R32, R140, R178, R32 ;  /* 0x000000b28c20723c */ /* 0x000fe60000001820 */
[----:B------:R-:W2:Y:S05]  /*4110*/  MUFU.EX2 R141, R162 ;  /* 0x000000a2008d7308 */ /* 0x000eaa0000000800 */
[-C--:B-1----:R-:W-:Y:S05]  /*4120*/  HMMA.16816.F32 R4, R132, R180.reuse, R4 ;  /* 0x000000b48404723c */ /* 0x082fea0000001804 */
        /* <DEDUP_REMOVED lines=9> */
[----:B------:R-:W1:Y:S03]  /*41c0*/  MUFU.EX2 R145, R161 ;  /* 0x000000a100917308 */ /* 0x000e660000000800 */
        /* <DEDUP_REMOVED lines=10> */
[C---:B------:R-:W-:Y:S01]  /*4270*/  HMMA.16816.F32 R8, R136.reuse, R188, R8 ;  /* 0x000000bc8808723c */ /* 0x040fe20000001808 */
[----:B------:R-:W-:Y:S07]  /*4280*/  MUFU.EX2 R158, R236 ;  /* 0x000000ec009e7308 */ /* 0x000fee0000000800 */
        /* <DEDUP_REMOVED lines=25> */
[----:B--2---:R-:W-:Y:S02]  /*4420*/  FMUL.FTZ R7, R141, R7 ;  /* 0x000000078d077220 */ /* 0x004fe40000410000 */
[--C-:B------:R-:W-:Y:S02]  /*4430*/  FADD.FTZ R5, R5, -R3.reuse ;  /* 0x8000000305057221 */ /* 0x100fe40000010000 */
[C---:B------:R-:W-:Y:S04]  /*4440*/  HMMA.16816.F32 R24, R136.reuse, R208, R24 ;  /* 0x000000d08818723c */ /* 0x040fe80000001818 */
[----:B------:R-:W-:Y:S02]  /*4450*/  FMUL.FTZ R5, R2, R5 ;  /* 0x0000000502057220 */ /* 0x000fe40000410000 */
[--C-:B------:R-:W-:Y:S02]  /*4460*/  FADD.FTZ R4, R4, -R3.reuse ;  /* 0x8000000304047221 */ /* 0x100fe40000010000 */
[-C--:B------:R-:W-:Y:S01]  /*4470*/  HMMA.16816.F32 R28, R136, R210.reuse, R28 ;  /* 0x000000d2881c723c */ /* 0x080fe2000000181c */
[----:B------:R-:W2:Y:S03]  /*4480*/  MUFU.EX2 R136, R230 ;  /* 0x000000e600887308 */ /* 0x000ea60000000800 */
[--C-:B------:R-:W-:Y:S02]  /*4490*/  FADD.FTZ R18, R18, -R0.reuse ;  /* 0x8000000012127221 */ /* 0x100fe40000010000 */
[--C-:B------:R-:W-:Y:S02]  /*44a0*/  FADD.FTZ R19, R19, -R0.reuse ;  /* 0x8000000013137221 */ /* 0x100fe40000010000 */
[----:B------:R-:W-:Y:S03]  /*44b0*/  HMMA.16816.F32 R32, R132, R210, R32 ;  /* 0x000000d28420723c */ /* 0x000fe60000001820 */
[----:B------:R-:W3:Y:S01]  /*44c0*/  MUFU.EX2 R138, R233 ;  /* 0x000000e9008a7308 */ /* 0x000ee20000000800 */
[--C-:B------:R-:W-:Y:S02]  /*44d0*/  FADD.FTZ R22, R22, -R0.reuse ;  /* 0x8000000016167221 */ /* 0x100fe40000010000 */
[--C-:B------:R-:W-:Y:S01]  /*44e0*/  FADD.FTZ R23, R23, -R0.reuse ;  /* 0x8000000017177221 */ /* 0x100fe20000010000 */
[----:B-1----:R-:W-:Y:S01]  /*44f0*/  F2FP.PACK_AB R134, R2, R145 ;  /* 0x000000910286723e */ /* 0x002fe200000000ff */
[--C-:B------:R-:W-:Y:S01]  /*4500*/  FADD.FTZ R16, R16, -R3.reuse ;  /* 0x8000000310107221 */ /* 0x100fe20000010000 */
[----:B------:R-:W1:Y:S03]  /*4510*/  LDS R2, [R248.X4+0xf300] ;  /* 0x00f30000f8027984 */ /* 0x000e660000004800 */
[--C-:B------:R-:W-:Y:S01]  /*4520*/  FADD.FTZ R17, R17, -R3.reuse ;  /* 0x8000000311117221 */ /* 0x100fe20000010000 */
[----:B------:R-:W4:Y:S01]  /*4530*/  MUFU.EX2 R137, R232 ;  /* 0x000000e800897308 */ /* 0x000f220000000800 */
[--C-:B------:R-:W-:Y:S02]  /*4540*/  FADD.FTZ R20, R20, -R3.reuse ;  /* 0x8000000314147221 */ /* 0x100fe40000010000 */
[--C-:B------:R-:W-:Y:S01]  /*4550*/  FADD.FTZ R21, R21, -R3.reuse ;  /* 0x8000000315157221 */ /* 0x100fe20000010000 */
[----:B--2---:R-:W-:Y:S01]  /*4560*/  F2FP.PACK_AB R132, R136, R142 ;  /* 0x0000008e8884723e */ /* 0x004fe200000000ff */
[----:B------:R-:W-:Y:S02]  /*4570*/  FMUL.FTZ R4, R145, R4 ;  /* 0x0000000491047220 */ /* 0x000fe40000410000 */
[----:B------:R-:W-:Y:S02]  /*4580*/  FMUL.FTZ R16, R142, R16 ;  /* 0x000000108e107220 */ /* 0x000fe40000410000 */
[----:B------:R-:W-:Y:S01]  /*4590*/  FMUL.FTZ R6, R140, R6 ;  /* 0x000000068c067220 */ /* 0x000fe20000410000 */
[----:B------:R-:W2:Y:S01]  /*45a0*/  MUFU.EX2 R145, R240 ;  /* 0x000000f000917308 */ /* 0x000ea20000000800 */
        /* <DEDUP_REMOVED lines=24> */
[--C-:B-1----:R-:W-:Y:S01]  /*4730*/  FADD.FTZ R4, R12, -R2.reuse ;  /* 0x800000020c047221 */ /* 0x102fe20000010000 */
[----:B------:R-:W-:Y:S01]  /*4740*/  F2FP.PACK_AB R12, R152, R151 ;  /* 0x00000097980c723e */ /* 0x000fe200000000ff */
[----:B------:R-:W-:Y:S01]  /*4750*/  STS [R229+0x400], R20 ;  /* 0x00040014e5007388 */ /* 0x000fe20000000800 */
[--C-:B------:R-:W-:Y:S01]  /*4760*/  FADD.FTZ R25, R25, -R2.reuse ;  /* 0x8000000219197221 */ /* 0x100fe20000010000 */
[----:B------:R-:W1:Y:S01]  /*4770*/  MUFU.EX2 R139, R231 ;  /* 0x000000e7008b7308 */ /* 0x000e620000000800 */
        /* <DEDUP_REMOVED lines=9> */
[----:B--2---:R-:W-:Y:S01]  /*4810*/  F2FP.PACK_AB R3, R145, R159 ;  /* 0x0000009f9103723e */ /* 0x004fe200000000ff */
[----:B------:R-:W-:Y:S01]  /*4820*/  FADD.FTZ R28, R28, -R2 ;  /* 0x800000021c1c7221 */ /* 0x000fe20000010000 */
[----:B---3--:R-:W-:Y:S01]  /*4830*/  F2FP.PACK_AB R2, R140, R142 ;  /* 0x0000008e8c02723e */ /* 0x008fe200000000ff */
[----:B------:R-:W-:Y:S02]  /*4840*/  FMUL.FTZ R21, R154, R35 ;  /* 0x000000239a157220 */ /* 0x000fe40000410000 */
[----:B------:R-:W-:Y:S01]  /*4850*/  STS [R228+0x10880], R3 ;  /* 0x01088003e4007388 */ /* 0x000fe20000000800 */
[----:B------:R-:W-:Y:S02]  /*4860*/  FMUL.FTZ R19, R144, R19 ;  /* 0x0000001390137220 */ /* 0x000fe40000410000 */
[--C-:B-----5:R-:W-:Y:S01]  /*4870*/  FADD.FTZ R10, R10, -R0.reuse ;  /* 0x800000000a0a7221 */ /* 0x120fe20000010000 */
[----:B------:R2:W-:Y:S01]  /*4880*/  STS [R229+0x1400], R2 ;  /* 0x00140002e5007388 */ /* 0x0005e20000000800 */
[----:B------:R-:W-:Y:S01]  /*4890*/  MUFU.EX2 R35, R247 ;  /* 0x000000f700237308 */ /* 0x000fe20000000800 */
[----:B------:R-:W-:Y:S01]  /*48a0*/  F2FP.PACK_AB R19, R19, R5 ;  /* 0x000000051313723e */ /* 0x000fe200000000ff */
[--C-:B------:R-:W-:Y:S01]  /*48b0*/  FADD.FTZ R11, R11, -R0.reuse ;  /* 0x800000000b0b7221 */ /* 0x100fe20000010000 */
[----:B------:R-:W-:Y:S01]  /*48c0*/  F2FP.PACK_AB R5, R155, R158 ;  /* 0x0000009e9b05723e */ /* 0x000fe200000000ff */
[----:B-1----:R-:W-:Y:S01]  /*48d0*/  FMUL.FTZ R17, R139, R32 ;  /* 0x000000208b117220 */ /* 0x002fe20000410000 */
[----:B------:R-:W-:Y:S01]  /*48e0*/  F2FP.PACK_AB R32, R153, R139 ;  /* 0x0000008b9920723e */ /* 0x000fe200000000ff */
[----:B------:R-:W-:Y:S02]  /*48f0*/  FMUL.FTZ R10, R159, R10 ;  /* 0x0000000a9f0a7220 */ /* 0x000fe40000410000 */
[----:B------:R-:W-:Y:S01]  /*4900*/  FMUL.FTZ R11, R145, R11 ;  /* 0x0000000b910b7220 */ /* 0x000fe20000410000 */
[----:B------:R-:W-:Y:S01]  /*4910*/  F2FP.PACK_AB R22, R33, R17 ;  /* 0x000000112116723e */ /* 0x000fe200000000ff */
[----:B------:R-:W2:Y:S01]  /*4920*/  MUFU.EX2 R139, R243 ;  /* 0x000000f3008b7308 */ /* 0x000ea20000000800 */
[----:B------:R-:W-:Y:S01]  /*4930*/  F2FP.PACK_AB R17, R7, R6 ;  /* 0x000000060711723e */ /* 0x000fe200000000ff */
[----:B------:R-:W-:Y:S01]  /*4940*/  FMUL.FTZ R33, R149, R4 ;  /* 0x0000000495217220 */ /* 0x000fe20000410000 */
[----:B------:R-:W-:Y:S01]  /*4950*/  F2FP.PACK_AB R7, R150, R149 ;  /* 0x000000959607723e */ /* 0x000fe200000000ff */
[----:B------:R-:W-:Y:S01]  /*4960*/  FMUL.FTZ R34, R148, R34 ;  /* 0x0000002294227220 */ /* 0x000fe20000410000 */
[----:B------:R-:W-:Y:S01]  /*4970*/  F2FP.PACK_AB R4, R157, R156 ;  /* 0x0000009c9d04723e */ /* 0x000fe200000000ff */
[--C-:B------:R-:W-:Y:S02]  /*4980*/  FADD.FTZ R15, R15, -R0.reuse ;  /* 0x800000000f0f7221 */ /* 0x100fe40000010000 */
[----:B------:R-:W-:Y:S01]  /*4990*/  STS [R229+0x1000], R7 ;  /* 0x00100007e5007388 */ /* 0x000fe20000000800 */
[----:B------:R-:W-:Y:S01]  /*49a0*/  F2FP.PACK_AB R21, R21, R34 ;  /* 0x000000221515723e */ /* 0x000fe200000000ff */
[----:B------:R-:W-:Y:S02]  /*49b0*/  FMUL.FTZ R34, R151, R8 ;  /* 0x0000000897227220 */ /* 0x000fe40000410000 */
[----:B------:R-:W-:Y:S01]  /*49c0*/  STS [R228+0x11480], R133 ;  /* 0x01148085e4007388 */ /* 0x000fe20000000800 */
[----:B------:R-:W-:Y:S02]  /*49d0*/  FMUL.FTZ R6, R152, R9 ;  /* 0x0000000998067220 */ /* 0x000fe40000410000 */
        /* <DEDUP_REMOVED lines=9> */
[----:B--2---:R-:W-:Y:S01]  /*4a70*/  F2FP.PACK_AB R2, R138, R139 ;  /* 0x0000008b8a02723e */ /* 0x004fe200000000ff */
        /* <DEDUP_REMOVED lines=14> */
[----:B------:R-:W-:Y:S02]  /*4b60*/  FMUL.FTZ R30, R35, R30 ;  /* 0x0000001e231e7220 */ /* 0x000fe40000410000 */
[----:B------:R-:W-:Y:S01]  /*4b70*/  FMUL.FTZ R31, R227, R31 ;  /* 0x0000001fe31f7220 */ /* 0x000fe20000410000 */
[----:B------:R-:W-:Y:S01]  /*4b80*/  F2FP.PACK_AB R13, R13, R28 ;  /* 0x0000001c0d0d723e */ /* 0x000fe200000000ff */
[----:B------:R-:W-:Y:S01]  /*4b90*/  IMAD.SHL.U32 R0, R221, 0x2, RZ ;  /* 0x00000002dd007824 */ /* 0x000fe200078e00ff */
[----:B-1----:R-:W-:Y:S01]  /*4ba0*/  F2FP.PACK_AB R2, R227, R35 ;  /* 0x00000023e302723e */ /* 0x002fe200000000ff */
[----:B--2---:R-:W-:Y:S04]  /*4bb0*/  FMUL.FTZ R4, R140, R15 ;  /* 0x0000000f8c047220 */ /* 0x004fe80000410000 */
        /* <DEDUP_REMOVED lines=101> */
[----:B-12-4-:R-:W2:Y:S01]  /*5210*/  LDL.64 R238, [R1+0x10] ;  /* 0x0000100001ee7983 */ /* 0x016ea20000100a00 */
[----:B------:R-:W-:Y:S02]  /*5220*/  ULDC.64 UR6, c[0x0][0x208] ;  /* 0x0000820000067ab9 */ /* 0x000fe40000000a00 */
[----:B------:R-:W-:Y:S01]  /*5230*/  UIMAD.WIDE.U32 UR24, UR20, UR6, URZ ;  /* 0x00000006141872a5 */ /* 0x000fe2000f8e003f */
[----:B------:R-:W3:Y:S01]  /*5240*/  LDL.64 R162, [R1+0x28] ;  /* 0x0000280001a27983 */ /* 0x000ee20000100a00 */
[----:B------:R-:W-:Y:S03]  /*5250*/  USHF.R.S32.HI UR21, URZ, 0x1f, UR20 ;  /* 0x0000001f3f157899 */ /* 0x000fe60008011414 */
[----:B------:R-:W4:Y:S01]  /*5260*/  LDL R160, [R1+0x4] ;  /* 0x0000040001a07983 */ /* 0x000f220000100800 */
[----:B------:R-:W-:Y:S01]  /*5270*/  IMAD.U32 R9, RZ, RZ, UR24 ;  /* 0x00000018ff097e24 */ /* 0x000fe2000f8e00ff */
[----:B------:R-:W-:Y:S02]  /*5280*/  UIMAD UR21, UR21, UR6, URZ ;  /* 0x00000006151572a4 */ /* 0x000fe4000f8e023f */
[----:B------:R-:W5:Y:S02]  /*5290*/  LDL.64 R230, [R1+0x20] ;  /* 0x0000200001e67983 */ /* 0x000f640000100a00 */
[----:B------:R-:W-:Y:S02]  /*52a0*/  UIMAD UR21, UR20, UR7, UR21 ;  /* 0x00000007141572a4 */ /* 0x000fe4000f8e0215 */
[----:B------:R-:W3:Y:S01]  /*52b0*/  LDL R161, [R1] ;  /* 0x0000000001a17983 */ /* 0x000ee20000100800 */
[----:B------:R-:W-:Y:S02]  /*52c0*/  USHF.L.U32 UR7, UR20, 0x6, URZ ;  /* 0x0000000614077899 */ /* 0x000fe4000800063f */
[----:B------:R-:W-:Y:S01]  /*52d0*/  UIADD3 UR21, UR25, UR21, URZ ;  /* 0x0000001519157290 */ /* 0x000fe2000fffe03f */
[----:B------:R-:W5:Y:S01]  /*52e0*/  LDL.64 R232, [R1+0x8] ;  /* 0x0000080001e87983 */ /* 0x000f620000100a00 */
[----:B------:R-:W-:Y:S02]  /*52f0*/  USHF.R.S32.HI UR6, URZ, 0x1f, UR7 ;  /* 0x0000001f3f067899 */ /* 0x000fe40008011407 */
[----:B------:R-:W-:Y:S01]  /*5300*/  IMAD.U32 R7, RZ, RZ, UR7 ;  /* 0x00000007ff077e24 */ /* 0x000fe2000f8e00ff */
[----:B------:R-:W1:Y:S01]  /*5310*/  S2R R0, SR_CTAID.Y ;  /* 0x0000000000007919 */ /* 0x000e620000002600 */
        /* <DEDUP_REMOVED lines=33> */
.L_x_239:
        /* <DEDUP_REMOVED lines=241> */
.L_x_221:
[----:B------:R-:W-:Y:S05]  /*6440*/  @P1 EXIT ;  /* 0x000000000000194d */ /* 0x000fea0003800000 */
[----:B-1----:R-:W2:Y:S01]  /*6450*/  LDL.LU.64 R4, [R1+0x8] ;  /* 0x0000080001047983 */ /* 0x002ea20000300a00 */
[----:B------:R-:W-:Y:S01]  /*6460*/  MOV R2, 0x1 ;  /* 0x0000000100027802 */ /* 0x000fe20000000f00 */
[----:B------:R-:W-:Y:S02]  /*6470*/  UIMAD UR5, UR10, 0x3000, URZ ;  /* 0x000030000a0578a4 */ /* 0x000fe4000f8e023f */
[----:B------:R-:W1:Y:S04]  /*6480*/  S2R R0, SR_CTAID.Y ;  /* 0x0000000000007919 */ /* 0x000e680000002600 */
[----:B------:R-:W-:Y:S01]  /*6490*/  BAR.SYNC.DEFER_BLOCKING 0x1, 0x100 ;  /* 0x0044000000007b1d */ /* 0x000fe20000010000 */
[----:B------:R-:W-:Y:S01]  /*64a0*/  ISETP.NE.AND P1, PT, R2, c[0x0][0x338], PT ;  /* 0x0000ce0002007a0c */ /* 0x000fe20003f25270 */
[----:B------:R-:W-:-:S04]  /*64b0*/  USHF.R.S32.HI UR4, URZ, 0x1f, UR5 ;  /* 0x0000001f3f047899 */ /* 0x000fc80008011405 */
[----:B------:R-:W3:Y:S08]  /*64c0*/  S2R R11, SR_CTAID.Z ;  /* 0x00000000000b7919 */ /* 0x000ef00000002700 */
[----:B-1----:R-:W-:-:S05]  /*64d0*/  @P1 IMAD.HI.U32 R3, R0, c[0x0][0x33c], RZ ;  /* 0x0000cf0000031a27 */ /* 0x002fca00078e00ff */
[----:B------:R-:W-:Y:S02]  /*64e0*/  @P1 SHF.R.U32.HI R0, RZ, c[0x0][0x340], R3 ;  /* 0x0000d000ff001a19 */ /* 0x000fe40000011603 */
[----:B--2---:R-:W-:-:S04]  /*64f0*/  IADD3 R2, P0, R4, UR5, RZ ;  /* 0x0000000504027c10 */ /* 0x004fc8000ff1e0ff */
[----:B------:R-:W-:Y:S02]  /*6500*/  LEA.HI.X.SX32 R3, R4, UR4, 0x1, P0 ;  /* 0x0000000404037c11 */ /* 0x000fe400080f0eff */
[----:B------:R-:W-:-:S05]  /*6510*/  SHF.R.S32.HI R4, RZ, 0x1f, R0 ;  /* 0x0000001fff047819 */ /* 0x000fca0000011400 */
[C---:B------:R-:W-:Y:S02]  /*6520*/  IMAD R6, R4.reuse, c[0x0][0x328], RZ ;  /* 0x0000ca0004067a24 */ /* 0x040fe400078e02ff */
[----:B------:R-:W-:Y:S02]  /*6530*/  IMAD R7, R4, c[0x0][0x300], RZ ;  /* 0x0000c00004077a24 */ /* 0x000fe400078e02ff */
[----:B------:R-:W-:-:S04]  /*6540*/  IMAD.WIDE.U32 R4, R0, c[0x0][0x328], R2 ;  /* 0x0000ca0000047a25 */ /* 0x000fc800078e0002 */
[----:B------:R-:W-:-:S04]  /*6550*/  IMAD.WIDE.U32 R2, R0, c[0x0][0x300], R2 ;  /* 0x0000c00000027a25 */ /* 0x000fc800078e0002 */
[C---:B------:R-:W-:Y:S02]  /*6560*/  IMAD R6, R0.reuse, c[0x0][0x32c], R6 ;  /* 0x0000cb0000067a24 */ /* 0x040fe400078e0206 */
[----:B------:R-:W-:Y:S01]  /*6570*/  IMAD R0, R0, c[0x0][0x304], R7 ;  /* 0x0000c10000007a24 */ /* 0x000fe200078e0207 */
[----:B---3--:R-:W-:Y:S02]  /*6580*/  SHF.R.S32.HI R7, RZ, 0x1f, R11 ;  /* 0x0000001fff077819 */ /* 0x008fe4000001140b */
[----:B------:R-:W-:Y:S02]  /*6590*/  IADD3 R5, R5, R6, RZ ;  /* 0x0000000605057210 */ /* 0x000fe40007ffe0ff */
[----:B------:R-:W-:Y:S01]  /*65a0*/  IADD3 R3, R3, R0, RZ ;  /* 0x0000000003037210 */ /* 0x000fe20007ffe0ff */
[----:B------:R-:W-:Y:S02]  /*65b0*/  IMAD R10, R7, c[0x0][0x330], RZ ;  /* 0x0000cc00070a7a24 */ /* 0x000fe400078e02ff */
[----:B------:R-:W-:-:S04]  /*65c0*/  IMAD.WIDE.U32 R8, R11, c[0x0][0x330], R4 ;  /* 0x0000cc000b087a25 */ /* 0x000fc800078e0004 */
[----:B------:R-:W-:Y:S01]  /*65d0*/  IMAD R10, R11, c[0x0][0x334], R10 ;  /* 0x0000cd000b0a7a24 */ /* 0x000fe200078e020a */
[----:B------:R-:W-:Y:S01]  /*65e0*/  LEA R4, P1, R8, c[0x0][0x310], 0x2 ;  /* 0x0000c40008047a11 */ /* 0x000fe200078210ff */
[----:B------:R-:W-:Y:S02]  /*65f0*/  IMAD R0, R7, c[0x0][0x308], RZ ;  /* 0x0000c20007007a24 */ /* 0x000fe400078e02ff */
[----:B------:R-:W-:Y:S01]  /*6600*/  IMAD.WIDE.U32 R6, R11, c[0x0][0x308], R2 ;  /* 0x0000c2000b067a25 */ /* 0x000fe200078e0002 */
[----:B------:R-:W-:-:S03]  /*6610*/  IADD3 R10, R9, R10, RZ ;  /* 0x0000000a090a7210 */ /* 0x000fc60007ffe0ff */
[----:B------:R-:W-:Y:S01]  /*6620*/  IMAD R0, R11, c[0x0][0x30c], R0 ;  /* 0x0000c3000b007a24 */ /* 0x000fe200078e0200 */
[----:B------:R-:W-:Y:S02]  /*6630*/  LEA.HI.X R5, R8, c[0x0][0x314], R10, 0x2, P1 ;  /* 0x0000c50008057a11 */ /* 0x000fe400008f140a */
[C---:B------:R-:W-:Y:S02]  /*6640*/  LEA R2, P0, R6.reuse, c[0x0][0x2e8], 0x2 ;  /* 0x0000ba0006027a11 */ /* 0x040fe400078010ff */
[----:B------:R-:W-:Y:S01]  /*6650*/  IADD3 R0, R7, R0, RZ ;  /* 0x0000000007007210 */ /* 0x000fe20007ffe0ff */
[----:B------:R-:W-:Y:S03]  /*6660*/  RED.E.ADD.F32.FTZ.RN.STRONG.GPU [R4.64], R36 ;  /* 0x000000240400798e */ /* 0x000fe6000c10e796 */
[----:B------:R-:W-:Y:S01]  /*6670*/  LEA.HI.X R3, R6, c[0x0][0x2ec], R0, 0x2, P0 ;  /* 0x0000bb0006037a11 */ /* 0x000fe200000f1400 */
        /* <DEDUP_REMOVED lines=96> */
.L_x_241:
        /* <DEDUP_REMOVED lines=16> */
.L_x_1393:


//--------------------- .text._ZN7cutlass13device_kernelIN5flash19enable_sm80_to_sm89INS1_16FlashAttnBwdSm80INS1_25CollectiveMainloopBwdSm80ILi2ELi1EN4cute5tupleIJNS5_1CILi64EEENS7_ILi128EEENS7_ILi96EEEEEENS_6half_tEfNS_4arch4Sm80ELb0ELb1ELb0ELb0ELb1ELb0ELb0ELb0ELi2ELi2ELi4ELi2ELb1EEENS1_24CollectiveEpilogueBwdGQAISB_fSE_Li256ELb0ELb1EEENS1_19SingleTileSchedulerILb0ELb0ELb0ELi128EEEEEEEEEvNT_6ParamsE --------------------------
	.section	.text._ZN7cutlass13device_kernelIN5flash19enable_sm80_to_sm89INS1_16FlashAttnBwdSm80INS1_25CollectiveMainloopBwdSm80ILi2ELi1EN4cute5tupleIJNS5_1CILi64EEENS7_ILi128EEENS7_ILi96EEEEEENS_6half_tEfNS_4arch4Sm80ELb0ELb1ELb0ELb0ELb1ELb0ELb0ELb0ELi2ELi2ELi4ELi2ELb1EEENS1_24CollectiveEpilogueBwdGQAISB_fSE_Li256ELb0ELb1EEENS1_19SingleTileSchedulerILb0ELb0ELb0ELi128EEEEEEEEEvNT_6ParamsE,"ax",@progbits
	.sectioninfo	@"SHI_REGISTERS=255"
	.align	128
.text._ZN7cutlass13device_kernelIN5flash19enable_sm80_to_sm89INS1_16FlashAttnBwdSm80INS1_25CollectiveMainloopBwdSm80ILi2ELi1EN4cute5tupleIJNS5_1CILi64EEENS7_ILi128EEENS7_ILi96EEEEEENS_6half_tEfNS_4arch4Sm80ELb0ELb1ELb0ELb0ELb1ELb0ELb0ELb0ELi2ELi2ELi4ELi2ELb1EEENS1_24CollectiveEpilogueBwdGQAISB_fSE_Li256ELb0ELb1EEENS1_19SingleTileSchedulerILb0ELb0ELb0ELi128EEEEEEEEEvNT_6ParamsE:
        .type           _ZN7cutlass13device_kernelIN5flash19enable_sm80_to_sm89INS1_16FlashAttnBwdSm80INS1_25CollectiveMainloopBwdSm80ILi2ELi1EN4cute5tupleIJNS5_1CILi64EEENS7_ILi128EEENS7_ILi96EEEEEENS_6half_tEfNS_4arch4Sm80ELb0ELb1ELb0ELb0ELb1ELb0ELb0ELb0ELi2ELi2ELi4ELi2ELb1EEENS1_24CollectiveEpilogueBwdGQAISB_fSE_Li256ELb0ELb1EEENS1_19SingleTileSchedulerILb0ELb0ELb0ELi128EEEEEEEEEvNT_6ParamsE,@function
        .size           _ZN7cutlass13device_kernelIN5flash19enable_sm80_to_sm89INS1_16FlashAttnBwdSm80INS1_25CollectiveMainloopBwdSm80ILi2ELi1EN4cute5tupleIJNS5_1CILi64EEENS7_ILi128EEENS7_ILi96EEEEEENS_6half_tEfNS_4arch4Sm80ELb0ELb1ELb0ELb0ELb1ELb0ELb0ELb0ELi2ELi2ELi4ELi2ELb1EEENS1_24CollectiveEpilogueBwdGQAISB_fSE_Li256ELb0ELb1EEENS1_19SingleTileSchedulerILb0ELb0ELb0ELi128EEEEEEEEEvNT_6ParamsE,(.L_x_1394 - _ZN7cutlass13device_kernelIN5flash19enable_sm80_to_sm89INS1_16FlashAttnBwdSm80INS1_25CollectiveMainloopBwdSm80ILi2ELi1EN4cute5tupleIJNS5_1CILi64EEENS7_ILi128EEENS7_ILi96EEEEEENS_6half_tEfNS_4arch4Sm80ELb0ELb1ELb0ELb0ELb1ELb0ELb0ELb0ELi2ELi2ELi4ELi2ELb1EEENS1_24CollectiveEpilogueBwdGQAISB_fSE_Li256ELb0ELb1EEENS1_19SingleTileSchedulerILb0ELb0ELb0ELi128EEEEEEEEEvNT_6ParamsE)
        .other          _ZN7cutlass13device_kernelIN5flash19enable_sm80_to_sm89INS1_16FlashAttnBwdSm80INS1_25CollectiveMainloopBwdSm80ILi2ELi1EN4cute5tupleIJNS5_1CILi64EEENS7_ILi128EEENS7_ILi96EEEEEENS_6half_tEfNS_4arch4Sm80ELb0ELb1ELb0ELb0ELb1ELb0ELb0ELb0ELi2ELi2ELi4ELi2ELb1EEENS1_24CollectiveEpilogueBwdGQAISB_fSE_Li256ELb0ELb1EEENS1_19SingleTileSchedulerILb0ELb0ELb0ELi128EEEEEEEEEvNT_6ParamsE,@"STO_CUDA_ENTRY STV_DEFAULT"
_ZN7cutlass13device_kernelIN5flash19enable_sm80_to_sm89INS1_16FlashAttnBwdSm80INS1_25CollectiveMainloopBwdSm80ILi2ELi1EN4cute5tupleIJNS5_1CILi64EEENS7_ILi128EEENS7_ILi96EEEEEENS_6half_tEfNS_4arch4Sm80ELb0ELb1ELb0ELb0ELb1ELb0ELb0ELb0ELi2ELi2ELi4ELi2ELb1EEENS1_24CollectiveEpilogueBwdGQAISB_fSE_Li256ELb0ELb1EEENS1_19SingleTileSchedulerILb0ELb0ELb0ELi128EEEEEEEEEvNT_6ParamsE:
        /* <DEDUP_REMOVED lines=28> */
.L_x_242:
        /* <DEDUP_REMOVED lines=372> */
[C---:B------:R-:W-:Y:S01]  /*1900*/  @!P2 LEA R24, P3, R29.reuse, c[0x0][0x258], 0x2 ;  /* 0x000096001d18aa11 */ /* 0x040fe200078610ff */
        /* <DEDUP_REMOVED lines=56> */
[----:B------:R-:W-:Y:S01]  /*1c90*/  ULDC UR6, c[0x0][0x290] ;  /* 0x0000a40000067ab9 */ /* 0x000fe20000000800 */
[----:B------:R-:W-:Y:S01]  /*1ca0*/  SHF.R.S32.HI R3, RZ, 0x1f, R7 ;  /* 0x0000001fff037819 */ /* 0x000fe20000011407 */
[----:B------:R-:W-:Y:S01]  /*1cb0*/  UISETP.LE.AND UP3, UPT, UR26, UR20, UPT ;  /* 0x000000141a00728c */ /* 0x000fe2000bf63270 */
[C---:B------:R-:W-:Y:S01]  /*1cc0*/  LOP3.LUT P0, RZ, R2.reuse, 0x2, RZ, 0xc0, !PT ;  /* 0x0000000202ff7812 */ /* 0x040fe2000780c0ff */
[----:B------:R-:W-:Y:S01]  /*1cd0*/  IMAD.SHL.U32 R2, R2, 0x40, RZ ;  /* 0x0000004002027824 */ /* 0x000fe200078e00ff */
[----:B------:R-:W-:Y:S01]  /*1ce0*/  LOP3.LUT R0, R0, 0x1c0, RZ, 0xc0, !PT ;  /* 0x000001c000007812 */ /* 0x000fe200078ec0ff */
[----:B------:R-:W-:Y:S01]  /*1cf0*/  UISETP.GT.AND UP4, UPT, UR10, -0x1, UPT ;  /* 0xffffffff0a00788c */ /* 0x000fe2000bf84270 */
[----:B------:R-:W-:Y:S01]  /*1d00*/  LEA.HI R249, R3, R7, RZ, 0x2 ;  /* 0x0000000703f97211 */ /* 0x000fe200078f10ff */
[----:B------:R-:W-:Y:S01]  /*1d10*/  ULDC UR15, c[0x0][0x168] ;  /* 0x00005a00000f7ab9 */ /* 0x000fe20000000800 */
[----:B------:R-:W-:Y:S01]  /*1d20*/  SHF.R.S32.HI R3, RZ, 0x3, R9 ;  /* 0x00000003ff037819 */ /* 0x000fe20000011409 */
[----:B------:R-:W-:Y:S01]  /*1d30*/  ULOP3.LUT UR19, URZ, UR19, URZ, 0x33, !UPT ;  /* 0x000000133f137292 */ /* 0x000fe2000f8e333f */
[----:B------:R-:W-:Y:S01]  /*1d40*/  LOP3.LUT R4, R0, 0x30, R4, 0xf8, !PT ;  /* 0x0000003000047812 */ /* 0x000fe200078ef804 */
[----:B------:R-:W-:Y:S01]  /*1d50*/  ULOP3.LUT UR13, URZ, UR7, URZ, 0x33, !UPT ;  /* 0x000000073f0d7292 */ /* 0x000fe2000f8e333f */
[----:B------:R-:W-:Y:S01]  /*1d60*/  SHF.R.U32.HI R8, RZ, 0x3, R0 ;  /* 0x00000003ff087819 */ /* 0x000fe20000011600 */
[C---:B------:R-:W-:Y:S01]  /*1d70*/  IMAD R20, R3.reuse, 0x8, R5 ;  /* 0x0000000803147824 */ /* 0x040fe200078e0205 */
[----:B------:R-:W-:Y:S01]  /*1d80*/  LOP3.LUT R0, R2, 0xc0, RZ, 0xc0, !PT ;  /* 0x000000c002007812 */ /* 0x000fe200078ec0ff */
[----:B------:R-:W-:Y:S01]  /*1d90*/  IMAD R218, R3, 0x200, R27 ;  /* 0x0000020003da7824 */ /* 0x000fe200078e021b */
[--C-:B------:R-:W-:Y:S01]  /*1da0*/  LOP3.LUT R4, R4, 0x8, R28.reuse, 0xf8, !PT ;  /* 0x0000000804047812 */ /* 0x100fe200078ef81c */
[----:B------:R-:W-:Y:S01]  /*1db0*/  UIMAD UR20, UR11, UR6, URZ ;  /* 0x000000060b1472a4 */ /* 0x000fe2000f8e023f */
[----:B------:R-:W-:-:S02]  /*1dc0*/  LOP3.LUT R5, R0, 0x8, R28, 0xf8, !PT ;  /* 0x0000000800057812 */ /* 0x000fc400078ef81c */
        /* <DEDUP_REMOVED lines=77> */
[----:B------:R-:W-:Y:S01]  /*22a0*/  UMOV UR4, URZ ;  /* 0x0000003f00047c82 */ /* 0x000fe20008000000 */
[----:B------:R-:W-:Y:S01]  /*22b0*/  LOP3.LUT R0, R0, 0xc0, RZ, 0xc0, !PT ;  /* 0x000000c000007812 */ /* 0x000fe200078ec0ff */
[----:B------:R-:W-:Y:S01]  /*22c0*/  UMOV UR18, 0x1 ;  /* 0x0000000100127882 */ /* 0x000fe20000000000 */
[----:B------:R1:W-:Y:S01]  /*22d0*/  STL [R1+0xc], R4 ;  /* 0x00000c0401007387 */ /* 0x0003e20000100800 */
[C---:B------:R-:W-:Y:S01]  /*22e0*/  SEL R224, R225.reuse, 0xfffffff0, !P4 ;  /* 0xfffffff0e1e07807 */ /* 0x040fe20006000000 */
[----:B------:R-:W-:Y:S01]  /*22f0*/  USHF.L.U32 UR5, UR10, 0x7, URZ ;  /* 0x000000070a057899 */ /* 0x000fe2000800063f */
[----:B------:R-:W-:Y:S01]  /*2300*/  SEL R225, R225, 0xfffffff0, !P0 ;  /* 0xfffffff0e1e17807 */ /* 0x000fe20004000000 */
[----:B------:R2:W-:Y:S04]  /*2310*/  STL [R1+0x8], R3 ;  /* 0x0000080301007387 */ /* 0x0005e80000100800 */
        /* <DEDUP_REMOVED lines=39> */
[----:B-1----:R-:W-:Y:S01]  /*2590*/  IADD3 R0, R231, UR21, RZ ;  /* 0x00000015e7007c10 */ /* 0x002fe2000fffe0ff */
[----:B------:R-:W-:-:S04]  /*25a0*/  ULDC UR21, c[0x0][0x168] ;  /* 0x00005a0000157ab9 */ /* 0x000fc80000000800 */
[----:B------:R1:W-:Y:S02]  /*25b0*/  STL [R1+0x40], R0 ;  /* 0x0000400001007387 */ /* 0x0003e40000100800 */
[----:B-1----:R-:W-:-:S05]  /*25c0*/  IADD3 R0, R231, c[0x0][0x2a4], RZ ;  /* 0x0000a900e7007a10 */ /* 0x002fca0007ffe0ff */
[----:B---34-:R1:W-:Y:S02]  /*25d0*/  STL [R1+0x1c], R0 ;  /* 0x00001c0001007387 */ /* 0x0183e40000100800 */
.L_x_262:
        /* <DEDUP_REMOVED lines=113> */
.L_x_246:
[----:B------:R-:W-:Y:S04]  /*2cf0*/  MOV R2, 0x1 ;  /* 0x0000000100027802 */ /* 0x000fe80000000f00 */
[----:B------:R-:W-:Y:S11]  /*2d00*/  ISETP.NE.AND P1, PT, R2, c[0x0][0x2a8], PT ;  /* 0x0000aa0002007a0c */ /* 0x000ff60003f25270 */
[----:B------:R-:W-:Y:S02]  /*2d10*/  @!UPT UIADD3 URZ, URZ, URZ, URZ ;  /* 0x0000003f3f3ff290 */ /* 0x000fe4000fffe03f */
[----:B------:R-:W-:Y:S05]  /*2d20*/  @P1 IMAD.HI.U32 R2, R0, c[0x0][0x2ac], RZ ;  /* 0x0000ab0000021a27 */ /* 0x000fea00078e00ff */
[----:B------:R-:W-:Y:S02]  /*2d30*/  @P1 SHF.R.U32.HI R0, RZ, c[0x0][0x2b0], R2 ;  /* 0x0000ac00ff001a19 */ /* 0x000fe40000011602 */
.L_x_247:
[----:B------:R-:W-:Y:S05]  /*2d40*/  BSYNC B0 ;  /* 0x0000000000007941 */ /* 0x000fea0003800000 */
.L_x_245:
        /* <DEDUP_REMOVED lines=9> */
.L_x_244:
        /* <DEDUP_REMOVED lines=19> */
.L_x_250:
[----:B------:R-:W-:Y:S04]  /*2f10*/  MOV R132, 0x1 ;  /* 0x0000000100847802 */ /* 0x000fe80000000f00 */
[----:B------:R-:W-:Y:S11]  /*2f20*/  ISETP.NE.AND P1, PT, R132, c[0x0][0x2a8], PT ;  /* 0x0000aa0084007a0c */ /* 0x000ff60003f25270 */
[----:B------:R-:W-:Y:S02]  /*2f30*/  @!UPT UIADD3 URZ, URZ, URZ, URZ ;  /* 0x0000003f3f3ff290 */ /* 0x000fe4000fffe03f */
[----:B------:R-:W-:Y:S05]  /*2f40*/  @P1 IMAD.HI.U32 R132, R0, c[0x0][0x2ac], RZ ;  /* 0x0000ab0000841a27 */ /* 0x000fea00078e00ff */
[----:B------:R-:W-:Y:S02]  /*2f50*/  @P1 SHF.R.U32.HI R0, RZ, c[0x0][0x2b0], R132 ;  /* 0x0000ac00ff001a19 */ /* 0x000fe40000011684 */
.L_x_251:
[----:B------:R-:W-:Y:S05]  /*2f60*/  BSYNC B0 ;  /* 0x0000000000007941 */ /* 0x000fea0003800000 */
.L_x_249:
[----:B------:R-:W-:Y:S04]  /*2f70*/  IMAD.MOV.U32 R132, RZ, RZ, c[0x0][0x2a8] ;  /* 0x0000aa00ff847624 */ /* 0x000fe800078e00ff */
[----:B------:R-:W-:Y:S04]  /*2f80*/  IMAD R0, R0, R132, -UR5 ;  /* 0x8000000500007e24 */ /* 0x000fe8000f8e0284 */
[----:B------:R-:W-:Y:S05]  /*2f90*/  IMAD.IADD R0, R0, 0x1, -R251 ;  /* 0x0000000100007824 */ /* 0x000fea00078e0afb */
[----:B------:R-:W-:Y:S02]  /*2fa0*/  IADD3 R132, R0, c[0x0][0x2a8], RZ ;  /* 0x0000aa0000847a10 */ /* 0x000fe40007ffe0ff */
[----:B------:R-:W-:Y:S02]  /*2fb0*/  IMNMX R2, R2, R0, !PT ;  /* 0x0000000002027217 */ /* 0x000fe40007800200 */
[----:B------:R-:W-:Y:S02]  /*2fc0*/  IMNMX R149, R149, R132, PT ;  /* 0x0000008495957217 */ /* 0x000fe40003800200 */
.L_x_248:
        /* <DEDUP_REMOVED lines=19> */
.L_x_254:
[----:B------:R-:W-:Y:S04]  /*3100*/  MOV R133, 0x1 ;  /* 0x0000000100857802 */ /* 0x000fe80000000f00 */
[----:B------:R-:W-:Y:S11]  /*3110*/  ISETP.NE.AND P1, PT, R133, c[0x0][0x2a8], PT ;  /* 0x0000aa0085007a0c */ /* 0x000ff60003f25270 */
[----:B------:R-:W-:Y:S02]  /*3120*/  @!UPT UIADD3 URZ, URZ, URZ, URZ ;  /* 0x0000003f3f3ff290 */ /* 0x000fe4000fffe03f */
[----:B------:R-:W-:Y:S05]  /*3130*/  @P1 IMAD.HI.U32 R133, R132, c[0x0][0x2ac], RZ ;  /* 0x0000ab0084851a27 */ /* 0x000fea00078e00ff */
[----:B------:R-:W-:Y:S02]  /*3140*/  @P1 SHF.R.U32.HI R132, RZ, c[0x0][0x2b0], R133 ;  /* 0x0000ac00ff841a19 */ /* 0x000fe40000011685 */
.L_x_255:
[----:B------:R-:W-:Y:S05]  /*3150*/  BSYNC B0 ;  /* 0x0000000000007941 */ /* 0x000fea0003800000 */
.L_x_253:
[----:B------:R-:W-:Y:S04]  /*3160*/  IMAD.MOV.U32 R133, RZ, RZ, c[0x0][0x2a8] ;  /* 0x0000aa00ff857624 */ /* 0x000fe800078e00ff */
[----:B------:R-:W-:Y:S04]  /*3170*/  IMAD R132, R132, R133, -UR5 ;  /* 0x8000000584847e24 */ /* 0x000fe8000f8e0285 */
[----:B------:R-:W-:Y:S05]  /*3180*/  IMAD.IADD R132, R132, 0x1, -R251 ;  /* 0x0000000184847824 */ /* 0x000fea00078e0afb */
[----:B------:R-:W-:Y:S02]  /*3190*/  IADD3 R133, R132, c[0x0][0x2a8], RZ ;  /* 0x0000aa0084857a10 */ /* 0x000fe40007ffe0ff */
[----:B------:R-:W-:Y:S02]  /*31a0*/  IMNMX R0, R0, R132, !PT ;  /* 0x0000008400007217 */ /* 0x000fe40007800200 */
[----:B------:R-:W-:Y:S02]  /*31b0*/  IMNMX R148, R148, R133, PT ;  /* 0x0000008594947217 */ /* 0x000fe40003800200 */
.L_x_252:
        /* <DEDUP_REMOVED lines=19> */
.L_x_258:
[----:B------:R-:W-:Y:S04]  /*32f0*/  MOV R133, 0x1 ;  /* 0x0000000100857802 */ /* 0x000fe80000000f00 */
[----:B------:R-:W-:Y:S11]  /*3300*/  ISETP.NE.AND P0, PT, R133, c[0x0][0x2a8], PT ;  /* 0x0000aa0085007a0c */ /* 0x000ff60003f05270 */
[----:B------:R-:W-:Y:S02]  /*3310*/  @!UPT UIADD3 URZ, URZ, URZ, URZ ;  /* 0x0000003f3f3ff290 */ /* 0x000fe4000fffe03f */
[----:B------:R-:W-:Y:S05]  /*3320*/  @P0 IMAD.HI.U32 R133, R132, c[0x0][0x2ac], RZ ;  /* 0x0000ab0084850a27 */ /* 0x000fea00078e00ff */
[----:B------:R-:W-:Y:S02]  /*3330*/  @P0 SHF.R.U32.HI R132, RZ, c[0x0][0x2b0], R133 ;  /* 0x0000ac00ff840a19 */ /* 0x000fe40000011685 */
.L_x_259:
[----:B------:R-:W-:Y:S05]  /*3340*/  BSYNC B0 ;  /* 0x0000000000007941 */ /* 0x000fea0003800000 */
.L_x_257:
[----:B------:R-:W-:Y:S04]  /*3350*/  IMAD.MOV.U32 R133, RZ, RZ, c[0x0][0x2a8] ;  /* 0x0000aa00ff857624 */ /* 0x000fe800078e00ff */
[----:B------:R-:W-:Y:S04]  /*3360*/  IMAD R132, R132, R133, -UR5 ;  /* 0x8000000584847e24 */ /* 0x000fe8000f8e0285 */
[----:B------:R-:W-:Y:S05]  /*3370*/  IMAD.IADD R132, R132, 0x1, -R251 ;  /* 0x0000000184847824 */ /* 0x000fea00078e0afb */
[----:B------:R-:W-:Y:S02]  /*3380*/  IADD3 R133, R132, c[0x0][0x2a8], RZ ;  /* 0x0000aa0084857a10 */ /* 0x000fe40007ffe0ff */
[----:B------:R-:W-:Y:S02]  /*3390*/  IMNMX R3, R3, R132, !PT ;  /* 0x0000008403037217 */ /* 0x000fe40007800200 */
[----:B------:R-:W-:Y:S02]  /*33a0*/  IMNMX R150, R150, R133, PT ;  /* 0x0000008596967217 */ /* 0x000fe40003800200 */
.L_x_256:
        /* <DEDUP_REMOVED lines=63> */
.L_x_260:
        /* <DEDUP_REMOVED lines=481> */
.L_x_261:
        /* <DEDUP_REMOVED lines=241> */
.L_x_243:
[----:B------:R-:W-:Y:S05]  /*64c0*/  @P1 EXIT ;  /* 0x000000000000194d */ /* 0x000fea0003800000 */
[----:B-1----:R-:W2:Y:S01]  /*64d0*/  LDL.64 R4, [R1+0x10] ;  /* 0x0000100001047983 */ /* 0x002ea20000100a00 */
[----:B------:R-:W-:Y:S01]  /*64e0*/  IMAD.MOV.U32 R0, RZ, RZ, 0x1 ;  /* 0x00000001ff007424 */ /* 0x000fe200078e00ff */
[----:B------:R-:W-:Y:S01]  /*64f0*/  ULDC UR5, c[0x0][0x358] ;  /* 0x0000d60000057ab9 */ /* 0x000fe20000000800 */
[----:B------:R-:W-:Y:S01]  /*6500*/  BSSY B0, `(.L_x_263) ;  /* 0x000001f000007945 */ /* 0x000fe20003800000 */
[----:B------:R-:W1:Y:S01]  /*6510*/  S2R R2, SR_CTAID.Y ;  /* 0x0000000000027919 */ /* 0x000e620000002600 */
[----:B------:R-:W-:-:S03]  /*6520*/  UIMAD UR5, UR10, UR5, URZ ;  /* 0x000000050a0572a4 */ /* 0x000fc6000f8e023f */
[----:B------:R-:W-:Y:S01]  /*6530*/  BAR.SYNC.DEFER_BLOCKING 0x1, 0x100 ;  /* 0x0044000000007b1d */ /* 0x000fe20000010000 */
[----:B------:R-:W-:-:S05]  /*6540*/  ISETP.NE.AND P0, PT, R0, c[0x0][0x338], PT ;  /* 0x0000ce0000007a0c */ /* 0x000fca0003f05270 */
[----:B------:R-:W3:Y:S01]  /*6550*/  S2R R15, SR_CTAID.Z ;  /* 0x00000000000f7919 */ /* 0x000ee20000002700 */
[----:B------:R-:W-:Y:S02]  /*6560*/  ULDC UR4, c[0x0][0x2f4] ;  /* 0x0000bd0000047ab9 */ /* 0x000fe40000000800 */
[----:B------:R-:W-:-:S04]  /*6570*/  UIMAD UR5, UR5, UR4, URZ ;  /* 0x00000004050572a4 */ /* 0x000fc8000f8e023f */
[----:B------:R-:W-:Y:S01]  /*6580*/  USHF.R.S32.HI UR4, URZ, 0x1f, UR5 ;  /* 0x0000001f3f047899 */ /* 0x000fe20008011405 */
[----:B-1----:R-:W-:-:S04]  /*6590*/  @P0 IMAD.HI.U32 R0, R2, c[0x0][0x33c], RZ ;  /* 0x0000cf0002000a27 */ /* 0x002fc800078e00ff */
[----:B------:R-:W-:Y:S01]  /*65a0*/  IMAD.MOV.U32 R7, RZ, RZ, R2 ;  /* 0x000000ffff077224 */ /* 0x000fe200078e0002 */
[----:B------:R-:W-:-:S04]  /*65b0*/  @P0 SHF.R.U32.HI R7, RZ, c[0x0][0x340], R0 ;  /* 0x0000d000ff070a19 */ /* 0x000fc80000011600 */
[----:B------:R-:W-:Y:S01]  /*65c0*/  SHF.R.S32.HI R10, RZ, 0x1f, R7 ;  /* 0x0000001fff0a7819 */ /* 0x000fe20000011407 */
[----:B---3--:R-:W-:Y:S01]  /*65d0*/  IMAD R3, R15, c[0x0][0x2f4], RZ ;  /* 0x0000bd000f037a24 */ /* 0x008fe200078e02ff */
[----:B------:R-:W-:Y:S01]  /*65e0*/  SHF.R.S32.HI R16, RZ, 0x1f, R15 ;  /* 0x0000001fff107819 */ /* 0x000fe2000001140f */
[----:B------:R-:W-:-:S03]  /*65f0*/  IMAD.MOV R6, RZ, RZ, -R7 ;  /* 0x000000ffff067224 */ /* 0x000fc600078e0a07 */
[----:B------:R-:W-:Y:S01]  /*6600*/  SHF.R.S32.HI R14, RZ, 0x1f, R3 ;  /* 0x0000001fff0e7819 */ /* 0x000fe20000011403 */
[----:B------:R-:W-:Y:S01]  /*6610*/  IMAD R6, R6, c[0x0][0x338], R2 ;  /* 0x0000ce0006067a24 */ /* 0x000fe200078e0202 */
[----:B------:R-:W-:-:S04]  /*6620*/  IADD3 R0, P1, P0, R3, UR5, R7 ;  /* 0x0000000503007c10 */ /* 0x000fc8000f83e007 */
[----:B------:R-:W-:Y:S01]  /*6630*/  IADD3.X R14, R14, UR4, R10, P1, P0 ;  /* 0x000000040e0e7c10 */ /* 0x000fe20008fe040a */
[----:B------:R-:W-:-:S03]  /*6640*/  IMAD.SHL.U32 R11, R0, 0x4, RZ ;  /* 0x00000004000b7824 */ /* 0x000fc600078e00ff */
[----:B------:R-:W-:Y:S02]  /*6650*/  SHF.L.U64.HI R14, R0, 0x2, R14 ;  /* 0x00000002000e7819 */ /* 0x000fe4000001020e */
[----:B--2---:R-:W-:Y:S02]  /*6660*/  ISETP.NE.AND P1, PT, R4, RZ, PT ;  /* 0x000000ff0400720c */ /* 0x004fe40003f25270 */
[----:B------:R-:W-:-:S04]  /*6670*/  IADD3 R4, P0, R11, c[0x0][0x350], RZ ;  /* 0x0000d4000b047a10 */ /* 0x000fc80007f1e0ff */
[----:B------:R-:W-:-:S07]  /*6680*/  IADD3.X R5, R14, c[0x0][0x354], RZ, P0, !PT ;  /* 0x0000d5000e057a10 */ /* 0x000fce00007fe4ff */
[----:B------:R-:W-:Y:S05]  /*6690*/  @P1 BRA `(.L_x_264) ;  /* 0x0000005000001947 */ /* 0x000fea0003800000 */
.L_x_265:
[----:B------:R-:W2:Y:S01]  /*66a0*/  LDG.E.STRONG.GPU R0, [R4.64] ;  /* 0x0000001604007981 */ /* 0x000ea2000c1ef900 */
[----:B------:R-:W-:Y:S01]  /*66b0*/  YIELD ;  /* 0x0000000000007946 */ /* 0x000fe20003800000 */
[----:B--2---:R-:W-:Y:S01]  /*66c0*/  ISETP.NE.AND P0, PT, R0, R6, PT ;  /* 0x000000060000720c */ /* 0x004fe20003f05270 */
[----:B------:R-:W-:-:S12]  /*66d0*/  CCTL.IVALL ;  /* 0x00000000ff00798f */ /* 0x000fd80002000000 */
[----:B------:R-:W-:Y:S05]  /*66e0*/  @P0 BRA `(.L_x_265) ;  /* 0xffffffb000000947 */ /* 0x000fea000383ffff */
.L_x_264:
[----:B------:R-:W-:Y:S05]  /*66f0*/  BSYNC B0 ;  /* 0x0000000000007941 */ /* 0x000fea0003800000 */
.L_x_263:
[----:B------:R-:W-:Y:S01]  /*6700*/  MOV R17, 0xffffffff ;  /* 0xffffffff00117802 */ /* 0x000fe20000000f00 */
[----:B------:R-:W-:Y:S05]  /*6710*/  BRA.CONV ~URZ, `(.L_x_266) ;  /* 0x000000237f007947 */ /* 0x000fea000b800000 */
[----:B------:R-:W-:Y:S02]  /*6720*/  MOV R2, 0x6740 ;  /* 0x0000674000027802 */ /* 0x000fe40000000f00 */
[----:B------:R-:W-:Y:S05]  /*6730*/  CALL.REL.NOINC `($__internal_2_$__cuda_sm70_warpsync) ;  /* 0x00000a9000007944 */ /* 0x000fea0003c00000 */
.L_x_266:
[----:B------:R-:W2:Y:S01]  /*6740*/  LDL.LU.64 R2, [R1+0x10] ;  /* 0x0000100001027983 */ /* 0x000ea20000300a00 */
[----:B------:R-:W-:Y:S01]  /*6750*/  UIMAD UR5, UR10, 0x3000, URZ ;  /* 0x000030000a0578a4 */ /* 0x000fe2000f8e023f */
[----:B------:R-:W-:Y:S02]  /*6760*/  IMAD R0, R10, c[0x0][0x328], RZ ;  /* 0x0000ca000a007a24 */ /* 0x000fe400078e02ff */
[----:B------:R-:W-:Y:S01]  /*6770*/  IMAD R12, R16, c[0x0][0x330], RZ ;  /* 0x0000cc00100c7a24 */ /* 0x000fe200078e02ff */
[----:B------:R-:W-:Y:S01]  /*6780*/  USHF.R.S32.HI UR4, URZ, 0x1f, UR5 ;  /* 0x0000001f3f047899 */ /* 0x000fe20008011405 */
[----:B------:R-:W-:Y:S01]  /*6790*/  IMAD R0, R7, c[0x0][0x32c], R0 ;  /* 0x0000cb0007007a24 */ /* 0x000fe200078e0200 */
[----:B------:R-:W-:-:S06]  /*67a0*/  NOP ;  /* 0x0000000000007918 */ /* 0x000fcc0000000000 */
[----:B--2---:R-:W-:-:S04]  /*67b0*/  IADD3 R8, P0, R2, UR5, RZ ;  /* 0x0000000502087c10 */ /* 0x004fc8000ff1e0ff */
[----:B------:R-:W-:-:S05]  /*67c0*/  LEA.HI.X.SX32 R9, R2, UR4, 0x1, P0 ;  /* 0x0000000402097c11 */ /* 0x000fca00080f0eff */
[----:B------:R-:W-:-:S05]  /*67d0*/  IMAD.WIDE.U32 R2, R7, c[0x0][0x328], R8 ;  /* 0x0000ca0007027a25 */ /* 0x000fca00078e0008 */
[----:B------:R-:W-:Y:S01]  /*67e0*/  IADD3 R3, R3, R0, RZ ;  /* 0x0000000003037210 */ /* 0x000fe20007ffe0ff */
[----:B------:R-:W-:-:S04]  /*67f0*/  IMAD R0, R15, c[0x0][0x334], R12 ;  /* 0x0000cd000f007a24 */ /* 0x000fc800078e020c */
        /* <DEDUP_REMOVED lines=53> */
[----:B-1----:R-:W-:Y:S02]  /*6b50*/  MOV R2, 0x6b70 ;  /* 0x00006b7000027802 */ /* 0x002fe40000000f00 */
[----:B------:R-:W-:Y:S05]  /*6b60*/  CALL.REL.NOINC `($__internal_2_$__cuda_sm70_warpsync) ;  /* 0x0000066000007944 */ /* 0x000fea0003c00000 */
.L_x_267:
        /* <DEDUP_REMOVED lines=12> */
.L_x_269:
[----:B------:R-:W-:Y:S05]  /*6c30*/  BSYNC B0 ;  /* 0x0000000000007941 */ /* 0x000fea0003800000 */
.L_x_268:
[----:B--2---:R-:W-:Y:S01]  /*6c40*/  IADD3 R4, P0, R11, c[0x0][0x348], RZ ;  /* 0x0000d2000b047a10 */ /* 0x004fe20007f1e0ff */
[----:B------:R-:W-:Y:S03]  /*6c50*/  BSSY B0, `(.L_x_270) ;  /* 0x0000008000007945 */ /* 0x000fe60003800000 */
[----:B------:R-:W-:Y:S01]  /*6c60*/  IADD3.X R5, R14, c[0x0][0x34c], RZ, P0, !PT ;  /* 0x0000d3000e057a10 */ /* 0x000fe200007fe4ff */
[----:B------:R-:W-:Y:S05]  /*6c70*/  @P1 BRA `(.L_x_271) ;  /* 0x0000005000001947 */ /* 0x000fea0003800000 */
.L_x_272:
[----:B------:R-:W2:Y:S01]  /*6c80*/  LDG.E.STRONG.GPU R0, [R4.64] ;  /* 0x0000001604007981 */ /* 0x000ea2000c1ef900 */
[----:B------:R-:W-:Y:S01]  /*6c90*/  YIELD ;  /* 0x0000000000007946 */ /* 0x000fe20003800000 */
[----:B--2---:R-:W-:Y:S01]  /*6ca0*/  ISETP.NE.AND P0, PT, R0, R6, PT ;  /* 0x000000060000720c */ /* 0x004fe20003f05270 */
[----:B------:R-:W-:-:S12]  /*6cb0*/  CCTL.IVALL ;  /* 0x00000000ff00798f */ /* 0x000fd80002000000 */
[----:B------:R-:W-:Y:S05]  /*6cc0*/  @P0 BRA `(.L_x_272) ;  /* 0xffffffb000000947 */ /* 0x000fea000383ffff */
.L_x_271:
[----:B------:R-:W-:Y:S05]  /*6cd0*/  BSYNC B0 ;  /* 0x0000000000007941 */ /* 0x000fea0003800000 */
.L_x_270:
[----:B------:R-:W-:Y:S05]  /*6ce0*/  BRA.CONV ~URZ, `(.L_x_273) ;  /* 0x000000237f007947 */ /* 0x000fea000b800000 */
[----:B-1----:R-:W-:Y:S02]  /*6cf0*/  MOV R2, 0x6d10 ;  /* 0x00006d1000027802 */ /* 0x002fe40000000f00 */
[----:B------:R-:W-:Y:S05]  /*6d00*/  CALL.REL.NOINC `($__internal_2_$__cuda_sm70_warpsync) ;  /* 0x000004c000007944 */ /* 0x000fea0003c00000 */
.L_x_273:
[----:B-1----:R-:W-:Y:S01]  /*6d10*/  MOV R2, R8 ;  /* 0x0000000800027202 */ /* 0x002fe20000000f00 */
[----:B------:R-:W-:Y:S01]  /*6d20*/  IMAD R0, R10, c[0x0][0x300], RZ ;  /* 0x0000c0000a007a24 */ /* 0x000fe200078e02ff */
[----:B------:R-:W-:Y:S01]  /*6d30*/  MOV R3, R9 ;  /* 0x0000000900037202 */ /* 0x000fe20000000f00 */
[----:B------:R-:W-:Y:S01]  /*6d40*/  IMAD R6, R16, c[0x0][0x308], RZ ;  /* 0x0000c20010067a24 */ /* 0x000fe200078e02ff */
[----:B------:R-:W-:-:S06]  /*6d50*/  NOP ;  /* 0x0000000000007918 */ /* 0x000fcc0000000000 */
[----:B------:R-:W-:-:S04]  /*6d60*/  IMAD.WIDE.U32 R2, R7, c[0x0][0x300], R2 ;  /* 0x0000c00007027a25 */ /* 0x000fc800078e0002 */
[----:B------:R-:W-:-:S05]  /*6d70*/  IMAD R0, R7, c[0x0][0x304], R0 ;  /* 0x0000c10007007a24 */ /* 0x000fca00078e0200 */
        /* <DEDUP_REMOVED lines=57> */
.L_x_274:
        /* <DEDUP_REMOVED lines=12> */
        .weak           $__internal_2_$__cuda_sm70_warpsync
        .type           $__internal_2_$__cuda_sm70_warpsync,@function
        .size           $__internal_2_$__cuda_sm70_warpsync,(.L_x_1394 - $__internal_2_$__cuda_sm70_warpsync)
$__internal_2_$__cuda_sm70_warpsync:
[----:B------:R-:W-:Y:S01]  /*71d0*/  MOV R3, 0x0 ;  /* 0x0000000000037802 */ /* 0x000fe20000000f00 */
[----:B------:R-:W-:Y:S04]  /*71e0*/  WARPSYNC R17 ;  /* 0x0000001100007348 */ /* 0x000fe80003800000 */
[----:B------:R-:W-:Y:S05]  /*71f0*/  RET.REL.NODEC R2 `(_ZN7cutlass13device_kernelIN5flash19enable_sm80_to_sm89INS1_16FlashAttnBwdSm80INS1_25CollectiveMainloopBwdSm80ILi2ELi1EN4cute5tupleIJNS5_1CILi64EEENS7_ILi128EEENS7_ILi96EEEEEENS_6half_tEfNS_4arch4Sm80ELb0ELb1ELb0ELb0ELb1ELb0ELb0ELb0ELi2ELi2ELi4ELi2ELb1EEENS1_24CollectiveEpilogueBwdGQAISB_fSE_Li256ELb0ELb1EEENS1_19SingleTileSchedulerILb0ELb0ELb0ELi128EEEEEEEEEvNT_6ParamsE) ;  /* 0xffff8e0002007950 */ /* 0x000fea0003c3ffff */
.L_x_275:
        /* <DEDUP_REMOVED lines=16> */
.L_x_1394:


//--------------------- .text._ZN7cutlass13device_kernelIN5flash19enable_sm80_to_sm89INS1_16FlashAttnBwdSm80INS1_25CollectiveMainloopBwdSm80ILi2ELi1EN4cute5tupleIJNS5_1CILi64EEENS7_ILi128EEENS7_ILi96EEEEEENS_6half_tEfNS_4arch4Sm80ELb0ELb1ELb0ELb1ELb0ELb0ELb0ELb0ELi2ELi2ELi4ELi2ELb1EEENS1_21CollectiveEpilogueBwdISB_SC_SE_Li256ELb1ELb0ELi2EEENS1_19SingleTileSchedulerILb1ELb0ELb0ELi128EEEEEEEEEvNT_6ParamsE --------------------------
	.section	.text._ZN7cutlass13device_kernelIN5flash19enable_sm80_to_sm89INS1_16FlashAttnBwdSm80INS1_25CollectiveMainloopBwdSm80ILi2ELi1EN4cute5tupleIJNS5_1CILi64EEENS7_ILi128EEENS7_ILi96EEEEEENS_6half_tEfNS_4arch4Sm80ELb0ELb1ELb0ELb1ELb0ELb0ELb0ELb0ELi2ELi2ELi4ELi2ELb1EEENS1_21CollectiveEpilogueBwdISB_SC_SE_Li256ELb1ELb0ELi2EEENS1_19SingleTileSchedulerILb1ELb0ELb0ELi128EEEEEEEEEvNT_6ParamsE,"ax",@progbits
	.sectioninfo	@"SHI_REGISTERS=255"
	.align	128
.text._ZN7cutlass13device_kernelIN5flash19enable_sm80_to_sm89INS1_16FlashAttnBwdSm80INS1_25CollectiveMainloopBwdSm80ILi2ELi1EN4cute5tupleIJNS5_1CILi64EEENS7_ILi128EEENS7_ILi96EEEEEENS_6half_tEfNS_4arch4Sm80ELb0ELb1ELb0ELb1ELb0ELb0ELb0ELb0ELi2ELi2ELi4ELi2ELb1EEENS1_21CollectiveEpilogueBwdISB_SC_SE_Li256ELb1ELb0ELi2EEENS1_19SingleTileSchedulerILb1ELb0ELb0ELi128EEEEEEEEEvNT_6ParamsE:
        .type           _ZN7cutlass13device_kernelIN5flash19enable_sm80_to_sm89INS1_16FlashAttnBwdSm80INS1_25CollectiveMainloopBwdSm80ILi2ELi1EN4cute5tupleIJNS5_1CILi64EEENS7_ILi128EEENS7_ILi96EEEEEENS_6half_tEfNS_4arch4Sm80ELb0ELb1ELb0ELb1ELb0ELb0ELb0ELb0ELi2ELi2ELi4ELi2ELb1EEENS1_21CollectiveEpilogueBwdISB_SC_SE_Li256ELb1ELb0ELi2EEENS1_19SingleTileSchedulerILb1ELb0ELb0ELi128EEEEEEEEEvNT_6ParamsE,@function
        .size           _ZN7cutlass13device_kernelIN5flash19enable_sm80_to_sm89INS1_16FlashAttnBwdSm80INS1_25CollectiveMainloopBwdSm80ILi2ELi1EN4cute5tupleIJNS5_1CILi64EEENS7_ILi128EEENS7_ILi96EEEEEENS_6half_tEfNS_4arch4Sm80ELb0ELb1ELb0ELb1ELb0ELb0ELb0ELb0ELi2ELi2ELi4ELi2ELb1EEENS1_21CollectiveEpilogueBwdISB_SC_SE_Li256ELb1ELb0ELi2EEENS1_19SingleTileSchedulerILb1ELb0ELb0ELi128EEEEEEEEEvNT_6ParamsE,(.L_x_1396 - _ZN7cutlass13device_kernelIN5flash19enable_sm80_to_sm89INS1_16FlashAttnBwdSm80INS1_25CollectiveMainloopBwdSm80ILi2ELi1EN4cute5tupleIJNS5_1CILi64EEENS7_ILi128EEENS7_ILi96EEEEEENS_6half_tEfNS_4arch4Sm80ELb0ELb1ELb0ELb1ELb0ELb0ELb0ELb0ELi2ELi2ELi4ELi2ELb1EEENS1_21CollectiveEpilogueBwdISB_SC_SE_Li256ELb1ELb0ELi2EEENS1_19SingleTileSchedulerILb1ELb0ELb0ELi128EEEEEEEEEvNT_6ParamsE)
        .other          _ZN7cutlass13device_kernelIN5flash19enable_sm80_to_sm89INS1_16FlashAttnBwdSm80INS1_25CollectiveMainloopBwdSm80ILi2ELi1EN4cute5tupleIJNS5_1CILi64EEENS7_ILi128EEENS7_ILi96EEEEEENS_6half_tEfNS_4arch4Sm80ELb0ELb1ELb0ELb1ELb0ELb0ELb0ELb0ELi2ELi2ELi4ELi2ELb1EEENS1_21CollectiveEpilogueBwdISB_SC_SE_Li256ELb1ELb0ELi2EEENS1_19SingleTileSchedulerILb1ELb0ELb0ELi128EEEEEEEEEvNT_6ParamsE,@"STO_CUDA_ENTRY STV_DEFAULT"
_ZN7cutlass13device_kernelIN5flash19enable_sm80_to_sm89INS1_16FlashAttnBwdSm80INS1_25CollectiveMainloopBwdSm80ILi2ELi1EN4cute5tupleIJNS5_1CILi64EEENS7_ILi128EEENS7_ILi96EEEEEENS_6half_tEfNS_4arch4Sm80ELb0ELb1ELb0ELb1ELb0ELb0ELb0ELb0ELi2ELi2ELi4ELi2ELb1EEENS1_21CollectiveEpilogueBwdISB_SC_SE_Li256ELb1ELb0ELi2EEENS1_19SingleTileSchedulerILb1ELb0ELb0ELi128EEEEEEEEEvNT_6ParamsE:
[----:B------:R-:W-:Y:S02]  /*0000*/  MOV R1, c[0x0][0x28] ;  /* 0x00000a0000017a02 */ /* 0x000fe40000000f00 */
[----:B------:R-:W1:Y:S01]  /*0010*/  S2R R85, SR_TID.X ;  /* 0x0000000000557919 */ /* 0x000e620000002100 */
[----:B------:R-:W-:Y:S01]  /*0020*/  IMAD.MOV.U32 R9, RZ, RZ, 0x4 ;  /* 0x00000004ff097424 */ /* 0x000fe200078e00ff */
[----:B------:R-:W2:Y:S01]  /*0030*/  S2UR UR5, SR_CTAID.X ;  /* 0x00000000000579c3 */ /* 0x000ea20000002500 */
[----:B------:R-:W-:Y:S01]  /*0040*/  ULDC.64 UR12, c[0x0][0x118] ;  /* 0x00004600000c7ab9 */ /* 0x000fe20000000a00 */
[----:B------:R-:W3:Y:S01]  /*0050*/  S2R R5, SR_CTAID.Z ;  /* 0x0000000000057919 */ /* 0x000ee20000002700 */
[----:B------:R-:W-:-:S03]  /*0060*/  IADD3 R1, R1, -0x50, RZ ;  /* 0xffffffb001017810 */ /* 0x000fc60007ffe0ff */
[----:B------:R-:W4:Y:S01]  /*0070*/  S2R R35, SR_CTAID.Y ;  /* 0x0000000000237919 */ /* 0x000f220000002600 */
[----:B-1----:R-:W-:Y:S01]  /*0080*/  SHF.R.U32.HI R0, RZ, 0x5, R85 ;  /* 0x00000005ff007819 */ /* 0x002fe20000011655 */
[----:B---3--:R-:W-:-:S05]  /*0090*/  IMAD.WIDE R2, R5, R9, c[0x0][0x3c0] ;  /* 0x0000f00005027625 */ /* 0x008fca00078e0209 */
[----:B------:R-:W1:Y:S02]  /*00a0*/  SHFL.IDX PT, R0, R0, RZ, 0x1f ;  /* 0x00001fff00007589 */ /* 0x000e6400000e0000 */
[----:B-1----:R-:W-:-:S13]  /*00b0*/  ISETP.NE.AND P0, PT, R0, RZ, PT ;  /* 0x000000ff0000720c */ /* 0x002fda0003f05270 */
[----:B------:R-:W-:Y:S05]  /*00c0*/  @!P0 BRA `(.L_x_276) ;  /* 0x0000013000008947 */ /* 0x000fea0003800000 */
[----:B--2-4-:R-:W-:-:S04]  /*00d0*/  ISETP.NE.U32.AND P0, PT, RZ, c[0x0][0x3c0], PT ;  /* 0x0000f000ff007a0c */ /* 0x014fc80003f05070 */
[----:B------:R-:W-:-:S13]  /*00e0*/  ISETP.NE.AND.EX P0, PT, RZ, c[0x0][0x3c4], PT, P0 ;  /* 0x0000f100ff007a0c */ /* 0x000fda0003f05300 */
[----:B------:R-:W-:Y:S05]  /*00f0*/  @!P0 BRA `(.L_x_277) ;  /* 0x0000002000008947 */ /* 0x000fea0003800000 */
[----:B------:R1:W5:Y:S01]  /*0100*/  LDG.E R0, [R2.64] ;  /* 0x0000000c02007981 */ /* 0x000362000c1e1900 */
[----:B------:R-:W-:Y:S05]  /*0110*/  BRA `(.L_x_278) ;  /* 0x0000009000007947 */ /* 0x000fea0003800000 */
.L_x_277:
        /* <DEDUP_REMOVED lines=8> */
.L_x_279:
[----:B------:R-:W-:Y:S02]  /*01a0*/  MOV R0, c[0x0][0x3a4] ;  /* 0x0000e90000007a02 */ /* 0x000fe40000000f00 */
.L_x_278:
[----:B------:R-:W-:-:S06]  /*01b0*/  USHF.L.U32 UR10, UR5, 0x7, URZ ;  /* 0x00000007050a7899 */ /* 0x000fcc000800063f */
[----:B-----5:R-:W-:-:S04]  /*01c0*/  ISETP.LE.AND P0, PT, R0, UR10, PT ;  /* 0x0000000a00007c0c */ /* 0x020fc8000bf03270 */
[----:B------:R-:W-:-:S05]  /*01d0*/  SEL R0, R5, 0xffffffff, !P0 ;  /* 0xffffffff05007807 */ /* 0x000fca0004000000 */
[----:B------:R2:W-:Y:S01]  /*01e0*/  STL [R1+0x48], R0 ;  /* 0x0000480001007387 */ /* 0x0005e20000100800 */
[----:B------:R-:W-:Y:S05]  /*01f0*/  BRA `(.L_x_280) ;  /* 0x0000012000007947 */ /* 0x000fea0003800000 */
.L_x_276:
[----:B--2-4-:R-:W-:-:S04]  /*0200*/  ISETP.NE.U32.AND P0, PT, RZ, c[0x0][0x3c0], PT ;  /* 0x0000f000ff007a0c */ /* 0x014fc80003f05070 */
[----:B------:R-:W-:-:S13]  /*0210*/  ISETP.NE.AND.EX P0, PT, RZ, c[0x0][0x3c4], PT, P0 ;  /* 0x0000f100ff007a0c */ /* 0x000fda0003f05300 */
[----:B------:R-:W-:Y:S05]  /*0220*/  @!P0 BRA `(.L_x_281) ;  /* 0x0000002000008947 */ /* 0x000fea0003800000 */
[----:B------:R1:W5:Y:S01]  /*0230*/  LDG.E R0, [R2.64] ;  /* 0x0000000c02007981 */ /* 0x000362000c1e1900 */
[----:B------:R-:W-:Y:S05]  /*0240*/  BRA `(.L_x_282) ;  /* 0x0000009000007947 */ /* 0x000fea0003800000 */
.L_x_281:
        /* <DEDUP_REMOVED lines=8> */
.L_x_283:
[----:B------:R-:W-:Y:S02]  /*02d0*/  MOV R0, c[0x0][0x3a4] ;  /* 0x0000e90000007a02 */ /* 0x000fe40000000f00 */
.L_x_282:
[----:B------:R-:W-:-:S06]  /*02e0*/  USHF.L.U32 UR10, UR5, 0x7, URZ ;  /* 0x00000007050a7899 */ /* 0x000fcc000800063f */
[----:B-----5:R-:W-:-:S04]  /*02f0*/  ISETP.LE.AND P0, PT, R0, UR10, PT ;  /* 0x0000000a00007c0c */ /* 0x020fc8000bf03270 */
[----:B------:R-:W-:-:S05]  /*0300*/  SEL R0, R5, 0xffffffff, !P0 ;  /* 0xffffffff05007807 */ /* 0x000fca0004000000 */
[----:B------:R2:W-:Y:S04]  /*0310*/  STL [R1+0x48], R0 ;  /* 0x0000480001007387 */ /* 0x0005e80000100800 */
.L_x_280:
[----:B------:R-:W3:Y:S02]  /*0320*/  LDL R87, [R1+0x48] ;  /* 0x0000480001577983 */ /* 0x000ee40000100800 */
[----:B---3--:R-:W-:-:S13]  /*0330*/  ISETP.GE.AND P0, PT, R87, RZ, PT ;  /* 0x000000ff5700720c */ /* 0x008fda0003f06270 */
[----:B------:R-:W-:Y:S05]  /*0340*/  @!P0 EXIT ;  /* 0x000000000000894d */ /* 0x000fea0003800000 */
[----:B------:R-:W-:Y:S01]  /*0350*/  ISETP.NE.U32.AND P1, PT, RZ, c[0x0][0x2d8], PT ;  /* 0x0000b600ff007a0c */ /* 0x000fe20003f25070 */
[----:B------:R-:W-:Y:S01]  /*0360*/  IMAD.WIDE R6, R87, R9, c[0x0][0x2c8] ;  /* 0x0000b20057067625 */ /* 0x000fe200078e0209 */
[----:B------:R-:W-:Y:S02]  /*0370*/  ISETP.NE.U32.AND P0, PT, RZ, c[0x0][0x2c8], PT ;  /* 0x0000b200ff007a0c */ /* 0x000fe40003f05070 */
[----:B------:R-:W-:Y:S02]  /*0380*/  ISETP.NE.AND.EX P1, PT, RZ, c[0x0][0x2dc], PT, P1 ;  /* 0x0000b700ff007a0c */ /* 0x000fe40003f25310 */
[----:B------:R-:W-:Y:S02]  /*0390*/  ISETP.NE.AND.EX P0, PT, RZ, c[0x0][0x2cc], PT, P0 ;  /* 0x0000b300ff007a0c */ /* 0x000fe40003f05300 */
[----:B------:R-:W-:-:S09]  /*03a0*/  ISETP.NE.U32.AND P3, PT, RZ, c[0x0][0x2d0], PT ;  /* 0x0000b400ff007a0c */ /* 0x000fd20003f65070 */
[----:B-1----:R-:W-:Y:S02]  /*03b0*/  @P1 IMAD.WIDE R2, R87, R9, c[0x0][0x2d8] ;  /* 0x0000b60057021625 */ /* 0x002fe400078e0209 */
[----:B--2---:R-:W2:Y:S01]  /*03c0*/  @P0 LDG.E R0, [R6.64] ;  /* 0x0000000c06000981 */ /* 0x004ea2000c1e1900 */
[----:B------:R-:W-:-:S03]  /*03d0*/  ISETP.NE.AND.EX P3, PT, RZ, c[0x0][0x2d4], PT, P3 ;  /* 0x0000b500ff007a0c */ /* 0x000fc60003f65330 */
[----:B------:R-:W3:Y:S01]  /*03e0*/  @P1 LDG.E R2, [R2.64] ;  /* 0x0000000c02021981 */ /* 0x000ee2000c1e1900 */
[----:B------:R-:W-:Y:S02]  /*03f0*/  IMAD.MOV.U32 R8, RZ, RZ, RZ ;  /* 0x000000ffff087224 */ /* 0x000fe400078e00ff */
[----:B------:R-:W-:Y:S02]  /*0400*/  IMAD.MOV.U32 R12, RZ, RZ, RZ ;  /* 0x000000ffff0c7224 */ /* 0x000fe400078e00ff */
[----:B------:R-:W-:Y:S02]  /*0410*/  IMAD.WIDE R4, R87, R9, c[0x0][0x2d0] ;  /* 0x0000b40057047625 */ /* 0x000fe400078e0209 */
[----:B------:R1:W5:Y:S04]  /*0420*/  @P0 LDG.E R8, [R6.64] ;  /* 0x0000000c06080981 */ /* 0x000368000c1e1900 */
[----:B------:R1:W5:Y:S01]  /*0430*/  @P3 LDG.E R12, [R4.64] ;  /* 0x0000000c040c3981 */ /* 0x000362000c1e1900 */
[----:B------:R-:W-:-:S02]  /*0440*/  ULDC UR9, c[0x0][0x168] ;  /* 0x00005a0000097ab9 */ /* 0x000fc40000000800 */
[----:B------:R-:W-:Y:S01]  /*0450*/  ULDC UR17, c[0x0][0x198] ;  /* 0x0000660000117ab9 */ /* 0x000fe20000000800 */
[----:B------:R-:W-:Y:S02]  /*0460*/  IMAD.MOV.U32 R16, RZ, RZ, RZ ;  /* 0x000000ffff107224 */ /* 0x000fe400078e00ff */
[----:B--2---:R-:W-:Y:S01]  /*0470*/  @P0 IMAD R0, R87, 0x40, R0 ;  /* 0x0000004057000824 */ /* 0x004fe200078e0200 */
[----:B---3--:R2:W3:Y:S04]  /*0480*/  @P1 R2UR UR9, R2 ;  /* 0x00000000020913c2 */ /* 0x0084e800000e0000 */
[----:B--2---:R-:W-:-:S04]  /*0490*/  @P0 SHF.R.S32.HI R2, RZ, 0x1f, R0 ;  /* 0x0000001fff020819 */ /* 0x004fc80000011400 */
[----:B------:R-:W-:-:S04]  /*04a0*/  @P0 LEA.HI R0, R2, R0, RZ, 0x6 ;  /* 0x0000000002000211 */ /* 0x000fc800078f30ff */
[----:B------:R-:W-:Y:S01]  /*04b0*/  @P0 LOP3.LUT R16, R0, 0xffffffc0, RZ, 0xc0, !PT ;  /* 0xffffffc000100812 */ /* 0x000fe200078ec0ff */
[----:B------:R-:W-:Y:S05]  /*04c0*/  @P1 BRA `(.L_x_284) ;  /* 0x0000006000001947 */ /* 0x000fea0003800000 */
[----:B-1-3--:R-:W-:Y:S05]  /*04d0*/  @!P0 BRA `(.L_x_284) ;  /* 0x0000005000008947 */ /* 0x00afea0003800000 */
[----:B------:R-:W2:Y:S04]  /*04e0*/  LDG.E R2, [R6.64] ;  /* 0x0000000c06027981 */ /* 0x000ea8000c1e1900 */
[----:B------:R-:W3:Y:S01]  /*04f0*/  LDG.E R0, [R6.64+0x4] ;  /* 0x0000040c06007981 */ /* 0x000ee2000c1e1900 */
[----:B--2---:R-:W1:Y:S08]  /*0500*/  R2UR UR9, R2 ;  /* 0x00000000020973c2 */ /* 0x004e7000000e0000 */
[----:B---3--:R-:W1:Y:S02]  /*0510*/  R2UR UR4, R0 ;  /* 0x00000000000473c2 */ /* 0x008e6400000e0000 */
[----:B-1----:R-:W-:-:S06]  /*0520*/  UIADD3 UR9, -UR9, UR4, URZ ;  /* 0x0000000409097290 */ /* 0x002fcc000fffe13f */
.L_x_284:
[----:B-1-3--:R-:W-:-:S04]  /*0530*/  ISETP.NE.U32.AND P1, PT, RZ, c[0x0][0x2e0], PT ;  /* 0x0000b800ff007a0c */ /* 0x00afc80003f25070 */
[----:B------:R-:W-:-:S13]  /*0540*/  ISETP.NE.AND.EX P1, PT, RZ, c[0x0][0x2e4], PT, P1 ;  /* 0x0000b900ff007a0c */ /* 0x000fda0003f25310 */
[----:B------:R-:W-:Y:S05]  /*0550*/  @!P1 BRA `(.L_x_285) ;  /* 0x0000004000009947 */ /* 0x000fea0003800000 */
[----:B------:R-:W-:-:S05]  /*0560*/  IMAD.WIDE R2, R87, R9, c[0x0][0x2e0] ;  /* 0x0000b80057027625 */ /* 0x000fca00078e0209 */
[----:B------:R-:W2:Y:S02]  /*0570*/  LDG.E R0, [R2.64] ;  /* 0x0000000c02007981 */ /* 0x000ea4000c1e1900 */
[----:B--2---:R1:W2:Y:S02]  /*0580*/  R2UR UR17, R0 ;  /* 0x00000000001173c2 */ /* 0x0042a400000e0000 */
[----:B-12---:R-:W-:Y:S05]  /*0590*/  BRA `(.L_x_286) ;  /* 0x0000006000007947 */ /* 0x006fea0003800000 */
.L_x_285:
[----:B------:R-:W-:Y:S05]  /*05a0*/  @!P3 BRA `(.L_x_286) ;  /* 0x000000500000b947 */ /* 0x000fea0003800000 */
[----:B------:R-:W2:Y:S04]  /*05b0*/  LDG.E R2, [R4.64] ;  /* 0x0000000c04027981 */ /* 0x000ea8000c1e1900 */
[----:B------:R-:W3:Y:S01]  /*05c0*/  LDG.E R0, [R4.64+0x4] ;  /* 0x0000040c04007981 */ /* 0x000ee2000c1e1900 */
[----:B--2---:R-:W1:Y:S08]  /*05d0*/  R2UR UR17, R2 ;  /* 0x00000000021173c2 */ /* 0x004e7000000e0000 */
[----:B---3--:R-:W1:Y:S02]  /*05e0*/  R2UR UR4, R0 ;  /* 0x00000000000473c2 */ /* 0x008e6400000e0000 */
[----:B-1----:R-:W-:-:S06]  /*05f0*/  UIADD3 UR17, -UR17, UR4, URZ ;  /* 0x0000000411117290 */ /* 0x002fcc000fffe13f */
.L_x_286:
[----:B------:R-:W-:Y:S01]  /*0600*/  UIADD3 UR6, UR9, 0x3f, URZ ;  /* 0x0000003f09067890 */ /* 0x000fe2000fffe03f */
[----:B------:R-:W-:-:S03]  /*0610*/  ISETP.LE.AND P1, PT, RZ, UR5, PT ;  /* 0x00000005ff007c0c */ /* 0x000fc6000bf23270 */
[----:B------:R-:W-:-:S04]  /*0620*/  USHF.R.S32.HI UR4, URZ, 0x1f, UR6 ;  /* 0x0000001f3f047899 */ /* 0x000fc80008011406 */
[----:B------:R-:W-:-:S04]  /*0630*/  ULEA.HI UR4, UR4, UR6, URZ, 0x6 ;  /* 0x0000000604047291 */ /* 0x000fc8000f8f303f */
[----:B------:R-:W-:Y:S02]  /*0640*/  USHF.R.S32.HI UR8, URZ, 0x6, UR4 ;  /* 0x000000063f087899 */ /* 0x000fe40008011404 */
[----:B------:R-:W-:Y:S05]  /*0650*/  @!P1 BRA `(.L_x_287) ;  /* 0x0000009000009947 */ /* 0x000fea0003800000 */
[----:B------:R-:W-:Y:S02]  /*0660*/  UIADD3 UR4, -UR17, 0xbf, UR9 ;  /* 0x000000bf11047890 */ /* 0x000fe4000fffe109 */
[----:B------:R-:W-:Y:S02]  /*0670*/  ULDC UR6, c[0x0][0x2a0] ;  /* 0x0000a80000067ab9 */ /* 0x000fe40000000800 */
[----:B------:R-:W-:-:S04]  /*0680*/  ULEA UR4, UR5, UR4, 0x7 ;  /* 0x0000000405047291 */ /* 0x000fc8000f8e383f */
[----:B------:R-:W-:-:S04]  /*0690*/  UIADD3 UR6, UR4, UR6, URZ ;  /* 0x0000000604067290 */ /* 0x000fc8000fffe03f */
[----:B------:R-:W-:-:S04]  /*06a0*/  USHF.R.S32.HI UR4, URZ, 0x1f, UR6 ;  /* 0x0000001f3f047899 */ /* 0x000fc80008011406 */
[----:B------:R-:W-:-:S04]  /*06b0*/  ULEA.HI UR4, UR4, UR6, URZ, 0x6 ;  /* 0x0000000604047291 */ /* 0x000fc8000f8f303f */
[----:B------:R-:W-:-:S04]  /*06c0*/  USHF.R.S32.HI UR4, URZ, 0x6, UR4 ;  /* 0x000000063f047899 */ /* 0x000fc80008011404 */
[----:B------:R-:W-:-:S04]  /*06d0*/  UISETP.LT.AND UP0, UPT, UR8, UR4, UPT ;  /* 0x000000040800728c */ /* 0x000fc8000bf01270 */
[----:B------:R-:W-:Y:S02]  /*06e0*/  USEL UR8, UR8, UR4, UP0 ;  /* 0x0000000408087287 */ /* 0x000fe40008000000 */
.L_x_287:
[----:B------:R-:W-:Y:S01]  /*06f0*/  UIADD3 UR4, UR10, UR9, -UR17 ;  /* 0x000000090a047290 */ /* 0x000fe2000fffe811 */
[----:B------:R-:W-:Y:S01]  /*0700*/  PLOP3.LUT P2, PT, PT, PT, PT, 0x80, 0x0 ;  /* 0x000000000000781c */ /* 0x000fe20003f4f070 */
[----:B------:R-:W-:Y:S01]  /*0710*/  ULDC UR6, c[0x0][0x2a4] ;  /* 0x0000a90000067ab9 */ /* 0x000fe20000000800 */
[----:B------:R-:W-:Y:S01]  /*0720*/  CS2R R10, SRZ ;  /* 0x00000000000a7805 */ /* 0x000fe2000001ff00 */
[----:B------:R-:W-:Y:S01]  /*0730*/  UIADD3 UR6, UR4, -UR6, URZ ;  /* 0x8000000604067290 */ /* 0x000fe2000fffe03f */
[----:B------:R-:W-:Y:S01]  /*0740*/  IMAD.MOV.U32 R126, RZ, RZ, RZ ;  /* 0x000000ffff7e7224 */ /* 0x000fe200078e00ff */
[----:B------:R-:W-:Y:S01]  /*0750*/  CS2R R130, SRZ ;  /* 0x0000000000827805 */ /* 0x000fe2000001ff00 */
[----:B------:R-:W-:Y:S01]  /*0760*/  IMAD.MOV.U32 R124, RZ, RZ, RZ ;  /* 0x000000ffff7c7224 */ /* 0x000fe200078e00ff */
[----:B------:R-:W-:Y:S01]  /*0770*/  USHF.R.S32.HI UR4, URZ, 0x1f, UR6 ;  /* 0x0000001f3f047899 */ /* 0x000fe20008011406 */
[----:B------:R-:W-:Y:S01]  /*0780*/  CS2R R128, SRZ ;  /* 0x0000000000807805 */ /* 0x000fe2000001ff00 */
[----:B------:R-:W-:Y:S01]  /*0790*/  CS2R R122, SRZ ;  /* 0x00000000007a7805 */ /* 0x000fe2000001ff00 */
[----:B------:R-:W-:Y:S01]  /*07a0*/  CS2R R120, SRZ ;  /* 0x0000000000787805 */ /* 0x000fe2000001ff00 */
[----:B------:R-:W-:Y:S01]  /*07b0*/  ULEA.HI UR4, UR4, UR6, URZ, 0x6 ;  /* 0x0000000604047291 */ /* 0x000fe2000f8f303f */
[----:B------:R-:W-:Y:S01]  /*07c0*/  CS2R R118, SRZ ;  /* 0x0000000000767805 */ /* 0x000fe2000001ff00 */
[----:B------:R-:W-:Y:S01]  /*07d0*/  CS2R R116, SRZ ;  /* 0x0000000000747805 */ /* 0x000fe2000001ff00 */
[----:B------:R-:W-:Y:S01]  /*07e0*/  CS2R R110, SRZ ;  /* 0x00000000006e7805 */ /* 0x000fe2000001ff00 */
[----:B------:R-:W-:Y:S01]  /*07f0*/  USHF.R.S32.HI UR11, URZ, 0x6, UR4 ;  /* 0x000000063f0b7899 */ /* 0x000fe20008011404 */
[----:B------:R-:W-:Y:S01]  /*0800*/  MOV R9, RZ ;  /* 0x000000ff00097202 */ /* 0x000fe20000000f00 */
[----:B------:R-:W-:Y:S01]  /*0810*/  IMAD.MOV.U32 R108, RZ, RZ, RZ ;  /* 0x000000ffff6c7224 */ /* 0x000fe200078e00ff */
[----:B------:R-:W-:Y:S01]  /*0820*/  MOV R13, RZ ;  /* 0x000000ff000d7202 */ /* 0x000fe20000000f00 */
[----:B------:R-:W-:Y:S01]  /*0830*/  UISETP.LT.AND UP0, UPT, URZ, UR11, UPT ;  /* 0x0000000b3f00728c */ /* 0x000fe2000bf01270 */
[----:B------:R-:W-:Y:S01]  /*0840*/  IMAD.MOV.U32 R114, RZ, RZ, RZ ;  /* 0x000000ffff727224 */ /* 0x000fe200078e00ff */
[----:B------:R-:W-:Y:S01]  /*0850*/  CS2R R14, SRZ ;  /* 0x00000000000e7805 */ /* 0x000fe2000001ff00 */
[----:B------:R-:W-:Y:S01]  /*0860*/  MOV R112, RZ ;  /* 0x000000ff00707202 */ /* 0x000fe20000000f00 */
[----:B------:R-:W-:Y:S01]  /*0870*/  USEL UR11, URZ, UR11, !UP0 ;  /* 0x0000000b3f0b7287 */ /* 0x000fe2000c000000 */
[----:B------:R-:W-:Y:S01]  /*0880*/  IMAD.MOV.U32 R106, RZ, RZ, RZ ;  /* 0x000000ffff6a7224 */ /* 0x000fe200078e00ff */
[----:B------:R-:W-:Y:S01]  /*0890*/  CS2R R104, SRZ ;  /* 0x0000000000687805 */ /* 0x000fe2000001ff00 */
[----:B------:R-:W-:Y:S01]  /*08a0*/  MOV R17, RZ ;  /* 0x000000ff00117202 */ /* 0x000fe20000000f00 */
[----:B------:R-:W-:Y:S01]  /*08b0*/  UISETP.GT.AND UP0, UPT, UR8, UR11, UPT ;  /* 0x0000000b0800728c */ /* 0x000fe2000bf04270 */
[----:B------:R-:W-:Y:S01]  /*08c0*/  IMAD.MOV.U32 R102, RZ, RZ, RZ ;  /* 0x000000ffff667224 */ /* 0x000fe200078e00ff */
[----:B------:R-:W-:Y:S01]  /*08d0*/  CS2R R18, SRZ ;  /* 0x0000000000127805 */ /* 0x000fe2000001ff00 */
[----:B------:R-:W-:Y:S01]  /*08e0*/  MOV R100, RZ ;  /* 0x000000ff00647202 */ /* 0x000fe20000000f00 */
[----:B------:R-:W-:Y:S01]  /*08f0*/  IMAD.MOV.U32 R94, RZ, RZ, RZ ;  /* 0x000000ffff5e7224 */ /* 0x000fe200078e00ff */
[----:B------:R-:W-:Y:S01]  /*0900*/  CS2R R20, SRZ ;  /* 0x0000000000147805 */ /* 0x000fe2000001ff00 */
[----:B------:R-:W-:Y:S01]  /*0910*/  PLOP3.LUT P1, PT, PT, PT, UP0, 0x80, 0x0 ;  /* 0x000000000000781c */ /* 0x000fe20003f2f008 */
[----:B------:R-:W-:Y:S01]  /*0920*/  IMAD.MOV.U32 R98, RZ, RZ, RZ ;  /* 0x000000ffff627224 */ /* 0x000fe200078e00ff */
[----:B------:R-:W-:Y:S01]  /*0930*/  MOV R92, RZ ;  /* 0x000000ff005c7202 */ /* 0x000fe20000000f00 */
[----:B------:R-:W-:Y:S01]  /*0940*/  CS2R R22, SRZ ;  /* 0x0000000000167805 */ /* 0x000fe2000001ff00 */
[----:B------:R-:W-:Y:S01]  /*0950*/  MOV R96, RZ ;  /* 0x000000ff00607202 */ /* 0x000fe20000000f00 */
[----:B------:R-:W-:Y:S01]  /*0960*/  IMAD.MOV.U32 R90, RZ, RZ, RZ ;  /* 0x000000ffff5a7224 */ /* 0x000fe200078e00ff */
[----:B------:R-:W-:Y:S01]  /*0970*/  CS2R R24, SRZ ;  /* 0x0000000000187805 */ /* 0x000fe2000001ff00 */
[----:B------:R-:W-:Y:S01]  /*0980*/  MOV R88, RZ ;  /* 0x000000ff00587202 */ /* 0x000fe20000000f00 */
[----:B------:R-:W-:Y:S01]  /*0990*/  IMAD.MOV.U32 R86, RZ, RZ, RZ ;  /* 0x000000ffff567224 */ /* 0x000fe200078e00ff */
[----:B------:R-:W-:Y:S01]  /*09a0*/  MOV R26, RZ ;  /* 0x000000ff001a7202 */ /* 0x000fe20000000f00 */
[----:B------:R-:W-:Y:S01]  /*09b0*/  IMAD.MOV.U32 R84, RZ, RZ, RZ ;  /* 0x000000ffff547224 */ /* 0x000fe200078e00ff */
        /* <DEDUP_REMOVED lines=26> */
[----:B------:R-:W-:Y:S01]  /*0b60*/  SHF.R.S32.HI R32, RZ, 0x1f, R85 ;  /* 0x0000001fff207819 */ /* 0x000fe20000011455 */
[----:B------:R-:W-:Y:S01]  /*0b70*/  IMAD.MOV.U32 R6, RZ, RZ, R35 ;  /* 0x000000ffff067224 */ /* 0x000fe200078e0023 */
[----:B------:R-:W-:Y:S01]  /*0b80*/  SHF.R.S32.HI R4, RZ, 0x1f, R85 ;  /* 0x0000001fff047819 */ /* 0x000fe20000011455 */
[----:B------:R-:W-:Y:S01]  /*0b90*/  UIADD3 UR14, -UR10, UR17, URZ ;  /* 0x000000110a0e7290 */ /* 0x000fe2000fffe13f */
[----:B------:R-:W-:Y:S01]  /*0ba0*/  ISETP.NE.AND P2, PT, R0, 0x1, PT ;  /* 0x000000010000780c */ /* 0x000fe20003f45270 */
[----:B------:R-:W-:Y:S01]  /*0bb0*/  IMAD R0, R16, 0x60, RZ ;  /* 0x0000006010007824 */ /* 0x000fe200078e02ff */
[CC--:B------:R-:W-:Y:S01]  /*0bc0*/  LEA.HI R25, R32.reuse, R85.reuse, RZ, 0x2 ;  /* 0x0000005520197211 */ /* 0x0c0fe200078f10ff */
[----:B------:R-:W-:Y:S01]  /*0bd0*/  IMAD.SHL.U32 R17, R85, 0x4, RZ ;  /* 0x0000000455117824 */ /* 0x000fe200078e00ff */
[-C--:B------:R-:W-:Y:S01]  /*0be0*/  LEA.HI R34, R32, R85.reuse, RZ, 0x3 ;  /* 0x0000005520227211 */ /* 0x080fe200078f18ff */
[----:B------:R-:W-:Y:S01]  /*0bf0*/  USHF.L.U32 UR4, UR11, 0x6, URZ ;  /* 0x000000060b047899 */ /* 0x000fe2000800063f */
[----:B------:R-:W-:Y:S01]  /*0c00*/  LOP3.LUT R2, R25, 0xfffffffc, RZ, 0xc0, !PT ;  /* 0xfffffffc19027812 */ /* 0x000fe200078ec0ff */
[----:B------:R-:W-:Y:S01]  /*0c10*/  USHF.R.S32.HI UR15, URZ, 0x1f, UR11 ;  /* 0x0000001f3f0f7899 */ /* 0x000fe2000801140b */
[C---:B------:R-:W-:Y:S01]  /*0c20*/  IADD3 R20, P1, R0.reuse, R85, RZ ;  /* 0x0000005500147210 */ /* 0x040fe20007f3e0ff */
[----:B------:R-:W-:Y:S01]  /*0c30*/  UIADD3 UR16, -UR4, UR9, URZ ;  /* 0x0000000904107290 */ /* 0x000fe2000fffe13f */
[----:B------:R-:W-:Y:S01]  /*0c40*/  SHF.R.S32.HI R245, RZ, 0x2, R25 ;  /* 0x00000002fff57819 */ /* 0x000fe20000011419 */
[----:B------:R-:W-:Y:S01]  /*0c50*/  IMAD.IADD R27, R85, 0x1, -R2 ;  /* 0x00000001551b7824 */ /* 0x000fe200078e0a02 */
[----:B------:R-:W-:Y:S01]  /*0c60*/  LEA.HI.X.SX32 R21, R0, R4, 0x1, P1 ;  /* 0x0000000400157211 */ /* 0x000fe200008f0eff */
[----:B------:R-:W-:Y:S01]  /*0c70*/  @P2 IMAD.HI.U32 R3, R35, c[0x0][0x24c], RZ ;  /* 0x0000930023032a27 */ /* 0x000fe200078e00ff */
[----:B------:R-:W-:Y:S01]  /*0c80*/  SHF.R.S32.HI R11, RZ, 0x1f, R245 ;  /* 0x0000001fff0b7819 */ /* 0x000fe200000114f5 */
[----:B------:R-:W-:Y:S01]  /*0c90*/  ULDC.64 UR6, c[0x0][0x178] ;  /* 0x00005e0000067ab9 */ /* 0x000fe20000000a00 */
[----:B-----5:R-:W-:Y:S01]  /*0ca0*/  IADD3 R4, P1, R245, R12, RZ ;  /* 0x0000000cf5047210 */ /* 0x020fe20007f3e0ff */
[----:B------:R-:W-:Y:S01]  /*0cb0*/  IMAD.SHL.U32 R0, R34, 0x8, RZ ;  /* 0x0000000822007824 */ /* 0x000fe200078e00ff */
[----:B------:R-:W-:Y:S01]  /*0cc0*/  @P2 SHF.R.U32.HI R6, RZ, c[0x0][0x250], R3 ;  /* 0x00009400ff062a19 */ /* 0x000fe20000011603 */
[----:B------:R-:W-:Y:S01]  /*0cd0*/  IMAD.SHL.U32 R2, R27, 0x8, RZ ;  /* 0x000000081b027824 */ /* 0x000fe200078e00ff */
[----:B------:R-:W-:Y:S01]  /*0ce0*/  IADD3 R18, P2, R245, R8, RZ ;  /* 0x00000008f5127210 */ /* 0x000fe20007f5e0ff */
[----:B------:R-:W-:Y:S01]  /*0cf0*/  UIMAD UR18, UR15, UR6, URZ ;  /* 0x000000060f1272a4 */ /* 0x000fe2000f8e023f */
[----:B------:R-:W-:Y:S01]  /*0d00*/  SHF.R.S32.HI R10, RZ, 0x1f, R6 ;  /* 0x0000001fff0a7819 */ /* 0x000fe20000011406 */
[----:B------:R-:W-:Y:S01]  /*0d10*/  UIMAD.WIDE.U32 UR20, UR11, UR6, URZ ;  /* 0x000000060b1472a5 */ /* 0x000fe2000f8e003f */
[----:B------:R-:W-:Y:S01]  /*0d20*/  LOP3.LUT R0, R0, 0xc0, RZ, 0xc0, !PT ;  /* 0x000000c000007812 */ /* 0x000fe200078ec0ff */
[----:B------:R-:W-:Y:S01]  /*0d30*/  UIMAD UR18, UR11, UR7, UR18 ;  /* 0x000000070b1272a4 */ /* 0x000fe2000f8e0212 */
[--C-:B------:R-:W-:Y:S01]  /*0d40*/  SHF.R.S32.HI R3, RZ, 0x1f, R2.reuse ;  /* 0x0000001fff037819 */ /* 0x100fe20000011402 */
[----:B------:R-:W-:Y:S01]  /*0d50*/  IMAD R5, R10, c[0x0][0x1e0], RZ ;  /* 0x000078000a057a24 */ /* 0x000fe200078e02ff */
[-C--:B------:R-:W-:Y:S01]  /*0d60*/  LEA.HI.X.SX32 R19, R8, R11.reuse, 0x1, P2 ;  /* 0x0000000b08137211 */ /* 0x080fe200010f0eff */
[----:B------:R-:W-:Y:S01]  /*0d70*/  UIADD3 UR18, UR21, UR18, URZ ;  /* 0x0000001215127290 */ /* 0x000fe2000fffe03f */
[----:B------:R-:W-:Y:S01]  /*0d80*/  SHF.R.S32.HI R24, RZ, 0x1f, R87 ;  /* 0x0000001fff187819 */ /* 0x000fe20000011457 */
[----:B------:R-:W-:Y:S01]  /*0d90*/  IMAD R7, R6, c[0x0][0x1e4], R5 ;  /* 0x0000790006077a24 */ /* 0x000fe200078e0205 */
[----:B------:R-:W-:Y:S01]  /*0da0*/  LEA.HI.X.SX32 R5, R12, R11, 0x1, P1 ;  /* 0x0000000b0c057211 */ /* 0x000fe200008f0eff */
[----:B------:R-:W-:Y:S01]  /*0db0*/  IMAD.WIDE.U32 R8, R6, c[0x0][0x1e0], R2 ;  /* 0x0000780006087a25 */ /* 0x000fe200078e0002 */
[----:B------:R-:W-:Y:S01]  /*0dc0*/  SHF.R.U32.HI R11, RZ, 0x3, R0 ;  /* 0x00000003ff0b7819 */ /* 0x000fe20000011600 */
[----:B------:R-:W-:Y:S01]  /*0dd0*/  ULDC.64 UR6, c[0x0][0x208] ;  /* 0x0000820000067ab9 */ /* 0x000fe20000000a00 */
[----:B------:R-:W-:Y:S01]  /*0de0*/  LOP3.LUT R0, R0, 0x18, R2, 0xf8, !PT ;  /* 0x0000001800007812 */ /* 0x000fe200078ef802 */
[----:B------:R-:W-:Y:S01]  /*0df0*/  IMAD.U32 R12, RZ, RZ, UR5 ;  /* 0x00000005ff0c7e24 */ /* 0x000fe2000f8e00ff */
[----:B------:R-:W-:Y:S01]  /*0e00*/  LEA.HI R14, R25, R245, RZ, 0x1 ;  /* 0x000000f5190e7211 */ /* 0x000fe200078f08ff */
[----:B------:R-:W-:Y:S01]  /*0e10*/  IMAD.IADD R9, R9, 0x1, R7 ;  /* 0x0000000109097824 */ /* 0x000fe200078e0207 */
[----:B------:R-:W-:Y:S01]  /*0e20*/  LOP3.LUT R15, R0, R11, RZ, 0x3c, !PT ;  /* 0x0000000b000f7212 */ /* 0x000fe200078e3cff */
[----:B------:R-:W-:Y:S01]  /*0e30*/  IMAD R7, R10, c[0x0][0x1b0], RZ ;  /* 0x00006c000a077a24 */ /* 0x000fe200078e02ff */
[----:B------:R-:W-:Y:S01]  /*0e40*/  SEL R0, R24, RZ, !P3 ;  /* 0x000000ff18007207 */ /* 0x000fe20005800000 */
[----:B------:R-:W-:Y:S01]  /*0e50*/  IMAD.WIDE R4, R12, 0x80, R4 ;  /* 0x000000800c047825 */ /* 0x000fe200078e0204 */
[----:B------:R-:W-:Y:S01]  /*0e60*/  SEL R12, R87, RZ, !P3 ;  /* 0x000000ff570c7207 */ /* 0x000fe20005800000 */
[----:B------:R-:W-:Y:S01]  /*0e70*/  USHF.L.U32 UR19, UR6, 0x6, URZ ;  /* 0x0000000606137899 */ /* 0x000fe2000800063f */
[-C--:B------:R-:W-:Y:S01]  /*0e80*/  LEA.HI R33, R32, R85.reuse, RZ, 0x5 ;  /* 0x0000005520217211 */ /* 0x080fe200078f28ff */
[----:B------:R-:W-:Y:S01]  /*0e90*/  IMAD R10, R6, c[0x0][0x1b4], R7 ;  /* 0x00006d00060a7a24 */ /* 0x000fe200078e0207 */
[----:B------:R-:W-:Y:S01]  /*0ea0*/  ISETP.GE.AND P5, PT, R2, c[0x0][0x1cc], PT ;  /* 0x0000730002007a0c */ /* 0x000fe20003fa6270 */
[C---:B------:R-:W-:Y:S01]  /*0eb0*/  IMAD R11, R0.reuse, c[0x0][0x1e8], RZ ;  /* 0x00007a00000b7a24 */ /* 0x040fe200078e02ff */
[----:B------:R-:W-:Y:S01]  /*0ec0*/  SHF.R.S32.HI R29, RZ, 0x5, R33 ;  /* 0x00000005ff1d7819 */ /* 0x000fe20000011421 */
[----:B------:R-:W-:Y:S01]  /*0ed0*/  IMAD R13, R0, c[0x0][0x1b8], RZ ;  /* 0x00006e00000d7a24 */ /* 0x000fe200078e02ff */
[----:B------:R-:W-:Y:S01]  /*0ee0*/  LOP3.LUT R0, R14, 0x7fffffe, RZ, 0xc0, !PT ;  /* 0x07fffffe0e007812 */ /* 0x000fe200078ec0ff */
[----:B------:R-:W-:Y:S01]  /*0ef0*/  IMAD.WIDE.U32 R6, R6, c[0x0][0x1b0], R2 ;  /* 0x00006c0006067a25 */ /* 0x000fe200078e0002 */
[C---:B------:R-:W-:Y:S01]  /*0f00*/  IADD3 R28, R2.reuse, 0x20, RZ ;  /* 0x00000020021c7810 */ /* 0x040fe20007ffe0ff */
[----:B------:R-:W-:Y:S01]  /*0f10*/  CS2R R130, SRZ ;  /* 0x0000000000827805 */ /* 0x000fe2000001ff00 */
[----:B------:R-:W-:Y:S01]  /*0f20*/  IADD3 R36, R2, 0x40, RZ ;  /* 0x0000004002247810 */ /* 0x000fe20007ffe0ff */
[----:B------:R-:W-:Y:S01]  /*0f30*/  IMAD.IADD R7, R7, 0x1, R10 ;  /* 0x0000000107077824 */ /* 0x000fe200078e020a */
[----:B------:R-:W-:Y:S01]  /*0f40*/  ISETP.GE.AND P4, PT, R28, c[0x0][0x1cc], PT ;  /* 0x000073001c007a0c */ /* 0x000fe20003f86270 */
[----:B------:R-:W-:Y:S01]  /*0f50*/  IMAD R14, R12, c[0x0][0x1ec], R11 ;  /* 0x00007b000c0e7a24 */ /* 0x000fe200078e020b */
[----:B------:R-:W-:Y:S01]  /*0f60*/  LEA.HI R31, R32, R85, RZ, 0x4 ;  /* 0x00000055201f7211 */ /* 0x000fe200078f20ff */
[C---:B------:R-:W-:Y:S01]  /*0f70*/  IMAD.IADD R0, R245.reuse, 0x1, -R0 ;  /* 0x00000001f5007824 */ /* 0x040fe200078e0a00 */
[----:B------:R-:W-:Y:S01]  /*0f80*/  SHF.R.S32.HI R30, RZ, 0x1f, R35 ;  /* 0x0000001fff1e7819 */ /* 0x000fe20000011423 */
[C---:B------:R-:W-:Y:S01]  /*0f90*/  IMAD.WIDE.U32 R10, R12.reuse, c[0x0][0x1e8], R8 ;  /* 0x00007a000c0a7a25 */ /* 0x040fe200078e0008 */
[----:B------:R-:W-:Y:S01]  /*0fa0*/  STL [R1], R36 ;  /* 0x0000002401007387 */ /* 0x000fe20000100800 */
[----:B------:R-:W-:Y:S01]  /*0fb0*/  CS2R R128, SRZ ;  /* 0x0000000000807805 */ /* 0x000fe2000001ff00 */
[----:B------:R-:W-:Y:S01]  /*0fc0*/  CS2R R126, SRZ ;  /* 0x00000000007e7805 */ /* 0x000fe2000001ff00 */
[C---:B------:R-:W-:Y:S01]  /*0fd0*/  IMAD R13, R12.reuse, c[0x0][0x1bc], R13 ;  /* 0x00006f000c0d7a24 */ /* 0x040fe200078e020d */
[----:B------:R-:W-:Y:S01]  /*0fe0*/  CS2R R124, SRZ ;  /* 0x00000000007c7805 */ /* 0x000fe2000001ff00 */
[----:B------:R-:W-:Y:S01]  /*0ff0*/  IMAD.WIDE.U32 R8, R12, c[0x0][0x1b8], R6 ;  /* 0x00006e000c087a25 */ /* 0x000fe200078e0006 */
[----:B------:R-:W-:Y:S01]  /*1000*/  IADD3 R12, -R245, UR14, RZ ;  /* 0x0000000ef50c7c10 */ /* 0x000fe2000fffe1ff */
[----:B------:R-:W-:Y:S01]  /*1010*/  CS2R R122, SRZ ;  /* 0x00000000007a7805 */ /* 0x000fe2000001ff00 */
[----:B------:R-:W-:Y:S01]  /*1020*/  CS2R R120, SRZ ;  /* 0x0000000000787805 */ /* 0x000fe2000001ff00 */
[----:B------:R-:W-:Y:S01]  /*1030*/  IMAD R0, R29, 0x8, R0 ;  /* 0x000000081d007824 */ /* 0x000fe200078e0200 */
[C---:B------:R-:W-:Y:S01]  /*1040*/  ISETP.LT.OR P6, PT, R12.reuse, 0x1, P5 ;  /* 0x000000010c00780c */ /* 0x040fe20002fc1670 */
[----:B------:R-:W-:Y:S01]  /*1050*/  IMAD.IADD R7, R11, 0x1, R14 ;  /* 0x000000010b077824 */ /* 0x000fe200078e020e */
[----:B------:R-:W-:Y:S01]  /*1060*/  ISETP.LT.OR P5, PT, R12, 0x41, P5 ;  /* 0x000000410c00780c */ /* 0x000fe20002fa1670 */
[----:B------:R-:W-:Y:S01]  /*1070*/  IMAD R11, R5, c[0x0][0x1d8], RZ ;  /* 0x00007600050b7a24 */ /* 0x000fe200078e02ff */
[----:B------:R-:W-:Y:S01]  /*1080*/  CS2R R118, SRZ ;  /* 0x0000000000767805 */ /* 0x000fe2000001ff00 */
[----:B------:R-:W-:Y:S01]  /*1090*/  IMAD.MOV.U32 R6, RZ, RZ, R10 ;  /* 0x000000ffff067224 */ /* 0x000fe200078e000a */
[----:B------:R-:W-:Y:S01]  /*10a0*/  CS2R R116, SRZ ;  /* 0x0000000000747805 */ /* 0x000fe2000001ff00 */
[----:B------:R-:W-:Y:S01]  /*10b0*/  IMAD.IADD R9, R9, 0x1, R13 ;  /* 0x0000000109097824 */ /* 0x000fe200078e020d */
[----:B------:R-:W-:Y:S01]  /*10c0*/  CS2R R114, SRZ ;  /* 0x0000000000727805 */ /* 0x000fe2000001ff00 */
[----:B------:R-:W-:Y:S01]  /*10d0*/  IMAD.U32 R13, R0, 0x20, R15 ;  /* 0x00000020000d7824 */ /* 0x000fe200078e000f */
        /* <DEDUP_REMOVED lines=9> */
[----:B------:R-:W-:Y:S01]  /*1170*/  IMAD.WIDE.U32 R10, R4, c[0x0][0x1a8], R8 ;  /* 0x00006a00040a7a25 */ /* 0x000fe200078e0008 */
[----:B------:R-:W-:Y:S01]  /*1180*/  CS2R R102, SRZ ;  /* 0x0000000000667805 */ /* 0x000fe2000001ff00 */
[----:B------:R-:W-:Y:S01]  /*1190*/  CS2R R100, SRZ ;  /* 0x0000000000647805 */ /* 0x000fe2000001ff00 */
[----:B------:R-:W-:Y:S01]  /*11a0*/  LEA.HI.X R7, R14, c[0x0][0x1c4], R0, 0x1, P1 ;  /* 0x000071000e077a11 */ /* 0x000fe200008f0c00 */
[----:B------:R-:W-:Y:S01]  /*11b0*/  IMAD.MOV.U32 R9, RZ, RZ, c[0x0][0x1d8] ;  /* 0x00007600ff097624 */ /* 0x000fe200078e00ff */
[C---:B------:R-:W-:Y:S01]  /*11c0*/  ISETP.LT.OR P1, PT, R12.reuse, 0x1, P4 ;  /* 0x000000010c00780c */ /* 0x040fe20002721670 */
[----:B------:R-:W-:Y:S01]  /*11d0*/  IMAD.MOV.U32 R14, RZ, RZ, c[0x0][0x1dc] ;  /* 0x00007700ff0e7624 */ /* 0x000fe200078e00ff */
[----:B------:R-:W-:Y:S01]  /*11e0*/  ISETP.LT.OR P4, PT, R12, 0x41, P4 ;  /* 0x000000410c00780c */ /* 0x000fe20002781670 */
[----:B------:R-:W-:Y:S01]  /*11f0*/  IMAD.SHL.U32 R250, R13, 0x2, RZ ;  /* 0x000000020dfa7824 */ /* 0x000fe200078e00ff */
[----:B------:R-:W-:Y:S01]  /*1200*/  LEA R8, P2, R9, R6, 0x7 ;  /* 0x0000000609087211 */ /* 0x000fe200078438ff */
[----:B------:R-:W-:Y:S01]  /*1210*/  IMAD R5, R5, c[0x0][0x1a8], RZ ;  /* 0x00006a0005057a24 */ /* 0x000fe200078e02ff */
[----:B------:R-:W-:Y:S01]  /*1220*/  CS2R R98, SRZ ;  /* 0x0000000000627805 */ /* 0x000fe2000001ff00 */
[----:B------:R-:W-:Y:S01]  /*1230*/  IMAD.MOV.U32 R13, RZ, RZ, c[0x0][0x1ac] ;  /* 0x00006b00ff0d7624 */ /* 0x000fe200078e00ff */
[----:B------:R-:W-:Y:S01]  /*1240*/  LEA.HI.X R9, R9, R7, R14, 0x7, P2 ;  /* 0x0000000709097211 */ /* 0x000fe200010f3c0e */
[----:B------:R-:W-:Y:S01]  /*1250*/  @!PT LDS RZ, [RZ] ;  /* 0x00000000fffff984 */ /* 0x000fe20000000800 */
[----:B------:R-:W-:Y:S01]  /*1260*/  @!PT LDS RZ, [RZ] ;  /* 0x00000000fffff984 */ /* 0x000fe20000000800 */
[----:B------:R-:W-:Y:S01]  /*1270*/  @!PT LDS RZ, [RZ] ;  /* 0x00000000fffff984 */ /* 0x000fe20000000800 */
[----:B------:R1:W-:Y:S01]  /*1280*/  LDGSTS.E.BYPASS.LTC128B.128 [R250+0x6080], [R6.64], !P6 ;  /* 0x0608000006fa7fae */ /* 0x0003e2000f101d4c */
[----:B------:R-:W-:Y:S01]  /*1290*/  ISETP.GE.AND P2, PT, R36, c[0x0][0x1cc], PT ;  /* 0x0000730024007a0c */ /* 0x000fe20003f46270 */
[----:B------:R-:W-:Y:S01]  /*12a0*/  IMAD R5, R4, c[0x0][0x1ac], R5 ;  /* 0x00006b0004057a24 */ /* 0x000fe200078e0205 */
[----:B------:R-:W-:Y:S01]  /*12b0*/  LEA R4, P3, R10, c[0x0][0x190], 0x1 ;  /* 0x000064000a047a11 */ /* 0x000fe200078608ff */
[----:B------:R1:W-:Y:S01]  /*12c0*/  LDGSTS.E.BYPASS.LTC128B.128 [R250+0x8080], [R6.64+0x40], !P1 ;  /* 0x0808004006fa7fae */ /* 0x0003e2000c901d4c */
[C---:B------:R-:W-:Y:S01]  /*12d0*/  ISETP.LT.OR P6, PT, R12.reuse, 0x1, P2 ;  /* 0x000000010c00780c */ /* 0x040fe200017c1670 */
[----:B------:R-:W-:Y:S01]  /*12e0*/  IMAD.IADD R0, R11, 0x1, R5 ;  /* 0x000000010b007824 */ /* 0x000fe200078e0205 */
[----:B------:R-:W-:Y:S01]  /*12f0*/  ISETP.LT.OR P2, PT, R12, 0x41, P2 ;  /* 0x000000410c00780c */ /* 0x000fe20001741670 */
[----:B------:R-:W-:Y:S01]  /*1300*/  IMAD.MOV.U32 R11, RZ, RZ, 0x1 ;  /* 0x00000001ff0b7424 */ /* 0x000fe200078e00ff */
[----:B------:R-:W-:Y:S01]  /*1310*/  CS2R R96, SRZ ;  /* 0x0000000000607805 */ /* 0x000fe2000001ff00 */
[----:B------:R-:W-:Y:S01]  /*1320*/  IMAD.MOV.U32 R218, RZ, RZ, 0x20 ;  /* 0x00000020ffda7424 */ /* 0x000fe200078e00ff */
[----:B------:R-:W-:Y:S01]  /*1330*/  LEA.HI.X R5, R10, c[0x0][0x194], R0, 0x1, P3 ;  /* 0x000065000a057a11 */ /* 0x000fe200018f0c00 */
[----:B------:R-:W-:Y:S01]  /*1340*/  IMAD.MOV.U32 R0, RZ, RZ, c[0x0][0x1a8] ;  /* 0x00006a00ff007624 */ /* 0x000fe200078e00ff */
[----:B------:R-:W-:Y:S01]  /*1350*/  ISETP.LE.AND P3, PT, R11, c[0x0][0x2a8], PT ;  /* 0x0000aa000b007a0c */ /* 0x000fe20003f63270 */
[----:B------:R-:W-:Y:S01]  /*1360*/  IMAD.MOV.U32 R221, RZ, RZ, 0x10 ;  /* 0x00000010ffdd7424 */ /* 0x000fe200078e00ff */
[----:B------:R-:W-:Y:S01]  /*1370*/  CS2R R94, SRZ ;  /* 0x00000000005e7805 */ /* 0x000fe2000001ff00 */
[----:B------:R-:W-:Y:S01]  /*1380*/  CS2R R92, SRZ ;  /* 0x00000000005c7805 */ /* 0x000fe2000001ff00 */
[C---:B------:R-:W-:Y:S01]  /*1390*/  LEA R10, P1, R0.reuse, R4, 0x7 ;  /* 0x00000004000a7211 */ /* 0x040fe200078238ff */
[----:B------:R1:W-:Y:S01]  /*13a0*/  LDGSTS.E.BYPASS.LTC128B.128 [R250+0xa080], [R6.64+0x80], !P6 ;  /* 0x0a08008006fa7fae */ /* 0x0003e2000f101d4c */
[----:B------:R-:W-:Y:S01]  /*13b0*/  CS2R R90, SRZ ;  /* 0x00000000005a7805 */ /* 0x000fe2000001ff00 */
[----:B------:R-:W-:Y:S01]  /*13c0*/  CS2R R88, SRZ ;  /* 0x0000000000587805 */ /* 0x000fe2000001ff00 */
[----:B------:R-:W-:Y:S01]  /*13d0*/  LEA.HI.X R11, R0, R5, R13, 0x7, P1 ;  /* 0x00000005000b7211 */ /* 0x000fe200008f3c0d */
[----:B------:R2:W-:Y:S01]  /*13e0*/  LDGSTS.E.BYPASS.LTC128B.128 [R250+0x7080], [R8.64], !P5 ;  /* 0x0708000008fa7fae */ /* 0x0005e2000e901d4c */
[----:B------:R-:W-:Y:S01]  /*13f0*/  ISETP.GE.AND P5, PT, R2, c[0x0][0x19c], PT ;  /* 0x0000670002007a0c */ /* 0x000fe20003fa6270 */
[----:B------:R-:W-:Y:S01]  /*1400*/  IMAD R13, R30, c[0x0][0x270], RZ ;  /* 0x00009c001e0d7a24 */ /* 0x000fe200078e02ff */
[----:B------:R-:W-:Y:S01]  /*1410*/  SHF.R.S32.HI R0, RZ, 0x1f, R16 ;  /* 0x0000001fff007819 */ /* 0x000fe20000011410 */
[----:B------:R2:W-:Y:S01]  /*1420*/  LDGSTS.E.BYPASS.LTC128B.128 [R250+0x9080], [R8.64+0x40], !P4 ;  /* 0x0908004008fa7fae */ /* 0x0005e2000e101d4c */
[----:B------:R-:W-:Y:S01]  /*1430*/  ISETP.LT.OR P4, PT, R12, 0x1, P5 ;  /* 0x000000010c00780c */ /* 0x000fe20002f81670 */
[----:B------:R-:W-:Y:S01]  /*1440*/  IMAD R13, R35, c[0x0][0x274], R13 ;  /* 0x00009d00230d7a24 */ /* 0x000fe200078e020d */
[----:B------:R-:W-:Y:S01]  /*1450*/  ISETP.GE.AND P1, PT, R28, c[0x0][0x19c], PT ;  /* 0x000067001c007a0c */ /* 0x000fe20003f26270 */
[----:B------:R2:W-:Y:S01]  /*1460*/  LDGSTS.E.BYPASS.LTC128B.128 [R250+0xb080], [R8.64+0x80], !P2 ;  /* 0x0b08008008fa7fae */ /* 0x0005e2000d101d4c */
[C---:B------:R-:W-:Y:S01]  /*1470*/  ISETP.LT.OR P5, PT, R12.reuse, 0x41, P5 ;  /* 0x000000410c00780c */ /* 0x040fe20002fa1670 */
[----:B------:R-:W-:Y:S01]  /*1480*/  CS2R R82, SRZ ;  /* 0x0000000000527805 */ /* 0x000fe2000001ff00 */
[C---:B------:R-:W-:Y:S01]  /*1490*/  ISETP.LT.OR P6, PT, R12.reuse, 0x1, P1 ;  /* 0x000000010c00780c */ /* 0x040fe20000fc1670 */
[----:B------:R-:W0:Y:S01]  /*14a0*/  LDGDEPBAR ;  /* 0x00000000000079af */ /* 0x000e220000000000 */
[----:B------:R-:W-:Y:S01]  /*14b0*/  ISETP.LT.OR P1, PT, R12, 0x41, P1 ;  /* 0x000000410c00780c */ /* 0x000fe20000f21670 */
[----:B------:R-:W-:Y:S01]  /*14c0*/  CS2R R80, SRZ ;  /* 0x0000000000507805 */ /* 0x000fe2000001ff00 */
[----:B------:R-:W-:Y:S01]  /*14d0*/  CS2R R78, SRZ ;  /* 0x00000000004e7805 */ /* 0x000fe2000001ff00 */
[----:B------:R-:W-:Y:S01]  /*14e0*/  CS2R R76, SRZ ;  /* 0x00000000004c7805 */ /* 0x000fe2000001ff00 */
[----:B------:R-:W-:Y:S01]  /*14f0*/  CS2R R74, SRZ ;  /* 0x00000000004a7805 */ /* 0x000fe2000001ff00 */
[----:B------:R3:W-:Y:S01]  /*1500*/  LDGSTS.E.BYPASS.LTC128B.128 [R250+0x80], [R4.64], !P4 ;  /* 0x0008000004fa7fae */ /* 0x0007e2000e101d4c */
[----:B------:R-:W-:Y:S01]  /*1510*/  CS2R R72, SRZ ;  /* 0x0000000000487805 */ /* 0x000fe2000001ff00 */
[----:B------:R-:W-:Y:S01]  /*1520*/  CS2R R70, SRZ ;  /* 0x0000000000467805 */ /* 0x000fe2000001ff00 */
[----:B------:R-:W-:Y:S01]  /*1530*/  CS2R R68, SRZ ;  /* 0x0000000000447805 */ /* 0x000fe2000001ff00 */
[----:B------:R-:W-:Y:S01]  /*1540*/  CS2R R66, SRZ ;  /* 0x0000000000427805 */ /* 0x000fe2000001ff00 */
[----:B-1----:R-:W-:Y:S01]  /*1550*/  IADD3 R6, P2, R17, R16, RZ ;  /* 0x0000001011067210 */ /* 0x002fe20007f5e0ff */
[----:B------:R3:W-:Y:S01]  /*1560*/  LDGSTS.E.BYPASS.LTC128B.128 [R250+0x2080], [R4.64+0x40], !P6 ;  /* 0x0208004004fa7fae */ /* 0x0007e2000f101d4c */
[----:B------:R-:W-:Y:S01]  /*1570*/  ISETP.LT.AND P6, PT, R245, UR16, PT ;  /* 0x00000010f5007c0c */ /* 0x000fe2000bfc1270 */
[----:B------:R-:W-:Y:S01]  /*1580*/  CS2R R64, SRZ ;  /* 0x0000000000407805 */ /* 0x000fe2000001ff00 */
[----:B------:R-:W-:Y:S01]  /*1590*/  LEA.HI.X.SX32 R7, R17, R0, 0x1, P2 ;  /* 0x0000000011077211 */ /* 0x000fe200010f0eff */
[----:B------:R-:W-:Y:S01]  /*15a0*/  CS2R R62, SRZ ;  /* 0x00000000003e7805 */ /* 0x000fe2000001ff00 */
[----:B------:R-:W-:Y:S01]  /*15b0*/  ISETP.GE.AND P2, PT, R36, c[0x0][0x19c], PT ;  /* 0x0000670024007a0c */ /* 0x000fe20003f46270 */
[----:B------:R-:W-:Y:S01]  /*15c0*/  CS2R R60, SRZ ;  /* 0x00000000003c7805 */ /* 0x000fe2000001ff00 */
[----:B------:R-:W-:Y:S01]  /*15d0*/  CS2R R58, SRZ ;  /* 0x00000000003a7805 */ /* 0x000fe2000001ff00 */
[----:B------:R-:W-:Y:S01]  /*15e0*/  CS2R R56, SRZ ;  /* 0x0000000000387805 */ /* 0x000fe2000001ff00 */
[C---:B------:R-:W-:Y:S01]  /*15f0*/  ISETP.LT.OR P4, PT, R12.reuse, 0x1, P2 ;  /* 0x000000010c00780c */ /* 0x040fe20001781670 */
[----:B------:R-:W-:Y:S01]  /*1600*/  CS2R R54, SRZ ;  /* 0x0000000000367805 */ /* 0x000fe2000001ff00 */
[----:B--2---:R-:W-:Y:S01]  /*1610*/  SHF.R.S32.HI R8, RZ, 0x4, R31 ;  /* 0x00000004ff087819 */ /* 0x004fe2000001141f */
[----:B------:R-:W-:Y:S01]  /*1620*/  CS2R R52, SRZ ;  /* 0x0000000000347805 */ /* 0x000fe2000001ff00 */
[----:B------:R-:W-:Y:S01]  /*1630*/  ISETP.LT.OR P2, PT, R12, 0x41, P2 ;  /* 0x000000410c00780c */ /* 0x000fe20001741670 */
[----:B------:R-:W-:Y:S01]  /*1640*/  CS2R R50, SRZ ;  /* 0x0000000000327805 */ /* 0x000fe2000001ff00 */
[----:B------:R-:W-:Y:S01]  /*1650*/  LEA.HI R9, R31, R8, RZ, 0x1 ;  /* 0x000000081f097211 */ /* 0x000fe200078f08ff */
[----:B------:R-:W-:Y:S01]  /*1660*/  CS2R R48, SRZ ;  /* 0x0000000000307805 */ /* 0x000fe2000001ff00 */
[----:B------:R-:W-:Y:S01]  /*1670*/  CS2R R46, SRZ ;  /* 0x00000000002e7805 */ /* 0x000fe2000001ff00 */
[----:B------:R-:W-:Y:S01]  /*1680*/  CS2R R44, SRZ ;  /* 0x00000000002c7805 */ /* 0x000fe2000001ff00 */
[----:B------:R-:W-:Y:S01]  /*1690*/  LOP3.LUT R0, R9, 0xfffffffe, RZ, 0xc0, !PT ;  /* 0xfffffffe09007812 */ /* 0x000fe200078ec0ff */
[----:B------:R-:W-:Y:S01]  /*16a0*/  IMAD R9, R30, c[0x0][0x288], RZ ;  /* 0x0000a2001e097a24 */ /* 0x000fe200078e02ff */
[----:B------:R-:W-:Y:S01]  /*16b0*/  CS2R R42, SRZ ;  /* 0x00000000002a7805 */ /* 0x000fe2000001ff00 */
[----:B------:R3:W-:Y:S01]  /*16c0*/  LDGSTS.E.BYPASS.LTC128B.128 [R250+0x4080], [R4.64+0x80], !P4 ;  /* 0x0408008004fa7fae */ /* 0x0007e2000e101d4c */
[----:B------:R-:W-:Y:S01]  /*16d0*/  ISETP.GE.AND P4, PT, R2, c[0x0][0x16c], PT ;  /* 0x00005b0002007a0c */ /* 0x000fe20003f86270 */
[----:B------:R-:W-:Y:S01]  /*16e0*/  IMAD.IADD R26, R8, 0x1, -R0 ;  /* 0x00000001081a7824 */ /* 0x000fe200078e0a00 */
[----:B------:R-:W-:Y:S01]  /*16f0*/  CS2R R40, SRZ ;  /* 0x0000000000287805 */ /* 0x000fe2000001ff00 */
[C---:B------:R-:W-:Y:S01]  /*1700*/  IMAD R0, R35.reuse, c[0x0][0x28c], R9 ;  /* 0x0000a30023007a24 */ /* 0x040fe200078e0209 */
[----:B------:R1:W-:Y:S01]  /*1710*/  LDGSTS.E.BYPASS.LTC128B.128 [R250+0x1080], [R10.64], !P5 ;  /* 0x010800000afa7fae */ /* 0x0003e2000e901d4c */
[C-C-:B------:R-:W-:Y:S01]  /*1720*/  IMAD.WIDE.U32 R8, R35.reuse, c[0x0][0x270], R6.reuse ;  /* 0x00009c0023087a25 */ /* 0x140fe200078e0006 */
[C---:B------:R-:W-:Y:S01]  /*1730*/  ISETP.GE.AND P5, PT, R2.reuse, c[0x0][0x1fc], PT ;  /* 0x00007f0002007a0c */ /* 0x040fe20003fa6270 */
[----:B------:R-:W-:Y:S01]  /*1740*/  UISETP.GT.AND UP3, UPT, UR5, -0x1, UPT ;  /* 0xffffffff0500788c */ /* 0x000fe2000bf64270 */
[----:B------:R1:W-:Y:S01]  /*1750*/  LDGSTS.E.BYPASS.LTC128B.128 [R250+0x3080], [R10.64+0x40], !P1 ;  /* 0x030800400afa7fae */ /* 0x0003e2000c901d4c */
[----:B------:R-:W-:Y:S01]  /*1760*/  IMAD.WIDE.U32 R6, R35, c[0x0][0x288], R6 ;  /* 0x0000a20023067a25 */ /* 0x000fe200078e0006 */
[----:B------:R-:W-:-:S02]  /*1770*/  ISETP.GE.OR P1, PT, R2, c[0x0][0x1fc], !P6 ;  /* 0x00007f0002007a0c */ /* 0x000fc40007726670 */
[----:B------:R1:W-:Y:S01]  /*1780*/  LDGSTS.E.BYPASS.LTC128B.128 [R250+0x5080], [R10.64+0x80], !P2 ;  /* 0x050800800afa7fae */ /* 0x0003e2000d101d4c */
[----:B------:R-:W-:Y:S01]  /*1790*/  IMAD.MOV.U32 R16, RZ, RZ, R8 ;  /* 0x000000ffff107224 */ /* 0x000fe200078e0008 */
[----:B------:R-:W-:Y:S01]  /*17a0*/  LOP3.LUT R8, R34, 0xfffffff8, RZ, 0xc0, !PT ;  /* 0xfffffff822087812 */ /* 0x000fe200078ec0ff */
[----:B------:R-:W-:Y:S01]  /*17b0*/  IMAD.IADD R23, R7, 0x1, R0 ;  /* 0x0000000107177824 */ /* 0x000fe200078e0200 */
[----:B------:R-:W0:Y:S01]  /*17c0*/  LDGDEPBAR ;  /* 0x00000000000079af */ /* 0x000e220000000000 */
[----:B------:R-:W-:Y:S01]  /*17d0*/  IMAD R0, R19, c[0x0][0x208], RZ ;  /* 0x0000820013007a24 */ /* 0x000fe200078e02ff */
[----:B------:R-:W-:Y:S01]  /*17e0*/  SEL R252, RZ, 0x1, P4 ;  /* 0x00000001fffc7807 */ /* 0x000fe20002000000 */
[----:B------:R-:W-:Y:S01]  /*17f0*/  IMAD.IADD R17, R9, 0x1, R13 ;  /* 0x0000000109117824 */ /* 0x000fe200078e020d */
[----:B------:R-:W-:Y:S01]  /*1800*/  ISETP.GE.AND P4, PT, R28, c[0x0][0x16c], PT ;  /* 0x00005b001c007a0c */ /* 0x000fe20003f86270 */
[----:B------:R-:W-:Y:S02]  /*1810*/  IMAD R9, R30, c[0x0][0x238], RZ ;  /* 0x00008e001e097a24 */ /* 0x000fe400078e02ff */
[----:B------:R-:W-:-:S02]  /*1820*/  IMAD R15, R18, c[0x0][0x20c], R0 ;  /* 0x00008300120f7a24 */ /* 0x000fc400078e0200 */
[----:B------:R-:W-:Y:S02]  /*1830*/  IMAD.MOV.U32 R22, RZ, RZ, R6 ;  /* 0x000000ffff167224 */ /* 0x000fe400078e0006 */
[----:B---3--:R-:W-:Y:S02]  /*1840*/  IMAD R4, R19, c[0x0][0x178], RZ ;  /* 0x00005e0013047a24 */ /* 0x008fe400078e02ff */
[----:B------:R-:W-:Y:S02]  /*1850*/  IMAD.IADD R19, R85, 0x1, -R8 ;  /* 0x0000000155137824 */ /* 0x000fe400078e0a08 */
[----:B------:R-:W-:Y:S01]  /*1860*/  IMAD R8, R35, c[0x0][0x23c], R9 ;  /* 0x00008f0023087a24 */ /* 0x000fe200078e0209 */
[----:B------:R-:W-:Y:S01]  /*1870*/  SHF.R.S32.HI R9, RZ, 0x1f, R25 ;  /* 0x0000001fff097819 */ /* 0x000fe20000011419 */
[C---:B------:R-:W-:Y:S01]  /*1880*/  IMAD R14, R18.reuse, c[0x0][0x17c], R4 ;  /* 0x00005f00120e7a24 */ /* 0x040fe200078e0204 */
[----:B------:R-:W-:Y:S01]  /*1890*/  LEA.HI R13, R19, R19, RZ, 0x1 ;  /* 0x00000013130d7211 */ /* 0x000fe200078f08ff */
[----:B------:R-:W-:Y:S01]  /*18a0*/  IMAD.WIDE.U32 R4, R18, c[0x0][0x178], R2 ;  /* 0x00005e0012047a25 */ /* 0x000fe200078e0002 */
[----:B------:R-:W-:-:S02]  /*18b0*/  LEA.HI R12, R9, R245, RZ, 0x3 ;  /* 0x000000f5090c7211 */ /* 0x000fc400078f18ff */
[----:B------:R-:W-:Y:S01]  /*18c0*/  LOP3.LUT R0, R13, 0x7fffffe, RZ, 0xc0, !PT ;  /* 0x07fffffe0d007812 */ /* 0x000fe200078ec0ff */
[----:B------:R-:W-:Y:S01]  /*18d0*/  IMAD.WIDE.U32 R6, R18, c[0x0][0x208], R2 ;  /* 0x0000820012067a25 */ /* 0x000fe200078e0002 */
[----:B------:R-:W-:Y:S01]  /*18e0*/  LEA.HI R18, R32, R85, RZ, 0x6 ;  /* 0x0000005520127211 */ /* 0x000fe200078f30ff */
[----:B------:R-:W-:-:S04]  /*18f0*/  DEPBAR.LE SB0, 0x1 ;  /* 0x000080400000791a */ /* 0x000fc80000000000 */
[----:B------:R-:W-:Y:S01]  /*1900*/  IMAD.IADD R9, R19, 0x1, -R0 ;  /* 0x0000000113097824 */ /* 0x000fe200078e0a00 */
[----:B------:R-:W-:Y:S01]  /*1910*/  LOP3.LUT R0, R12, 0xfffffff8, RZ, 0xc0, !PT ;  /* 0xfffffff80c007812 */ /* 0x000fe200078ec0ff */
[----:B------:R-:W-:Y:S01]  /*1920*/  IMAD.WIDE.U32 R2, R35, c[0x0][0x238], R20 ;  /* 0x00008e0023027a25 */ /* 0x000fe200078e0014 */
[----:B------:R-:W-:Y:S02]  /*1930*/  SHF.R.S32.HI R18, RZ, 0x6, R18 ;  /* 0x00000006ff127819 */ /* 0x000fe40000011412 */
[----:B-1----:R-:W-:Y:S01]  /*1940*/  SEL R11, R24, RZ, !P0 ;  /* 0x000000ff180b7207 */ /* 0x002fe20004000000 */
[----:B------:R-:W-:Y:S02]  /*1950*/  IMAD.IADD R0, R245, 0x1, -R0 ;  /* 0x00000001f5007824 */ /* 0x000fe400078e0a00 */
[----:B------:R-:W-:Y:S02]  /*1960*/  IMAD.IADD R21, R3, 0x1, R8 ;  /* 0x0000000103157824 */ /* 0x000fe400078e0208 */
[----:B------:R-:W-:Y:S01]  /*1970*/  IMAD R8, R26, 0x4, R18 ;  /* 0x000000041a087824 */ /* 0x000fe200078e0212 */
[----:B------:R-:W-:Y:S01]  /*1980*/  BAR.SYNC.DEFER_BLOCKING 0x0 ;  /* 0x0000000000007b1d */ /* 0x000fe20000010000 */
[----:B------:R-:W-:Y:S01]  /*1990*/  LOP3.LUT P2, RZ, R0, 0x4, RZ, 0xc0, !PT ;  /* 0x0000000400ff7812 */ /* 0x000fe2000784c0ff */
[----:B------:R-:W-:-:S02]  /*19a0*/  IMAD.IADD R5, R5, 0x1, R14 ;  /* 0x0000000105057824 */ /* 0x000fc400078e020e */
[----:B------:R-:W-:Y:S02]  /*19b0*/  IMAD.SHL.U32 R0, R0, 0x40, RZ ;  /* 0x0000004000007824 */ /* 0x000fe400078e00ff */
[----:B------:R-:W-:Y:S01]  /*19c0*/  IMAD R14, R8, 0x8, R9 ;  /* 0x00000008080e7824 */ /* 0x000fe200078e0209 */
[----:B------:R-:W-:Y:S01]  /*19d0*/  LEA.HI R8, R33, R29, RZ, 0x1 ;  /* 0x0000001d21087211 */ /* 0x000fe200078f08ff */
[----:B------:R-:W-:Y:S01]  /*19e0*/  IMAD.IADD R3, R7, 0x1, R15 ;  /* 0x0000000107037824 */ /* 0x000fe200078e020f */
[----:B------:R-:W-:Y:S01]  /*19f0*/  LOP3.LUT R0, R0, 0x1c0, RZ, 0xc0, !PT ;  /* 0x000001c000007812 */ /* 0x000fe200078ec0ff */
[----:B------:R-:W-:Y:S01]  /*1a00*/  IMAD.MOV.U32 R20, RZ, RZ, R2 ;  /* 0x000000ffff147224 */ /* 0x000fe200078e0002 */
[----:B------:R-:W-:Y:S01]  /*1a10*/  LOP3.LUT R8, R8, 0xfffffffe, RZ, 0xc0, !PT ;  /* 0xfffffffe08087812 */ /* 0x000fe200078ec0ff */
[----:B------:R-:W-:Y:S01]  /*1a20*/  IMAD.MOV.U32 R2, RZ, RZ, R6 ;  /* 0x000000ffff027224 */ /* 0x000fe200078e0006 */
[----:B------:R-:W-:Y:S01]  /*1a30*/  SHF.R.S32.HI R6, RZ, 0x1, R13 ;  /* 0x00000001ff067819 */ /* 0x000fe2000001140d */
[----:B------:R-:W-:Y:S01]  /*1a40*/  IMAD.SHL.U32 R7, R18, 0x8, RZ ;  /* 0x0000000812077824 */ /* 0x000fe200078e00ff */
[----:B------:R-:W-:Y:S01]  /*1a50*/  SEL R15, R87, RZ, !P0 ;  /* 0x000000ff570f7207 */ /* 0x000fe20004000000 */
[----:B------:R-:W-:Y:S01]  /*1a60*/  IMAD.IADD R24, R29, 0x1, -R8 ;  /* 0x000000011d187824 */ /* 0x000fe200078e0a08 */
[C---:B------:R-:W-:Y:S01]  /*1a70*/  LOP3.LUT P0, RZ, R6.reuse, 0x2, RZ, 0xc0, !PT ;  /* 0x0000000206ff7812 */ /* 0x040fe2000780c0ff */
[----:B------:R-:W-:Y:S01]  /*1a80*/  IMAD.SHL.U32 R6, R6, 0x40, RZ ;  /* 0x0000004006067824 */ /* 0x000fe200078e00ff */
[----:B------:R-:W-:Y:S01]  /*1a90*/  LOP3.LUT R208, R7, 0x18, RZ, 0xc0, !PT ;  /* 0x0000001807d07812 */ /* 0x000fe200078ec0ff */
[----:B------:R-:W-:Y:S01]  /*1aa0*/  IMAD.SHL.U32 R25, R24, 0x400, RZ ;  /* 0x0000040018197824 */ /* 0x000fe200078e00ff */
[----:B------:R-:W-:Y:S01]  /*1ab0*/  SHF.R.U32.HI R7, RZ, 0x3, R0 ;  /* 0x00000003ff077819 */ /* 0x000fe20000011600 */
[C---:B------:R-:W-:Y:S01]  /*1ac0*/  IMAD R10, R30.reuse, c[0x0][0x180], RZ ;  /* 0x000060001e0a7a24 */ /* 0x040fe200078e02ff */
[----:B------:R-:W-:Y:S01]  /*1ad0*/  CS2R R86, SRZ ;  /* 0x0000000000567805 */ /* 0x000fe2000001ff00 */
[----:B------:R-:W-:Y:S01]  /*1ae0*/  IMAD R30, R30, c[0x0][0x210], RZ ;  /* 0x000084001e1e7a24 */ /* 0x000fe200078e02ff */
[----:B------:R-:W-:Y:S01]  /*1af0*/  LOP3.LUT R9, R7, R0, R208, 0x1e, !PT ;  /* 0x0000000007097212 */ /* 0x000fe200078e1ed0 */
[C---:B------:R-:W-:Y:S01]  /*1b00*/  IMAD R7, R35.reuse, c[0x0][0x184], R10 ;  /* 0x0000610023077a24 */ /* 0x040fe200078e020a */
[----:B------:R-:W-:Y:S01]  /*1b10*/  LOP3.LUT R0, R6, 0xc0, RZ, 0xc0, !PT ;  /* 0x000000c006007812 */ /* 0x000fe200078ec0ff */
[----:B------:R-:W-:-:S03]  /*1b20*/  IMAD.WIDE.U32 R2, R35, c[0x0][0x210], R2 ;  /* 0x0000840023027a25 */ /* 0x000fc600078e0002 */
[----:B------:R-:W-:Y:S01]  /*1b30*/  LOP3.LUT R8, R0, 0x8, R34, 0xf8, !PT ;  /* 0x0000000800087812 */ /* 0x000fe200078ef822 */
[----:B------:R-:W-:Y:S01]  /*1b40*/  IMAD.WIDE.U32 R4, R35, c[0x0][0x180], R4 ;  /* 0x0000600023047a25 */ /* 0x000fe200078e0004 */
[----:B------:R-:W-:-:S03]  /*1b50*/  SHF.R.U32.HI R6, RZ, 0x3, R0 ;  /* 0x00000003ff067819 */ /* 0x000fc60000011600 */
[----:B------:R-:W-:Y:S01]  /*1b60*/  IMAD R0, R27, 0x2, R25 ;  /* 0x000000021b007824 */ /* 0x000fe200078e0219 */
[----:B------:R-:W-:Y:S01]  /*1b70*/  LOP3.LUT R10, R8, R6, RZ, 0x3c, !PT ;  /* 0x00000006080a7212 */ /* 0x000fe200078e3cff */
[----:B------:R-:W-:Y:S02]  /*1b80*/  IMAD.IADD R5, R5, 0x1, R7 ;  /* 0x0000000105057824 */ /* 0x000fe400078e0207 */
[----:B------:R-:W-:Y:S01]  /*1b90*/  IMAD.IADD R6, R0, 0x1, R9 ;  /* 0x0000000100067824 */ /* 0x000fe200078e0209 */
[----:B------:R-:W-:Y:S01]  /*1ba0*/  SEL R9, RZ, 0x2, P4 ;  /* 0x00000002ff097807 */ /* 0x000fe20002000000 */
[----:B------:R-:W-:Y:S01]  /*1bb0*/  IMAD R0, R35, c[0x0][0x214], R30 ;  /* 0x0000850023007a24 */ /* 0x000fe200078e021e */
[----:B------:R-:W-:Y:S01]  /*1bc0*/  SEL R30, RZ, 0xffffffff, P4 ;  /* 0xffffffffff1e7807 */ /* 0x000fe20002000000 */
[----:B------:R-:W-:Y:S02]  /*1bd0*/  IMAD.SHL.U32 R224, R6, 0x2, RZ ;  /* 0x0000000206e07824 */ /* 0x000fe400078e00ff */
[----:B------:R-:W-:-:S02]  /*1be0*/  IMAD.IADD R3, R3, 0x1, R0 ;  /* 0x0000000103037824 */ /* 0x000fc400078e0200 */
[----:B------:R-:W-:Y:S01]  /*1bf0*/  IMAD R8, R11, c[0x0][0x188], RZ ;  /* 0x000062000b087a24 */ /* 0x000fe200078e02ff */
[C---:B------:R-:W-:Y:S01]  /*1c00*/  IADD3 R0, R224.reuse, 0xf480, RZ ;  /* 0x0000f480e0007810 */ /* 0x040fe20007ffe0ff */
[----:B------:R-:W-:Y:S01]  /*1c10*/  IMAD.U32 R6, RZ, RZ, UR20 ;  /* 0x00000014ff067e24 */ /* 0x000fe2000f8e00ff */
[----:B------:R-:W-:Y:S01]  /*1c20*/  IADD3 R225, R224, 0xf4c0, RZ ;  /* 0x0000f4c0e0e17810 */ /* 0x000fe20007ffe0ff */
[----:B------:R-:W-:Y:S01]  /*1c30*/  IMAD R8, R15, c[0x0][0x18c], R8 ;  /* 0x000063000f087a24 */ /* 0x000fe200078e0208 */
[----:B------:R-:W-:Y:S01]  /*1c40*/  @P2 IADD3 R225, R0, -0x40, RZ ;  /* 0xffffffc000e12810 */ /* 0x000fe20007ffe0ff */
[----:B------:R-:W-:Y:S01]  /*1c50*/  IMAD R0, R11, c[0x0][0x218], RZ ;  /* 0x000086000b007a24 */ /* 0x000fe200078e02ff */
[----:B------:R-:W-:Y:S01]  /*1c60*/  ISETP.GE.AND P2, PT, R36, c[0x0][0x16c], PT ;  /* 0x00005b0024007a0c */ /* 0x000fe20003f46270 */
[----:B------:R-:W-:-:S04]  /*1c70*/  IMAD.WIDE.U32 R38, R15, c[0x0][0x188], R4 ;  /* 0x000062000f267a25 */ /* 0x000fc800078e0004 */
[----:B------:R-:W-:Y:S01]  /*1c80*/  IMAD.U32 R7, RZ, RZ, UR21 ;  /* 0x00000015ff077e24 */ /* 0x000fe2000f8e00ff */
[----:B------:R1:W-:Y:S01]  /*1c90*/  STL.64 [R1+0x28], R38 ;  /* 0x0000282601007387 */ /* 0x0003e20000100a00 */
[----:B------:R-:W-:Y:S01]  /*1ca0*/  IMAD R7, R15, c[0x0][0x21c], R0 ;  /* 0x000087000f077a24 */ /* 0x000fe200078e0200 */
[----:B------:R-:W-:Y:S01]  /*1cb0*/  SEL R0, RZ, 0x4, P2 ;  /* 0x00000004ff007807 */ /* 0x000fe20001000000 */
[----:B------:R-:W-:Y:S01]  /*1cc0*/  IMAD.U32 R5, RZ, RZ, UR18 ;  /* 0x00000012ff057e24 */ /* 0x000fe2000f8e00ff */
[----:B------:R-:W-:Y:S01]  /*1cd0*/  LEA R4, P2, R6, R38, 0x6 ;  /* 0x0000002606047211 */ /* 0x000fe200078430ff */
[----:B------:R-:W-:Y:S01]  /*1ce0*/  IMAD.IADD R37, R39, 0x1, R8 ;  /* 0x0000000127257824 */ /* 0x000fe200078e0208 */
[----:B------:R-:W-:Y:S01]  /*1cf0*/  IADD3 R12, R0, R9, R252 ;  /* 0x00000009000c7210 */ /* 0x000fe20007ffe0fc */
[----:B------:R-:W-:Y:S01]  /*1d00*/  UMOV UR18, 0x6 ;  /* 0x0000000600127882 */ /* 0x000fe20000000000 */
[C---:B------:R-:W-:Y:S01]  /*1d10*/  IMAD.WIDE.U32 R16, R15.reuse, c[0x0][0x278], R16 ;  /* 0x00009e000f107a25 */ /* 0x040fe200078e0010 */
[----:B------:R-:W-:Y:S01]  /*1d20*/  USHF.L.U64.HI UR7, UR6, UR18, UR7 ;  /* 0x0000001206077299 */ /* 0x000fe20008010207 */
[----:B------:R-:W-:Y:S01]  /*1d30*/  LEA.HI.X R0, R6, R37, R5, 0x6, P2 ;  /* 0x0000002506007211 */ /* 0x000fe200010f3405 */
[----:B------:R-:W-:Y:S01]  /*1d40*/  STL [R1+0x44], R37 ;  /* 0x0000442501007387 */ /* 0x000fe20000100800 */
[----:B------:R-:W-:Y:S01]  /*1d50*/  LEA R6, P2, R4, c[0x0][0x160], 0x1 ;  /* 0x0000580004067a11 */ /* 0x000fe200078408ff */
[----:B------:R-:W-:Y:S01]  /*1d60*/  UIMAD UR7, UR7, UR11, URZ ;  /* 0x0000000b070772a4 */ /* 0x000fe2000f8e023f */
[----:B------:R-:W-:Y:S01]  /*1d70*/  LOP3.LUT P4, RZ, R12, 0x1, RZ, 0xc0, !PT ;  /* 0x000000010cff7812 */ /* 0x000fe2000788c0ff */
[----:B------:R-:W-:Y:S01]  /*1d80*/  USHF.R.S32.HI UR6, URZ, 0x1f, UR4 ;  /* 0x0000001f3f067899 */ /* 0x000fe20008011404 */
[----:B------:R-:W-:Y:S01]  /*1d90*/  IMAD.WIDE.U32 R22, R15, c[0x0][0x290], R22 ;  /* 0x0000a4000f167a25 */ /* 0x000fe200078e0016 */
[----:B------:R-:W-:Y:S01]  /*1da0*/  UIMAD UR7, UR15, UR19, UR7 ;  /* 0x000000130f0772a4 */ /* 0x000fe2000f8e0207 */
[----:B------:R-:W-:-:S02]  /*1db0*/  ISETP.GE.OR P4, PT, R245, UR16, !P4 ;  /* 0x00000010f5007c0c */ /* 0x000fc4000e786670 */
[----:B------:R-:W-:Y:S01]  /*1dc0*/  IMAD.WIDE.U32 R20, R15, c[0x0][0x240], R20 ;  /* 0x000090000f147a25 */ /* 0x000fe200078e0014 */
[----:B------:R-:W-:-:S03]  /*1dd0*/  UMOV UR15, 0x1 ;  /* 0x00000001000f7882 */ /* 0x000fc60000000000 */
[----:B-1----:R-:W-:-:S04]  /*1de0*/  IMAD.WIDE.U32 R38, R15, c[0x0][0x218], R2 ;  /* 0x000086000f267a25 */ /* 0x002fc800078e0002 */
[----:B------:R-:W-:Y:S01]  /*1df0*/  IMAD.IADD R9, R39, 0x1, R7 ;  /* 0x0000000127097824 */ /* 0x000fe200078e0207 */
[----:B------:R-:W-:Y:S01]  /*1e00*/  LEA.HI.X R7, R4, c[0x0][0x164], R0, 0x1, P2 ;  /* 0x0000590004077a11 */ /* 0x000fe200010f0c00 */
[----:B------:R-:W-:Y:S01]  /*1e10*/  IMAD R0, R11, c[0x0][0x278], RZ ;  /* 0x00009e000b007a24 */ /* 0x000fe200078e02ff */
[----:B------:R1:W-:Y:S01]  /*1e20*/  STL.64 [R1+0x20], R38 ;  /* 0x0000202601007387 */ /* 0x0003e20000100a00 */
[----:B------:R-:W-:Y:S01]  /*1e30*/  IMAD.U32 R2, R14, 0x20, R10 ;  /* 0x000000200e027824 */ /* 0x000fe200078e000a */
[----:B------:R-:W-:Y:S01]  /*1e40*/  ISETP.GT.AND P2, PT, R85, 0xf, PT ;  /* 0x0000000f5500780c */ /* 0x000fe20003f44270 */
[----:B------:R-:W-:Y:S01]  /*1e50*/  IMAD R4, R15, c[0x0][0x27c], R0 ;  /* 0x00009f000f047a24 */ /* 0x000fe200078e0200 */
[----:B------:R-:W-:Y:S01]  /*1e60*/  SEL R0, R218, 0xffffffe0, !P0 ;  /* 0xffffffe0da007807 */ /* 0x000fe20004000000 */
[----:B------:R-:W-:Y:S01]  /*1e70*/  IMAD.SHL.U32 R210, R2, 0x2, RZ ;  /* 0x0000000202d27824 */ /* 0x000fe200078e00ff */
[----:B------:R-:W-:Y:S01]  /*1e80*/  LOP3.LUT P0, RZ, R12, 0x2, RZ, 0xc0, !PT ;  /* 0x000000020cff7812 */ /* 0x000fe2000780c0ff */
[----:B------:R-:W-:-:S02]  /*1e90*/  IMAD.MOV.U32 R8, RZ, RZ, R38 ;  /* 0x000000ffff087224 */ /* 0x000fc400078e0026 */
[----:B------:R-:W-:Y:S01]  /*1ea0*/  IMAD.IADD R211, R210, 0x1, R0 ;  /* 0x00000001d2d37824 */ /* 0x000fe200078e0200 */
[----:B------:R-:W2:Y:S01]  /*1eb0*/  LDSM.16.M88.4 R160, [R210+0x6080] ;  /* 0x00608000d2a0783b */ /* 0x000ea20000000200 */
[----:B------:R-:W-:Y:S01]  /*1ec0*/  IMAD.U32 R3, RZ, RZ, UR19 ;  /* 0x00000013ff037e24 */ /* 0x000fe2000f8e00ff */
[----:B------:R-:W-:Y:S01]  /*1ed0*/  ISETP.GE.OR P0, PT, R245, UR16, !P0 ;  /* 0x00000010f5007c0c */ /* 0x000fe2000c706670 */
[----:B------:R-:W-:Y:S01]  /*1ee0*/  IMAD.IADD R5, R17, 0x1, R4 ;  /* 0x0000000111057824 */ /* 0x000fe200078e0204 */
[----:B------:R-:W3:Y:S01]  /*1ef0*/  LDSM.16.M88.4 R164, [R210+0x7080] ;  /* 0x00708000d2a4783b */ /* 0x000ee20000000200 */
[C---:B------:R-:W-:Y:S02]  /*1f00*/  IMAD R4, R11.reuse, c[0x0][0x290], RZ ;  /* 0x0000a4000b047a24 */ /* 0x040fe400078e02ff */
[----:B------:R-:W-:Y:S01]  /*1f10*/  IMAD R11, R11, c[0x0][0x240], RZ ;  /* 0x000090000b0b7a24 */ /* 0x000fe200078e02ff */
[----:B------:R-:W4:Y:S01]  /*1f20*/  LDSM.16.M88.4 R168, [R211+0x6080] ;  /* 0x00608000d3a8783b */ /* 0x000f220000000200 */
[----:B------:R-:W-:-:S02]  /*1f30*/  IMAD R27, R15, c[0x0][0x294], R4 ;  /* 0x0000a5000f1b7a24 */ /* 0x000fc400078e0204 */
[----:B------:R-:W-:Y:S01]  /*1f40*/  IMAD.SHL.U32 R14, R29, 0x10, RZ ;  /* 0x000000101d0e7824 */ /* 0x000fe200078e00ff */
[----:B------:R-:W2:Y:S04]  /*1f50*/  LDSM.16.M88.4 R172, [R211+0x7080] ;  /* 0x00708000d3ac783b */ /* 0x000ea80000000200 */
[----:B------:R-:W2:Y:S01]  /*1f60*/  LDSM.16.M88.4 R176, [R210+0x8080] ;  /* 0x00808000d2b0783b */ /* 0x000ea20000000200 */
[----:B-1----:R-:W-:-:S03]  /*1f70*/  CS2R R38, SRZ ;  /* 0x0000000000267805 */ /* 0x002fc6000001ff00 */
        /* <DEDUP_REMOVED lines=8> */
[----:B------:R2:W-:Y:S04]  /*2000*/  STL.64 [R1+0x8], R8 ;  /* 0x0000080801007387 */ /* 0x0005e80000100a00 */
[----:B------:R1:W-:Y:S04]  /*2010*/  STL.64 [R1+0x18], R16 ;  /* 0x0000181001007387 */ /* 0x0003e80000100a00 */
[----:B------:R3:W-:Y:S04]  /*2020*/  STL [R1+0x38], R5 ;  /* 0x0000380501007387 */ /* 0x0007e80000100800 */
[----:B------:R-:W-:Y:S04]  /*2030*/  STL.64 [R1+0x10], R22 ;  /* 0x0000101601007387 */ /* 0x000fe80000100a00 */
[----:B------:R-:W-:Y:S04]  /*2040*/  STL.64 [R1+0x30], R20 ;  /* 0x0000301401007387 */ /* 0x000fe80000100a00 */
[----:B------:R-:W-:Y:S01]  /*2050*/  @!PT LDS RZ, [RZ] ;  /* 0x00000000fffff984 */ /* 0x000fe20000000800 */
[----:B------:R-:W-:Y:S01]  /*2060*/  @!PT LDS RZ, [RZ] ;  /* 0x00000000fffff984 */ /* 0x000fe20000000800 */
[----:B------:R-:W-:Y:S01]  /*2070*/  @!PT LDS RZ, [RZ] ;  /* 0x00000000fffff984 */ /* 0x000fe20000000800 */
[----:B------:R4:W-:Y:S04]  /*2080*/  LDGSTS.E.BYPASS.LTC128B.128 [R250+0x6080], [R6.64], !P4 ;  /* 0x0608000006fa7fae */ /* 0x0009e8000e101d4c */
[----:B------:R4:W-:Y:S01]  /*2090*/  LDGSTS.E.BYPASS.LTC128B.128 [R250+0x7080], [R6.64+0x40], !P0 ;  /* 0x0708004006fa7fae */ /* 0x0009e2000c101d4c */
[----:B------:R-:W-:Y:S01]  /*20a0*/  @!P2 IADD3 R10, P0, R16, UR4, RZ ;  /* 0x00000004100aac10 */ /* 0x000fe2000ff1e0ff */
[----:B--2---:R-:W-:Y:S01]  /*20b0*/  IMAD.WIDE.U32 R8, R3, UR11, R8 ;  /* 0x0000000b03087c25 */ /* 0x004fe2000f8e0008 */
[----:B------:R-:W-:-:S02]  /*20c0*/  SHF.R.S32.HI R3, RZ, 0x1f, R18 ;  /* 0x0000001fff037819 */ /* 0x000fc40000011412 */
[----:B-1----:R-:W-:Y:S02]  /*20d0*/  @!P2 IADD3.X R17, R5, UR6, RZ, P0, !PT ;  /* 0x000000060511ac10 */ /* 0x002fe400087fe4ff */
[----:B------:R-:W-:Y:S02]  /*20e0*/  LEA.HI R3, R3, R18, RZ, 0x2 ;  /* 0x0000001203037211 */ /* 0x000fe400078f10ff */
[----:B------:R-:W-:Y:S01]  /*20f0*/  IADD3 R0, R9, UR7, RZ ;  /* 0x0000000709007c10 */ /* 0x000fe2000fffe0ff */
[----:B------:R-:W-:Y:S01]  /*2100*/  IMAD.SHL.U32 R9, R19, 0x40, RZ ;  /* 0x0000004013097824 */ /* 0x000fe200078e00ff */
[----:B------:R-:W-:Y:S01]  /*2110*/  LOP3.LUT R3, R3, 0x1ffffffc, RZ, 0xc0, !PT ;  /* 0x1ffffffc03037812 */ /* 0x000fe200078ec0ff */
[----:B------:R-:W-:Y:S01]  /*2120*/  UIADD3 UR7, UR17, 0x1, -UR10 ;  /* 0x0000000111077890 */ /* 0x000fe2000fffe80a */
[----:B------:R-:W-:Y:S01]  /*2130*/  LEA R2, P4, R8, c[0x0][0x1f0], 0x1 ;  /* 0x00007c0008027a11 */ /* 0x000fe200078808ff */
[----:B------:R-:W-:Y:S01]  /*2140*/  UIADD3 UR17, UR17, -UR9, URZ ;  /* 0x8000000911117290 */ /* 0x000fe2000fffe03f */
[----:B---3--:R-:W-:Y:S01]  /*2150*/  LOP3.LUT R5, R33, 0xffffffe0, RZ, 0xc0, !PT ;  /* 0xffffffe021057812 */ /* 0x008fe200078ec0ff */
[----:B------:R-:W-:Y:S01]  /*2160*/  IMAD.IADD R18, R18, 0x1, -R3 ;  /* 0x0000000112127824 */ /* 0x000fe200078e0a03 */
[----:B------:R-:W-:Y:S01]  /*2170*/  LEA.HI.X R3, R8, c[0x0][0x1f4], R0, 0x1, P4 ;  /* 0x00007d0008037a11 */ /* 0x000fe200020f0c00 */
[----:B------:R-:W-:Y:S01]  /*2180*/  IMAD.U32 R246, RZ, RZ, UR7 ;  /* 0x00000007fff67e24 */ /* 0x000fe2000f8e00ff */
[----:B------:R-:W-:Y:S01]  /*2190*/  LOP3.LUT R0, R31, 0xfffffff0, RZ, 0xc0, !PT ;  /* 0xfffffff01f007812 */ /* 0x000fe200078ec0ff */
[----:B------:R-:W-:Y:S01]  /*21a0*/  IMAD.IADD R4, R85, 0x1, -R5 ;  /* 0x0000000155047824 */ /* 0x000fe200078e0a05 */
[----:B------:R-:W-:-:S02]  /*21b0*/  ISETP.GE.AND P4, PT, R28, c[0x0][0x1fc], PT ;  /* 0x00007f001c007a0c */ /* 0x000fc40003f86270 */
[----:B------:R-:W-:Y:S01]  /*21c0*/  ISETP.GE.OR P0, PT, R28, c[0x0][0x1fc], !P6 ;  /* 0x00007f001c007a0c */ /* 0x000fe20007706670 */
[----:B------:R-:W-:Y:S01]  /*21d0*/  IMAD.IADD R0, R85, 0x1, -R0 ;  /* 0x0000000155007824 */ /* 0x000fe200078e0a00 */
[----:B------:R-:W-:Y:S01]  /*21e0*/  LOP3.LUT R9, R9, 0x1c0, RZ, 0xc0, !PT ;  /* 0x000001c009097812 */ /* 0x000fe200078ec0ff */
[----:B------:R-:W-:Y:S01]  /*21f0*/  IMAD R28, R15, c[0x0][0x244], R11 ;  /* 0x000091000f1c7a24 */ /* 0x000fe200078e020b */
[----:B------:R-:W-:Y:S02]  /*2200*/  SHF.R.S32.HI R11, RZ, 0x1f, R4 ;  /* 0x0000001fff0b7819 */ /* 0x000fe40000011404 */
[----:B------:R-:W-:Y:S02]  /*2210*/  LEA.HI R5, R0, R0, RZ, 0x1 ;  /* 0x0000000000057211 */ /* 0x000fe400078f08ff */
[----:B------:R-:W-:Y:S02]  /*2220*/  SHF.R.S32.HI R8, RZ, 0x1f, R0 ;  /* 0x0000001fff087819 */ /* 0x000fe40000011400 */
[----:B------:R-:W-:-:S02]  /*2230*/  LOP3.LUT R13, R5, 0x7fffffe, RZ, 0xc0, !PT ;  /* 0x07fffffe050d7812 */ /* 0x000fc400078ec0ff */
[----:B------:R-:W-:Y:S02]  /*2240*/  LEA.HI R8, R8, R0, RZ, 0x3 ;  /* 0x0000000008087211 */ /* 0x000fe400078f18ff */
[----:B------:R-:W-:Y:S01]  /*2250*/  LEA.HI R11, R11, R4, RZ, 0x2 ;  /* 0x000000040b0b7211 */ /* 0x000fe200078f10ff */
[----:B------:R-:W-:Y:S01]  /*2260*/  IMAD.IADD R16, R0, 0x1, -R13 ;  /* 0x0000000100107824 */ /* 0x000fe200078e0a0d */
[----:B------:R-:W-:Y:S02]  /*2270*/  LOP3.LUT R15, R9, 0x30, R14, 0xf8, !PT ;  /* 0x00000030090f7812 */ /* 0x000fe400078ef80e */
[----:B------:R-:W-:Y:S02]  /*2280*/  LOP3.LUT R14, R8, 0xfffffff8, RZ, 0xc0, !PT ;  /* 0xfffffff8080e7812 */ /* 0x000fe400078ec0ff */
[----:B------:R-:W-:Y:S02]  /*2290*/  SHF.R.S32.HI R8, RZ, 0x3, R8 ;  /* 0x00000003ff087819 */ /* 0x000fe40000011408 */
[----:B------:R-:W-:Y:S01]  /*22a0*/  LOP3.LUT R13, R11, 0x7ffffffc, RZ, 0xc0, !PT ;  /* 0x7ffffffc0b0d7812 */ /* 0x000fe200078ec0ff */
[----:B------:R-:W-:Y:S01]  /*22b0*/  IMAD.IADD R0, R0, 0x1, -R14 ;  /* 0x0000000100007824 */ /* 0x000fe200078e0a0e */
[----:B------:R-:W-:Y:S01]  /*22c0*/  SEL R19, RZ, 0x1, P5 ;  /* 0x00000001ff137807 */ /* 0x000fe20002800000 */
[----:B------:R-:W-:Y:S01]  /*22d0*/  IMAD R16, R8, 0x8, R16 ;  /* 0x0000000808107824 */ /* 0x000fe200078e0210 */
[----:B------:R-:W-:Y:S01]  /*22e0*/  LOP3.LUT P5, RZ, R12, 0x4, RZ, 0xc0, !PT ;  /* 0x000000040cff7812 */ /* 0x000fe200078ac0ff */
[----:B------:R-:W-:Y:S01]  /*22f0*/  IMAD R214, R8, 0x200, R25 ;  /* 0x0000020008d67824 */ /* 0x000fe200078e0219 */
[----:B------:R-:W-:Y:S01]  /*2300*/  SHF.R.S32.HI R8, RZ, 0x1f, R5 ;  /* 0x0000001fff087819 */ /* 0x000fe20000011405 */
[----:B------:R-:W-:Y:S01]  /*2310*/  IMAD.IADD R13, R4, 0x1, -R13 ;  /* 0x00000001040d7824 */ /* 0x000fe200078e0a0d */
[----:B------:R-:W-:Y:S01]  /*2320*/  SHF.R.S32.HI R4, RZ, 0x1, R5 ;  /* 0x00000001ff047819 */ /* 0x000fe20000011405 */
[----:B------:R-:W-:Y:S01]  /*2330*/  IMAD.SHL.U32 R14, R30, 0x2, RZ ;  /* 0x000000021e0e7824 */ /* 0x000fe200078e00ff */
[----:B------:R-:W-:Y:S01]  /*2340*/  LEA.HI R5, R32, R85, RZ, 0x7 ;  /* 0x0000005520057211 */ /* 0x000fe200078f38ff */
[----:B------:R-:W-:Y:S01]  /*2350*/  IMAD R18, R18, 0x4, R13 ;  /* 0x0000000412127824 */ /* 0x000fe200078e020d */
[----:B------:R-:W-:-:S02]  /*2360*/  LOP3.LUT R15, R15, 0x8, R34, 0xf8, !PT ;  /* 0x000000080f0f7812 */ /* 0x000fc400078ef822 */
[----:B------:R-:W-:Y:S01]  /*2370*/  SHF.R.U32.HI R12, RZ, 0x4, R5 ;  /* 0x00000004ff0c7819 */ /* 0x000fe20000011605 */
[----:B------:R-:W-:Y:S01]  /*2380*/  IMAD.SHL.U32 R5, R26, 0x10, RZ ;  /* 0x000000101a057824 */ /* 0x000fe200078e00ff */
[----:B------:R-:W-:Y:S01]  /*2390*/  SHF.R.U32.HI R9, RZ, 0x3, R9 ;  /* 0x00000003ff097819 */ /* 0x000fe20000011609 */
[----:B------:R-:W-:Y:S01]  /*23a0*/  IMAD.SHL.U32 R248, R18, 0x2, RZ ;  /* 0x0000000212f87824 */ /* 0x000fe200078e00ff */
[----:B------:R-:W-:Y:S02]  /*23b0*/  LEA.HI R8, R8, R4, RZ, 0x2 ;  /* 0x0000000408087211 */ /* 0x000fe400078f10ff */
[----:B------:R-:W-:Y:S02]  /*23c0*/  ISETP.GE.OR P5, PT, R245, UR16, !P5 ;  /* 0x00000010f5007c0c */ /* 0x000fe4000efa6670 */
[----:B------:R-:W-:Y:S02]  /*23d0*/  LOP3.LUT R9, R15, R9, RZ, 0x3c, !PT ;  /* 0x000000090f097212 */ /* 0x000fe400078e3cff */
[----:B------:R-:W-:-:S02]  /*23e0*/  LOP3.LUT R5, R5, 0x10, RZ, 0xc0, !PT ;  /* 0x0000001005057812 */ /* 0x000fc400078ec0ff */
[----:B------:R-:W-:Y:S01]  /*23f0*/  SEL R15, RZ, 0xffffffff, P4 ;  /* 0xffffffffff0f7807 */ /* 0x000fe20002000000 */
[----:B------:R-:W-:Y:S01]  /*2400*/  IMAD R209, R26, 0x200, R9 ;  /* 0x000002001ad17824 */ /* 0x000fe200078e0209 */
[----:B------:R-:W-:Y:S02]  /*2410*/  LOP3.LUT R8, R8, 0xfffffffc, RZ, 0xc0, !PT ;  /* 0xfffffffc08087812 */ /* 0x000fe400078ec0ff */
[----:B------:R-:W-:Y:S01]  /*2420*/  LOP3.LUT R12, R5, 0x8, R12, 0xf8, !PT ;  /* 0x00000008050c7812 */ /* 0x000fe200078ef80c */
[----:B------:R-:W-:Y:S01]  /*2430*/  IMAD.SHL.U32 R5, R15, 0x2, RZ ;  /* 0x000000020f057824 */ /* 0x000fe200078e00ff */
[----:B------:R-:W-:Y:S01]  /*2440*/  ISETP.GE.OR P6, PT, R36, c[0x0][0x1fc], !P6 ;  /* 0x00007f0024007a0c */ /* 0x000fe200077c6670 */
[----:B------:R-:W-:Y:S01]  /*2450*/  IMAD.IADD R8, R4, 0x1, -R8 ;  /* 0x0000000104087824 */ /* 0x000fe200078e0a08 */
[C---:B------:R-:W-:Y:S01]  /*2460*/  @!P2 LEA R4, P4, R10.reuse, c[0x0][0x258], 0x2 ;  /* 0x000096000a04aa11 */ /* 0x040fe200078810ff */
[----:B------:R4:W-:Y:S01]  /*2470*/  LDGSTS.E.BYPASS.LTC128B.128 [R250+0x8080], [R6.64+0x80], !P5 ;  /* 0x0808008006fa7fae */ /* 0x0009e2000e901d4c */
[----:B------:R-:W-:Y:S01]  /*2480*/  LOP3.LUT R13, R5, 0x2, R19, 0xe2, !PT ;  /* 0x00000002050d7812 */ /* 0x000fe200078ee213 */
[----:B------:R-:W-:Y:S01]  /*2490*/  IMAD.SHL.U32 R209, R209, 0x2, RZ ;  /* 0x00000002d1d17824 */ /* 0x000fe200078e00ff */
[----:B------:R-:W-:-:S02]  /*24a0*/  @!P2 LEA.HI.X R5, R10, c[0x0][0x25c], R17, 0x2, P4 ;  /* 0x000097000a05aa11 */ /* 0x000fc400020f1411 */
[----:B------:R-:W-:Y:S02]  /*24b0*/  ISETP.GE.AND P4, PT, R36, c[0x0][0x1fc], PT ;  /* 0x00007f0024007a0c */ /* 0x000fe40003f86270 */
[C---:B------:R-:W-:Y:S01]  /*24c0*/  LOP3.LUT P5, RZ, R0.reuse, 0x4, RZ, 0xc0, !PT ;  /* 0x0000000400ff7812 */ /* 0x040fe200078ac0ff */
[----:B------:R-:W-:Y:S01]  /*24d0*/  CS2R R36, SRZ ;  /* 0x0000000000247805 */ /* 0x000fe2000001ff00 */
[----:B------:R-:W-:Y:S02]  /*24e0*/  SEL R251, RZ, 0x4, P4 ;  /* 0x00000004fffb7807 */ /* 0x000fe40002000000 */
[----:B------:R-:W-:Y:S02]  /*24f0*/  LOP3.LUT P4, RZ, R0, 0x2, RZ, 0xc0, !PT ;  /* 0x0000000200ff7812 */ /* 0x000fe4000788c0ff */
[----:B------:R-:W-:Y:S02]  /*2500*/  SEL R218, R218, 0xffffffe0, !P5 ;  /* 0xffffffe0dada7807 */ /* 0x000fe40006800000 */
[----:B------:R-:W-:-:S02]  /*2510*/  SEL R219, R221, 0xfffffff0, !P4 ;  /* 0xfffffff0dddb7807 */ /* 0x000fc40006000000 */
[----:B------:R-:W-:Y:S02]  /*2520*/  SHF.R.S32.HI R244, RZ, 0x2, R11 ;  /* 0x00000002fff47819 */ /* 0x000fe4000001140b */
[----:B------:R-:W-:Y:S02]  /*2530*/  IADD3 R246, R246, -UR9, -R248 ;  /* 0x80000009f6f67c10 */ /* 0x000fe4000fffe8f8 */
[----:B------:R-:W-:Y:S01]  /*2540*/  LOP3.LUT R252, R14, 0x2, R252, 0xe2, !PT ;  /* 0x000000020efc7812 */ /* 0x000fe200078ee2fc */
[----:B------:R-:W-:Y:S01]  /*2550*/  IMAD R244, R24, 0x10, R244 ;  /* 0x0000001018f47824 */ /* 0x000fe200078e02f4 */
[----:B------:R-:W-:Y:S02]  /*2560*/  IADD3 R247, R246, c[0x0][0x2a4], RZ ;  /* 0x0000a900f6f77a10 */ /* 0x000fe40007ffe0ff */
[----:B------:R-:W-:Y:S01]  /*2570*/  LOP3.LUT R251, R13, R251, RZ, 0xfc, !PT ;  /* 0x000000fb0dfb7212 */ /* 0x000fe200078efcff */
[----:B----4-:R-:W-:Y:S01]  /*2580*/  @!P2 IMAD.SHL.U32 R7, R85, 0x10, RZ ;  /* 0x000000105507a824 */ /* 0x010fe200078e00ff */
[----:B------:R-:W-:Y:S01]  /*2590*/  IADD3 R249, -R248, UR14, RZ ;  /* 0x0000000ef8f97c10 */ /* 0x000fe2000fffe1ff */
[----:B------:R-:W-:-:S03]  /*25a0*/  IMAD.SHL.U32 R6, R26, 0x8, RZ ;  /* 0x000000081a067824 */ /* 0x000fc600078e00ff */
[----:B------:R1:W-:Y:S02]  /*25b0*/  @!P2 LDGSTS.E.BYPASS.LTC128B.128 [R7+0xf080], [R4.64] ;  /* 0x0f0800000407afae */ /* 0x0003e4000b901d4c */
[----:B------:R-:W-:Y:S02]  /*25c0*/  LOP3.LUT R6, R6, 0x8, RZ, 0xc0, !PT ;  /* 0x0000000806067812 */ /* 0x000fe400078ec0ff */
[----:B------:R-:W0:Y:S04]  /*25d0*/  LDGDEPBAR ;  /* 0x00000000000079af */ /* 0x000e280000000000 */
[----:B------:R2:W-:Y:S04]  /*25e0*/  LDGSTS.E.BYPASS.LTC128B.128 [R250+0xc080], [R2.64], !P1 ;  /* 0x0c08000002fa7fae */ /* 0x0005e8000c901d4c */
[----:B------:R2:W-:Y:S01]  /*25f0*/  LDGSTS.E.BYPASS.LTC128B.128 [R250+0xd080], [R2.64+0x40], !P0 ;  /* 0x0d08004002fa7fae */ /* 0x0005e2000c101d4c */
[----:B------:R-:W-:-:S03]  /*2600*/  LOP3.LUT P0, RZ, R8, 0x2, RZ, 0xc0, !PT ;  /* 0x0000000208ff7812 */ /* 0x000fc6000780c0ff */
[----:B------:R2:W-:Y:S01]  /*2610*/  LDGSTS.E.BYPASS.LTC128B.128 [R250+0xe080], [R2.64+0x80], !P6 ;  /* 0x0e08008002fa7fae */ /* 0x0005e2000f101d4c */
[----:B------:R-:W-:Y:S01]  /*2620*/  SEL R221, R221, 0xfffffff0, !P0 ;  /* 0xfffffff0dddd7807 */ /* 0x000fe20004000000 */
[----:B-1----:R-:W-:Y:S01]  /*2630*/  IMAD.SHL.U32 R5, R0, 0x40, RZ ;  /* 0x0000004000057824 */ /* 0x002fe200078e00ff */
[----:B------:R-:W-:Y:S01]  /*2640*/  IADD3 R0, P1, R22, UR4, RZ ;  /* 0x0000000416007c10 */ /* 0x000fe2000ff3e0ff */
[----:B------:R-:W-:Y:S01]  /*2650*/  IMAD.IADD R7, R23, 0x1, R27 ;  /* 0x0000000117077824 */ /* 0x000fe200078e021b */
[----:B------:R-:W-:Y:S01]  /*2660*/  UMOV UR4, URZ ;  /* 0x0000003f00047c82 */ /* 0x000fe20008000000 */
[----:B------:R-:W-:Y:S01]  /*2670*/  IMAD.SHL.U32 R4, R8, 0x40, RZ ;  /* 0x0000004008047824 */ /* 0x000fe200078e00ff */
[----:B------:R-:W-:Y:S02]  /*2680*/  LOP3.LUT R5, R5, 0x1c0, RZ, 0xc0, !PT ;  /* 0x000001c005057812 */ /* 0x000fe400078ec0ff */
[----:B------:R1:W-:Y:S02]  /*2690*/  STL [R1+0x4], R7 ;  /* 0x0000040701007387 */ /* 0x0003e40000100800 */
[----:B------:R-:W-:-:S02]  /*26a0*/  SHF.R.U32.HI R10, RZ, 0x3, R5 ;  /* 0x00000003ff0a7819 */ /* 0x000fc40000011605 */
[----:B------:R-:W-:Y:S02]  /*26b0*/  LOP3.LUT R4, R4, 0xc0, RZ, 0xc0, !PT ;  /* 0x000000c004047812 */ /* 0x000fe400078ec0ff */
[----:B------:R-:W-:Y:S02]  /*26c0*/  LOP3.LUT R10, R10, R5, R6, 0x1e, !PT ;  /* 0x000000050a0a7212 */ /* 0x000fe400078e1e06 */
[----:B------:R-:W-:-:S03]  /*26d0*/  SHF.R.U32.HI R5, RZ, 0x3, R4 ;  /* 0x00000003ff057819 */ /* 0x000fc60000011604 */
[----:B------:R-:W-:Y:S01]  /*26e0*/  IMAD.IADD R214, R214, 0x1, R10 ;  /* 0x00000001d6d67824 */ /* 0x000fe200078e020a */
[C---:B--2---:R-:W-:Y:S02]  /*26f0*/  LOP3.LUT R2, R5.reuse, R12, R4, 0x1e, !PT ;  /* 0x0000000c05027212 */ /* 0x044fe400078e1e04 */
[CC--:B------:R-:W-:Y:S02]  /*2700*/  LOP3.LUT R208, R5.reuse, R4.reuse, R208, 0x1e, !PT ;  /* 0x0000000405d07212 */ /* 0x0c0fe400078e1ed0 */
[----:B------:R-:W-:Y:S02]  /*2710*/  LOP3.LUT R3, R5, R4, R6, 0x1e, !PT ;  /* 0x0000000405037212 */ /* 0x000fe400078e1e06 */
[----:B------:R-:W-:-:S05]  /*2720*/  LEA R214, R214, 0x13480, 0x1 ;  /* 0x00013480d6d67811 */ /* 0x000fca00078e08ff */
[--C-:B------:R-:W-:Y:S01]  /*2730*/  IMAD R215, R218, 0x2, R214.reuse ;  /* 0x00000002dad77824 */ /* 0x100fe200078e02d6 */
[----:B-1----:R-:W-:Y:S01]  /*2740*/  IADD3.X R7, R7, UR6, RZ, P1, !PT ;  /* 0x0000000607077c10 */ /* 0x002fe20008ffe4ff */
[----:B------:R-:W-:Y:S01]  /*2750*/  ULDC UR6, c[0x0][0x2a0] ;  /* 0x0000a80000067ab9 */ /* 0x000fe20000000800 */
[C---:B------:R-:W-:Y:S01]  /*2760*/  LEA R8, P1, R0.reuse, c[0x0][0x280], 0x2 ;  /* 0x0000a00000087a11 */ /* 0x040fe200078210ff */
[----:B------:R-:W-:Y:S01]  /*2770*/  ULOP3.LUT UR6, URZ, UR6, URZ, 0x33, !UPT ;  /* 0x000000063f067292 */ /* 0x000fe2000f8e333f */
[----:B------:R-:W-:Y:S02]  /*2780*/  IMAD R216, R219, 0x2, R214 ;  /* 0x00000002dbd87824 */ /* 0x000fe400078e02d6 */
[----:B------:R-:W-:Y:S01]  /*2790*/  LEA.HI.X R9, R0, c[0x0][0x284], R7, 0x2, P1 ;  /* 0x0000a10000097a11 */ /* 0x000fe200008f1407 */
[----:B------:R-:W-:Y:S01]  /*27a0*/  IMAD.SHL.U32 R0, R16, 0x20, RZ ;  /* 0x0000002010007824 */ /* 0x000fe200078e00ff */
[----:B------:R-:W-:Y:S01]  /*27b0*/  ISETP.GE.AND P1, PT, R85, 0x10, PT ;  /* 0x000000105500780c */ /* 0x000fe20003f26270 */
[----:B------:R-:W-:Y:S01]  /*27c0*/  IMAD R219, R219, 0x2, R215 ;  /* 0x00000002dbdb7824 */ /* 0x000fe200078e02d7 */
[----:B------:R-:W-:Y:S01]  /*27d0*/  IADD3 R246, R246, UR6, RZ ;  /* 0x00000006f6f67c10 */ /* 0x000fe2000fffe0ff */
[----:B------:R-:W-:-:S02]  /*27e0*/  IMAD R4, R24, 0x200, R0 ;  /* 0x0000020018047824 */ /* 0x000fc400078e0200 */
[C---:B------:R-:W-:Y:S02]  /*27f0*/  IMAD.IADD R220, R0.reuse, 0x1, R2 ;  /* 0x0000000100dc7824 */ /* 0x040fe400078e0202 */
[----:B------:R-:W-:Y:S02]  /*2800*/  IMAD.IADD R208, R0, 0x1, R208 ;  /* 0x0000000100d07824 */ /* 0x000fe400078e02d0 */
[----:B------:R-:W-:Y:S02]  /*2810*/  IMAD.IADD R0, R21, 0x1, R28 ;  /* 0x0000000115007824 */ /* 0x000fe400078e021c */
[----:B------:R-:W-:Y:S01]  /*2820*/  IMAD.IADD R217, R4, 0x1, R3 ;  /* 0x0000000104d97824 */ /* 0x000fe200078e0203 */
[----:B------:R-:W-:Y:S01]  /*2830*/  LEA R208, R208, 0x80, 0x1 ;  /* 0x00000080d0d07811 */ /* 0x000fe200078e08ff */
[----:B------:R-:W-:Y:S01]  /*2840*/  @!P1 IMAD.SHL.U32 R3, R85, 0x10, RZ ;  /* 0x0000001055039824 */ /* 0x000fe200078e00ff */
[----:B------:R1:W-:Y:S01]  /*2850*/  STL [R1+0x3c], R0 ;  /* 0x00003c0001007387 */ /* 0x0003e20000100800 */
[C---:B------:R-:W-:Y:S01]  /*2860*/  IMAD.SHL.U32 R212, R217.reuse, 0x2, RZ ;  /* 0x00000002d9d47824 */ /* 0x040fe200078e00ff */
[----:B------:R-:W-:Y:S01]  /*2870*/  CS2R R84, SRZ ;  /* 0x0000000000547805 */ /* 0x000fe2000001ff00 */
[----:B------:R-:W-:Y:S01]  /*2880*/  IMAD R218, R218, 0x2, R216 ;  /* 0x00000002dada7824 */ /* 0x000fe200078e02d8 */
[----:B------:R2:W-:Y:S01]  /*2890*/  @!P1 LDGSTS.E.BYPASS.LTC128B.128 [R3+0xf280], [R8.64] ;  /* 0x0f28000008039fae */ /* 0x0005e2000b901d4c */
[----:B------:R-:W-:Y:S01]  /*28a0*/  IMAD.IADD R222, R217, 0x1, R221 ;  /* 0x00000001d9de7824 */ /* 0x000fe200078e02dd */
[----:B------:R-:W-:-:S02]  /*28b0*/  IADD3 R213, R212, 0xc080, RZ ;  /* 0x0000c080d4d57810 */ /* 0x000fc40007ffe0ff */
[----:B------:R-:W0:Y:S03]  /*28c0*/  LDGDEPBAR ;  /* 0x00000000000079af */ /* 0x000e260000000000 */
[----:B------:R-:W-:Y:S01]  /*28d0*/  IMAD R213, R221, 0x2, R213 ;  /* 0x00000002ddd57824 */ /* 0x000fe200078e02d5 */
[----:B------:R-:W0:Y:S01]  /*28e0*/  LDGDEPBAR ;  /* 0x00000000000079af */ /* 0x000e220000000000 */
[----:B-1----:R-:W-:-:S05]  /*28f0*/  IADD3 R0, R250, 0x6080, RZ ;  /* 0x00006080fa007810 */ /* 0x002fca0007ffe0ff */
[----:B------:R2:W-:Y:S02]  /*2900*/  STL [R1+0x40], R0 ;  /* 0x0000400001007387 */ /* 0x0005e40000100800 */
.L_x_307:
[----:B------:R-:W-:Y:S04]  /*2910*/  DEPBAR.LE SB0, 0x1 ;  /* 0x000080400000791a */ /* 0x000fe80000000000 */
[----:B------:R-:W-:Y:S01]  /*2920*/  BAR.SYNC.DEFER_BLOCKING 0x0 ;  /* 0x0000000000007b1d */ /* 0x000fe20000010000 */
[----:B--2---:R-:W-:Y:S01]  /*2930*/  MOV R0, UR4 ;  /* 0x0000000400007c02 */ /* 0x004fe20008000f00 */
[----:B------:R-:W-:Y:S01]  /*2940*/  IMAD.U32 R223, RZ, RZ, UR4 ;  /* 0x00000004ffdf7e24 */ /* 0x000fe2000f8e00ff */
[----:B------:R-:W-:Y:S01]  /*2950*/  MOV R2, UR4 ;  /* 0x0000000400027c02 */ /* 0x000fe20008000f00 */
[----:B------:R-:W-:Y:S02]  /*2960*/  IMAD.U32 R3, RZ, RZ, UR4 ;  /* 0x00000004ff037e24 */ /* 0x000fe4000f8e00ff */
[----:B------:R-:W-:Y:S01]  /*2970*/  IMAD R0, R0, 0x1800, R217 ;  /* 0x0000180000007824 */ /* 0x000fe200078e02d9 */
[----:B------:R-:W-:Y:S01]  /*2980*/  LEA R223, R223, R244, 0x6 ;  /* 0x000000f4dfdf7211 */ /* 0x000fe200078e30ff */
[----:B------:R-:W-:Y:S02]  /*2990*/  IMAD R2, R2, 0x1800, R221 ;  /* 0x0000180002027824 */ /* 0x000fe400078e02dd */
[----:B------:R-:W-:Y:S02]  /*29a0*/  IMAD.SHL.U32 R0, R0, 0x2, RZ ;  /* 0x0000000200007824 */ /* 0x000fe400078e00ff */
[----:B------:R-:W-:Y:S02]  /*29b0*/  IMAD.IADD R2, R217, 0x1, R2 ;  /* 0x00000001d9027824 */ /* 0x000fe400078e0202 */
[----:B------:R-:W-:Y:S03]  /*29c0*/  IMAD R3, R3, 0x1800, R222 ;  /* 0x0000180003037824 */ /* 0x000fe600078e02de */
[----:B------:R-:W-:Y:S02]  /*29d0*/  SHF.L.U32 R2, R2, 0x1, RZ ;  /* 0x0000000102027819 */ /* 0x000fe400000006ff */
[----:B------:R-:W-:Y:S01]  /*29e0*/  SHF.L.U32 R3, R3, 0x1, RZ ;  /* 0x0000000103037819 */ /* 0x000fe200000006ff */
[----:B------:R-:W-:Y:S06]  /*29f0*/  LDSM.16.M88.4 R16, [R210+0x80] ;  /* 0x00008000d210783b */ /* 0x000fec0000000200 */
        /* <DEDUP_REMOVED lines=10> */
[----:B------:R-:W-:Y:S05]  /*2aa0*/  LDSM.16.M88.4 R156, [R211+0x5080] ;  /* 0x00508000d39c783b */ /* 0x000fea0000000200 */
        /* <DEDUP_REMOVED lines=17> */
[----:B------:R-:W-:Y:S06]  /*2bc0*/  LDSM.16.M88.4 R148, [R211+0x2080] ;  /* 0x00208000d394783b */ /* 0x000fec0000000200 */
[----:B------:R-:W4:Y:S01]  /*2bd0*/  LDSM.16.M88.4 R136, [R3+0x7080] ;  /* 0x007080000388783b */ /* 0x000f220000000200 */
[-C--:B-1----:R-:W-:Y:S08]  /*2be0*/  HMMA.16816.F32 R4, R132, R152.reuse, R4 ;  /* 0x000000988404723c */ /* 0x082ff00000001804 */
[C---:B--2---:R-:W-:Y:S08]  /*2bf0*/  HMMA.16816.F32 R8, R140.reuse, R152, R8 ;  /* 0x000000988c08723c */ /* 0x044ff00000001808 */
[-C--:B------:R-:W-:Y:S08]  /*2c00*/  HMMA.16816.F32 R12, R140, R154.reuse, R12 ;  /* 0x0000009a8c0c723c */ /* 0x080ff0000000180c */
[C---:B------:R-:W-:Y:S01]  /*2c10*/  HMMA.16816.F32 R16, R132.reuse, R154, R16 ;  /* 0x0000009a8410723c */ /* 0x040fe20000001810 */
[----:B------:R-:W1:Y:S07]  /*2c20*/  LDSM.16.M88.4 R152, [R2+0x7880] ;  /* 0x007880000298783b */ /* 0x000e6e0000000200 */
[-C--:B---3--:R-:W-:Y:S08]  /*2c30*/  HMMA.16816.F32 R20, R132, R144.reuse, R20 ;  /* 0x000000908414723c */ /* 0x088ff00000001814 */
[C---:B------:R-:W-:Y:S08]  /*2c40*/  HMMA.16816.F32 R24, R140.reuse, R144, R24 ;  /* 0x000000908c18723c */ /* 0x040ff00000001818 */
[-C--:B------:R-:W-:Y:S01]  /*2c50*/  HMMA.16816.F32 R28, R140, R146.reuse, R28 ;  /* 0x000000928c1c723c */ /* 0x080fe2000000181c */
[----:B------:R-:W2:Y:S07]  /*2c60*/  LDSM.16.M88.4 R140, [R211+0x3080] ;  /* 0x00308000d38c783b */ /* 0x000eae0000000200 */
[----:B------:R-:W-:Y:S01]  /*2c70*/  HMMA.16816.F32 R32, R132, R146, R32 ;  /* 0x000000928420723c */ /* 0x000fe20000001820 */
[----:B------:R-:W-:Y:S06]  /*2c80*/  LDSM.16.M88.4 R144, [R210+0x4080] ;  /* 0x00408000d290783b */ /* 0x000fec0000000200 */
[----:B------:R-:W3:Y:S01]  /*2c90*/  LDSM.16.M88.4 R132, [R0+0x8080] ;  /* 0x008080000084783b */ /* 0x000ee20000000200 */
[-C--:B----4-:R-:W-:Y:S08]  /*2ca0*/  HMMA.16816.F32 R4, R136, R148.reuse, R4 ;  /* 0x000000948804723c */ /* 0x090ff00000001804 */
[C---:B-1----:R-:W-:Y:S08]  /*2cb0*/  HMMA.16816.F32 R8, R152.reuse, R148, R8 ;  /* 0x000000949808723c */ /* 0x042ff00000001808 */
[-C--:B------:R-:W-:Y:S08]  /*2cc0*/  HMMA.16816.F32 R12, R152, R150.reuse, R12 ;  /* 0x00000096980c723c */ /* 0x080ff0000000180c */
[C---:B------:R-:W-:Y:S01]  /*2cd0*/  HMMA.16816.F32 R16, R136.reuse, R150, R16 ;  /* 0x000000968810723c */ /* 0x040fe20000001810 */
[----:B------:R1:W4:Y:S07]  /*2ce0*/  LDSM.16.M88.4 R148, [R0+0x8880] ;  /* 0x008880000094783b */ /* 0x00032e0000000200 */
[-C--:B--2---:R-:W-:Y:S08]  /*2cf0*/  HMMA.16816.F32 R20, R136, R140.reuse, R20 ;  /* 0x0000008c8814723c */ /* 0x084ff00000001814 */
[C---:B------:R-:W-:Y:S08]  /*2d00*/  HMMA.16816.F32 R24, R152.reuse, R140, R24 ;  /* 0x0000008c9818723c */ /* 0x040ff00000001818 */
[-C--:B------:R-:W-:Y:S01]  /*2d10*/  HMMA.16816.F32 R28, R152, R142.reuse, R28 ;  /* 0x0000008e981c723c */ /* 0x080fe2000000181c */
[----:B------:R-:W2:Y:S03]  /*2d20*/  LDSM.16.M88.4 R152, [R210+0x5080] ;  /* 0x00508000d298783b */ /* 0x000ea60000000200 */
[----:B-1----:R-:W-:Y:S04]  /*2d30*/  MOV R0, UR11 ;  /* 0x0000000b00007c02 */ /* 0x002fe80008000f00 */
[----:B------:R-:W-:Y:S01]  /*2d40*/  HMMA.16816.F32 R32, R136, R142, R32 ;  /* 0x0000008e8820723c */ /* 0x000fe20000001820 */
[----:B------:R-:W-:Y:S03]  /*2d50*/  LDSM.16.M88.4 R140, [R211+0x4080] ;  /* 0x00408000d38c783b */ /* 0x000fe60000000200 */
[----:B------:R-:W-:Y:S03]  /*2d60*/  IMAD R0, R0, 0x40, R244 ;  /* 0x0000004000007824 */ /* 0x000fe600078e02f4 */
[----:B------:R-:W1:Y:S01]  /*2d70*/  LDSM.16.M88.4 R136, [R3+0x8080] ;  /* 0x008080000388783b */ /* 0x000e620000000200 */
[-C--:B---3--:R-:W-:Y:S08]  /*2d80*/  HMMA.16816.F32 R4, R132, R144.reuse, R4 ;  /* 0x000000908404723c */ /* 0x088ff00000001804 */
[C---:B----4-:R-:W-:Y:S08]  /*2d90*/  HMMA.16816.F32 R8, R148.reuse, R144, R8 ;  /* 0x000000909408723c */ /* 0x050ff00000001808 */
[-C--:B------:R-:W-:Y:S08]  /*2da0*/  HMMA.16816.F32 R12, R148, R146.reuse, R12 ;  /* 0x00000092940c723c */ /* 0x080ff0000000180c */
[C---:B------:R-:W-:Y:S01]  /*2db0*/  HMMA.16816.F32 R16, R132.reuse, R146, R16 ;  /* 0x000000928410723c */ /* 0x040fe20000001810 */
[----:B------:R-:W3:Y:S07]  /*2dc0*/  LDSM.16.M88.4 R144, [R2+0x8880] ;  /* 0x008880000290783b */ /* 0x000eee0000000200 */
[-C--:B--2---:R-:W-:Y:S08]  /*2dd0*/  HMMA.16816.F32 R20, R132, R152.reuse, R20 ;  /* 0x000000988414723c */ /* 0x084ff00000001814 */
[C---:B------:R-:W-:Y:S01]  /*2de0*/  HMMA.16816.F32 R24, R148.reuse, R152, R24 ;  /* 0x000000989418723c */ /* 0x040fe20000001818 */
[----:B------:R2:W4:Y:S06]  /*2df0*/  LDS R153, [R223.X4+0xf080] ;  /* 0x00f08000df997984 */ /* 0x00052c0000004800 */
[-C--:B------:R-:W-:Y:S01]  /*2e00*/  IADD3 R152, R246, R0.reuse, RZ ;  /* 0x00000000f6987210 */ /* 0x080fe20007ffe0ff */
[-C--:B------:R-:W-:Y:S07]  /*2e10*/  HMMA.16816.F32 R28, R148, R154.reuse, R28 ;  /* 0x0000009a941c723c */ /* 0x080fee000000181c */
[----:B------:R-:W-:Y:S01]  /*2e20*/  IADD3 R149, R247, R0, RZ ;  /* 0x00000000f7957210 */ /* 0x000fe20007ffe0ff */
[----:B------:R-:W-:Y:S01]  /*2e30*/  HMMA.16816.F32 R32, R132, R154, R32 ;  /* 0x0000009a8420723c */ /* 0x000fe20000001820 */
[----:B------:R2:W2:Y:S03]  /*2e40*/  LDS R154, [R223.X4+0xf0a0] ;  /* 0x00f0a000df9a7984 */ /* 0x0004a60000004800 */
[----:B------:R-:W-:Y:S03]  /*2e50*/  IMNMX R149, R249, R149, PT ;  /* 0x00000095f9957217 */ /* 0x000fe60003800200 */
[----:B------:R2:W2:Y:S01]  /*2e60*/  LDS R155, [R223.X4+0xf100] ;  /* 0x00f10000df9b7984 */ /* 0x0004a20000004800 */
[-C--:B-1----:R-:W-:Y:S05]  /*2e70*/  HMMA.16816.F32 R4, R136, R140.reuse, R4 ;  /* 0x0000008c8804723c */ /* 0x082fea0000001804 */
[----:B------:R-:W1:Y:S03]  /*2e80*/  LDS R223, [R223.X4+0xf120] ;  /* 0x00f12000dfdf7984 */ /* 0x000e660000004800 */
[C---:B---3--:R-:W-:Y:S08]  /*2e90*/  HMMA.16816.F32 R8, R144.reuse, R140, R8 ;  /* 0x0000008c9008723c */ /* 0x048ff00000001808 */
[-C--:B------:R-:W-:Y:S08]  /*2ea0*/  HMMA.16816.F32 R12, R144, R142.reuse, R12 ;  /* 0x0000008e900c723c */ /* 0x080ff0000000180c */
[C---:B------:R-:W-:Y:S08]  /*2eb0*/  HMMA.16816.F32 R16, R136.reuse, R142, R16 ;  /* 0x0000008e8810723c */ /* 0x040ff00000001810 */
[-C--:B------:R-:W-:Y:S08]  /*2ec0*/  HMMA.16816.F32 R20, R136, R156.reuse, R20 ;  /* 0x0000009c8814723c */ /* 0x080ff00000001814 */
[C---:B------:R-:W-:Y:S08]  /*2ed0*/  HMMA.16816.F32 R24, R144.reuse, R156, R24 ;  /* 0x0000009c9018723c */ /* 0x040ff00000001818 */
[-C--:B------:R-:W-:Y:S08]  /*2ee0*/  HMMA.16816.F32 R28, R144, R158.reuse, R28 ;  /* 0x0000009e901c723c */ /* 0x080ff0000000181c */
[----:B------:R-:W-:Y:S01]  /*2ef0*/  HMMA.16816.F32 R32, R136, R158, R32 ;  /* 0x0000009e8820723c */ /* 0x000fe20000001820 */
[----:B------:R-:W-:-:S07]  /*2f00*/  @!P3 BRA `(.L_x_289) ;  /* 0x000001a00000b947 */ /* 0x000fce0003800000 */
[----:B-12-4-:R-:W-:Y:S01]  /*2f10*/  IADD3 R2, R0, UR17, RZ ;  /* 0x0000001100027c10 */ /* 0x016fe2000fffe0ff */
[----:B------:R-:W-:Y:S03]  /*2f20*/  BSSY B0, `(.L_x_290) ;  /* 0x0000011000007945 */ /* 0x000fe60003800000 */
        /* <DEDUP_REMOVED lines=11> */
.L_x_291:
[----:B------:R-:W-:Y:S04]  /*2fe0*/  MOV R3, 0x1 ;  /* 0x0000000100037802 */ /* 0x000fe80000000f00 */
[----:B------:R-:W-:Y:S11]  /*2ff0*/  ISETP.NE.AND P0, PT, R3, c[0x0][0x2a8], PT ;  /* 0x0000aa0003007a0c */ /* 0x000ff60003f05270 */
[----:B------:R-:W-:Y:S02]  /*3000*/  @!UPT UIADD3 URZ, URZ, URZ, URZ ;  /* 0x0000003f3f3ff290 */ /* 0x000fe4000fffe03f */
[----:B------:R-:W-:Y:S05]  /*3010*/  @P0 IMAD.HI.U32 R3, R2, c[0x0][0x2ac], RZ ;  /* 0x0000ab0002030a27 */ /* 0x000fea00078e00ff */
[----:B------:R-:W-:Y:S02]  /*3020*/  @P0 SHF.R.U32.HI R2, RZ, c[0x0][0x2b0], R3 ;  /* 0x0000ac00ff020a19 */ /* 0x000fe40000011603 */
.L_x_292:
[----:B------:R-:W-:Y:S05]  /*3030*/  BSYNC B0 ;  /* 0x0000000000007941 */ /* 0x000fea0003800000 */
.L_x_290:
[----:B------:R-:W-:Y:S04]  /*3040*/  IMAD.MOV.U32 R152, RZ, RZ, c[0x0][0x2a8] ;  /* 0x0000aa00ff987624 */ /* 0x000fe800078e00ff */
[----:B------:R-:W-:Y:S02]  /*3050*/  IMAD R152, R2, R152, -UR10 ;  /* 0x8000000a02987e24 */ /* 0x000fe4000f8e0298 */
[----:B------:R-:W-:Y:S03]  /*3060*/  IMAD.IADD R2, R246, 0x1, R0 ;  /* 0x00000001f6027824 */ /* 0x000fe600078e0200 */
[----:B------:R-:W-:Y:S04]  /*3070*/  IADD3 R152, -R248, R152, RZ ;  /* 0x00000098f8987210 */ /* 0x000fe80007ffe1ff */
[----:B------:R-:W-:Y:S02]  /*3080*/  IADD3 R3, R152, c[0x0][0x2a8], RZ ;  /* 0x0000aa0098037a10 */ /* 0x000fe40007ffe0ff */
[----:B------:R-:W-:Y:S02]  /*3090*/  IMNMX R152, R2, R152, !PT ;  /* 0x0000009802987217 */ /* 0x000fe40007800200 */
[----:B------:R-:W-:Y:S02]  /*30a0*/  IMNMX R149, R149, R3, PT ;  /* 0x0000000395957217 */ /* 0x000fe40003800200 */
.L_x_289:
[----:B-12-4-:R-:W-:Y:S05]  /*30b0*/  IADD3 R2, R0, 0x8, RZ ;  /* 0x0000000800027810 */ /* 0x016fea0007ffe0ff */
[--C-:B------:R-:W-:Y:S02]  /*30c0*/  IMAD.IADD R148, R247, 0x1, R2.reuse ;  /* 0x00000001f7947824 */ /* 0x100fe400078e0202 */
[----:B------:R-:W-:Y:S03]  /*30d0*/  IMAD.IADD R3, R246, 0x1, R2 ;  /* 0x00000001f6037824 */ /* 0x000fe600078e0202 */
[----:B------:R-:W-:Y:S01]  /*30e0*/  IMNMX R148, R249, R148, PT ;  /* 0x00000094f9947217 */ /* 0x000fe20003800200 */
[----:B------:R-:W-:-:S05]  /*30f0*/  @!P3 BRA `(.L_x_293) ;  /* 0x000001900000b947 */ /* 0x000fca0003800000 */
[----:B------:R-:W-:Y:S01]  /*3100*/  IADD3 R2, R2, UR17, RZ ;  /* 0x0000001102027c10 */ /* 0x000fe2000fffe0ff */
        /* <DEDUP_REMOVED lines=12> */
.L_x_295:
[----:B------:R-:W-:Y:S04]  /*31d0*/  MOV R132, 0x1 ;  /* 0x0000000100847802 */ /* 0x000fe80000000f00 */
[----:B------:R-:W-:Y:S11]  /*31e0*/  ISETP.NE.AND P0, PT, R132, c[0x0][0x2a8], PT ;  /* 0x0000aa0084007a0c */ /* 0x000ff60003f05270 */
[----:B------:R-:W-:Y:S02]  /*31f0*/  @!UPT UIADD3 URZ, URZ, URZ, URZ ;  /* 0x0000003f3f3ff290 */ /* 0x000fe4000fffe03f */
[----:B------:R-:W-:Y:S05]  /*3200*/  @P0 IMAD.HI.U32 R132, R2, c[0x0][0x2ac], RZ ;  /* 0x0000ab0002840a27 */ /* 0x000fea00078e00ff */
[----:B------:R-:W-:Y:S02]  /*3210*/  @P0 SHF.R.U32.HI R2, RZ, c[0x0][0x2b0], R132 ;  /* 0x0000ac00ff020a19 */ /* 0x000fe40000011684 */
.L_x_296:
[----:B------:R-:W-:Y:S05]  /*3220*/  BSYNC B0 ;  /* 0x0000000000007941 */ /* 0x000fea0003800000 */
.L_x_294:
[----:B------:R-:W-:Y:S04]  /*3230*/  IMAD.MOV.U32 R132, RZ, RZ, c[0x0][0x2a8] ;  /* 0x0000aa00ff847624 */ /* 0x000fe800078e00ff */
[----:B------:R-:W-:Y:S04]  /*3240*/  IMAD R2, R2, R132, -UR10 ;  /* 0x8000000a02027e24 */ /* 0x000fe8000f8e0284 */
[----:B------:R-:W-:Y:S05]  /*3250*/  IMAD.IADD R2, R2, 0x1, -R248 ;  /* 0x0000000102027824 */ /* 0x000fea00078e0af8 */
[----:B------:R-:W-:Y:S02]  /*3260*/  IADD3 R132, R2, c[0x0][0x2a8], RZ ;  /* 0x0000aa0002847a10 */ /* 0x000fe40007ffe0ff */
[----:B------:R-:W-:Y:S02]  /*3270*/  IMNMX R3, R3, R2, !PT ;  /* 0x0000000203037217 */ /* 0x000fe40007800200 */
[----:B------:R-:W-:Y:S02]  /*3280*/  IMNMX R148, R148, R132, PT ;  /* 0x0000008494947217 */ /* 0x000fe40003800200 */
.L_x_293:
[----:B------:R-:W-:Y:S05]  /*3290*/  IADD3 R132, R0, 0x20, RZ ;  /* 0x0000002000847810 */ /* 0x000fea0007ffe0ff */
        /* <DEDUP_REMOVED lines=17> */
.L_x_299:
[----:B------:R-:W-:Y:S04]  /*33b0*/  MOV R133, 0x1 ;  /* 0x0000000100857802 */ /* 0x000fe80000000f00 */
[----:B------:R-:W-:Y:S11]  /*33c0*/  ISETP.NE.AND P0, PT, R133, c[0x0][0x2a8], PT ;  /* 0x0000aa0085007a0c */ /* 0x000ff60003f05270 */
[----:B------:R-:W-:Y:S02]  /*33d0*/  @!UPT UIADD3 URZ, URZ, URZ, URZ ;  /* 0x0000003f3f3ff290 */ /* 0x000fe4000fffe03f */
[----:B------:R-:W-:Y:S05]  /*33e0*/  @P0 IMAD.HI.U32 R133, R132, c[0x0][0x2ac], RZ ;  /* 0x0000ab0084850a27 */ /* 0x000fea00078e00ff */
[----:B------:R-:W-:Y:S02]  /*33f0*/  @P0 SHF.R.U32.HI R132, RZ, c[0x0][0x2b0], R133 ;  /* 0x0000ac00ff840a19 */ /* 0x000fe40000011685 */
.L_x_300:
[----:B------:R-:W-:Y:S05]  /*3400*/  BSYNC B0 ;  /* 0x0000000000007941 */ /* 0x000fea0003800000 */
.L_x_298:
[----:B------:R-:W-:Y:S04]  /*3410*/  IMAD.MOV.U32 R133, RZ, RZ, c[0x0][0x2a8] ;  /* 0x0000aa00ff857624 */ /* 0x000fe800078e00ff */
[----:B------:R-:W-:Y:S04]  /*3420*/  IMAD R132, R132, R133, -UR10 ;  /* 0x8000000a84847e24 */ /* 0x000fe8000f8e0285 */
[----:B------:R-:W-:Y:S05]  /*3430*/  IMAD.IADD R132, R132, 0x1, -R248 ;  /* 0x0000000184847824 */ /* 0x000fea00078e0af8 */
[----:B------:R-:W-:Y:S02]  /*3440*/  IADD3 R133, R132, c[0x0][0x2a8], RZ ;  /* 0x0000aa0084857a10 */ /* 0x000fe40007ffe0ff */
[----:B------:R-:W-:Y:S02]  /*3450*/  IMNMX R2, R2, R132, !PT ;  /* 0x0000008402027217 */ /* 0x000fe40007800200 */
[----:B------:R-:W-:Y:S02]  /*3460*/  IMNMX R151, R151, R133, PT ;  /* 0x0000008597977217 */ /* 0x000fe40003800200 */
.L_x_297:
        /* <DEDUP_REMOVED lines=18> */
.L_x_303:
[----:B------:R-:W-:Y:S04]  /*3590*/  MOV R133, 0x1 ;  /* 0x0000000100857802 */ /* 0x000fe80000000f00 */
[----:B------:R-:W-:Y:S11]  /*35a0*/  ISETP.NE.AND P0, PT, R133, c[0x0][0x2a8], PT ;  /* 0x0000aa0085007a0c */ /* 0x000ff60003f05270 */
[----:B------:R-:W-:Y:S02]  /*35b0*/  @!UPT UIADD3 URZ, URZ, URZ, URZ ;  /* 0x0000003f3f3ff290 */ /* 0x000fe4000fffe03f */
[----:B------:R-:W-:Y:S05]  /*35c0*/  @P0 IMAD.HI.U32 R133, R132, c[0x0][0x2ac], RZ ;  /* 0x0000ab0084850a27 */ /* 0x000fea00078e00ff */
[----:B------:R-:W-:Y:S02]  /*35d0*/  @P0 SHF.R.U32.HI R132, RZ, c[0x0][0x2b0], R133 ;  /* 0x0000ac00ff840a19 */ /* 0x000fe40000011685 */
.L_x_304:
[----:B------:R-:W-:Y:S05]  /*35e0*/  BSYNC B0 ;  /* 0x0000000000007941 */ /* 0x000fea0003800000 */
.L_x_302:
[----:B------:R-:W-:Y:S04]  /*35f0*/  IMAD.MOV.U32 R133, RZ, RZ, c[0x0][0x2a8] ;  /* 0x0000aa00ff857624 */ /* 0x000fe800078e00ff */
[----:B------:R-:W-:Y:S04]  /*3600*/  IMAD R132, R132, R133, -UR10 ;  /* 0x8000000a84847e24 */ /* 0x000fe8000f8e0285 */
[----:B------:R-:W-:Y:S05]  /*3610*/  IMAD.IADD R132, R132, 0x1, -R248 ;  /* 0x0000000184847824 */ /* 0x000fea00078e0af8 */
[----:B------:R-:W-:Y:S02]  /*3620*/  IADD3 R133, R132, c[0x0][0x2a8], RZ ;  /* 0x0000aa0084857a10 */ /* 0x000fe40007ffe0ff */
[----:B------:R-:W-:Y:S02]  /*3630*/  IMNMX R0, R0, R132, !PT ;  /* 0x0000008400007217 */ /* 0x000fe40007800200 */
[----:B------:R-:W-:Y:S02]  /*3640*/  IMNMX R150, R150, R133, PT ;  /* 0x0000008596967217 */ /* 0x000fe40003800200 */
.L_x_301:
        /* <DEDUP_REMOVED lines=11> */
[----:B------:R-:W-:Y:S01]  /*3700*/  ULDC.64 UR6, c[0x0][0x178] ;  /* 0x00005e0000067ab9 */ /* 0x000fe20000000a00 */
[----:B------:R-:W-:Y:S01]  /*3710*/  LOP3.LUT P4, RZ, R252, 0x1, RZ, 0xc0, !PT ;  /* 0x00000001fcff7812 */ /* 0x000fe2000788c0ff */
[----:B------:R-:W-:Y:S01]  /*3720*/  UIMAD.WIDE.U32 UR18, UR14, UR6, URZ ;  /* 0x000000060e1272a5 */ /* 0x000fe2000f8e003f */
[----:B----4-:R-:W4:Y:S01]  /*3730*/  LDL R230, [R1+0x44] ;  /* 0x0000440001e67983 */ /* 0x010f220000100800 */
[----:B------:R-:W-:Y:S03]  /*3740*/  USHF.R.S32.HI UR16, URZ, 0x1f, UR14 ;  /* 0x0000001f3f107899 */ /* 0x000fe6000801140e */
[----:B---3--:R-:W3:Y:S01]  /*3750*/  LDL R227, [R1] ;  /* 0x0000000001e37983 */ /* 0x008ee20000100800 */
[----:B------:R-:W-:Y:S01]  /*3760*/  IMAD.U32 R156, RZ, RZ, UR18 ;  /* 0x00000012ff9c7e24 */ /* 0x000fe2000f8e00ff */
[----:B------:R-:W-:Y:S01]  /*3770*/  UIMAD UR16, UR16, UR6, URZ ;  /* 0x00000006101072a4 */ /* 0x000fe2000f8e023f */
[----:B------:R-:W-:Y:S01]  /*3780*/  IMAD.U32 R157, RZ, RZ, UR18 ;  /* 0x00000012ff9d7e24 */ /* 0x000fe2000f8e00ff */
[----:B--2---:R-:W2:Y:S01]  /*3790*/  LDL R159, [R1+0x40] ;  /* 0x00004000019f7983 */ /* 0x004ea20000100800 */
[----:B------:R-:W-:Y:S02]  /*37a0*/  UIMAD UR6, UR14, -0x40, UR9 ;  /* 0xffffffc00e0678a4 */ /* 0x000fe4000f8e0209 */
[----:B------:R-:W-:Y:S01]  /*37b0*/  UIMAD UR16, UR14, UR7, UR16 ;  /* 0x000000070e1072a4 */ /* 0x000fe2000f8e0210 */
[----:B------:R-:W2:Y:S03]  /*37c0*/  LDL.64 R228, [R1+0x18] ;  /* 0x0000180001e47983 */ /* 0x000ea60000100a00 */
[C---:B------:R-:W-:Y:S01]  /*37d0*/  ISETP.GE.OR P4, PT, R245.reuse, UR6, !P4 ;  /* 0x00000006f5007c0c */ /* 0x040fe2000e786670 */
[----:B------:R-:W2:Y:S01]  /*37e0*/  LDL R226, [R1+0x38] ;  /* 0x0000380001e27983 */ /* 0x000ea20000100800 */
[----:B------:R-:W-:Y:S01]  /*37f0*/  ISETP.LT.AND P5, PT, R245, UR6, PT ;  /* 0x00000006f5007c0c */ /* 0x000fe2000bfa1270 */
[----:B------:R-:W-:Y:S06]  /*3800*/  UIADD3 UR16, UR19, UR16, URZ ;  /* 0x0000001013107290 */ /* 0x000fec000fffe03f */
[----:B------:R-:W-:Y:S01]  /*3810*/  IMAD.U32 R158, RZ, RZ, UR16 ;  /* 0x00000010ff9e7e24 */ /* 0x000fe2000f8e00ff */
[----:B-----5:R-:W-:Y:S04]  /*3820*/  LEA R157, P0, R157, R232, 0x6 ;  /* 0x000000e89d9d7211 */ /* 0x020fe800078030ff */
[----:B----4-:R-:W-:Y:S02]  /*3830*/  LEA.HI.X R158, R156, R230, R158, 0x6, P0 ;  /* 0x000000e69c9e7211 */ /* 0x010fe400000f349e */
[----:B------:R-:W-:Y:S02]  /*3840*/  LEA R156, P0, R157, c[0x0][0x160], 0x1 ;  /* 0x000058009d9c7a11 */ /* 0x000fe400078008ff */
[----:B---3--:R-:W-:Y:S02]  /*3850*/  ISETP.GE.OR P5, PT, R227, c[0x0][0x16c], !P5 ;  /* 0x00005b00e3007a0c */ /* 0x008fe40006fa6670 */
[----:B------:R-:W-:Y:S01]  /*3860*/  LEA.HI.X R157, R157, c[0x0][0x164], R158, 0x1, P0 ;  /* 0x000059009d9d7a11 */ /* 0x000fe200000f0c9e */
[----:B------:R-:W-:Y:S01]  /*3870*/  IMAD.U32 R158, RZ, RZ, UR15 ;  /* 0x0000000fff9e7e24 */ /* 0x000fe2000f8e00ff */
[----:B------:R-:W-:Y:S03]  /*3880*/  LOP3.LUT P0, RZ, R252, 0x2, RZ, 0xc0, !PT ;  /* 0x00000002fcff7812 */ /* 0x000fe6000780c0ff */
[----:B--2---:R-:W-:Y:S01]  /*3890*/  IMAD R158, R158, 0x3000, R159 ;  /* 0x000030009e9e7824 */ /* 0x004fe200078e029f */
[----:B------:R-:W-:Y:S01]  /*38a0*/  ISETP.GE.OR P0, PT, R245, UR6, !P0 ;  /* 0x00000006f5007c0c */ /* 0x000fe2000c706670 */
[----:B------:R-:W2:Y:S04]  /*38b0*/  S2R R159, SR_TID.X ;  /* 0x00000000009f7919 */ /* 0x000ea80000002100 */
[----:B------:R-:W-:Y:S01]  /*38c0*/  @!PT LDS RZ, [RZ] ;  /* 0x00000000fffff984 */ /* 0x000fe20000000800 */
[----:B------:R-:W-:Y:S01]  /*38d0*/  @!PT LDS RZ, [RZ] ;  /* 0x00000000fffff984 */ /* 0x000fe20000000800 */
[----:B------:R-:W-:Y:S01]  /*38e0*/  @!PT LDS RZ, [RZ] ;  /* 0x00000000fffff984 */ /* 0x000fe20000000800 */
[----:B------:R3:W-:Y:S08]  /*38f0*/  LDGSTS.E.BYPASS.LTC128B.128 [R158], [R156.64], !P4 ;  /* 0x000000009c9e7fae */ /* 0x0007f0000e101d4c */
[----:B------:R3:W-:Y:S04]  /*3900*/  LDGSTS.E.BYPASS.LTC128B.128 [R158+0x1000], [R156.64+0x40], !P0 ;  /* 0x010000409c9e7fae */ /* 0x0007e8000c101d4c */
[----:B------:R3:W-:Y:S01]  /*3910*/  LDGSTS.E.BYPASS.LTC128B.128 [R158+0x2000], [R156.64+0x80], !P5 ;  /* 0x020000809c9e7fae */ /* 0x0007e2000e901d4c */
[----:B--2---:R-:W-:Y:S02]  /*3920*/  IMAD.SHL.U32 R159, R159, 0x4, RZ ;  /* 0x000000049f9f7824 */ /* 0x004fe400078e00ff */
[----:B---3--:R-:W-:Y:S05]  /*3930*/  IMAD.U32 R156, RZ, RZ, UR11 ;  /* 0x0000000bff9c7e24 */ /* 0x008fea000f8e00ff */
[----:B------:R-:W-:Y:S04]  /*3940*/  @!P2 LEA R156, R156, 0x40, 0x6 ;  /* 0x000000409c9ca811 */ /* 0x000fe800078e30ff */
[C---:B------:R-:W-:Y:S04]  /*3950*/  @!P2 IADD3 R157, P0, R156.reuse, R228, RZ ;  /* 0x000000e49c9da210 */ /* 0x040fe80007f1e0ff */
[----:B------:R-:W-:Y:S02]  /*3960*/  @!P2 LEA.HI.X.SX32 R158, R156, R226, 0x1, P0 ;  /* 0x000000e29c9ea211 */ /* 0x000fe400000f0eff */
[C---:B------:R-:W-:Y:S04]  /*3970*/  @!P2 LEA R156, P0, R157.reuse, c[0x0][0x258], 0x2 ;  /* 0x000096009d9caa11 */ /* 0x040fe800078010ff */
[----:B------:R-:W-:Y:S01]  /*3980*/  @!P2 LEA.HI.X R157, R157, c[0x0][0x25c], R158, 0x2, P0 ;  /* 0x000097009d9daa11 */ /* 0x000fe200000f149e */
[----:B------:R-:W-:Y:S04]  /*3990*/  IMAD.U32 R158, RZ, RZ, UR15 ;  /* 0x0000000fff9e7e24 */ /* 0x000fe8000f8e00ff */
[----:B------:R-:W-:Y:S04]  /*39a0*/  @!P2 IMAD R158, R158, 0x40, R159 ;  /* 0x000000409e9ea824 */ /* 0x000fe800078e029f */
[----:B------:R-:W-:Y:S05]  /*39b0*/  @!P2 IMAD.SHL.U32 R158, R158, 0x4, RZ ;  /* 0x000000049e9ea824 */ /* 0x000fea00078e00ff */
[----:B------:R2:W-:Y:S02]  /*39c0*/  @!P2 LDGSTS.E.BYPASS.LTC128B.128 [R158+0xf080], [R156.64] ;  /* 0x0f0800009c9eafae */ /* 0x0005e4000b901d4c */
.L_x_305:
[----:B------:R-:W-:Y:S01]  /*39d0*/  PLOP3.LUT P0, PT, PT, PT, UP3, 0x80, 0x0 ;  /* 0x000000000000781c */ /* 0x000fe20003f0f038 */
[----:B------:R-:W0:Y:S03]  /*39e0*/  LDGDEPBAR ;  /* 0x00000000000079af */ /* 0x000e260000000000 */
[C---:B------:R-:W-:Y:S02]  /*39f0*/  ISETP.GT.AND P6, PT, R152.reuse, RZ, P0 ;  /* 0x000000ff9800720c */ /* 0x040fe400007c4270 */
[----:B------:R-:W-:Y:S02]  /*3a00*/  ISETP.GT.AND P4, PT, R152, 0x1, P0 ;  /* 0x000000019800780c */ /* 0x000fe40000784270 */
[----:B------:R-:W-:Y:S02]  /*3a10*/  ISETP.LT.OR P6, PT, R149, 0x1, P6 ;  /* 0x000000019500780c */ /* 0x000fe400037c1670 */
[C---:B------:R-:W-:Y:S02]  /*3a20*/  ISETP.GT.AND P5, PT, R3.reuse, RZ, P0 ;  /* 0x000000ff0300720c */ /* 0x040fe400007a4270 */
[----:B------:R-:W-:Y:S02]  /*3a30*/  FSEL R229, R4, -INF , !P6 ;  /* 0xff80000004e57808 */ /* 0x000fe40007000000 */
[----:B------:R-:W-:Y:S02]  /*3a40*/  ISETP.GT.AND P6, PT, R3, 0x1, P0 ;  /* 0x000000010300780c */ /* 0x000fe400007c4270 */
[----:B------:R-:W-:Y:S01]  /*3a50*/  ISETP.LT.OR P4, PT, R149, 0x2, P4 ;  /* 0x000000029500780c */ /* 0x000fe20002781670 */
[--C-:B------:R-:W-:Y:S01]  /*3a60*/  FFMA.FTZ R229, R229, c[0x0][0x29c], -R153.reuse ;  /* 0x0000a700e5e57a23 */ /* 0x100fe20000010899 */
[----:B------:R-:W-:Y:S02]  /*3a70*/  ISETP.LT.OR P5, PT, R148, 0x1, P5 ;  /* 0x000000019400780c */ /* 0x000fe40002fa1670 */
[----:B------:R-:W-:Y:S02]  /*3a80*/  FSEL R228, R5, -INF , !P4 ;  /* 0xff80000005e47808 */ /* 0x000fe40006000000 */
[----:B------:R-:W-:Y:S02]  /*3a90*/  ISETP.GT.AND P4, PT, R152, 0x20, P0 ;  /* 0x000000209800780c */ /* 0x000fe40000784270 */
[----:B------:R-:W-:Y:S02]  /*3aa0*/  ISETP.LT.OR P6, PT, R148, 0x2, P6 ;  /* 0x000000029400780c */ /* 0x000fe400037c1670 */
[----:B------:R-:W-:Y:S02]  /*3ab0*/  FSEL R231, R6, -INF , !P5 ;  /* 0xff80000006e77808 */ /* 0x000fe40006800000 */
[----:B------:R-:W-:Y:S02]  /*3ac0*/  FSEL R230, R7, -INF , !P6 ;  /* 0xff80000007e67808 */ /* 0x000fe40007000000 */
[-C--:B--2---:R-:W-:Y:S03]  /*3ad0*/  HMMA.16816.F32 R4, R132, R160.reuse, RZ ;  /* 0x000000a08404723c */ /* 0x084fe600000018ff */
[----:B------:R-:W-:Y:S01]  /*3ae0*/  ISETP.GT.AND P6, PT, R3, 0x20, P0 ;  /* 0x000000200300780c */ /* 0x000fe200007c4270 */
[--C-:B------:R-:W-:Y:S01]  /*3af0*/  FFMA.FTZ R230, R230, c[0x0][0x29c], -R154.reuse ;  /* 0x0000a700e6e67a23 */ /* 0x100fe2000001089a */
[----:B------:R-:W-:Y:S01]  /*3b00*/  ISETP.GT.AND P5, PT, R152, 0x21, P0 ;  /* 0x000000219800780c */ /* 0x000fe200007a4270 */
[--C-:B------:R-:W-:Y:S01]  /*3b10*/  FFMA.FTZ R231, R231, c[0x0][0x29c], -R154.reuse ;  /* 0x0000a700e7e77a23 */ /* 0x100fe2000001089a */
[C---:B------:R-:W-:Y:S02]  /*3b20*/  ISETP.LT.OR P4, PT, R149.reuse, 0x21, P4 ;  /* 0x000000219500780c */ /* 0x040fe40002781670 */
[----:B------:R-:W-:Y:S02]  /*3b30*/  ISETP.LT.OR P5, PT, R149, 0x22, P5 ;  /* 0x000000229500780c */ /* 0x000fe40002fa1670 */
[----:B------:R-:W-:Y:S02]  /*3b40*/  ISETP.LT.OR P6, PT, R148, 0x21, P6 ;  /* 0x000000219400780c */ /* 0x000fe400037c1670 */
[----:B------:R-:W-:Y:S02]  /*3b50*/  FSEL R159, R16, -INF , !P4 ;  /* 0xff800000109f7808 */ /* 0x000fe40006000000 */
[----:B------:R-:W-:Y:S02]  /*3b60*/  ISETP.GT.AND P4, PT, R3, 0x21, P0 ;  /* 0x000000210300780c */ /* 0x000fe40000784270 */
[----:B------:R-:W-:Y:S01]  /*3b70*/  FSEL R158, R17, -INF , !P5 ;  /* 0xff800000119e7808 */ /* 0x000fe20006800000 */
[--C-:B------:R-:W-:Y:S01]  /*3b80*/  FFMA.FTZ R159, R159, c[0x0][0x29c], -R153.reuse ;  /* 0x0000a7009f9f7a23 */ /* 0x100fe20000010899 */
[----:B------:R-:W-:Y:S02]  /*3b90*/  ISETP.GT.AND P5, PT, R152, 0x40, P0 ;  /* 0x000000409800780c */ /* 0x000fe400007a4270 */
[----:B------:R-:W-:Y:S01]  /*3ba0*/  ISETP.LT.OR P4, PT, R148, 0x22, P4 ;  /* 0x000000229400780c */ /* 0x000fe20002781670 */
[----:B------:R-:W-:Y:S01]  /*3bb0*/  FFMA.FTZ R158, R158, c[0x0][0x29c], -R153 ;  /* 0x0000a7009e9e7a23 */ /* 0x000fe20000010899 */
[----:B------:R-:W-:Y:S02]  /*3bc0*/  FSEL R227, R18, -INF , !P6 ;  /* 0xff80000012e37808 */ /* 0x000fe40007000000 */
[----:B------:R-:W-:Y:S02]  /*3bd0*/  ISETP.GT.AND P6, PT, R152, 0x41, P0 ;  /* 0x000000419800780c */ /* 0x000fe400007c4270 */
[----:B------:R-:W-:Y:S01]  /*3be0*/  ISETP.LT.OR P5, PT, R149, 0x41, P5 ;  /* 0x000000419500780c */ /* 0x000fe20002fa1670 */
[--C-:B------:R-:W-:Y:S01]  /*3bf0*/  FFMA.FTZ R227, R227, c[0x0][0x29c], -R154.reuse ;  /* 0x0000a700e3e37a23 */ /* 0x100fe2000001089a */
[----:B------:R-:W-:Y:S02]  /*3c00*/  FSEL R226, R19, -INF , !P4 ;  /* 0xff80000013e27808 */ /* 0x000fe40006000000 */
[----:B------:R-:W-:Y:S02]  /*3c10*/  ISETP.GT.AND P4, PT, R3, 0x40, P0 ;  /* 0x000000400300780c */ /* 0x000fe40000784270 */
[----:B------:R-:W-:Y:S01]  /*3c20*/  ISETP.LT.OR P6, PT, R149, 0x42, P6 ;  /* 0x000000429500780c */ /* 0x000fe200037c1670 */
[--C-:B------:R-:W-:Y:S01]  /*3c30*/  FFMA.FTZ R226, R226, c[0x0][0x29c], -R154.reuse ;  /* 0x0000a700e2e27a23 */ /* 0x100fe2000001089a */
[----:B------:R-:W-:Y:S02]  /*3c40*/  FSEL R156, R20, -INF , !P5 ;  /* 0xff800000149c7808 */ /* 0x000fe40006800000 */
[----:B------:R-:W-:Y:S02]  /*3c50*/  ISETP.GT.AND P5, PT, R3, 0x41, P0 ;  /* 0x000000410300780c */ /* 0x000fe400007a4270 */
[----:B------:R-:W-:Y:S02]  /*3c60*/  FSEL R18, R21, -INF , !P6 ;  /* 0xff80000015127808 */ /* 0x000fe40007000000 */
[----:B------:R-:W-:Y:S02]  /*3c70*/  ISETP.LT.OR P4, PT, R148, 0x41, P4 ;  /* 0x000000419400780c */ /* 0x000fe40002781670 */
[----:B------:R-:W-:Y:S02]  /*3c80*/  ISETP.GT.AND P6, PT, R152, 0x60, P0 ;  /* 0x000000609800780c */ /* 0x000fe400007c4270 */
[----:B------:R-:W-:Y:S02]  /*3c90*/  ISETP.LT.OR P5, PT, R148, 0x42, P5 ;  /* 0x000000429400780c */ /* 0x000fe40002fa1670 */
[----:B------:R-:W-:Y:S02]  /*3ca0*/  FSEL R157, R22, -INF , !P4 ;  /* 0xff800000169d7808 */ /* 0x000fe40006000000 */
[----:B------:R-:W-:Y:S02]  /*3cb0*/  ISETP.GT.AND P4, PT, R152, 0x61, P0 ;  /* 0x000000619800780c */ /* 0x000fe40000784270 */
[----:B------:R-:W-:Y:S01]  /*3cc0*/  ISETP.LT.OR P6, PT, R149, 0x61, P6 ;  /* 0x000000619500780c */ /* 0x000fe200037c1670 */
[--C-:B------:R-:W-:Y:S01]  /*3cd0*/  FFMA.FTZ R157, R157, c[0x0][0x29c], -R154.reuse ;  /* 0x0000a7009d9d7a23 */ /* 0x100fe2000001089a */
[----:B------:R-:W-:Y:S02]  /*3ce0*/  FSEL R19, R23, -INF , !P5 ;  /* 0xff80000017137808 */ /* 0x000fe40006800000 */
[C---:B------:R-:W-:Y:S02]  /*3cf0*/  ISETP.GT.AND P5, PT, R3.reuse, 0x60, P0 ;  /* 0x000000600300780c */ /* 0x040fe400007a4270 */
[----:B------:R-:W-:Y:S02]  /*3d00*/  FSEL R17, R32, -INF , !P6 ;  /* 0xff80000020117808 */ /* 0x000fe40007000000 */
[----:B------:R-:W-:Y:S02]  /*3d10*/  ISETP.GT.AND P6, PT, R3, 0x61, P0 ;  /* 0x000000610300780c */ /* 0x000fe400007c4270 */
[----:B------:R-:W-:Y:S01]  /*3d20*/  ISETP.LT.OR P4, PT, R149, 0x62, P4 ;  /* 0x000000629500780c */ /* 0x000fe20002781670 */
[--C-:B------:R-:W-:Y:S01]  /*3d30*/  FFMA.FTZ R149, R19, c[0x0][0x29c], -R154.reuse ;  /* 0x0000a70013957a23 */ /* 0x100fe2000001089a */
[----:B------:R-:W-:Y:S02]  /*3d40*/  ISETP.LT.OR P5, PT, R148, 0x61, P5 ;  /* 0x000000619400780c */ /* 0x000fe40002fa1670 */
[----:B------:R-:W-:Y:S02]  /*3d50*/  FSEL R33, R33, -INF , !P4 ;  /* 0xff80000021217808 */ /* 0x000fe40006000000 */
[----:B------:R-:W-:Y:S02]  /*3d60*/  ISETP.GT.AND P4, PT, R2, RZ, P0 ;  /* 0x000000ff0200720c */ /* 0x000fe40000784270 */
[----:B------:R-:W-:Y:S02]  /*3d70*/  ISETP.LT.OR P6, PT, R148, 0x62, P6 ;  /* 0x000000629400780c */ /* 0x000fe400037c1670 */
[----:B------:R-:W-:Y:S02]  /*3d80*/  FSEL R16, R34, -INF , !P5 ;  /* 0xff80000022107808 */ /* 0x000fe40006800000 */
[----:B------:R-:W-:Y:S02]  /*3d90*/  FSEL R35, R35, -INF , !P6 ;  /* 0xff80000023237808 */ /* 0x000fe40007000000 */
[----:B------:R-:W-:Y:S02]  /*3da0*/  ISETP.GT.AND P6, PT, R0, RZ, P0 ;  /* 0x000000ff0000720c */ /* 0x000fe400007c4270 */
[----:B------:R-:W-:Y:S02]  /*3db0*/  ISETP.GT.AND P5, PT, R2, 0x1, P0 ;  /* 0x000000010200780c */ /* 0x000fe400007a4270 */
[C---:B------:R-:W-:Y:S02]  /*3dc0*/  ISETP.LT.OR P4, PT, R151.reuse, 0x1, P4 ;  /* 0x000000019700780c */ /* 0x040fe40002781670 */
[----:B------:R-:W-:Y:S02]  /*3dd0*/  ISETP.LT.OR P5, PT, R151, 0x2, P5 ;  /* 0x000000029700780c */ /* 0x000fe40002fa1670 */
[----:B------:R-:W-:Y:S02]  /*3de0*/  FSEL R23, R8, -INF , !P4 ;  /* 0xff80000008177808 */ /* 0x000fe40006000000 */
[----:B------:R-:W-:Y:S02]  /*3df0*/  ISETP.GT.AND P4, PT, R0, 0x1, P0 ;  /* 0x000000010000780c */ /* 0x000fe40000784270 */
[----:B------:R-:W-:Y:S02]  /*3e00*/  ISETP.LT.OR P6, PT, R150, 0x1, P6 ;  /* 0x000000019600780c */ /* 0x000fe400037c1670 */
[----:B------:R-:W-:Y:S02]  /*3e10*/  FSEL R22, R9, -INF , !P5 ;  /* 0xff80000009167808 */ /* 0x000fe40006800000 */
[----:B------:R-:W-:Y:S02]  /*3e20*/  FSEL R21, R10, -INF , !P6 ;  /* 0xff8000000a157808 */ /* 0x000fe40007000000 */
[----:B------:R-:W-:Y:S01]  /*3e30*/  ISETP.GT.AND P5, PT, R2, 0x20, P0 ;  /* 0x000000200200780c */ /* 0x000fe200007a4270 */
[----:B------:R-:W-:Y:S01]  /*3e40*/  FFMA.FTZ R152, R22, c[0x0][0x29c], -R155 ;  /* 0x0000a70016987a23 */ /* 0x000fe2000001089b */
[----:B------:R-:W-:Y:S01]  /*3e50*/  ISETP.LT.OR P4, PT, R150, 0x2, P4 ;  /* 0x000000029600780c */ /* 0x000fe20002781670 */
[--C-:B------:R-:W-:Y:S01]  /*3e60*/  FFMA.FTZ R232, R21, c[0x0][0x29c], -R223.reuse ;  /* 0x0000a70015e87a23 */ /* 0x100fe200000108df */
[----:B------:R-:W-:Y:S02]  /*3e70*/  ISETP.GT.AND P6, PT, R2, 0x21, P0 ;  /* 0x000000210200780c */ /* 0x000fe400007c4270 */
[----:B------:R-:W-:Y:S01]  /*3e80*/  FSEL R148, R11, -INF , !P4 ;  /* 0xff8000000b947808 */ /* 0x000fe20006000000 */
[----:B------:R-:W-:Y:S01]  /*3e90*/  MUFU.EX2 R152, R152 ;  /* 0x0000009800987308 */ /* 0x000fe20000000800 */
[C---:B---3--:R-:W-:Y:S02]  /*3ea0*/  HMMA.16816.F32 R8, R136.reuse, R160, RZ ;  /* 0x000000a08808723c */ /* 0x048fe400000018ff */
[C---:B------:R-:W-:Y:S01]  /*3eb0*/  ISETP.LT.OR P4, PT, R151.reuse, 0x22, P6 ;  /* 0x000000229700780c */ /* 0x040fe20003781670 */
[----:B------:R-:W-:Y:S01]  /*3ec0*/  FFMA.FTZ R238, R148, c[0x0][0x29c], -R223 ;  /* 0x0000a70094ee7a23 */ /* 0x000fe200000108df */
[----:B------:R-:W-:Y:S02]  /*3ed0*/  ISETP.LT.OR P5, PT, R151, 0x21, P5 ;  /* 0x000000219700780c */ /* 0x000fe40002fa1670 */
[----:B------:R-:W-:Y:S02]  /*3ee0*/  FSEL R3, R13, -INF , !P4 ;  /* 0xff8000000d037808 */ /* 0x000fe40006000000 */
[----:B------:R-:W-:Y:S02]  /*3ef0*/  ISETP.GT.AND P6, PT, R0, 0x20, P0 ;  /* 0x000000200000780c */ /* 0x000fe400007c4270 */
[----:B------:R-:W-:Y:S02]  /*3f00*/  ISETP.GT.AND P4, PT, R2, 0x40, P0 ;  /* 0x000000400200780c */ /* 0x000fe40000784270 */
[----:B------:R-:W-:Y:S01]  /*3f10*/  FSEL R20, R12, -INF , !P5 ;  /* 0xff8000000c147808 */ /* 0x000fe20006800000 */
[--C-:B------:R-:W-:Y:S01]  /*3f20*/  FFMA.FTZ R237, R3, c[0x0][0x29c], -R155.reuse ;  /* 0x0000a70003ed7a23 */ /* 0x100fe2000001089b */
[----:B------:R-:W-:Y:S01]  /*3f30*/  ISETP.GT.AND P5, PT, R0, 0x21, P0 ;  /* 0x000000210000780c */ /* 0x000fe200007a4270 */
[----:B------:R-:W-:Y:S01]  /*3f40*/  LDS R3, [R244.X4+0xf280] ;  /* 0x00f28000f4037984 */ /* 0x000fe20000004800 */
[----:B------:R-:W-:Y:S01]  /*3f50*/  ISETP.LT.OR P6, PT, R150, 0x21, P6 ;  /* 0x000000219600780c */ /* 0x000fe200037c1670 */
[----:B------:R-:W-:Y:S01]  /*3f60*/  FFMA.FTZ R233, R20, c[0x0][0x29c], -R155 ;  /* 0x0000a70014e97a23 */ /* 0x000fe2000001089b */
[----:B------:R-:W-:Y:S02]  /*3f70*/  ISETP.LT.OR P5, PT, R150, 0x22, P5 ;  /* 0x000000229600780c */ /* 0x000fe40002fa1670 */
[----:B------:R-:W-:Y:S02]  /*3f80*/  ISETP.LT.OR P4, PT, R151, 0x41, P4 ;  /* 0x000000419700780c */ /* 0x000fe40002781670 */
[----:B------:R-:W-:Y:S02]  /*3f90*/  FSEL R34, R14, -INF , !P6 ;  /* 0xff8000000e227808 */ /* 0x000fe40007000000 */
[----:B------:R-:W-:Y:S02]  /*3fa0*/  FSEL R32, R15, -INF , !P5 ;  /* 0xff8000000f207808 */ /* 0x000fe40006800000 */
[-C--:B------:R-:W-:Y:S01]  /*3fb0*/  HMMA.16816.F32 R12, R136, R162.reuse, RZ ;  /* 0x000000a2880c723c */ /* 0x080fe200000018ff */
[----:B------:R-:W-:Y:S01]  /*3fc0*/  ISETP.GT.AND P5, PT, R0, 0x40, P0 ;  /* 0x000000400000780c */ /* 0x000fe200007a4270 */
[--C-:B------:R-:W-:Y:S01]  /*3fd0*/  FFMA.FTZ R239, R34, c[0x0][0x29c], -R223.reuse ;  /* 0x0000a70022ef7a23 */ /* 0x100fe200000108df */
[----:B------:R-:W-:Y:S01]  /*3fe0*/  FSEL R24, R24, -INF , !P4 ;  /* 0xff80000018187808 */ /* 0x000fe20006000000 */
[----:B------:R-:W-:Y:S01]  /*3ff0*/  FFMA.FTZ R240, R32, c[0x0][0x29c], -R223 ;  /* 0x0000a70020f07a23 */ /* 0x000fe200000108df */
[----:B------:R-:W-:Y:S02]  /*4000*/  ISETP.GT.AND P4, PT, R0, 0x41, P0 ;  /* 0x000000410000780c */ /* 0x000fe40000784270 */
[----:B------:R-:W-:Y:S01]  /*4010*/  ISETP.GT.AND P6, PT, R2, 0x41, P0 ;  /* 0x000000410200780c */ /* 0x000fe200007c4270 */
[--C-:B------:R-:W-:Y:S01]  /*4020*/  FFMA.FTZ R236, R24, c[0x0][0x29c], -R155.reuse ;  /* 0x0000a70018ec7a23 */ /* 0x100fe2000001089b */
[C---:B------:R-:W-:Y:S02]  /*4030*/  ISETP.LT.OR P5, PT, R150.reuse, 0x41, P5 ;  /* 0x000000419600780c */ /* 0x040fe40002fa1670 */
[----:B------:R-:W-:Y:S02]  /*4040*/  ISETP.LT.OR P6, PT, R151, 0x42, P6 ;  /* 0x000000429700780c */ /* 0x000fe400037c1670 */
[----:B------:R-:W-:Y:S02]  /*4050*/  ISETP.LT.OR P4, PT, R150, 0x42, P4 ;  /* 0x000000429600780c */ /* 0x000fe40002781670 */
[----:B------:R-:W-:Y:S02]  /*4060*/  FSEL R25, R25, -INF , !P6 ;  /* 0xff80000019197808 */ /* 0x000fe40007000000 */
[----:B------:R-:W-:Y:S02]  /*4070*/  FSEL R26, R26, -INF , !P5 ;  /* 0xff8000001a1a7808 */ /* 0x000fe40006800000 */
[----:B------:R-:W-:Y:S01]  /*4080*/  FSEL R27, R27, -INF , !P4 ;  /* 0xff8000001b1b7808 */ /* 0x000fe20006000000 */
[----:B------:R-:W-:Y:S01]  /*4090*/  FFMA.FTZ R235, R25, c[0x0][0x29c], -R155 ;  /* 0x0000a70019eb7a23 */ /* 0x000fe2000001089b */
[----:B------:R-:W-:Y:S01]  /*40a0*/  ISETP.GT.AND P4, PT, R0, 0x60, P0 ;  /* 0x000000600000780c */ /* 0x000fe20000784270 */
[--C-:B------:R-:W-:Y:S01]  /*40b0*/  FFMA.FTZ R241, R26, c[0x0][0x29c], -R223.reuse ;  /* 0x0000a7001af17a23 */ /* 0x100fe200000108df */
[C---:B------:R-:W-:Y:S01]  /*40c0*/  ISETP.GT.AND P6, PT, R2.reuse, 0x60, P0 ;  /* 0x000000600200780c */ /* 0x040fe200007c4270 */
[----:B------:R-:W-:Y:S01]  /*40d0*/  FFMA.FTZ R242, R27, c[0x0][0x29c], -R223 ;  /* 0x0000a7001bf27a23 */ /* 0x000fe200000108df */
[----:B------:R-:W-:Y:S01]  /*40e0*/  ISETP.GT.AND P5, PT, R2, 0x61, P0 ;  /* 0x000000610200780c */ /* 0x000fe200007a4270 */
[--C-:B------:R-:W-:Y:S01]  /*40f0*/  FFMA.FTZ R2, R228, c[0x0][0x29c], -R153.reuse ;  /* 0x0000a700e4027a23 */ /* 0x100fe20000010899 */
[----:B------:R-:W-:Y:S01]  /*4100*/  ISETP.GT.AND P0, PT, R0, 0x61, P0 ;  /* 0x000000610000780c */ /* 0x000fe20000704270 */
[--C-:B------:R-:W-:Y:S01]  /*4110*/  FFMA.FTZ R0, R16, c[0x0][0x29c], -R154.reuse ;  /* 0x0000a70010007a23 */ /* 0x100fe2000001089a */
[----:B------:R-:W-:Y:S01]  /*4120*/  ISETP.LT.OR P4, PT, R150, 0x61, P4 ;  /* 0x000000619600780c */ /* 0x000fe20002781670 */
[--C-:B------:R-:W-:Y:S01]  /*4130*/  FFMA.FTZ R228, R156, c[0x0][0x29c], -R153.reuse ;  /* 0x0000a7009ce47a23 */ /* 0x100fe20000010899 */
[----:B------:R-:W-:Y:S01]  /*4140*/  ISETP.LT.OR P0, PT, R150, 0x62, P0 ;  /* 0x000000629600780c */ /* 0x000fe20000701670 */
[--C-:B------:R-:W-:Y:S01]  /*4150*/  FFMA.FTZ R156, R18, c[0x0][0x29c], -R153.reuse ;  /* 0x0000a700129c7a23 */ /* 0x100fe20000010899 */
[----:B------:R-:W-:Y:S01]  /*4160*/  ISETP.LT.OR P6, PT, R151, 0x61, P6 ;  /* 0x000000619700780c */ /* 0x000fe200037c1670 */
[----:B------:R-:W-:Y:S01]  /*4170*/  FFMA.FTZ R150, R17, c[0x0][0x29c], -R153 ;  /* 0x0000a70011967a23 */ /* 0x000fe20000010899 */
[----:B------:R2:W-:Y:S01]  /*4180*/  MUFU.EX2 R148, R0 ;  /* 0x0000000000947308 */ /* 0x0005e20000000800 */
[C---:B------:R-:W-:Y:S02]  /*4190*/  HMMA.16816.F32 R16, R132.reuse, R162, RZ ;  /* 0x000000a28410723c */ /* 0x040fe400000018ff */
[----:B------:R-:W-:Y:S01]  /*41a0*/  ISETP.LT.OR P5, PT, R151, 0x62, P5 ;  /* 0x000000629700780c */ /* 0x000fe20002fa1670 */
[----:B------:R-:W-:Y:S01]  /*41b0*/  FFMA.FTZ R151, R23, c[0x0][0x29c], -R155 ;  /* 0x0000a70017977a23 */ /* 0x000fe2000001089b */
[----:B------:R-:W-:Y:S01]  /*41c0*/  FSEL R28, R28, -INF , !P6 ;  /* 0xff8000001c1c7808 */ /* 0x000fe20007000000 */
[----:B------:R-:W-:Y:S01]  /*41d0*/  FFMA.FTZ R153, R33, c[0x0][0x29c], -R153 ;  /* 0x0000a70021997a23 */ /* 0x000fe20000010899 */
[----:B------:R-:W-:Y:S01]  /*41e0*/  FSEL R29, R29, -INF , !P5 ;  /* 0xff8000001d1d7808 */ /* 0x000fe20006800000 */
[----:B------:R-:W-:Y:S01]  /*41f0*/  FFMA.FTZ R154, R35, c[0x0][0x29c], -R154 ;  /* 0x0000a700239a7a23 */ /* 0x000fe2000001089a */
[-C--:B------:R-:W-:Y:S01]  /*4200*/  HMMA.16816.F32 R20, R132, R164.reuse, RZ ;  /* 0x000000a48414723c */ /* 0x080fe200000018ff */
[----:B------:R-:W-:Y:S03]  /*4210*/  MUFU.EX2 R2, R2 ;  /* 0x0000000200027308 */ /* 0x000fe60000000800 */
[----:B------:R-:W-:Y:S01]  /*4220*/  FSEL R30, R30, -INF , !P4 ;  /* 0xff8000001e1e7808 */ /* 0x000fe20006000000 */
[--C-:B------:R-:W-:Y:S01]  /*4230*/  FFMA.FTZ R234, R28, c[0x0][0x29c], -R155.reuse ;  /* 0x0000a7001cea7a23 */ /* 0x100fe2000001089b */
[----:B------:R-:W-:Y:S01]  /*4240*/  FSEL R31, R31, -INF , !P0 ;  /* 0xff8000001f1f7808 */ /* 0x000fe20004000000 */
[----:B------:R-:W-:Y:S01]  /*4250*/  FFMA.FTZ R155, R29, c[0x0][0x29c], -R155 ;  /* 0x0000a7001d9b7a23 */ /* 0x000fe2000001089b */
[C---:B------:R-:W-:Y:S03]  /*4260*/  HMMA.16816.F32 R24, R136.reuse, R164, RZ ;  /* 0x000000a48818723c */ /* 0x040fe600000018ff */
[----:B------:R-:W-:Y:S01]  /*4270*/  MUFU.EX2 R151, R151 ;  /* 0x0000009700977308 */ /* 0x000fe20000000800 */
[--C-:B------:R-:W-:Y:S02]  /*4280*/  FFMA.FTZ R243, R30, c[0x0][0x29c], -R223.reuse ;  /* 0x0000a7001ef37a23 */ /* 0x100fe400000108df */
[----:B------:R-:W-:Y:S01]  /*4290*/  FFMA.FTZ R223, R31, c[0x0][0x29c], -R223 ;  /* 0x0000a7001fdf7a23 */ /* 0x000fe200000108df */
[----:B--2---:R-:W-:Y:S01]  /*42a0*/  LDS R0, [R244.X4+0xf2a0] ;  /* 0x00f2a000f4007984 */ /* 0x004fe20000004800 */
[-C--:B------:R-:W-:Y:S03]  /*42b0*/  HMMA.16816.F32 R28, R136, R166.reuse, RZ ;  /* 0x000000a6881c723c */ /* 0x080fe600000018ff */
[----:B------:R-:W-:Y:S02]  /*42c0*/  LDSM.16.M88.4 R136, [R212+0xd880] ;  /* 0x00d88000d488783b */ /* 0x000fe40000000200 */
[----:B------:R-:W-:Y:S03]  /*42d0*/  MUFU.EX2 R153, R153 ;  /* 0x0000009900997308 */ /* 0x000fe60000000800 */
[----:B------:R-:W-:Y:S03]  /*42e0*/  HMMA.16816.F32 R32, R132, R166, RZ ;  /* 0x000000a68420723c */ /* 0x000fe600000018ff */
[----:B------:R-:W2:Y:S04]  /*42f0*/  LDSM.16.M88.4 R132, [R212+0xd080] ;  /* 0x00d08000d484783b */ /* 0x000ea80000000200 */
[----:B------:R-:W-:Y:S01]  /*4300*/  MUFU.EX2 R154, R154 ;  /* 0x0000009a009a7308 */ /* 0x000fe20000000800 */
[-C--:B----4-:R-:W-:Y:S08]  /*4310*/  HMMA.16816.F32 R4, R140, R168.reuse, R4 ;  /* 0x000000a88c04723c */ /* 0x090ff00000001804 */
[C---:B-1----:R-:W-:Y:S01]  /*4320*/  HMMA.16816.F32 R8, R144.reuse, R168, R8 ;  /* 0x000000a89008723c */ /* 0x042fe20000001808 */
[----:B------:R-:W-:Y:S07]  /*4330*/  MUFU.EX2 R155, R155 ;  /* 0x0000009b009b7308 */ /* 0x000fee0000000800 */
[-C--:B------:R-:W-:Y:S03]  /*4340*/  HMMA.16816.F32 R12, R144, R170.reuse, R12 ;  /* 0x000000aa900c723c */ /* 0x080fe6000000180c */
[----:B------:R-:W-:Y:S05]  /*4350*/  MUFU.EX2 R223, R223 ;  /* 0x000000df00df7308 */ /* 0x000fea0000000800 */
        /* <DEDUP_REMOVED lines=115> */
[----:B------:R-:W4:Y:S01]  /*4a90*/  MUFU.EX2 R150, R237 ;  /* 0x000000ed00967308 */ /* 0x000f220000000800 */
        /* <DEDUP_REMOVED lines=10> */
[--C-:B------:R-:W-:Y:S02]  /*4b40*/  FADD.FTZ R11, R11, -R0.reuse ;  /* 0x800000000b0b7221 */ /* 0x100fe40000010000 */
        /* <DEDUP_REMOVED lines=8> */
[----:B----4-:R-:W-:Y:S01]  /*4bd0*/  F2FP.PACK_AB R7, R150, R149 ;  /* 0x000000959607723e */ /* 0x010fe200000000ff */
[----:B------:R-:W-:Y:S02]  /*4be0*/  FMUL.FTZ R34, R148, R34 ;  /* 0x0000002294227220 */ /* 0x000fe40000410000 */
[--C-:B------:R-:W-:Y:S02]  /*4bf0*/  FADD.FTZ R15, R15, -R0.reuse ;  /* 0x800000000f0f7221 */ /* 0x100fe40000010000 */
[----:B------:R-:W-:Y:S01]  /*4c00*/  STS [R225+0x1000], R7 ;  /* 0x00100007e1007388 */ /* 0x000fe20000000800 */
[----:B------:R-:W-:Y:S01]  /*4c10*/  F2FP.PACK_AB R21, R21, R34 ;  /* 0x000000221515723e */ /* 0x000fe200000000ff */
[----:B------:R-:W2:Y:S01]  /*4c20*/  MUFU.EX2 R156, R236 ;  /* 0x000000ec009c7308 */ /* 0x000ea20000000800 */
[----:B------:R-:W-:Y:S01]  /*4c30*/  FMUL.FTZ R34, R151, R8 ;  /* 0x0000000897227220 */ /* 0x000fe20000410000 */
        /* <DEDUP_REMOVED lines=8> */
[----:B------:R-:W3:Y:S01]  /*4cc0*/  MUFU.EX2 R35, R243 ;  /* 0x000000f300237308 */ /* 0x000ee20000000800 */
[----:B------:R-:W-:Y:S01]  /*4cd0*/  F2FP.PACK_AB R9, R9, R33 ;  /* 0x000000210909723e */ /* 0x000fe200000000ff */
[--C-:B------:R-:W-:Y:S01]  /*4ce0*/  FADD.FTZ R27, R27, -R0.reuse ;  /* 0x800000001b1b7221 */ /* 0x100fe20000010000 */
[----:B-1----:R-:W-:Y:S01]  /*4cf0*/  F2FP.PACK_AB R2, R138, R139 ;  /* 0x0000008b8a02723e */ /* 0x002fe200000000ff */
[----:B------:R-:W-:Y:S01]  /*4d00*/  STS [R225+0x2400], R16 ;  /* 0x00240010e1007388 */ /* 0x000fe20000000800 */
[--C-:B------:R-:W-:Y:S02]  /*4d10*/  FADD.FTZ R26, R26, -R0.reuse ;  /* 0x800000001a1a7221 */ /* 0x100fe40000010000 */
[----:B------:R-:W-:Y:S01]  /*4d20*/  FMUL.FTZ R8, R157, R25 ;  /* 0x000000199d087220 */ /* 0x000fe20000410000 */
[----:B------:R1:W-:Y:S01]  /*4d30*/  STS [R224+0x12880], R2 ;  /* 0x01288002e0007388 */ /* 0x0003e20000000800 */
[----:B------:R-:W-:Y:S01]  /*4d40*/  FMUL.FTZ R26, R139, R26 ;  /* 0x0000001a8b1a7220 */ /* 0x000fe20000410000 */
[----:B------:R-:W4:Y:S01]  /*4d50*/  MUFU.EX2 R158, R234 ;  /* 0x000000ea009e7308 */ /* 0x000f220000000800 */
[----:B------:R-:W-:Y:S01]  /*4d60*/  FMUL.FTZ R3, R138, R27 ;  /* 0x0000001b8a037220 */ /* 0x000fe20000410000 */
[----:B--2---:R-:W-:Y:S01]  /*4d70*/  F2FP.PACK_AB R4, R157, R156 ;  /* 0x0000009c9d04723e */ /* 0x004fe200000000ff */
[----:B------:R-:W-:Y:S02]  /*4d80*/  FMUL.FTZ R24, R156, R24 ;  /* 0x000000189c187220 */ /* 0x000fe40000410000 */
[--C-:B------:R-:W-:Y:S01]  /*4d90*/  FADD.FTZ R30, R30, -R0.reuse ;  /* 0x800000001e1e7221 */ /* 0x100fe20000010000 */
[----:B------:R-:W-:Y:S01]  /*4da0*/  F2FP.PACK_AB R3, R3, R26 ;  /* 0x0000001a0303723e */ /* 0x000fe200000000ff */
[----:B------:R2:W-:Y:S01]  /*4db0*/  STS [R224+0x12480], R4 ;  /* 0x01248004e0007388 */ /* 0x0005e20000000800 */
[----:B------:R-:W-:Y:S01]  /*4dc0*/  FADD.FTZ R31, R31, -R0 ;  /* 0x800000001f1f7221 */ /* 0x000fe20000010000 */
[----:B------:R-:W-:Y:S01]  /*4dd0*/  F2FP.PACK_AB R8, R8, R24 ;  /* 0x000000180808723e */ /* 0x000fe200000000ff */
[----:B------:R-:W-:Y:S02]  /*4de0*/  FMUL.FTZ R13, R155, R29 ;  /* 0x0000001d9b0d7220 */ /* 0x000fe40000410000 */
[----:B------:R-:W-:Y:S02]  /*4df0*/  FMUL.FTZ R31, R223, R31 ;  /* 0x0000001fdf1f7220 */ /* 0x000fe40000410000 */
[----:B---3--:R-:W-:Y:S02]  /*4e00*/  FMUL.FTZ R30, R35, R30 ;  /* 0x0000001e231e7220 */ /* 0x008fe40000410000 */
[----:B------:R-:W-:Y:S01]  /*4e10*/  IMAD.SHL.U32 R0, R220, 0x2, RZ ;  /* 0x00000002dc007824 */ /* 0x000fe200078e00ff */
[----:B-1----:R-:W-:Y:S01]  /*4e20*/  F2FP.PACK_AB R2, R223, R35 ;  /* 0x00000023df02723e */ /* 0x002fe200000000ff */
[----:B----4-:R-:W-:Y:S01]  /*4e30*/  FMUL.FTZ R28, R158, R28 ;  /* 0x0000001c9e1c7220 */ /* 0x010fe20000410000 */
[----:B------:R-:W-:Y:S03]  /*4e40*/  F2FP.PACK_AB R5, R155, R158 ;  /* 0x0000009e9b05723e */ /* 0x000fe600000000ff */
[----:B------:R1:W-:Y:S01]  /*4e50*/  STS [R225+0x3400], R2 ;  /* 0x00340002e1007388 */ /* 0x0003e20000000800 */
[----:B------:R-:W-:Y:S03]  /*4e60*/  F2FP.PACK_AB R13, R13, R28 ;  /* 0x0000001c0d0d723e */ /* 0x000fe600000000ff */
[----:B------:R-:W-:Y:S01]  /*4e70*/  STS [R225+0x3000], R5 ;  /* 0x00300005e1007388 */ /* 0x000fe20000000800 */
[----:B--2---:R-:W-:Y:S03]  /*4e80*/  FMUL.FTZ R4, R140, R15 ;  /* 0x0000000f8c047220 */ /* 0x004fe60000410000 */
[----:B------:R-:W-:Y:S02]  /*4e90*/  BAR.SYNC.DEFER_BLOCKING 0x0 ;  /* 0x0000000000007b1d */ /* 0x000fe40000010000 */
[----:B------:R-:W-:Y:S02]  /*4ea0*/  F2FP.PACK_AB R4, R4, R14 ;  /* 0x0000000e0404723e */ /* 0x000fe400000000ff */
[----:B-1----:R-:W-:Y:S04]  /*4eb0*/  F2FP.PACK_AB R2, R11, R10 ;  /* 0x0000000a0b02723e */ /* 0x002fe800000000ff */
        /* <DEDUP_REMOVED lines=98> */
[----:B------:R-:W-:Y:S01]  /*54e0*/  ULDC.64 UR6, c[0x0][0x208] ;  /* 0x0000820000067ab9 */ /* 0x000fe20000000a00 */
[C---:B------:R-:W-:Y:S01]  /*54f0*/  LOP3.LUT P6, RZ, R251.reuse, 0x1, RZ, 0xc0, !PT ;  /* 0x00000001fbff7812 */ /* 0x040fe200078cc0ff */
[----:B------:R-:W-:Y:S01]  /*5500*/  UIMAD.WIDE.U32 UR18, UR14, UR6, URZ ;  /* 0x000000060e1272a5 */ /* 0x000fe2000f8e003f */
[----:B------:R-:W3:Y:S01]  /*5510*/  LDL R229, [R1+0x4] ;  /* 0x0000040001e57983 */ /* 0x000ee20000100800 */
[C---:B------:R-:W-:Y:S01]  /*5520*/  LOP3.LUT P5, RZ, R251.reuse, 0x2, RZ, 0xc0, !PT ;  /* 0x00000002fbff7812 */ /* 0x040fe200078ac0ff */
[----:B------:R-:W-:Y:S01]  /*5530*/  USHF.R.S32.HI UR16, URZ, 0x1f, UR14 ;  /* 0x0000001f3f107899 */ /* 0x000fe2000801140e */
[----:B------:R-:W-:Y:S01]  /*5540*/  LOP3.LUT P4, RZ, R251, 0x4, RZ, 0xc0, !PT ;  /* 0x00000004fbff7812 */ /* 0x000fe2000788c0ff */
[----:B------:R-:W4:Y:S01]  /*5550*/  LDL.64 R236, [R1+0x20] ;  /* 0x0000200001ec7983 */ /* 0x000f220000100a00 */
[----:B------:R-:W-:Y:S01]  /*5560*/  IMAD.U32 R4, RZ, RZ, UR18 ;  /* 0x00000012ff047e24 */ /* 0x000fe2000f8e00ff */
[----:B------:R-:W-:Y:S01]  /*5570*/  UIMAD UR16, UR16, UR6, URZ ;  /* 0x00000006101072a4 */ /* 0x000fe2000f8e023f */
[----:B------:R-:W-:Y:S01]  /*5580*/  IMAD.U32 R0, RZ, RZ, UR18 ;  /* 0x00000012ff007e24 */ /* 0x000fe2000f8e00ff */
[----:B------:R-:W5:Y:S01]  /*5590*/  LDL.64 R230, [R1+0x8] ;  /* 0x0000080001e67983 */ /* 0x000f620000100a00 */
[----:B------:R-:W-:Y:S02]  /*55a0*/  USHF.L.U32 UR6, UR14, 0x6, URZ ;  /* 0x000000060e067899 */ /* 0x000fe4000800063f */
[----:B------:R-:W-:Y:S02]  /*55b0*/  UIMAD UR16, UR14, UR7, UR16 ;  /* 0x000000070e1072a4 */ /* 0x000fe4000f8e0210 */
[----:B------:R-:W-:Y:S02]  /*55c0*/  UIADD3 UR7, -UR6, UR9, URZ ;  /* 0x0000000906077290 */ /* 0x000fe4000fffe13f */
[----:B------:R-:W-:Y:S01]  /*55d0*/  IMAD.U32 R7, RZ, RZ, UR6 ;  /* 0x00000006ff077e24 */ /* 0x000fe2000f8e00ff */
[----:B------:R-:W-:Y:S03]  /*55e0*/  UIADD3 UR16, UR19, UR16, URZ ;  /* 0x0000001013107290 */ /* 0x000fe6000fffe03f */
[C---:B------:R-:W-:Y:S02]  /*55f0*/  ISETP.GE.OR P6, PT, R245.reuse, UR7, !P6 ;  /* 0x00000007f5007c0c */ /* 0x040fe4000f7c6670 */
[C---:B------:R-:W-:Y:S01]  /*5600*/  ISETP.GE.OR P5, PT, R245.reuse, UR7, !P5 ;  /* 0x00000007f5007c0c */ /* 0x040fe2000efa6670 */
[----:B------:R-:W-:Y:S01]  /*5610*/  IMAD.U32 R8, RZ, RZ, UR16 ;  /* 0x00000010ff087e24 */ /* 0x000fe2000f8e00ff */
[----:B------:R-:W-:Y:S02]  /*5620*/  ISETP.GE.OR P4, PT, R245, UR7, !P4 ;  /* 0x00000007f5007c0c */ /* 0x000fe4000e786670 */
[----:B--2---:R-:W-:Y:S04]  /*5630*/  IADD3 R5, P0, R226, UR6, RZ ;  /* 0x00000006e2057c10 */ /* 0x004fe8000ff1e0ff */
[----:B---3--:R-:W-:Y:S02]  /*5640*/  LEA.HI.X.SX32 R7, R7, R229, 0x1, P0 ;  /* 0x000000e507077211 */ /* 0x008fe400000f0eff */
[----:B------:R-:W1:Y:S01]  /*5650*/  S2R R229, SR_TID.X ;  /* 0x0000000000e57919 */ /* 0x000e620000002100 */
[C---:B------:R-:W-:Y:S02]  /*5660*/  LEA R6, P0, R5.reuse, c[0x0][0x280], 0x2 ;  /* 0x0000a00005067a11 */ /* 0x040fe400078010ff */
[----:B----4-:R-:W-:Y:S02]  /*5670*/  LEA R0, P1, R0, R236, 0x6 ;  /* 0x000000ec00007211 */ /* 0x010fe400078230ff */
[----:B------:R-:W-:Y:S02]  /*5680*/  LEA.HI.X R7, R5, c[0x0][0x284], R7, 0x2, P0 ;  /* 0x0000a10005077a11 */ /* 0x000fe400000f1407 */
[----:B-----5:R-:W-:Y:S02]  /*5690*/  LEA.HI.X R8, R4, R231, R8, 0x6, P1 ;  /* 0x000000e704087211 */ /* 0x020fe400008f3408 */
[C---:B------:R-:W-:Y:S04]  /*56a0*/  LEA R4, P1, R0.reuse, c[0x0][0x1f0], 0x1 ;  /* 0x00007c0000047a11 */ /* 0x040fe800078208ff */
[----:B------:R-:W-:Y:S05]  /*56b0*/  LEA.HI.X R5, R0, c[0x0][0x1f4], R8, 0x1, P1 ;  /* 0x00007d0000057a11 */ /* 0x000fea00008f0c08 */
[----:B------:R-:W-:Y:S01]  /*56c0*/  @!PT LDS RZ, [RZ] ;  /* 0x00000000fffff984 */ /* 0x000fe20000000800 */
[----:B------:R-:W-:Y:S01]  /*56d0*/  @!PT LDS RZ, [RZ] ;  /* 0x00000000fffff984 */ /* 0x000fe20000000800 */
[----:B------:R-:W-:Y:S01]  /*56e0*/  @!PT LDS RZ, [RZ] ;  /* 0x00000000fffff984 */ /* 0x000fe20000000800 */
[----:B------:R2:W-:Y:S04]  /*56f0*/  LDGSTS.E.BYPASS.LTC128B.128 [R250+0xc080], [R4.64], !P6 ;  /* 0x0c08000004fa7fae */ /* 0x0005e8000f101d4c */
[----:B------:R2:W-:Y:S01]  /*5700*/  LDGSTS.E.BYPASS.LTC128B.128 [R250+0xd080], [R4.64+0x40], !P5 ;  /* 0x0d08004004fa7fae */ /* 0x0005e2000e901d4c */
[----:B-1----:R-:W-:Y:S03]  /*5710*/  @!P2 IMAD.SHL.U32 R0, R229, 0x10, RZ ;  /* 0x00000010e500a824 */ /* 0x002fe600078e00ff */
[----:B------:R2:W-:Y:S04]  /*5720*/  LDGSTS.E.BYPASS.LTC128B.128 [R250+0xe080], [R4.64+0x80], !P4 ;  /* 0x0e08008004fa7fae */ /* 0x0005e8000e101d4c */
[----:B------:R2:W-:Y:S02]  /*5730*/  @!P2 LDGSTS.E.BYPASS.LTC128B.128 [R0+0xf280], [R6.64] ;  /* 0x0f2800000600afae */ /* 0x0005e4000b901d4c */
.L_x_306:
        /* <DEDUP_REMOVED lines=13> */
[----:B------:R-:W-:Y:S01]  /*5810*/  LDSM.16.MT88.2 R136, [R208+0x2800] ;  /* 0x00280000d088783b */ /* 0x000fe20000004100 */
[----:B------:R-:W-:Y:S03]  /*5820*/  USEL UR15, UR6, URZ, !UP1 ;  /* 0x0000003f060f7287 */ /* 0x000fe6000c800000 */
[----:B------:R-:W-:Y:S03]  /*5830*/  LDSM.16.MT88.2 R138, [R208+0x4800] ;  /* 0x00480000d08a783b */ /* 0x000fe60000004100 */
[C---:B------:R-:W-:Y:S01]  /*5840*/  HMMA.16816.F32 R16, R20.reuse, R28, RZ ;  /* 0x0000001c1410723c */ /* 0x040fe200000018ff */
[----:B------:R-:W-:Y:S04]  /*5850*/  LDSM.16.MT88.2 R142, [R208+0x2c00] ;  /* 0x002c0000d08e783b */ /* 0x000fe80000004100 */
[----:B------:R-:W-:Y:S03]  /*5860*/  LDSM.16.MT88.2 R152, [R208+0x3800] ;  /* 0x00380000d098783b */ /* 0x000fe60000004100 */
[-C--:B------:R-:W-:Y:S01]  /*5870*/  HMMA.16816.F32 R20, R20, R30.reuse, RZ ;  /* 0x0000001e1414723c */ /* 0x080fe200000018ff */
[----:B------:R-:W0:Y:S07]  /*5880*/  LDGDEPBAR ;  /* 0x00000000000079af */ /* 0x000e2e0000000000 */
[----:B------:R-:W-:Y:S01]  /*5890*/  HMMA.16816.F32 R24, R24, R30, RZ ;  /* 0x0000001e1818723c */ /* 0x000fe200000018ff */
[----:B------:R-:W4:Y:S07]  /*58a0*/  LDSM.16.M88.4 R28, [R215+0x1000] ;  /* 0x00100000d71c783b */ /* 0x000f2e0000000200 */
[-C--:B------:R-:W-:Y:S08]  /*58b0*/  HMMA.16816.F32 R4, R32, R140.reuse, R4 ;  /* 0x0000008c2004723c */ /* 0x080ff00000001804 */
[C---:B------:R-:W-:Y:S01]  /*58c0*/  HMMA.16816.F32 R8, R144.reuse, R140, R8 ;  /* 0x0000008c9008723c */ /* 0x040fe20000001808 */
[----:B------:R-:W-:Y:S07]  /*58d0*/  LDSM.16.MT88.2 R140, [R208+0xc00] ;  /* 0x000c0000d08c783b */ /* 0x000fee0000004100 */
[-C--:B------:R-:W-:Y:S08]  /*58e0*/  HMMA.16816.F32 R12, R144, R148.reuse, R12 ;  /* 0x00000094900c723c */ /* 0x080ff0000000180c */
[C---:B------:R-:W-:Y:S08]  /*58f0*/  HMMA.16816.F32 R16, R32.reuse, R148, R16 ;  /* 0x000000942010723c */ /* 0x040ff00000001810 */
[-C--:B------:R-:W-:Y:S01]  /*5900*/  HMMA.16816.F32 R20, R32, R150.reuse, R20 ;  /* 0x000000962014723c */ /* 0x080fe20000001814 */
[----:B------:R-:W5:Y:S07]  /*5910*/  LDSM.16.M88.4 R32, [R219] ;  /* 0x00000000db20783b */ /* 0x000f6e0000000200 */
[----:B------:R-:W-:Y:S01]  /*5920*/  HMMA.16816.F32 R24, R144, R150, R24 ;  /* 0x000000969018723c */ /* 0x000fe20000001818 */
[----:B------:R-:W5:Y:S04]  /*5930*/  LDSM.16.M88.4 R144, [R219+0x1000] ;  /* 0x00100000db90783b */ /* 0x000f680000000200 */
[----:B------:R-:W-:Y:S03]  /*5940*/  LDSM.16.M88.4 R148, [R214+0x3000] ;  /* 0x00300000d694783b */ /* 0x000fe60000000200 */
[-C--:B-1----:R-:W-:Y:S08]  /*5950*/  HMMA.16816.F32 R4, R132, R2.reuse, R4 ;  /* 0x000000028404723c */ /* 0x082ff00000001804 */
[C---:B----4-:R-:W-:Y:S01]  /*5960*/  HMMA.16816.F32 R8, R28.reuse, R2, R8 ;  /* 0x000000021c08723c */ /* 0x050fe20000001808 */
[----:B------:R-:W1:Y:S07]  /*5970*/  LDSM.16.MT88.2 R2, [R208+0x4c00] ;  /* 0x004c0000d002783b */ /* 0x000e6e0000004100 */
[-C--:B------:R-:W-:Y:S08]  /*5980*/  HMMA.16816.F32 R12, R28, R136.reuse, R12 ;  /* 0x000000881c0c723c */ /* 0x080ff0000000180c */
[C---:B------:R-:W-:Y:S01]  /*5990*/  HMMA.16816.F32 R16, R132.reuse, R136, R16 ;  /* 0x000000888410723c */ /* 0x040fe20000001810 */
[----:B------:R-:W-:Y:S07]  /*59a0*/  LDSM.16.MT88.2 R136, [R208+0x1000] ;  /* 0x00100000d088783b */ /* 0x000fee0000004100 */
[-C--:B------:R-:W-:Y:S01]  /*59b0*/  HMMA.16816.F32 R20, R132, R138.reuse, R20 ;  /* 0x0000008a8414723c */ /* 0x080fe20000001814 */
[----:B------:R-:W4:Y:S07]  /*59c0*/  LDSM.16.M88.4 R132, [R214+0x2000] ;  /* 0x00200000d684783b */ /* 0x000f2e0000000200 */
[----:B------:R-:W-:Y:S01]  /*59d0*/  HMMA.16816.F32 R24, R28, R138, R24 ;  /* 0x0000008a1c18723c */ /* 0x000fe20000001818 */
[----:B------:R-:W4:Y:S04]  /*59e0*/  LDSM.16.MT88.2 R28, [R208+0x3000] ;  /* 0x00300000d01c783b */ /* 0x000f280000004100 */
[----:B------:R-:W4:Y:S03]  /*59f0*/  LDSM.16.MT88.2 R30, [R208+0x5000] ;  /* 0x00500000d01e783b */ /* 0x000f260000004100 */
[-C--:B-----5:R-:W-:Y:S01]  /*5a00*/  HMMA.16816.F32 R4, R32, R140.reuse, R4 ;  /* 0x0000008c2004723c */ /* 0x0a0fe20000001804 */
[----:B------:R-:W-:Y:S07]  /*5a10*/  LDSM.16.MT88.2 R138, [R208+0x3400] ;  /* 0x00340000d08a783b */ /* 0x000fee0000004100 */
[C---:B------:R-:W-:Y:S08]  /*5a20*/  HMMA.16816.F32 R8, R144.reuse, R140, R8 ;  /* 0x0000008c9008723c */ /* 0x040ff00000001808 */
[-C--:B------:R-:W-:Y:S08]  /*5a30*/  HMMA.16816.F32 R12, R144, R142.reuse, R12 ;  /* 0x0000008e900c723c */ /* 0x080ff0000000180c */
[C---:B------:R-:W-:Y:S01]  /*5a40*/  HMMA.16816.F32 R16, R32.reuse, R142, R16 ;  /* 0x0000008e2010723c */ /* 0x040fe20000001810 */
[----:B------:R-:W-:Y:S07]  /*5a50*/  LDSM.16.M88.4 R140, [R216+0x3000] ;  /* 0x00300000d88c783b */ /* 0x000fee0000000200 */
[-C--:B-1----:R-:W-:Y:S01]  /*5a60*/  HMMA.16816.F32 R20, R32, R2.reuse, R20 ;  /* 0x000000022014723c */ /* 0x082fe20000001814 */
[----:B------:R-:W-:Y:S07]  /*5a70*/  LDSM.16.M88.4 R32, [R216+0x2000] ;  /* 0x00200000d820783b */ /* 0x000fee0000000200 */
[----:B------:R-:W-:Y:S01]  /*5a80*/  HMMA.16816.F32 R24, R144, R2, R24 ;  /* 0x000000029018723c */ /* 0x000fe20000001818 */
[----:B------:R-:W1:Y:S04]  /*5a90*/  LDSM.16.MT88.2 R2, [R208+0x1400] ;  /* 0x00140000d002783b */ /* 0x000e680000004100 */
[----:B------:R-:W-:Y:S03]  /*5aa0*/  LDSM.16.M88.4 R144, [R215+0x3000] ;  /* 0x00300000d790783b */ /* 0x000fe60000000200 */
[-C--:B----4-:R-:W-:Y:S08]  /*5ab0*/  HMMA.16816.F32 R4, R132, R136.reuse, R4 ;  /* 0x000000888404723c */ /* 0x090ff00000001804 */
[C---:B------:R-:W-:Y:S01]  /*5ac0*/  HMMA.16816.F32 R8, R148.reuse, R136, R8 ;  /* 0x000000889408723c */ /* 0x040fe20000001808 */
[----:B------:R-:W4:Y:S07]  /*5ad0*/  LDSM.16.MT88.2 R136, [R208+0x5400] ;  /* 0x00540000d088783b */ /* 0x000f2e0000004100 */
[-C--:B------:R-:W-:Y:S08]  /*5ae0*/  HMMA.16816.F32 R12, R148, R28.reuse, R12 ;  /* 0x0000001c940c723c */ /* 0x080ff0000000180c */
[C---:B------:R-:W-:Y:S01]  /*5af0*/  HMMA.16816.F32 R16, R132.reuse, R28, R16 ;  /* 0x0000001c8410723c */ /* 0x040fe20000001810 */
[----:B------:R-:W-:Y:S07]  /*5b00*/  LDSM.16.MT88.2 R28, [R208+0x1800] ;  /* 0x00180000d01c783b */ /* 0x000fee0000004100 */
[-C--:B------:R-:W-:Y:S01]  /*5b10*/  HMMA.16816.F32 R20, R132, R30.reuse, R20 ;  /* 0x0000001e8414723c */ /* 0x080fe20000001814 */
[----:B------:R-:W5:Y:S07]  /*5b20*/  LDSM.16.M88.4 R132, [R215+0x2000] ;  /* 0x00200000d784783b */ /* 0x000f6e0000000200 */
[----:B------:R-:W-:Y:S01]  /*5b30*/  HMMA.16816.F32 R24, R148, R30, R24 ;  /* 0x0000001e9418723c */ /* 0x000fe20000001818 */
[----:B------:R-:W-:Y:S04]  /*5b40*/  LDSM.16.MT88.2 R30, [R208+0x1c00] ;  /* 0x001c0000d01e783b */ /* 0x000fe80000004100 */
[----:B------:R-:W-:Y:S03]  /*5b50*/  LDSM.16.M88.4 R148, [R218+0x3000] ;  /* 0x00300000da94783b */ /* 0x000fe60000000200 */
[-C--:B-1----:R-:W-:Y:S08]  /*5b60*/  HMMA.16816.F32 R4, R32, R2.reuse, R4 ;  /* 0x000000022004723c */ /* 0x082ff00000001804 */
[C---:B------:R-:W-:Y:S01]  /*5b70*/  HMMA.16816.F32 R8, R140.reuse, R2, R8 ;  /* 0x000000028c08723c */ /* 0x040fe20000001808 */
[----:B------:R-:W1:Y:S07]  /*5b80*/  LDSM.16.MT88.2 R2, [R208+0x5800] ;  /* 0x00580000d002783b */ /* 0x000e6e0000004100 */
[-C--:B------:R-:W-:Y:S08]  /*5b90*/  HMMA.16816.F32 R12, R140, R138.reuse, R12 ;  /* 0x0000008a8c0c723c */ /* 0x080ff0000000180c */
[C---:B------:R-:W-:Y:S01]  /*5ba0*/  HMMA.16816.F32 R16, R32.reuse, R138, R16 ;  /* 0x0000008a2010723c */ /* 0x040fe20000001810 */
[----:B------:R-:W-:Y:S07]  /*5bb0*/  LDSM.16.MT88.2 R138, [R208+0x3c00] ;  /* 0x003c0000d08a783b */ /* 0x000fee0000004100 */
[-C--:B----4-:R-:W-:Y:S01]  /*5bc0*/  HMMA.16816.F32 R20, R32, R136.reuse, R20 ;  /* 0x000000882014723c */ /* 0x090fe20000001814 */
[----:B------:R-:W4:Y:S07]  /*5bd0*/  LDSM.16.M88.4 R32, [R218+0x2000] ;  /* 0x00200000da20783b */ /* 0x000f2e0000000200 */
[----:B------:R-:W-:Y:S08]  /*5be0*/  HMMA.16816.F32 R24, R140, R136, R24 ;  /* 0x000000888c18723c */ /* 0x000ff00000001818 */
[-C--:B-----5:R-:W-:Y:S08]  /*5bf0*/  HMMA.16816.F32 R4, R132, R28.reuse, R4 ;  /* 0x0000001c8404723c */ /* 0x0a0ff00000001804 */
[C---:B------:R-:W-:Y:S01]  /*5c00*/  HMMA.16816.F32 R8, R144.reuse, R28, R8 ;  /* 0x0000001c9008723c */ /* 0x040fe20000001808 */
[----:B------:R-:W5:Y:S03]  /*5c10*/  LDSM.16.MT88.2 R28, [R208+0x5c00] ;  /* 0x005c0000d01c783b */ /* 0x000f660000004100 */
[----:B--2---:R-:W-:Y:S04]  /*5c20*/  IADD3 R0, P0, R156, UR11, RZ ;  /* 0x0000000b9c007c10 */ /* 0x004fe8000ff1e0ff */
[-C--:B------:R-:W-:Y:S08]  /*5c30*/  HMMA.16816.F32 R12, R144, R152.reuse, R12 ;  /* 0x00000098900c723c */ /* 0x080ff0000000180c */
[C---:B------:R-:W-:Y:S08]  /*5c40*/  HMMA.16816.F32 R16, R132.reuse, R152, R16 ;  /* 0x000000988410723c */ /* 0x040ff00000001810 */
[-C--:B-1----:R-:W-:Y:S08]  /*5c50*/  HMMA.16816.F32 R20, R132, R2.reuse, R20 ;  /* 0x000000028414723c */ /* 0x082ff00000001814 */
[----:B------:R-:W-:Y:S07]  /*5c60*/  HMMA.16816.F32 R24, R144, R2, R24 ;  /* 0x000000029018723c */ /* 0x000fee0000001818 */
[----:B------:R-:W-:Y:S01]  /*5c70*/  IMAD.U32 R3, RZ, RZ, UR11 ;  /* 0x0000000bff037e24 */ /* 0x000fe2000f8e00ff */
[-C--:B----4-:R-:W-:Y:S01]  /*5c80*/  HMMA.16816.F32 R4, R32, R30.reuse, R4 ;  /* 0x0000001e2004723c */ /* 0x090fe20000001804 */
[----:B------:R-:W-:Y:S04]  /*5c90*/  UMOV UR11, UR14 ;  /* 0x0000000e000b7c82 */ /* 0x000fe80008000000 */
[----:B---3--:R-:W-:Y:S02]  /*5ca0*/  LEA.HI.X.SX32 R3, R3, R154, 0x1, P0 ;  /* 0x0000009a03037211 */ /* 0x008fe400000f0eff */
[C---:B------:R-:W-:Y:S01]  /*5cb0*/  LEA R2, P0, R0.reuse, c[0x0][0x220], 0x2 ;  /* 0x0000880000027a11 */ /* 0x040fe200078010ff */
[C---:B------:R-:W-:Y:S04]  /*5cc0*/  HMMA.16816.F32 R8, R148.reuse, R30, R8 ;  /* 0x0000001e9408723c */ /* 0x040fe80000001808 */
[----:B------:R-:W-:Y:S01]  /*5cd0*/  LEA.HI.X R3, R0, c[0x0][0x224], R3, 0x2, P0 ;  /* 0x0000890000037a11 */ /* 0x000fe200000f1403 */
[----:B------:R-:W-:Y:S01]  /*5ce0*/  IMAD.U32 R0, RZ, RZ, UR4 ;  /* 0x00000004ff007e24 */ /* 0x000fe2000f8e00ff */
[----:B------:R-:W-:Y:S01]  /*5cf0*/  PLOP3.LUT P0, PT, PT, PT, UP0, 0x80, 0x0 ;  /* 0x000000000000781c */ /* 0x000fe20003f0f008 */
[----:B------:R-:W-:Y:S01]  /*5d00*/  USEL UR4, UR7, URZ, !UP2 ;  /* 0x0000003f07047287 */ /* 0x000fe2000d000000 */
[-C--:B------:R-:W-:Y:S04]  /*5d10*/  HMMA.16816.F32 R12, R148, R138.reuse, R12 ;  /* 0x0000008a940c723c */ /* 0x080fe8000000180c */
[----:B------:R-:W-:Y:S03]  /*5d20*/  IMAD R0, R0, 0x1800, R220 ;  /* 0x0000180000007824 */ /* 0x000fe600078e02dc */
[----:B------:R-:W-:Y:S01]  /*5d30*/  RED.E.ADD.F32.FTZ.RN.STRONG.GPU [R2.64], R4 ;  /* 0x000000040200798e */ /* 0x000fe2000c10e78c */
[C---:B------:R-:W-:Y:S03]  /*5d40*/  HMMA.16816.F32 R16, R32.reuse, R138, R16 ;  /* 0x0000008a2010723c */ /* 0x040fe60000001810 */
[----:B------:R-:W-:Y:S01]  /*5d50*/  RED.E.ADD.F32.FTZ.RN.STRONG.GPU [R2.64+0x400], R5 ;  /* 0x000400050200798e */ /* 0x000fe2000c10e78c */
[----:B------:R-:W-:Y:S03]  /*5d60*/  IMAD.SHL.U32 R0, R0, 0x2, RZ ;  /* 0x0000000200007824 */ /* 0x000fe600078e00ff */
[----:B------:R-:W-:Y:S01]  /*5d70*/  RED.E.ADD.F32.FTZ.RN.STRONG.GPU [R2.64+0x800], R6 ;  /* 0x000800060200798e */ /* 0x000fe2000c10e78c */
[-C--:B-----5:R-:W-:Y:S03]  /*5d80*/  HMMA.16816.F32 R20, R32, R28.reuse, R20 ;  /* 0x0000001c2014723c */ /* 0x0a0fe60000001814 */
        /* <DEDUP_REMOVED lines=20> */
[----:B------:R-:W-:Y:S04]  /*5ed0*/  LDSM.16.MT88.4 R132, [R0+0x7480] ;  /* 0x007480000084783b */ /* 0x000fe80000004200 */
[----:B------:R-:W-:Y:S01]  /*5ee0*/  LDSM.16.MT88.4 R136, [R209+0x16c80] ;  /* 0x016c8000d188783b */ /* 0x000fe20000004200 */
[-C--:B-1----:R-:W-:Y:S03]  /*5ef0*/  HMMA.16816.F32 R84, R4, R8.reuse, R84 ;  /* 0x000000080454723c */ /* 0x082fe60000001854 */
[----:B------:R-:W-:Y:S04]  /*5f00*/  RED.E.ADD.F32.FTZ.RN.STRONG.GPU [R2.64+0x4000], R20 ;  /* 0x004000140200798e */ /* 0x000fe8000c10e78c */
[----:B------:R-:W-:Y:S04]  /*5f10*/  RED.E.ADD.F32.FTZ.RN.STRONG.GPU [R2.64+0x4400], R21 ;  /* 0x004400150200798e */ /* 0x000fe8000c10e78c */
[----:B------:R-:W-:Y:S04]  /*5f20*/  RED.E.ADD.F32.FTZ.RN.STRONG.GPU [R2.64+0x4800], R22 ;  /* 0x004800160200798e */ /* 0x000fe8000c10e78c */
[----:B------:R-:W-:Y:S01]  /*5f30*/  RED.E.ADD.F32.FTZ.RN.STRONG.GPU [R2.64+0x4c00], R23 ;  /* 0x004c00170200798e */ /* 0x000fe2000c10e78c */
[C---:B--2---:R-:W-:Y:S03]  /*5f40*/  HMMA.16816.F32 R88, R12.reuse, R8, R88 ;  /* 0x000000080c58723c */ /* 0x044fe60000001858 */
[----:B------:R-:W1:Y:S04]  /*5f50*/  LDSM.16.MT88.4 R20, [R0+0x8080] ;  /* 0x008080000014783b */ /* 0x000e680000004200 */
[----:B------:R-:W-:Y:S01]  /*5f60*/  RED.E.ADD.F32.FTZ.RN.STRONG.GPU [R2.64+0x5000], R24 ;  /* 0x005000180200798e */ /* 0x000fe2000c10e78c */
[-C--:B------:R-:W-:Y:S03]  /*5f70*/  HMMA.16816.F32 R92, R12, R10.reuse, R92 ;  /* 0x0000000a0c5c723c */ /* 0x080fe6000000185c */
[----:B------:R-:W-:Y:S04]  /*5f80*/  RED.E.ADD.F32.FTZ.RN.STRONG.GPU [R2.64+0x5400], R25 ;  /* 0x005400190200798e */ /* 0x000fe8000c10e78c */
[----:B------:R-:W-:Y:S01]  /*5f90*/  RED.E.ADD.F32.FTZ.RN.STRONG.GPU [R2.64+0x5800], R26 ;  /* 0x0058001a0200798e */ /* 0x000fe2000c10e78c */
[C---:B------:R-:W-:Y:S03]  /*5fa0*/  HMMA.16816.F32 R96, R4.reuse, R10, R96 ;  /* 0x0000000a0460723c */ /* 0x040fe60000001860 */
[----:B------:R-:W-:Y:S04]  /*5fb0*/  LDSM.16.MT88.4 R8, [R0+0x8480] ;  /* 0x008480000008783b */ /* 0x000fe80000004200 */
[----:B------:R-:W-:Y:S01]  /*5fc0*/  RED.E.ADD.F32.FTZ.RN.STRONG.GPU [R2.64+0x5c00], R27 ;  /* 0x005c001b0200798e */ /* 0x000fe2000c10e78c */
[-C--:B---3--:R-:W-:Y:S03]  /*5fd0*/  HMMA.16816.F32 R100, R4, R16.reuse, R100 ;  /* 0x000000100464723c */ /* 0x088fe60000001864 */
[----:B------:R-:W2:Y:S05]  /*5fe0*/  LDSM.16.MT88.4 R24, [R0+0x6480] ;  /* 0x006480000018783b */ /* 0x000eaa0000004200 */
        /* <DEDUP_REMOVED lines=21> */
[-C--:B------:R-:W-:Y:S08]  /*6140*/  HMMA.16816.F32 R116, R28, R8.reuse, R116 ;  /* 0x000000081c74723c */ /* 0x080ff00000001874 */
        /* <DEDUP_REMOVED lines=80> */
.L_x_288:
[----:B------:R-:W-:Y:S05]  /*6650*/  @P2 BRA `(.L_x_308) ;  /* 0x0000119000002947 */ /* 0x000fea0003800000 */
[----:B------:R-:W2:Y:S01]  /*6660*/  LDL R85, [R1+0x48] ;  /* 0x0000480001557983 */ /* 0x000ea20000100800 */
[----:B------:R-:W-:Y:S02]  /*6670*/  F2FP.PACK_AB R36, R37, R36 ;  /* 0x000000242524723e */ /* 0x000fe400000000ff */
[----:B------:R-:W-:Y:S01]  /*6680*/  F2FP.PACK_AB R38, R39, R38 ;  /* 0x000000262726723e */ /* 0x000fe200000000ff */
[----:B------:R-:W1:Y:S01]  /*6690*/  S2R R31, SR_TID.X ;  /* 0x00000000001f7919 */ /* 0x000e620000002100 */
        /* <DEDUP_REMOVED lines=12> */
[----:B-1----:R-:W-:-:S02]  /*6760*/  SHF.R.S32.HI R30, RZ, 0x1f, R31 ;  /* 0x0000001fff1e7819 */ /* 0x002fc4000001141f */
[----:B------:R-:W-:Y:S02]  /*6770*/  F2FP.PACK_AB R60, R61, R60 ;  /* 0x0000003c3d3c723e */ /* 0x000fe400000000ff */
[CC--:B------:R-:W-:Y:S02]  /*6780*/  LEA.HI R3, R30.reuse, R31.reuse, RZ, 0x2 ;  /* 0x0000001f1e037211 */ /* 0x0c0fe400078f10ff */
[----:B------:R-:W-:Y:S02]  /*6790*/  LEA.HI R2, R30, R31, RZ, 0x5 ;  /* 0x0000001f1e027211 */ /* 0x000fe400078f28ff */
[--C-:B------:R-:W-:Y:S02]  /*67a0*/  SHF.R.S32.HI R28, RZ, 0x2, R3.reuse ;  /* 0x00000002ff1c7819 */ /* 0x100fe40000011403 */
[----:B------:R-:W-:Y:S02]  /*67b0*/  SHF.R.S32.HI R0, RZ, 0x1f, R3 ;  /* 0x0000001fff007819 */ /* 0x000fe40000011403 */
[----:B------:R-:W-:-:S02]  /*67c0*/  SHF.R.S32.HI R27, RZ, 0x5, R2 ;  /* 0x00000005ff1b7819 */ /* 0x000fc40000011402 */
[----:B------:R-:W-:Y:S02]  /*67d0*/  LEA.HI R0, R0, R28, RZ, 0x3 ;  /* 0x0000001c00007211 */ /* 0x000fe400078f18ff */
[----:B------:R-:W-:Y:S02]  /*67e0*/  LOP3.LUT R3, R3, 0xfffffffc, RZ, 0xc0, !PT ;  /* 0xfffffffc03037812 */ /* 0x000fe400078ec0ff */
[----:B------:R-:W-:Y:S02]  /*67f0*/  LOP3.LUT R0, R0, 0xfffffff8, RZ, 0xc0, !PT ;  /* 0xfffffff800007812 */ /* 0x000fe400078ec0ff */
[----:B------:R-:W-:Y:S01]  /*6800*/  LEA.HI R7, R30, R31, RZ, 0x7 ;  /* 0x0000001f1e077211 */ /* 0x000fe200078f38ff */
[----:B------:R-:W-:Y:S01]  /*6810*/  IMAD.IADD R29, R31, 0x1, -R3 ;  /* 0x000000011f1d7824 */ /* 0x000fe200078e0a03 */
[----:B------:R-:W-:Y:S01]  /*6820*/  F2FP.PACK_AB R62, R63, R62 ;  /* 0x0000003e3f3e723e */ /* 0x000fe200000000ff */
[----:B------:R-:W-:Y:S01]  /*6830*/  IMAD.IADD R4, R28, 0x1, -R0 ;  /* 0x000000011c047824 */ /* 0x000fe200078e0a00 */
[----:B------:R-:W-:-:S02]  /*6840*/  SHF.R.S32.HI R0, RZ, 0x1f, R2 ;  /* 0x0000001fff007819 */ /* 0x000fc40000011402 */
[----:B------:R-:W-:Y:S02]  /*6850*/  SHF.R.U32.HI R7, RZ, 0x4, R7 ;  /* 0x00000004ff077819 */ /* 0x000fe40000011607 */
[----:B------:R-:W-:Y:S02]  /*6860*/  LEA.HI R2, R4, R4, RZ, 0x1 ;  /* 0x0000000404027211 */ /* 0x000fe400078f08ff */
[----:B------:R-:W-:Y:S02]  /*6870*/  LEA.HI R0, R0, R27, RZ, 0x2 ;  /* 0x0000001b00007211 */ /* 0x000fe400078f10ff */
[----:B------:R-:W-:Y:S02]  /*6880*/  SHF.R.S32.HI R6, RZ, 0x1, R2 ;  /* 0x00000001ff067819 */ /* 0x000fe40000011402 */
[----:B------:R-:W-:Y:S02]  /*6890*/  LOP3.LUT R0, R0, 0x7ffffc, RZ, 0xc0, !PT ;  /* 0x007ffffc00007812 */ /* 0x000fe400078ec0ff */
[----:B------:R-:W-:Y:S01]  /*68a0*/  LOP3.LUT R3, R2, 0x3fffffe, RZ, 0xc0, !PT ;  /* 0x03fffffe02037812 */ /* 0x000fe200078ec0ff */
[C---:B------:R-:W-:Y:S01]  /*68b0*/  IMAD.SHL.U32 R5, R6.reuse, 0x40, RZ ;  /* 0x0000004006057824 */ /* 0x040fe200078e00ff */
[----:B------:R-:W-:Y:S01]  /*68c0*/  LOP3.LUT P0, RZ, R6, 0x2, RZ, 0xc0, !PT ;  /* 0x0000000206ff7812 */ /* 0x000fe2000780c0ff */
[----:B------:R-:W-:Y:S01]  /*68d0*/  IMAD.IADD R0, R27, 0x1, -R0 ;  /* 0x000000011b007824 */ /* 0x000fe200078e0a00 */
[----:B------:R-:W-:Y:S01]  /*68e0*/  F2FP.PACK_AB R68, R69, R68 ;  /* 0x000000444544723e */ /* 0x000fe200000000ff */
[----:B------:R-:W-:Y:S01]  /*68f0*/  IMAD.IADD R3, R4, 0x1, -R3 ;  /* 0x0000000104037824 */ /* 0x000fe200078e0a03 */
[----:B------:R-:W-:Y:S01]  /*6900*/  LOP3.LUT R2, R5, 0xc0, RZ, 0xc0, !PT ;  /* 0x000000c005027812 */ /* 0x000fe200078ec0ff */
[----:B------:R-:W-:Y:S01]  /*6910*/  IMAD R0, R0, 0x100, R29 ;  /* 0x0000010000007824 */ /* 0x000fe200078e021d */
[----:B------:R-:W-:-:S02]  /*6920*/  F2FP.PACK_AB R70, R71, R70 ;  /* 0x000000464746723e */ /* 0x000fc400000000ff */
[----:B------:R-:W-:Y:S01]  /*6930*/  LOP3.LUT R4, R2, 0x8, R7, 0xf8, !PT ;  /* 0x0000000802047812 */ /* 0x000fe200078ef807 */
[----:B------:R-:W-:Y:S01]  /*6940*/  IMAD R0, R3, 0x10, R0 ;  /* 0x0000001003007824 */ /* 0x000fe200078e0200 */
        /* <DEDUP_REMOVED lines=9> */
[----:B------:R-:W-:Y:S01]  /*69e0*/  BAR.SYNC.DEFER_BLOCKING 0x1, 0x100 ;  /* 0x0044000000007b1d */ /* 0x000fe20000010000 */
[----:B------:R-:W-:Y:S02]  /*69f0*/  F2FP.PACK_AB R78, R79, R78 ;  /* 0x0000004e4f4e723e */ /* 0x000fe400000000ff */
[----:B------:R-:W-:Y:S02]  /*6a00*/  F2FP.PACK_AB R26, R26, R84 ;  /* 0x000000541a1a723e */ /* 0x000fe400000000ff */
[C---:B------:R-:W-:Y:S02]  /*6a10*/  IADD3 R2, R0.reuse, 0x20, RZ ;  /* 0x0000002000027810 */ /* 0x040fe40007ffe0ff */
[----:B------:R-:W-:Y:S02]  /*6a20*/  @P0 IADD3 R2, R0, -0x20, RZ ;  /* 0xffffffe000020810 */ /* 0x000fe40007ffe0ff */
[----:B------:R-:W-:-:S02]  /*6a30*/  F2FP.PACK_AB R25, R25, R86 ;  /* 0x000000561919723e */ /* 0x000fc400000000ff */
[----:B------:R-:W-:Y:S02]  /*6a40*/  F2FP.PACK_AB R22, R22, R96 ;  /* 0x000000601616723e */ /* 0x000fe400000000ff */
[----:B------:R-:W-:Y:S02]  /*6a50*/  F2FP.PACK_AB R21, R21, R98 ;  /* 0x000000621515723e */ /* 0x000fe400000000ff */
[----:B------:R-:W-:Y:S02]  /*6a60*/  F2FP.PACK_AB R24, R24, R88 ;  /* 0x000000581818723e */ /* 0x000fe400000000ff */
[----:B------:R-:W-:Y:S02]  /*6a70*/  F2FP.PACK_AB R23, R23, R90 ;  /* 0x0000005a1717723e */ /* 0x000fe400000000ff */
[----:B------:R-:W-:Y:S02]  /*6a80*/  F2FP.PACK_AB R20, R20, R92 ;  /* 0x0000005c1414723e */ /* 0x000fe400000000ff */
[----:B------:R-:W-:-:S02]  /*6a90*/  F2FP.PACK_AB R19, R19, R94 ;  /* 0x0000005e1313723e */ /* 0x000fc400000000ff */
[----:B------:R-:W-:Y:S01]  /*6aa0*/  F2FP.PACK_AB R18, R18, R100 ;  /* 0x000000641212723e */ /* 0x000fe200000000ff */
[----:B------:R-:W-:Y:S01]  /*6ab0*/  STS [R0+0x6080], R36 ;  /* 0x0060802400007388 */ /* 0x000fe20000000800 */
[----:B------:R-:W-:Y:S02]  /*6ac0*/  F2FP.PACK_AB R17, R17, R102 ;  /* 0x000000661111723e */ /* 0x000fe400000000ff */
[----:B------:R-:W-:Y:S01]  /*6ad0*/  F2FP.PACK_AB R14, R14, R112 ;  /* 0x000000700e0e723e */ /* 0x000fe200000000ff */
[----:B------:R-:W-:Y:S01]  /*6ae0*/  STS [R0+0x6280], R38 ;  /* 0x0062802600007388 */ /* 0x000fe20000000800 */
[----:B------:R-:W-:Y:S02]  /*6af0*/  F2FP.PACK_AB R13, R13, R114 ;  /* 0x000000720d0d723e */ /* 0x000fe400000000ff */
[----:B------:R-:W-:Y:S01]  /*6b00*/  F2FP.PACK_AB R16, R105, R104 ;  /* 0x000000686910723e */ /* 0x000fe200000000ff */
[----:B------:R-:W-:Y:S01]  /*6b10*/  STS [R2+0x6080], R48 ;  /* 0x0060803002007388 */ /* 0x000fe20000000800 */
[----:B------:R-:W-:-:S02]  /*6b20*/  F2FP.PACK_AB R15, R15, R106 ;  /* 0x0000006a0f0f723e */ /* 0x000fc400000000ff */
[----:B------:R-:W-:Y:S01]  /*6b30*/  F2FP.PACK_AB R9, R9, R108 ;  /* 0x0000006c0909723e */ /* 0x000fe200000000ff */
[----:B------:R-:W-:Y:S01]  /*6b40*/  STS [R2+0x6280], R50 ;  /* 0x0062803202007388 */ /* 0x000fe20000000800 */
[----:B-----5:R-:W-:Y:S02]  /*6b50*/  F2FP.PACK_AB R8, R111, R110 ;  /* 0x0000006e6f08723e */ /* 0x020fe400000000ff */
        /* <DEDUP_REMOVED lines=8> */
[----:B------:R-:W-:Y:S02]  /*6be0*/  F2FP.PACK_AB R12, R123, R122 ;  /* 0x0000007a7b0c723e */ /* 0x000fe400000000ff */
[----:B------:R-:W-:Y:S01]  /*6bf0*/  F2FP.PACK_AB R11, R11, R124 ;  /* 0x0000007c0b0b723e */ /* 0x000fe200000000ff */
[----:B------:R-:W-:Y:S01]  /*6c00*/  STS [R2+0x7280], R46 ;  /* 0x0072802e02007388 */ /* 0x000fe20000000800 */
[----:B------:R-:W-:Y:S02]  /*6c10*/  F2FP.PACK_AB R10, R10, R126 ;  /* 0x0000007e0a0a723e */ /* 0x000fe400000000ff */
[----:B------:R-:W-:Y:S01]  /*6c20*/  ISETP.NE.U32.AND P0, PT, RZ, c[0x0][0x360], PT ;  /* 0x0000d800ff007a0c */ /* 0x000fe20003f05070 */
[----:B------:R-:W-:Y:S01]  /*6c30*/  STS [R0+0x8080], R52 ;  /* 0x0080803400007388 */ /* 0x000fe20000000800 */
[----:B------:R-:W-:-:S02]  /*6c40*/  ISETP.NE.U32.AND P1, PT, RZ, c[0x0][0x358], PT ;  /* 0x0000d600ff007a0c */ /* 0x000fc40003f25070 */
[----:B------:R-:W-:Y:S01]  /*6c50*/  ISETP.NE.AND.EX P0, PT, RZ, c[0x0][0x364], PT, P0 ;  /* 0x0000d900ff007a0c */ /* 0x000fe20003f05300 */
[----:B------:R-:W-:Y:S01]  /*6c60*/  STS [R0+0x8280], R54 ;  /* 0x0082803600007388 */ /* 0x000fe20000000800 */
[----:B------:R-:W-:-:S03]  /*6c70*/  ISETP.NE.AND.EX P1, PT, RZ, c[0x0][0x35c], PT, P1 ;  /* 0x0000d700ff007a0c */ /* 0x000fc60003f25310 */
        /* <DEDUP_REMOVED lines=36> */
[----:B-1----:R-:W-:-:S03]  /*6ec0*/  IMAD.MOV.U32 R8, RZ, RZ, 0x4 ;  /* 0x00000004ff087424 */ /* 0x002fc600078e00ff */
[----:B------:R-:W-:Y:S04]  /*6ed0*/  STS [R2+0x5080], R11 ;  /* 0x0050800b02007388 */ /* 0x000fe80000000800 */
[----:B------:R1:W-:Y:S01]  /*6ee0*/  STS [R2+0x5280], R10 ;  /* 0x0052800a02007388 */ /* 0x0003e20000000800 */
[----:B--2---:R-:W-:-:S03]  /*6ef0*/  IMAD.WIDE R6, R85, R8, c[0x0][0x358] ;  /* 0x0000d60055067625 */ /* 0x004fc600078e0208 */
[----:B------:R-:W-:Y:S01]  /*6f00*/  BAR.SYNC.DEFER_BLOCKING 0x1, 0x100 ;  /* 0x0044000000007b1d */ /* 0x000fe20000010000 */
[----:B-1----:R-:W-:Y:S02]  /*6f10*/  IMAD.MOV.U32 R10, RZ, RZ, c[0x0][0x2f0] ;  /* 0x0000bc00ff0a7624 */ /* 0x002fe400078e00ff */
        /* <DEDUP_REMOVED lines=8> */
[----:B------:R-:W2:Y:S04]  /*6fa0*/  LDG.E R2, [R6.64] ;  /* 0x0000000c06027981 */ /* 0x000ea8000c1e1900 */
[----:B------:R-:W2:Y:S02]  /*6fb0*/  LDG.E R0, [R6.64+0x4] ;  /* 0x0000040c06007981 */ /* 0x000ea4000c1e1900 */
[----:B--2--5:R-:W-:-:S02]  /*6fc0*/  IADD3 R10, -R2, R0, RZ ;  /* 0x00000000020a7210 */ /* 0x024fc40007ffe1ff */
.L_x_309:
[----:B-1----:R-:W-:Y:S01]  /*6fd0*/  LEA.HI R0, R30, R31, RZ, 0x3 ;  /* 0x0000001f1e007211 */ /* 0x002fe200078f18ff */
[----:B------:R-:W-:Y:S01]  /*6fe0*/  IMAD.SHL.U32 R2, R29, 0x8, RZ ;  /* 0x000000081d027824 */ /* 0x000fe200078e00ff */
[----:B------:R-:W-:Y:S01]  /*6ff0*/  LEA.HI R3, R28, R28, RZ, 0x1 ;  /* 0x0000001c1c037211 */ /* 0x000fe200078f08ff */
[----:B------:R-:W1:Y:S01]  /*7000*/  S2R R31, SR_CTAID.Y ;  /* 0x00000000001f7919 */ /* 0x000e620000002600 */
[----:B-----5:R-:W-:Y:S01]  /*7010*/  IADD3 R10, R10, -UR10, RZ ;  /* 0x8000000a0a0a7c10 */ /* 0x020fe2000fffe0ff */
[----:B------:R-:W-:Y:S01]  /*7020*/  IMAD.SHL.U32 R0, R0, 0x8, RZ ;  /* 0x0000000800007824 */ /* 0x000fe200078e00ff */
[----:B------:R-:W-:Y:S01]  /*7030*/  LOP3.LUT R3, R3, 0x3fffffe, RZ, 0xc0, !PT ;  /* 0x03fffffe03037812 */ /* 0x000fe200078ec0ff */
[----:B------:R-:W-:Y:S01]  /*7040*/  BSSY B0, `(.L_x_310) ;  /* 0x0000038000007945 */ /* 0x000fe20003800000 */
[----:B------:R-:W-:-:S02]  /*7050*/  IMNMX R15, R10, 0x80, PT ;  /* 0x000000800a0f7817 */ /* 0x000fc40003800200 */
[----:B------:R-:W-:Y:S01]  /*7060*/  LOP3.LUT R0, R0, 0xc0, RZ, 0xc0, !PT ;  /* 0x000000c000007812 */ /* 0x000fe200078ec0ff */
[----:B------:R-:W-:Y:S01]  /*7070*/  IMAD.IADD R3, R28, 0x1, -R3 ;  /* 0x000000011c037824 */ /* 0x000fe200078e0a03 */
[----:B------:R-:W-:Y:S02]  /*7080*/  SHF.R.S32.HI R8, RZ, 0x1f, R85 ;  /* 0x0000001fff087819 */ /* 0x000fe40000011455 */
[----:B------:R-:W-:Y:S01]  /*7090*/  LOP3.LUT R6, R0, 0x18, R2, 0xf8, !PT ;  /* 0x0000001800067812 */ /* 0x000fe200078ef802 */
[----:B------:R-:W-:Y:S01]  /*70a0*/  IMAD R3, R27, 0x8, R3 ;  /* 0x000000081b037824 */ /* 0x000fe200078e0203 */
[----:B------:R-:W-:Y:S02]  /*70b0*/  SHF.R.U32.HI R0, RZ, 0x3, R0 ;  /* 0x00000003ff007819 */ /* 0x000fe40000011600 */
[----:B------:R-:W-:Y:S02]  /*70c0*/  ISETP.GE.AND P4, PT, R28, R15, PT ;  /* 0x0000000f1c00720c */ /* 0x000fe40003f86270 */
[----:B------:R-:W-:-:S02]  /*70d0*/  LOP3.LUT R0, R6, R0, RZ, 0x3c, !PT ;  /* 0x0000000006007212 */ /* 0x000fc400078e3cff */
[----:B------:R-:W-:Y:S02]  /*70e0*/  SEL R30, R8, RZ, !P1 ;  /* 0x000000ff081e7207 */ /* 0x000fe40004800000 */
[----:B------:R-:W-:Y:S01]  /*70f0*/  IADD3 R4, P0, R28, R4, RZ ;  /* 0x000000041c047210 */ /* 0x000fe20007f1e0ff */
[----:B------:R-:W-:Y:S01]  /*7100*/  IMAD.U32 R0, R3, 0x20, R0 ;  /* 0x0000002003007824 */ /* 0x000fe200078e0000 */
[--C-:B------:R-:W-:Y:S01]  /*7110*/  SHF.R.S32.HI R3, RZ, 0x1f, R2.reuse ;  /* 0x0000001fff037819 */ /* 0x100fe20000011402 */
[----:B------:R-:W-:Y:S01]  /*7120*/  IMAD R8, R30, c[0x0][0x340], RZ ;  /* 0x0000d0001e087a24 */ /* 0x000fe200078e02ff */
[----:B-1----:R-:W-:Y:S01]  /*7130*/  SHF.R.S32.HI R68, RZ, 0x1f, R31 ;  /* 0x0000001fff447819 */ /* 0x002fe2000001141f */
[----:B------:R-:W-:Y:S01]  /*7140*/  IMAD.SHL.U32 R0, R0, 0x2, RZ ;  /* 0x0000000200007824 */ /* 0x000fe200078e00ff */
[----:B------:R-:W-:Y:S01]  /*7150*/  SEL R14, R85, RZ, !P1 ;  /* 0x000000ff550e7207 */ /* 0x000fe20004800000 */
[----:B------:R-:W-:Y:S01]  /*7160*/  IMAD.WIDE.U32 R6, R31, c[0x0][0x338], R2 ;  /* 0x0000ce001f067a25 */ /* 0x000fe200078e0002 */
[----:B------:R-:W-:-:S02]  /*7170*/  LEA.HI.X.SX32 R5, R28, R5, 0x1, P0 ;  /* 0x000000051c057211 */ /* 0x000fc400000f0eff */
[----:B------:R1:W2:Y:S01]  /*7180*/  LDS.128 R40, [R0+0x7080] ;  /* 0x0070800000287984 */ /* 0x0002a20000000c00 */
[----:B------:R-:W-:Y:S01]  /*7190*/  IMAD R9, R68, c[0x0][0x338], RZ ;  /* 0x0000ce0044097a24 */ /* 0x000fe200078e02ff */
[----:B------:R-:W-:Y:S01]  /*71a0*/  IADD3 R29, R2, 0x20, RZ ;  /* 0x00000020021d7810 */ /* 0x000fe20007ffe0ff */
[----:B------:R-:W-:Y:S01]  /*71b0*/  IMAD R8, R14, c[0x0][0x344], R8 ;  /* 0x0000d1000e087a24 */ /* 0x000fe200078e0208 */
[----:B------:R1:W3:Y:S01]  /*71c0*/  LDS.128 R36, [R0+0x9080] ;  /* 0x0090800000247984 */ /* 0x0002e20000000c00 */
[----:B------:R-:W-:-:S03]  /*71d0*/  IMAD R9, R31, c[0x0][0x33c], R9 ;  /* 0x0000cf001f097a24 */ /* 0x000fc600078e0209 */
[----:B------:R1:W4:Y:S01]  /*71e0*/  LDS.128 R32, [R0+0xb080] ;  /* 0x00b0800000207984 */ /* 0x0003220000000c00 */
[----:B------:R-:W-:Y:S02]  /*71f0*/  IMAD.IADD R7, R7, 0x1, R9 ;  /* 0x0000000107077824 */ /* 0x000fe400078e0209 */
[----:B------:R-:W-:Y:S01]  /*7200*/  IMAD.U32 R9, RZ, RZ, UR5 ;  /* 0x00000005ff097e24 */ /* 0x000fe2000f8e00ff */
[----:B------:R1:W1:Y:S01]  /*7210*/  LDS.128 R52, [R0+0x80] ;  /* 0x0000800000347984 */ /* 0x0002620000000c00 */
[----:B------:R-:W-:-:S03]  /*7220*/  IMAD.WIDE.U32 R12, R14, c[0x0][0x340], R6 ;  /* 0x0000d0000e0c7a25 */ /* 0x000fc600078e0006 */
[----:B------:R1:W1:Y:S01]  /*7230*/  LDS.128 R48, [R0+0x2080] ;  /* 0x0020800000307984 */ /* 0x0002620000000c00 */
[----:B------:R-:W-:-:S03]  /*7240*/  IMAD.WIDE R4, R9, 0x80, R4 ;  /* 0x0000008009047825 */ /* 0x000fc600078e0204 */
        /* <DEDUP_REMOVED lines=23> */
.L_x_311:
[----:B------:R-:W-:Y:S05]  /*73c0*/  BSYNC B0 ;  /* 0x0000000000007941 */ /* 0x000fea0003800000 */
.L_x_310:
[----:B------:R-:W-:Y:S01]  /*73d0*/  IADD3 R28, R28, 0x40, RZ ;  /* 0x000000401c1c7810 */ /* 0x000fe20007ffe0ff */
[----:B------:R-:W-:Y:S03]  /*73e0*/  BSSY B0, `(.L_x_312) ;  /* 0x0000014000007945 */ /* 0x000fe60003800000 */
[----:B------:R-:W-:-:S13]  /*73f0*/  ISETP.GE.AND P3, PT, R28, R15, PT ;  /* 0x0000000f1c00720c */ /* 0x000fda0003f66270 */
[----:B------:R-:W-:Y:S05]  /*7400*/  @P3 BRA `(.L_x_313) ;  /* 0x0000011000003947 */ /* 0x000fea0003800000 */
[----:B-1----:R-:W-:Y:S01]  /*7410*/  IADD3 R0, P0, R4, 0x40, RZ ;  /* 0x0000004004007810 */ /* 0x002fe20007f1e0ff */
        /* <DEDUP_REMOVED lines=16> */
.L_x_313:
[----:B------:R-:W-:Y:S05]  /*7520*/  BSYNC B0 ;  /* 0x0000000000007941 */ /* 0x000fea0003800000 */
.L_x_312:
[----:B-1----:R-:W-:Y:S01]  /*7530*/  IMAD R0, R68, c[0x0][0x308], RZ ;  /* 0x0000c20044007a24 */ /* 0x002fe200078e02ff */
        /* <DEDUP_REMOVED lines=23> */
.L_x_315:
[----:B------:R-:W-:Y:S05]  /*76b0*/  BSYNC B0 ;  /* 0x0000000000007941 */ /* 0x000fea0003800000 */
.L_x_314:
        /* <DEDUP_REMOVED lines=19> */
.L_x_308:
[----:B------:R-:W2:Y:S01]  /*77f0*/  LDL R10, [R1+0x48] ;  /* 0x00004800010a7983 */ /* 0x000ea20000100800 */
[----:B------:R-:W-:Y:S01]  /*7800*/  ISETP.NE.U32.AND P1, PT, RZ, c[0x0][0x358], PT ;  /* 0x0000d600ff007a0c */ /* 0x000fe20003f25070 */
[----:B------:R-:W-:Y:S01]  /*7810*/  IMAD.MOV.U32 R2, RZ, RZ, 0x4 ;  /* 0x00000004ff027424 */ /* 0x000fe200078e00ff */
[----:B------:R-:W-:-:S02]  /*7820*/  ISETP.NE.U32.AND P0, PT, RZ, c[0x0][0x360], PT ;  /* 0x0000d800ff007a0c */ /* 0x000fc40003f05070 */
[----:B------:R-:W-:Y:S02]  /*7830*/  ISETP.NE.AND.EX P1, PT, RZ, c[0x0][0x35c], PT, P1 ;  /* 0x0000d700ff007a0c */ /* 0x000fe40003f25310 */
[----:B------:R-:W-:Y:S01]  /*7840*/  ISETP.NE.AND.EX P0, PT, RZ, c[0x0][0x364], PT, P0 ;  /* 0x0000d900ff007a0c */ /* 0x000fe20003f05300 */
[----:B--2---:R-:W-:-:S10]  /*7850*/  IMAD.WIDE R4, R10, R2, c[0x0][0x358] ;  /* 0x0000d6000a047625 */ /* 0x004fd400078e0202 */
[----:B------:R-:W2:Y:S01]  /*7860*/  @P1 LDG.E R0, [R4.64] ;  /* 0x0000000c04001981 */ /* 0x000ea2000c1e1900 */
[----:B-----5:R-:W-:Y:S02]  /*7870*/  IMAD.MOV.U32 R8, RZ, RZ, c[0x0][0x2f0] ;  /* 0x0000bc00ff087624 */ /* 0x020fe400078e00ff */
[----:B------:R-:W-:-:S05]  /*7880*/  @P0 IMAD.WIDE R2, R10, R2, c[0x0][0x360] ;  /* 0x0000d8000a020625 */ /* 0x000fca00078e0202 */
[----:B------:R1:W5:Y:S02]  /*7890*/  @P0 LDG.E R8, [R2.64] ;  /* 0x0000000c02080981 */ /* 0x000364000c1e1900 */
[----:B-1----:R-:W-:Y:S02]  /*78a0*/  CS2R R2, SRZ ;  /* 0x0000000000027805 */ /* 0x002fe4000001ff00 */
[--C-:B--2---:R-:W-:Y:S01]  /*78b0*/  @P1 SHF.R.S32.HI R3, RZ, 0x1f, R0.reuse ;  /* 0x0000001fff031819 */ /* 0x104fe20000011400 */
[----:B------:R-:W-:Y:S01]  /*78c0*/  @P1 IMAD.MOV.U32 R2, RZ, RZ, R0 ;  /* 0x000000ffff021224 */ /* 0x000fe200078e0000 */
[----:B------:R-:W-:Y:S05]  /*78d0*/  @P0 BRA `(.L_x_316) ;  /* 0x0000004000000947 */ /* 0x000fea0003800000 */
[----:B------:R-:W-:Y:S05]  /*78e0*/  @!P1 BRA `(.L_x_316) ;  /* 0x0000003000009947 */ /* 0x000fea0003800000 */
[----:B------:R1:W2:Y:S04]  /*78f0*/  LDG.E R0, [R4.64] ;  /* 0x0000000c04007981 */ /* 0x0002a8000c1e1900 */
[----:B-1----:R-:W2:Y:S02]  /*7900*/  LDG.E R4, [R4.64+0x4] ;  /* 0x0000040c04047981 */ /* 0x002ea4000c1e1900 */
[----:B--2--5:R-:W-:-:S03]  /*7910*/  IADD3 R8, -R0, R4, RZ ;  /* 0x0000000400087210 */ /* 0x024fc60007ffe1ff */
.L_x_316:
[----:B------:R-:W1:Y:S01]  /*7920*/  S2R R5, SR_TID.X ;  /* 0x0000000000057919 */ /* 0x000e620000002100 */
[----:B-----5:R-:W-:Y:S01]  /*7930*/  IADD3 R15, R8, -UR10, RZ ;  /* 0x8000000a080f7c10 */ /* 0x020fe2000fffe0ff */
[----:B------:R-:W-:Y:S01]  /*7940*/  BSSY B0, `(.L_x_317) ;  /* 0x000002a000007945 */ /* 0x000fe20003800000 */
[----:B------:R-:W-:Y:S01]  /*7950*/  SHF.R.S32.HI R9, RZ, 0x1f, R10 ;  /* 0x0000001fff097819 */ /* 0x000fe2000001140a */
[----:B------:R-:W2:Y:S01]  /*7960*/  S2R R19, SR_CTAID.Y ;  /* 0x0000000000137919 */ /* 0x000ea20000002600 */
[----:B------:R-:W-:-:S02]  /*7970*/  SEL R14, R10, RZ, !P1 ;  /* 0x000000ff0a0e7207 */ /* 0x000fc40004800000 */
[----:B------:R-:W-:Y:S02]  /*7980*/  SEL R18, R9, RZ, !P1 ;  /* 0x000000ff09127207 */ /* 0x000fe40004800000 */
[----:B-1----:R-:W-:-:S04]  /*7990*/  SHF.R.S32.HI R4, RZ, 0x1f, R5 ;  /* 0x0000001fff047819 */ /* 0x002fc80000011405 */
[----:B------:R-:W-:Y:S02]  /*79a0*/  LEA.HI R4, R4, R5, RZ, 0x2 ;  /* 0x0000000504047211 */ /* 0x000fe400078f10ff */
[----:B--2---:R-:W-:Y:S02]  /*79b0*/  SHF.R.S32.HI R20, RZ, 0x1f, R19 ;  /* 0x0000001fff147819 */ /* 0x004fe40000011413 */
[----:B------:R-:W-:-:S03]  /*79c0*/  LOP3.LUT R0, R4, 0x1ffffffc, RZ, 0xc0, !PT ;  /* 0x1ffffffc04007812 */ /* 0x000fc600078ec0ff */
[----:B------:R-:W-:Y:S02]  /*79d0*/  IMAD R7, R20, c[0x0][0x308], RZ ;  /* 0x0000c20014077a24 */ /* 0x000fe400078e02ff */
[----:B------:R-:W-:Y:S02]  /*79e0*/  IMAD.IADD R0, R5, 0x1, -R0 ;  /* 0x0000000105007824 */ /* 0x000fe400078e0a00 */
[----:B------:R-:W-:Y:S02]  /*79f0*/  IMAD R7, R19, c[0x0][0x30c], R7 ;  /* 0x0000c30013077a24 */ /* 0x000fe400078e0207 */
[----:B------:R-:W-:Y:S01]  /*7a00*/  IMAD.SHL.U32 R12, R0, 0x8, RZ ;  /* 0x00000008000c7824 */ /* 0x000fe200078e00ff */
[----:B------:R-:W-:-:S04]  /*7a10*/  SHF.R.S32.HI R0, RZ, 0x2, R4 ;  /* 0x00000002ff007819 */ /* 0x000fc80000011404 */
[--C-:B------:R-:W-:Y:S02]  /*7a20*/  SHF.R.S32.HI R13, RZ, 0x1f, R12.reuse ;  /* 0x0000001fff0d7819 */ /* 0x100fe4000001140c */
[C---:B------:R-:W-:Y:S02]  /*7a30*/  ISETP.GE.AND P4, PT, R0.reuse, R15, PT ;  /* 0x0000000f0000720c */ /* 0x040fe40003f86270 */
[----:B------:R-:W-:Y:S01]  /*7a40*/  IADD3 R6, P0, R0, R2, RZ ;  /* 0x0000000200067210 */ /* 0x000fe20007f1e0ff */
[----:B------:R-:W-:Y:S01]  /*7a50*/  IMAD.WIDE.U32 R4, R19, c[0x0][0x308], R12 ;  /* 0x0000c20013047a25 */ /* 0x000fe200078e000c */
[C---:B------:R-:W-:Y:S02]  /*7a60*/  IADD3 R16, R12.reuse, 0x20, RZ ;  /* 0x000000200c107810 */ /* 0x040fe40007ffe0ff */
[----:B------:R-:W-:Y:S01]  /*7a70*/  IADD3 R17, R12, 0x40, RZ ;  /* 0x000000400c117810 */ /* 0x000fe20007ffe0ff */
[----:B------:R-:W-:Y:S01]  /*7a80*/  IMAD.IADD R5, R7, 0x1, R5 ;  /* 0x0000000107057824 */ /* 0x000fe200078e0205 */
[----:B------:R-:W-:Y:S01]  /*7a90*/  LEA.HI.X.SX32 R7, R0, R3, 0x1, P0 ;  /* 0x0000000300077211 */ /* 0x000fe200000f0eff */
[----:B------:R-:W-:-:S02]  /*7aa0*/  IMAD R2, R18, c[0x0][0x310], RZ ;  /* 0x0000c40012027a24 */ /* 0x000fc400078e02ff */
[----:B------:R-:W-:Y:S02]  /*7ab0*/  IMAD.U32 R3, RZ, RZ, UR5 ;  /* 0x00000005ff037e24 */ /* 0x000fe4000f8e00ff */
[C---:B------:R-:W-:Y:S02]  /*7ac0*/  IMAD R2, R14.reuse, c[0x0][0x314], R2 ;  /* 0x0000c5000e027a24 */ /* 0x040fe400078e0202 */
[----:B------:R-:W-:-:S04]  /*7ad0*/  IMAD.WIDE.U32 R10, R14, c[0x0][0x310], R4 ;  /* 0x0000c4000e0a7a25 */ /* 0x000fc800078e0004 */
[----:B------:R-:W-:-:S04]  /*7ae0*/  IMAD.WIDE R6, R3, 0x80, R6 ;  /* 0x0000008003067825 */ /* 0x000fc800078e0206 */
        /* <DEDUP_REMOVED lines=15> */
.L_x_318:
[----:B------:R-:W-:Y:S05]  /*7be0*/  BSYNC B0 ;  /* 0x0000000000007941 */ /* 0x000fea0003800000 */
.L_x_317:
[----:B------:R-:W-:Y:S01]  /*7bf0*/  IADD3 R0, R0, 0x40, RZ ;  /* 0x0000004000007810 */ /* 0x000fe20007ffe0ff */
[----:B------:R-:W-:Y:S03]  /*7c00*/  BSSY B0, `(.L_x_319) ;  /* 0x0000012000007945 */ /* 0x000fe60003800000 */
[----:B------:R-:W-:-:S13]  /*7c10*/  ISETP.GE.AND P3, PT, R0, R15, PT ;  /* 0x0000000f0000720c */ /* 0x000fda0003f66270 */
        /* <DEDUP_REMOVED lines=16> */
.L_x_320:
[----:B------:R-:W-:Y:S05]  /*7d20*/  BSYNC B0 ;  /* 0x0000000000007941 */ /* 0x000fea0003800000 */
.L_x_319:
        /* <DEDUP_REMOVED lines=23> */
.L_x_322:
[----:B------:R-:W-:Y:S05]  /*7ea0*/  BSYNC B0 ;  /* 0x0000000000007941 */ /* 0x000fea0003800000 */
.L_x_321:
        /* <DEDUP_REMOVED lines=18> */
.L_x_323:
        /* <DEDUP_REMOVED lines=11> */
.L_x_1396:


//--------------------- .text._ZN7cutlass13device_kernelIN5flash19enable_sm80_to_sm89INS1_16FlashAttnBwdSm80INS1_25CollectiveMainloopBwdSm80ILi2ELi1EN4cute5tupleIJNS5_1CILi64EEENS7_ILi128EEENS7_ILi96EEEEEENS_6half_tEfNS_4arch4Sm80ELb0ELb1ELb0ELb1ELb1ELb0ELb0ELb0ELi2ELi2ELi4ELi2ELb1EEENS1_21CollectiveEpilogueBwdISB_SC_SE_Li256ELb1ELb0ELi2EEENS1_19SingleTileSchedulerILb1ELb0ELb0ELi128EEEEEEEEEvNT_6ParamsE --------------------------
	.section	.text._ZN7cutlass13device_kernelIN5flash19enable_sm80_to_sm89INS1_16FlashAttnBwdSm80INS1_25CollectiveMainloopBwdSm80ILi2ELi1EN4cute5tupleIJNS5_1CILi64EEENS7_ILi128EEENS7_ILi96EEEEEENS_6half_tEfNS_4arch4Sm80ELb0ELb1ELb0ELb1ELb1ELb0ELb0ELb0ELi2ELi2ELi4ELi2ELb1EEENS1_21CollectiveEpilogueBwdISB_SC_SE_Li256ELb1ELb0ELi2EEENS1_19SingleTileSchedulerILb1ELb0ELb0ELi128EEEEEEEEEvNT_6ParamsE,"ax",@progbits
	.sectioninfo	@"SHI_REGISTERS=255"
	.align	128
.text._ZN7cutlass13device_kernelIN5flash19enable_sm80_to_sm89INS1_16FlashAttnBwdSm80INS1_25CollectiveMainloopBwdSm80ILi2ELi1EN4cute5tupleIJNS5_1CILi64EEENS7_ILi128EEENS7_ILi96EEEEEENS_6half_tEfNS_4arch4Sm80ELb0ELb1ELb0ELb1ELb1ELb0ELb0ELb0ELi2ELi2ELi4ELi2ELb1EEENS1_21CollectiveEpilogueBwdISB_SC_SE_Li256ELb1ELb0ELi2EEENS1_19SingleTileSchedulerILb1ELb0ELb0ELi128EEEEEEEEEvNT_6ParamsE:
        .type           _ZN7cutlass13device_kernelIN5flash19enable_sm80_to_sm89INS1_16FlashAttnBwdSm80INS1_25CollectiveMainloopBwdSm80ILi2ELi1EN4cute5tupleIJNS5_1CILi64EEENS7_ILi128EEENS7_ILi96EEEEEENS_6half_tEfNS_4arch4Sm80ELb0ELb1ELb0ELb1ELb1ELb0ELb0ELb0ELi2ELi2ELi4ELi2ELb1EEENS1_21CollectiveEpilogueBwdISB_SC_SE_Li256ELb1ELb0ELi2EEENS1_19SingleTileSchedulerILb1ELb0ELb0ELi128EEEEEEEEEvNT_6ParamsE,@function
        .size           _ZN7cutlass13device_kernelIN5flash19enable_sm80_to_sm89INS1_16FlashAttnBwdSm80INS1_25CollectiveMainloopBwdSm80ILi2ELi1EN4cute5tupleIJNS5_1CILi64EEENS7_ILi128EEENS7_ILi96EEEEEENS_6half_tEfNS_4arch4Sm80ELb0ELb1ELb0ELb1ELb1ELb0ELb0ELb0ELi2ELi2ELi4ELi2ELb1EEENS1_21CollectiveEpilogueBwdISB_SC_SE_Li256ELb1ELb0ELi2EEENS1_19SingleTileSchedulerILb1ELb0ELb0ELi128EEEEEEEEEvNT_6ParamsE,(.L_x_1397 - _ZN7cutlass13device_kernelIN5flash19enable_sm80_to_sm89INS1_16FlashAttnBwdSm80INS1_25CollectiveMainloopBwdSm80ILi2ELi1EN4cute5tupleIJNS5_1CILi64EEENS7_ILi128EEENS7_ILi96EEEEEENS_6half_tEfNS_4arch4Sm80ELb0ELb1ELb0ELb1ELb1ELb0ELb0ELb0ELi2ELi2ELi4ELi2ELb1EEENS1_21CollectiveEpilogueBwdISB_SC_SE_Li256ELb1ELb0ELi2EEENS1_19SingleTileSchedulerILb1ELb0ELb0ELi128EEEEEEEEEvNT_6ParamsE)
        .other          _ZN7cutlass13device_kernelIN5flash19enable_sm80_to_sm89INS1_16FlashAttnBwdSm80INS1_25CollectiveMainloopBwdSm80ILi2ELi1EN4cute5tupleIJNS5_1CILi64EEENS7_ILi128EEENS7_ILi96EEEEEENS_6half_tEfNS_4arch4Sm80ELb0ELb1ELb0ELb1ELb1ELb0ELb0ELb0ELi2ELi2ELi4ELi2ELb1EEENS1_21CollectiveEpilogueBwdISB_SC_SE_Li256ELb1ELb0ELi2EEENS1_19SingleTileSchedulerILb1ELb0ELb0ELi128EEEEEEEEEvNT_6ParamsE,@"STO_CUDA_ENTRY STV_DEFAULT"
_ZN7cutlass13device_kernelIN5flash19enable_sm80_to_sm89INS1_16FlashAttnBwdSm80INS1_25CollectiveMainloopBwdSm80ILi2ELi1EN4cute5tupleIJNS5_1CILi64EEENS7_ILi128EEENS7_ILi96EEEEEENS_6half_tEfNS_4arch4Sm80ELb0ELb1ELb0ELb1ELb1ELb0ELb0ELb0ELi2ELi2ELi4ELi2ELb1EEENS1_21CollectiveEpilogueBwdISB_SC_SE_Li256ELb1ELb0ELi2EEENS1_19SingleTileSchedulerILb1ELb0ELb0ELi128EEEEEEEEEvNT_6ParamsE:
        /* <DEDUP_REMOVED lines=18> */
.L_x_325:
        /* <DEDUP_REMOVED lines=8> */
.L_x_327:
[----:B------:R-:W-:Y:S02]  /*01a0*/  MOV R0, c[0x0][0x3a4] ;  /* 0x0000e90000007a02 */ /* 0x000fe40000000f00 */
.L_x_326:
[----:B------:R-:W-:-:S06]  /*01b0*/  USHF.L.U32 UR10, UR5, 0x7, URZ ;  /* 0x00000007050a7899 */ /* 0x000fcc000800063f */
[----:B-----5:R-:W-:-:S04]  /*01c0*/  ISETP.LE.AND P0, PT, R0, UR10, PT ;  /* 0x0000000a00007c0c */ /* 0x020fc8000bf03270 */
[----:B------:R-:W-:-:S05]  /*01d0*/  SEL R0, R5, 0xffffffff, !P0 ;  /* 0xffffffff05007807 */ /* 0x000fca0004000000 */
[----:B------:R2:W-:Y:S01]  /*01e0*/  STL [R1+0x48], R0 ;  /* 0x0000480001007387 */ /* 0x0005e20000100800 */
[----:B------:R-:W-:Y:S05]  /*01f0*/  BRA `(.L_x_328) ;  /* 0x0000012000007947 */ /* 0x000fea0003800000 */
.L_x_324:
[----:B--2-4-:R-:W-:-:S04]  /*0200*/  ISETP.NE.U32.AND P0, PT, RZ, c[0x0][0x3c0], PT ;  /* 0x0000f000ff007a0c */ /* 0x014fc80003f05070 */
[----:B------:R-:W-:-:S13]  /*0210*/  ISETP.NE.AND.EX P0, PT, RZ, c[0x0][0x3c4], PT, P0 ;  /* 0x0000f100ff007a0c */ /* 0x000fda0003f05300 */
[----:B------:R-:W-:Y:S05]  /*0220*/  @!P0 BRA `(.L_x_329) ;  /* 0x0000002000008947 */ /* 0x000fea0003800000 */
[----:B------:R1:W5:Y:S01]  /*0230*/  LDG.E R0, [R2.64] ;  /* 0x0000000c02007981 */ /* 0x000362000c1e1900 */
[----:B------:R-:W-:Y:S05]  /*0240*/  BRA `(.L_x_330) ;  /* 0x0000009000007947 */ /* 0x000fea0003800000 */
.L_x_329:
        /* <DEDUP_REMOVED lines=8> */
.L_x_331:
[----:B------:R-:W-:Y:S02]  /*02d0*/  MOV R0, c[0x0][0x3a4] ;  /* 0x0000e90000007a02 */ /* 0x000fe40000000f00 */
.L_x_330:
[----:B------:R-:W-:-:S06]  /*02e0*/  USHF.L.U32 UR10, UR5, 0x7, URZ ;  /* 0x00000007050a7899 */ /* 0x000fcc000800063f */
[----:B-----5:R-:W-:-:S04]  /*02f0*/  ISETP.LE.AND P0, PT, R0, UR10, PT ;  /* 0x0000000a00007c0c */ /* 0x020fc8000bf03270 */
[----:B------:R-:W-:-:S05]  /*0300*/  SEL R0, R5, 0xffffffff, !P0 ;  /* 0xffffffff05007807 */ /* 0x000fca0004000000 */
[----:B------:R2:W-:Y:S04]  /*0310*/  STL [R1+0x48], R0 ;  /* 0x0000480001007387 */ /* 0x0005e80000100800 */
.L_x_328:
        /* <DEDUP_REMOVED lines=33> */
.L_x_332:
[----:B-1-3--:R-:W-:-:S04]  /*0530*/  ISETP.NE.U32.AND P1, PT, RZ, c[0x0][0x2e0], PT ;  /* 0x0000b800ff007a0c */ /* 0x00afc80003f25070 */
[----:B------:R-:W-:-:S13]  /*0540*/  ISETP.NE.AND.EX P1, PT, RZ, c[0x0][0x2e4], PT, P1 ;  /* 0x0000b900ff007a0c */ /* 0x000fda0003f25310 */
[----:B------:R-:W-:Y:S05]  /*0550*/  @!P1 BRA `(.L_x_333) ;  /* 0x0000004000009947 */ /* 0x000fea0003800000 */
[----:B------:R-:W-:-:S05]  /*0560*/  IMAD.WIDE R2, R87, R9, c[0x0][0x2e0] ;  /* 0x0000b80057027625 */ /* 0x000fca00078e0209 */
[----:B------:R-:W2:Y:S02]  /*0570*/  LDG.E R0, [R2.64] ;  /* 0x0000000c02007981 */ /* 0x000ea4000c1e1900 */
[----:B--2---:R1:W2:Y:S02]  /*0580*/  R2UR UR17, R0 ;  /* 0x00000000001173c2 */ /* 0x0042a400000e0000 */
[----:B-12---:R-:W-:Y:S05]  /*0590*/  BRA `(.L_x_334) ;  /* 0x0000006000007947 */ /* 0x006fea0003800000 */
.L_x_333:
[----:B------:R-:W-:Y:S05]  /*05a0*/  @!P3 BRA `(.L_x_334) ;  /* 0x000000500000b947 */ /* 0x000fea0003800000 */
[----:B------:R-:W2:Y:S04]  /*05b0*/  LDG.E R2, [R4.64] ;  /* 0x0000000c04027981 */ /* 0x000ea8000c1e1900 */
[----:B------:R-:W3:Y:S01]  /*05c0*/  LDG.E R0, [R4.64+0x4] ;  /* 0x0000040c04007981 */ /* 0x000ee2000c1e1900 */
[----:B--2---:R-:W1:Y:S08]  /*05d0*/  R2UR UR17, R2 ;  /* 0x00000000021173c2 */ /* 0x004e7000000e0000 */
[----:B---3--:R-:W1:Y:S02]  /*05e0*/  R2UR UR4, R0 ;  /* 0x00000000000473c2 */ /* 0x008e6400000e0000 */
[----:B-1----:R-:W-:-:S06]  /*05f0*/  UIADD3 UR17, -UR17, UR4, URZ ;  /* 0x0000000411117290 */ /* 0x002fcc000fffe13f */
.L_x_334:
        /* <DEDUP_REMOVED lines=15> */
.L_x_335:
        /* <DEDUP_REMOVED lines=546> */
.L_x_355:
        /* <DEDUP_REMOVED lines=109> */
.L_x_339:
[----:B------:R-:W-:Y:S04]  /*2fe0*/  MOV R3, 0x1 ;  /* 0x0000000100037802 */ /* 0x000fe80000000f00 */
[----:B------:R-:W-:Y:S11]  /*2ff0*/  ISETP.NE.AND P0, PT, R3, c[0x0][0x2a8], PT ;  /* 0x0000aa0003007a0c */ /* 0x000ff60003f05270 */
[----:B------:R-:W-:Y:S02]  /*3000*/  @!UPT UIADD3 URZ, URZ, URZ, URZ ;  /* 0x0000003f3f3ff290 */ /* 0x000fe4000fffe03f */
[----:B------:R-:W-:Y:S05]  /*3010*/  @P0 IMAD.HI.U32 R3, R2, c[0x0][0x2ac], RZ ;  /* 0x0000ab0002030a27 */ /* 0x000fea00078e00ff */
[----:B------:R-:W-:Y:S02]  /*3020*/  @P0 SHF.R.U32.HI R2, RZ, c[0x0][0x2b0], R3 ;  /* 0x0000ac00ff020a19 */ /* 0x000fe40000011603 */
.L_x_340:
[----:B------:R-:W-:Y:S05]  /*3030*/  BSYNC B0 ;  /* 0x0000000000007941 */ /* 0x000fea0003800000 */
.L_x_338:
[----:B------:R-:W-:Y:S04]  /*3040*/  IMAD.MOV.U32 R152, RZ, RZ, c[0x0][0x2a8] ;  /* 0x0000aa00ff987624 */ /* 0x000fe800078e00ff */
[----:B------:R-:W-:Y:S02]  /*3050*/  IMAD R152, R2, R152, -UR10 ;  /* 0x8000000a02987e24 */ /* 0x000fe4000f8e0298 */
[----:B------:R-:W-:Y:S03]  /*3060*/  IMAD.IADD R2, R246, 0x1, R0 ;  /* 0x00000001f6027824 */ /* 0x000fe600078e0200 */
[----:B------:R-:W-:Y:S04]  /*3070*/  IADD3 R152, -R248, R152, RZ ;  /* 0x00000098f8987210 */ /* 0x000fe80007ffe1ff */
[----:B------:R-:W-:Y:S02]  /*3080*/  IADD3 R3, R152, c[0x0][0x2a8], RZ ;  /* 0x0000aa0098037a10 */ /* 0x000fe40007ffe0ff */
[----:B------:R-:W-:Y:S02]  /*3090*/  IMNMX R152, R2, R152, !PT ;  /* 0x0000009802987217 */ /* 0x000fe40007800200 */
[----:B------:R-:W-:Y:S02]  /*30a0*/  IMNMX R149, R149, R3, PT ;  /* 0x0000000395957217 */ /* 0x000fe40003800200 */
.L_x_337:
        /* <DEDUP_REMOVED lines=18> */
.L_x_343:
[----:B------:R-:W-:Y:S04]  /*31d0*/  MOV R132, 0x1 ;  /* 0x0000000100847802 */ /* 0x000fe80000000f00 */
[----:B------:R-:W-:Y:S11]  /*31e0*/  ISETP.NE.AND P0, PT, R132, c[0x0][0x2a8], PT ;  /* 0x0000aa0084007a0c */ /* 0x000ff60003f05270 */
[----:B------:R-:W-:Y:S02]  /*31f0*/  @!UPT UIADD3 URZ, URZ, URZ, URZ ;  /* 0x0000003f3f3ff290 */ /* 0x000fe4000fffe03f */
[----:B------:R-:W-:Y:S05]  /*3200*/  @P0 IMAD.HI.U32 R132, R2, c[0x0][0x2ac], RZ ;  /* 0x0000ab0002840a27 */ /* 0x000fea00078e00ff */
[----:B------:R-:W-:Y:S02]  /*3210*/  @P0 SHF.R.U32.HI R2, RZ, c[0x0][0x2b0], R132 ;  /* 0x0000ac00ff020a19 */ /* 0x000fe40000011684 */
.L_x_344:
[----:B------:R-:W-:Y:S05]  /*3220*/  BSYNC B0 ;  /* 0x0000000000007941 */ /* 0x000fea0003800000 */
.L_x_342:
[----:B------:R-:W-:Y:S04]  /*3230*/  IMAD.MOV.U32 R132, RZ, RZ, c[0x0][0x2a8] ;  /* 0x0000aa00ff847624 */ /* 0x000fe800078e00ff */
[----:B------:R-:W-:Y:S04]  /*3240*/  IMAD R2, R2, R132, -UR10 ;  /* 0x8000000a02027e24 */ /* 0x000fe8000f8e0284 */
[----:B------:R-:W-:Y:S05]  /*3250*/  IMAD.IADD R2, R2, 0x1, -R248 ;  /* 0x0000000102027824 */ /* 0x000fea00078e0af8 */
[----:B------:R-:W-:Y:S02]  /*3260*/  IADD3 R132, R2, c[0x0][0x2a8], RZ ;  /* 0x0000aa0002847a10 */ /* 0x000fe40007ffe0ff */
[----:B------:R-:W-:Y:S02]  /*3270*/  IMNMX R3, R3, R2, !PT ;  /* 0x0000000203037217 */ /* 0x000fe40007800200 */
[----:B------:R-:W-:Y:S02]  /*3280*/  IMNMX R148, R148, R132, PT ;  /* 0x0000008494947217 */ /* 0x000fe40003800200 */
.L_x_341:
        /* <DEDUP_REMOVED lines=18> */
.L_x_347:
[----:B------:R-:W-:Y:S04]  /*33b0*/  MOV R133, 0x1 ;  /* 0x0000000100857802 */ /* 0x000fe80000000f00 */
[----:B------:R-:W-:Y:S11]  /*33c0*/  ISETP.NE.AND P0, PT, R133, c[0x0][0x2a8], PT ;  /* 0x0000aa0085007a0c */ /* 0x000ff60003f05270 */
[----:B------:R-:W-:Y:S02]  /*33d0*/  @!UPT UIADD3 URZ, URZ, URZ, URZ ;  /* 0x0000003f3f3ff290 */ /* 0x000fe4000fffe03f */
[----:B------:R-:W-:Y:S05]  /*33e0*/  @P0 IMAD.HI.U32 R133, R132, c[0x0][0x2ac], RZ ;  /* 0x0000ab0084850a27 */ /* 0x000fea00078e00ff */
[----:B------:R-:W-:Y:S02]  /*33f0*/  @P0 SHF.R.U32.HI R132, RZ, c[0x0][0x2b0], R133 ;  /* 0x0000ac00ff840a19 */ /* 0x000fe40000011685 */
.L_x_348:
[----:B------:R-:W-:Y:S05]  /*3400*/  BSYNC B0 ;  /* 0x0000000000007941 */ /* 0x000fea0003800000 */
.L_x_346:
[----:B------:R-:W-:Y:S04]  /*3410*/  IMAD.MOV.U32 R133, RZ, RZ, c[0x0][0x2a8] ;  /* 0x0000aa00ff857624 */ /* 0x000fe800078e00ff */
[----:B------:R-:W-:Y:S04]  /*3420*/  IMAD R132, R132, R133, -UR10 ;  /* 0x8000000a84847e24 */ /* 0x000fe8000f8e0285 */
[----:B------:R-:W-:Y:S05]  /*3430*/  IMAD.IADD R132, R132, 0x1, -R248 ;  /* 0x0000000184847824 */ /* 0x000fea00078e0af8 */
[----:B------:R-:W-:Y:S02]  /*3440*/  IADD3 R133, R132, c[0x0][0x2a8], RZ ;  /* 0x0000aa0084857a10 */ /* 0x000fe40007ffe0ff */
[----:B------:R-:W-:Y:S02]  /*3450*/  IMNMX R2, R2, R132, !PT ;  /* 0x0000008402027217 */ /* 0x000fe40007800200 */
[----:B------:R-:W-:Y:S02]  /*3460*/  IMNMX R151, R151, R133, PT ;  /* 0x0000008597977217 */ /* 0x000fe40003800200 */
.L_x_345:
        /* <DEDUP_REMOVED lines=18> */
.L_x_351:
[----:B------:R-:W-:Y:S04]  /*3590*/  MOV R133, 0x1 ;  /* 0x0000000100857802 */ /* 0x000fe80000000f00 */
[----:B------:R-:W-:Y:S11]  /*35a0*/  ISETP.NE.AND P0, PT, R133, c[0x0][0x2a8], PT ;  /* 0x0000aa0085007a0c */ /* 0x000ff60003f05270 */
[----:B------:R-:W-:Y:S02]  /*35b0*/  @!UPT UIADD3 URZ, URZ, URZ, URZ ;  /* 0x0000003f3f3ff290 */ /* 0x000fe4000fffe03f */
[----:B------:R-:W-:Y:S05]  /*35c0*/  @P0 IMAD.HI.U32 R133, R132, c[0x0][0x2ac], RZ ;  /* 0x0000ab0084850a27 */ /* 0x000fea00078e00ff */
[----:B------:R-:W-:Y:S02]  /*35d0*/  @P0 SHF.R.U32.HI R132, RZ, c[0x0][0x2b0], R133 ;  /* 0x0000ac00ff840a19 */ /* 0x000fe40000011685 */
.L_x_352:
[----:B------:R-:W-:Y:S05]  /*35e0*/  BSYNC B0 ;  /* 0x0000000000007941 */ /* 0x000fea0003800000 */
.L_x_350:
[----:B------:R-:W-:Y:S04]  /*35f0*/  IMAD.MOV.U32 R133, RZ, RZ, c[0x0][0x2a8] ;  /* 0x0000aa00ff857624 */ /* 0x000fe800078e00ff */
[----:B------:R-:W-:Y:S04]  /*3600*/  IMAD R132, R132, R133, -UR10 ;  /* 0x8000000a84847e24 */ /* 0x000fe8000f8e0285 */
[----:B------:R-:W-:Y:S05]  /*3610*/  IMAD.IADD R132, R132, 0x1, -R248 ;  /* 0x0000000184847824 */ /* 0x000fea00078e0af8 */
[----:B------:R-:W-:Y:S02]  /*3620*/  IADD3 R133, R132, c[0x0][0x2a8], RZ ;  /* 0x0000aa0084857a10 */ /* 0x000fe40007ffe0ff */
[----:B------:R-:W-:Y:S02]  /*3630*/  IMNMX R0, R0, R132, !PT ;  /* 0x0000008400007217 */ /* 0x000fe40007800200 */
[----:B------:R-:W-:Y:S02]  /*3640*/  IMNMX R150, R150, R133, PT ;  /* 0x0000008596967217 */ /* 0x000fe40003800200 */
.L_x_349:
        /* <DEDUP_REMOVED lines=56> */
.L_x_353:
        /* <DEDUP_REMOVED lines=471> */
.L_x_354:
        /* <DEDUP_REMOVED lines=241> */
.L_x_336:
        /* <DEDUP_REMOVED lines=152> */
.L_x_357:
        /* <DEDUP_REMOVED lines=63> */
.L_x_359:
[----:B------:R-:W-:Y:S05]  /*73c0*/  BSYNC B0 ;  /* 0x0000000000007941 */ /* 0x000fea0003800000 */
.L_x_358:
        /* <DEDUP_REMOVED lines=21> */
.L_x_361:
[----:B------:R-:W-:Y:S05]  /*7520*/  BSYNC B0 ;  /* 0x0000000000007941 */ /* 0x000fea0003800000 */
.L_x_360:
        /* <DEDUP_REMOVED lines=24> */
.L_x_363:
[----:B------:R-:W-:Y:S05]  /*76b0*/  BSYNC B0 ;  /* 0x0000000000007941 */ /* 0x000fea0003800000 */
.L_x_362:
        /* <DEDUP_REMOVED lines=19> */
.L_x_356:
        /* <DEDUP_REMOVED lines=19> */
.L_x_364:
        /* <DEDUP_REMOVED lines=44> */
.L_x_366:
[----:B------:R-:W-:Y:S05]  /*7be0*/  BSYNC B0 ;  /* 0x0000000000007941 */ /* 0x000fea0003800000 */
.L_x_365:
        /* <DEDUP_REMOVED lines=19> */
.L_x_368:
[----:B------:R-:W-:Y:S05]  /*7d20*/  BSYNC B0 ;  /* 0x0000000000007941 */ /* 0x000fea0003800000 */
.L_x_367:
        /* <DEDUP_REMOVED lines=23> */
.L_x_370:
[----:B------:R-:W-:Y:S05]  /*7ea0*/  BSYNC B0 ;  /* 0x0000000000007941 */ /* 0x000fea0003800000 */
.L_x_369:
        /* <DEDUP_REMOVED lines=18> */
.L_x_371:
        /* <DEDUP_REMOVED lines=11> */
.L_x_1397:


//--------------------- .text._ZN7cutlass13device_kernelIN5flash19enable_sm80_to_sm89INS1_16FlashAttnBwdSm80INS1_25CollectiveMainloopBwdSm80ILi2ELi1EN4cute5tupleIJNS5_1CILi64EEENS7_ILi128EEENS7_ILi96EEEEEENS_6half_tEfNS_4arch4Sm80ELb0ELb1ELb0ELb1ELb0ELb0ELb0ELb0ELi2ELi2ELi4ELi2ELb1EEENS1_24CollectiveEpilogueBwdGQAISB_fSE_Li256ELb1ELb0EEENS1_19SingleTileSchedulerILb1ELb0ELb0ELi128EEEEEEEEEvNT_6ParamsE --------------------------
	.section	.text._ZN7cutlass13device_kernelIN5flash19enable_sm80_to_sm89INS1_16FlashAttnBwdSm80INS1_25CollectiveMainloopBwdSm80ILi2ELi1EN4cute5tupleIJNS5_1CILi64EEENS7_ILi128EEENS7_ILi96EEEEEENS_6half_tEfNS_4arch4Sm80ELb0ELb1ELb0ELb1ELb0ELb0ELb0ELb0ELi2ELi2ELi4ELi2ELb1EEENS1_24CollectiveEpilogueBwdGQAISB_fSE_Li256ELb1ELb0EEENS1_19SingleTileSchedulerILb1ELb0ELb0ELi128EEEEEEEEEvNT_6ParamsE,"ax",@progbits
	.sectioninfo	@"SHI_REGISTERS=255"
	.align	128
.text._ZN7cutlass13device_kernelIN5flash19enable_sm80_to_sm89INS1_16FlashAttnBwdSm80INS1_25CollectiveMainloopBwdSm80ILi2ELi1EN4cute5tupleIJNS5_1CILi64EEENS7_ILi128EEENS7_ILi96EEEEEENS_6half_tEfNS_4arch4Sm80ELb0ELb1ELb0ELb1ELb0ELb0ELb0ELb0ELi2ELi2ELi4ELi2ELb1EEENS1_24CollectiveEpilogueBwdGQAISB_fSE_Li256ELb1ELb0EEENS1_19SingleTileSchedulerILb1ELb0ELb0ELi128EEEEEEEEEvNT_6ParamsE:
        .type           _ZN7cutlass13device_kernelIN5flash19enable_sm80_to_sm89INS1_16FlashAttnBwdSm80INS1_25CollectiveMainloopBwdSm80ILi2ELi1EN4cute5tupleIJNS5_1CILi64EEENS7_ILi128EEENS7_ILi96EEEEEENS_6half_tEfNS_4arch4Sm80ELb0ELb1ELb0ELb1ELb0ELb0ELb0ELb0ELi2ELi2ELi4ELi2ELb1EEENS1_24CollectiveEpilogueBwdGQAISB_fSE_Li256ELb1ELb0EEENS1_19SingleTileSchedulerILb1ELb0ELb0ELi128EEEEEEEEEvNT_6ParamsE,@function
        .size           _ZN7cutlass13device_kernelIN5flash19enable_sm80_to_sm89INS1_16FlashAttnBwdSm80INS1_25CollectiveMainloopBwdSm80ILi2ELi1EN4cute5tupleIJNS5_1CILi64EEENS7_ILi128EEENS7_ILi96EEEEEENS_6half_tEfNS_4arch4Sm80ELb0ELb1ELb0ELb1ELb0ELb0ELb0ELb0ELi2ELi2ELi4ELi2ELb1EEENS1_24CollectiveEpilogueBwdGQAISB_fSE_Li256ELb1ELb0EEENS1_19SingleTileSchedulerILb1ELb0ELb0ELi128EEEEEEEEEvNT_6ParamsE,(.L_x_1398 - _ZN7cutlass13device_kernelIN5flash19enable_sm80_to_sm89INS1_16FlashAttnBwdSm80INS1_25CollectiveMainloopBwdSm80ILi2ELi1EN4cute5tupleIJNS5_1CILi64EEENS7_ILi128EEENS7_ILi96EEEEEENS_6half_tEfNS_4arch4Sm80ELb0ELb1ELb0ELb1ELb0ELb0ELb0ELb0ELi2ELi2ELi4ELi2ELb1EEENS1_24CollectiveEpilogueBwdGQAISB_fSE_Li256ELb1ELb0EEENS1_19SingleTileSchedulerILb1ELb0ELb0ELi128EEEEEEEEEvNT_6ParamsE)
        .other          _ZN7cutlass13device_kernelIN5flash19enable_sm80_to_sm89INS1_16FlashAttnBwdSm80INS1_25CollectiveMainloopBwdSm80ILi2ELi1EN4cute5tupleIJNS5_1CILi64EEENS7_ILi128EEENS7_ILi96EEEEEENS_6half_tEfNS_4arch4Sm80ELb0ELb1ELb0ELb1ELb0ELb0ELb0ELb0ELi2ELi2ELi4ELi2ELb1EEENS1_24CollectiveEpilogueBwdGQAISB_fSE_Li256ELb1ELb0EEENS1_19SingleTileSchedulerILb1ELb0ELb0ELi128EEEEEEEEEvNT_6ParamsE,@"STO_CUDA_ENTRY STV_DEFAULT"
_ZN7cutlass13device_kernelIN5flash19enable_sm80_to_sm89INS1_16FlashAttnBwdSm80INS1_25CollectiveMainloopBwdSm80ILi2ELi1EN4cute5tupleIJNS5_1CILi64EEENS7_ILi128EEENS7_ILi96EEEEEENS_6half_tEfNS_4arch4Sm80ELb0ELb1ELb0ELb1ELb0ELb0ELb0ELb0ELi2ELi2ELi4ELi2ELb1EEENS1_24CollectiveEpilogueBwdGQAISB_fSE_Li256ELb1ELb0EEENS1_19SingleTileSchedulerILb1ELb0ELb0ELi128EEEEEEEEEvNT_6ParamsE:
        /* <DEDUP_REMOVED lines=18> */
.L_x_373:
        /* <DEDUP_REMOVED lines=8> */
.L_x_375:
[----:B------:R-:W-:Y:S02]  /*01a0*/  MOV R0, c[0x0][0x3ac] ;  /* 0x0000eb0000007a02 */ /* 0x000fe40000000f00 */
.L_x_374:
[----:B------:R-:W-:-:S06]  /*01b0*/  USHF.L.U32 UR10, UR5, 0x7, URZ ;  /* 0x00000007050a7899 */ /* 0x000fcc000800063f */
[----:B-----5:R-:W-:-:S04]  /*01c0*/  ISETP.LE.AND P0, PT, R0, UR10, PT ;  /* 0x0000000a00007c0c */ /* 0x020fc8000bf03270 */
[----:B------:R-:W-:-:S05]  /*01d0*/  SEL R0, R5, 0xffffffff, !P0 ;  /* 0xffffffff05007807 */ /* 0x000fca0004000000 */
[----:B------:R2:W-:Y:S01]  /*01e0*/  STL [R1+0x48], R0 ;  /* 0x0000480001007387 */ /* 0x0005e20000100800 */
[----:B------:R-:W-:Y:S05]  /*01f0*/  BRA `(.L_x_376) ;  /* 0x0000012000007947 */ /* 0x000fea0003800000 */
.L_x_372:
[----:B--2-4-:R-:W-:-:S04]  /*0200*/  ISETP.NE.U32.AND P0, PT, RZ, c[0x0][0x3c8], PT ;  /* 0x0000f200ff007a0c */ /* 0x014fc80003f05070 */
[----:B------:R-:W-:-:S13]  /*0210*/  ISETP.NE.AND.EX P0, PT, RZ, c[0x0][0x3cc], PT, P0 ;  /* 0x0000f300ff007a0c */ /* 0x000fda0003f05300 */
[----:B------:R-:W-:Y:S05]  /*0220*/  @!P0 BRA `(.L_x_377) ;  /* 0x0000002000008947 */ /* 0x000fea0003800000 */
[----:B------:R1:W5:Y:S01]  /*0230*/  LDG.E R0, [R2.64] ;  /* 0x0000000c02007981 */ /* 0x000362000c1e1900 */
[----:B------:R-:W-:Y:S05]  /*0240*/  BRA `(.L_x_378) ;  /* 0x0000009000007947 */ /* 0x000fea0003800000 */
.L_x_377:
        /* <DEDUP_REMOVED lines=8> */
.L_x_379:
[----:B------:R-:W-:Y:S02]  /*02d0*/  MOV R0, c[0x0][0x3ac] ;  /* 0x0000eb0000007a02 */ /* 0x000fe40000000f00 */
.L_x_378:
[----:B------:R-:W-:-:S06]  /*02e0*/  USHF.L.U32 UR10, UR5, 0x7, URZ ;  /* 0x00000007050a7899 */ /* 0x000fcc000800063f */
[----:B-----5:R-:W-:-:S04]  /*02f0*/  ISETP.LE.AND P0, PT, R0, UR10, PT ;  /* 0x0000000a00007c0c */ /* 0x020fc8000bf03270 */
[----:B------:R-:W-:-:S05]  /*0300*/  SEL R0, R5, 0xffffffff, !P0 ;  /* 0xffffffff05007807 */ /* 0x000fca0004000000 */
[----:B------:R2:W-:Y:S04]  /*0310*/  STL [R1+0x48], R0 ;  /* 0x0000480001007387 */ /* 0x0005e80000100800 */
.L_x_376:
        /* <DEDUP_REMOVED lines=10> */
[CC--:B-1----:R-:W-:Y:S02]  /*03c0*/  @P1 IMAD.WIDE R2, R133.reuse, R10.reuse, c[0x0][0x2d8] ;  /* 0x0000b60085021625 */ /* 0x0c2fe400078e020a */
[----:B--2---:R-:W2:Y:S04]  /*03d0*/  @P0 LDG.E R0, [R4.64] ;  /* 0x0000000c04000981 */ /* 0x004ea8000c1e1900 */
[----:B------:R1:W3:Y:S04]  /*03e0*/  @P1 LDG.E R8, [R2.64] ;  /* 0x0000000c02081981 */ /* 0x0002e8000c1e1900 */
[----:B------:R-:W4:Y:S01]  /*03f0*/  @P0 LDG.E R7, [R4.64] ;  /* 0x0000000c04070981 */ /* 0x000f22000c1e1900 */
[----:B-1----:R-:W-:-:S05]  /*0400*/  IMAD.WIDE R2, R133, R10, c[0x0][0x2d0] ;  /* 0x0000b40085027625 */ /* 0x002fca00078e020a */
[----:B------:R-:W5:Y:S01]  /*0410*/  @P3 LDG.E R6, [R2.64] ;  /* 0x0000000c02063981 */ /* 0x000f62000c1e1900 */
[----:B------:R-:W-:Y:S01]  /*0420*/  ULDC UR9, c[0x0][0x168] ;  /* 0x00005a0000097ab9 */ /* 0x000fe20000000800 */
[----:B------:R-:W-:Y:S01]  /*0430*/  CS2R R12, SRZ ;  /* 0x00000000000c7805 */ /* 0x000fe2000001ff00 */
[----:B------:R-:W-:Y:S01]  /*0440*/  ULDC UR17, c[0x0][0x198] ;  /* 0x0000660000117ab9 */ /* 0x000fe20000000800 */
[----:B------:R-:W-:Y:S02]  /*0450*/  IMAD.MOV.U32 R16, RZ, RZ, RZ ;  /* 0x000000ffff107224 */ /* 0x000fe400078e00ff */
[----:B--2---:R-:W-:Y:S01]  /*0460*/  @P0 IMAD R0, R133, 0x40, R0 ;  /* 0x0000004085000824 */ /* 0x004fe200078e0200 */
[----:B---3--:R1:W2:Y:S04]  /*0470*/  @P1 R2UR UR9, R8 ;  /* 0x00000000080913c2 */ /* 0x0082a800000e0000 */
[----:B-1----:R-:W-:-:S04]  /*0480*/  @P0 SHF.R.S32.HI R8, RZ, 0x1f, R0 ;  /* 0x0000001fff080819 */ /* 0x002fc80000011400 */
[----:B------:R-:W-:Y:S02]  /*0490*/  @P0 LEA.HI R0, R8, R0, RZ, 0x6 ;  /* 0x0000000008000211 */ /* 0x000fe400078f30ff */
[----:B------:R-:W-:Y:S01]  /*04a0*/  CS2R R8, SRZ ;  /* 0x0000000000087805 */ /* 0x000fe2000001ff00 */
[--C-:B-----5:R-:W-:Y:S01]  /*04b0*/  @P3 SHF.R.S32.HI R13, RZ, 0x1f, R6.reuse ;  /* 0x0000001fff0d3819 */ /* 0x120fe20000011406 */
[--C-:B----4-:R-:W-:Y:S01]  /*04c0*/  @P0 IMAD.MOV.U32 R8, RZ, RZ, R7.reuse ;  /* 0x000000ffff080224 */ /* 0x110fe200078e0007 */
[----:B------:R-:W-:Y:S01]  /*04d0*/  @P0 SHF.R.S32.HI R9, RZ, 0x1f, R7 ;  /* 0x0000001fff090819 */ /* 0x000fe20000011407 */
[----:B------:R-:W-:Y:S01]  /*04e0*/  @P3 IMAD.MOV.U32 R12, RZ, RZ, R6 ;  /* 0x000000ffff0c3224 */ /* 0x000fe200078e0006 */
[----:B------:R-:W-:Y:S01]  /*04f0*/  @P0 LOP3.LUT R16, R0, 0xffffffc0, RZ, 0xc0, !PT ;  /* 0xffffffc000100812 */ /* 0x000fe200078ec0ff */
[----:B------:R-:W-:Y:S05]  /*0500*/  @P1 BRA `(.L_x_380) ;  /* 0x0000006000001947 */ /* 0x000fea0003800000 */
[----:B--2---:R-:W-:Y:S05]  /*0510*/  @!P0 BRA `(.L_x_380) ;  /* 0x0000005000008947 */ /* 0x004fea0003800000 */
[----:B------:R1:W2:Y:S04]  /*0520*/  LDG.E R0, [R4.64] ;  /* 0x0000000c04007981 */ /* 0x0002a8000c1e1900 */
[----:B-1----:R-:W3:Y:S01]  /*0530*/  LDG.E R4, [R4.64+0x4] ;  /* 0x0000040c04047981 */ /* 0x002ee2000c1e1900 */
[----:B--2---:R-:W1:Y:S08]  /*0540*/  R2UR UR9, R0 ;  /* 0x00000000000973c2 */ /* 0x004e7000000e0000 */
[----:B---3--:R-:W1:Y:S02]  /*0550*/  R2UR UR4, R4 ;  /* 0x00000000040473c2 */ /* 0x008e6400000e0000 */
[----:B-1----:R-:W-:-:S06]  /*0560*/  UIADD3 UR9, -UR9, UR4, URZ ;  /* 0x0000000409097290 */ /* 0x002fcc000fffe13f */
.L_x_380:
[----:B--2---:R-:W-:-:S04]  /*0570*/  ISETP.NE.U32.AND P1, PT, RZ, c[0x0][0x2e0], PT ;  /* 0x0000b800ff007a0c */ /* 0x004fc80003f25070 */
[----:B------:R-:W-:-:S13]  /*0580*/  ISETP.NE.AND.EX P1, PT, RZ, c[0x0][0x2e4], PT, P1 ;  /* 0x0000b900ff007a0c */ /* 0x000fda0003f25310 */
[----:B------:R-:W-:Y:S05]  /*0590*/  @!P1 BRA `(.L_x_381) ;  /* 0x0000004000009947 */ /* 0x000fea0003800000 */
[----:B------:R-:W-:-:S05]  /*05a0*/  IMAD.WIDE R2, R133, R10, c[0x0][0x2e0] ;  /* 0x0000b80085027625 */ /* 0x000fca00078e020a */
[----:B------:R-:W2:Y:S02]  /*05b0*/  LDG.E R0, [R2.64] ;  /* 0x0000000c02007981 */ /* 0x000ea4000c1e1900 */
[----:B--2---:R1:W2:Y:S02]  /*05c0*/  R2UR UR17, R0 ;  /* 0x00000000001173c2 */ /* 0x0042a400000e0000 */
[----:B-12---:R-:W-:Y:S05]  /*05d0*/  BRA `(.L_x_382) ;  /* 0x0000006000007947 */ /* 0x006fea0003800000 */
.L_x_381:
[----:B------:R-:W-:Y:S05]  /*05e0*/  @!P3 BRA `(.L_x_382) ;  /* 0x000000500000b947 */ /* 0x000fea0003800000 */
[----:B------:R1:W2:Y:S04]  /*05f0*/  LDG.E R0, [R2.64] ;  /* 0x0000000c02007981 */ /* 0x0002a8000c1e1900 */
[----:B-1----:R-:W3:Y:S01]  /*0600*/  LDG.E R2, [R2.64+0x4] ;  /* 0x0000040c02027981 */ /* 0x002ee2000c1e1900 */
[----:B--2---:R-:W1:Y:S08]  /*0610*/  R2UR UR17, R0 ;  /* 0x00000000001173c2 */ /* 0x004e7000000e0000 */
[----:B---3--:R-:W1:Y:S02]  /*0620*/  R2UR UR4, R2 ;  /* 0x00000000020473c2 */ /* 0x008e6400000e0000 */
[----:B-1----:R-:W-:-:S06]  /*0630*/  UIADD3 UR17, -UR17, UR4, URZ ;  /* 0x0000000411117290 */ /* 0x002fcc000fffe13f */
.L_x_382:
        /* <DEDUP_REMOVED lines=15> */
.L_x_383:
[----:B------:R-:W-:Y:S01]  /*0730*/  UIADD3 UR4, UR10, UR9, -UR17 ;  /* 0x000000090a047290 */ /* 0x000fe2000fffe811 */
[----:B------:R-:W-:Y:S01]  /*0740*/  PLOP3.LUT P2, PT, PT, PT, PT, 0x80, 0x0 ;  /* 0x000000000000781c */ /* 0x000fe20003f4f070 */
[----:B------:R-:W-:Y:S01]  /*0750*/  ULDC UR6, c[0x0][0x2a4] ;  /* 0x0000a90000067ab9 */ /* 0x000fe20000000800 */
[----:B------:R-:W-:Y:S01]  /*0760*/  CS2R R126, SRZ ;  /* 0x00000000007e7805 */ /* 0x000fe2000001ff00 */
[----:B------:R-:W-:Y:S01]  /*0770*/  UIADD3 UR6, UR4, -UR6, URZ ;  /* 0x8000000604067290 */ /* 0x000fe2000fffe03f */
[----:B------:R-:W-:Y:S01]  /*0780*/  CS2R R124, SRZ ;  /* 0x00000000007c7805 */ /* 0x000fe2000001ff00 */
[----:B------:R-:W-:Y:S01]  /*0790*/  CS2R R130, SRZ ;  /* 0x0000000000827805 */ /* 0x000fe2000001ff00 */
[----:B------:R-:W-:Y:S01]  /*07a0*/  CS2R R128, SRZ ;  /* 0x0000000000807805 */ /* 0x000fe2000001ff00 */
        /* <DEDUP_REMOVED lines=54> */
[----:B------:R-:W-:Y:S01]  /*0b10*/  IMAD.MOV.U32 R6, RZ, RZ, R35 ;  /* 0x000000ffff067224 */ /* 0x000fe200078e0023 */
[----:B------:R-:W-:Y:S01]  /*0b20*/  SHF.R.S32.HI R4, RZ, 0x1f, R132 ;  /* 0x0000001fff047819 */ /* 0x000fe20000011484 */
[----:B------:R-:W-:Y:S01]  /*0b30*/  UIADD3 UR14, -UR10, UR17, URZ ;  /* 0x000000110a0e7290 */ /* 0x000fe2000fffe13f */
[----:B------:R-:W-:Y:S01]  /*0b40*/  ISETP.NE.AND P2, PT, R0, 0x1, PT ;  /* 0x000000010000780c */ /* 0x000fe20003f45270 */
[----:B------:R-:W-:Y:S01]  /*0b50*/  IMAD R0, R16, 0x60, RZ ;  /* 0x0000006010007824 */ /* 0x000fe200078e02ff */
[-C--:B------:R-:W-:Y:S01]  /*0b60*/  LEA.HI R25, R32, R132.reuse, RZ, 0x2 ;  /* 0x0000008420197211 */ /* 0x080fe200078f10ff */
[----:B------:R-:W-:Y:S01]  /*0b70*/  IMAD.SHL.U32 R17, R132, 0x4, RZ ;  /* 0x0000000484117824 */ /* 0x000fe200078e00ff */
[-C--:B------:R-:W-:Y:S01]  /*0b80*/  LEA.HI R34, R32, R132.reuse, RZ, 0x3 ;  /* 0x0000008420227211 */ /* 0x080fe200078f18ff */
[----:B------:R-:W-:Y:S01]  /*0b90*/  USHF.L.U32 UR4, UR11, 0x6, URZ ;  /* 0x000000060b047899 */ /* 0x000fe2000800063f */
[C---:B------:R-:W-:Y:S01]  /*0ba0*/  IADD3 R20, P1, R0.reuse, R132, RZ ;  /* 0x0000008400147210 */ /* 0x040fe20007f3e0ff */
[----:B------:R-:W-:Y:S01]  /*0bb0*/  USHF.R.S32.HI UR15, URZ, 0x1f, UR11 ;  /* 0x0000001f3f0f7899 */ /* 0x000fe2000801140b */
[----:B------:R-:W-:Y:S01]  /*0bc0*/  LOP3.LUT R2, R25, 0xfffffffc, RZ, 0xc0, !PT ;  /* 0xfffffffc19027812 */ /* 0x000fe200078ec0ff */
[----:B------:R-:W-:Y:S01]  /*0bd0*/  UIADD3 UR16, -UR4, UR9, URZ ;  /* 0x0000000904107290 */ /* 0x000fe2000fffe13f */
[----:B------:R-:W-:Y:S01]  /*0be0*/  SHF.R.S32.HI R245, RZ, 0x2, R25 ;  /* 0x00000002fff57819 */ /* 0x000fe20000011419 */
[----:B------:R-:W-:Y:S01]  /*0bf0*/  ULDC.64 UR6, c[0x0][0x178] ;  /* 0x00005e0000067ab9 */ /* 0x000fe20000000a00 */
[----:B------:R-:W-:Y:S01]  /*0c00*/  LEA.HI.X.SX32 R21, R0, R4, 0x1, P1 ;  /* 0x0000000400157211 */ /* 0x000fe200008f0eff */
[----:B------:R-:W-:Y:S01]  /*0c10*/  @P2 IMAD.HI.U32 R3, R35, c[0x0][0x24c], RZ ;  /* 0x0000930023032a27 */ /* 0x000fe200078e00ff */
[----:B------:R-:W-:Y:S01]  /*0c20*/  SHF.R.S32.HI R11, RZ, 0x1f, R245 ;  /* 0x0000001fff0b7819 */ /* 0x000fe200000114f5 */
[----:B------:R-:W-:Y:S01]  /*0c30*/  UIMAD UR18, UR15, UR6, URZ ;  /* 0x000000060f1272a4 */ /* 0x000fe2000f8e023f */
[----:B------:R-:W-:Y:S01]  /*0c40*/  IADD3 R18, P1, R245, R8, RZ ;  /* 0x00000008f5127210 */ /* 0x000fe20007f3e0ff */
[----:B------:R-:W-:Y:S01]  /*0c50*/  IMAD.IADD R27, R132, 0x1, -R2 ;  /* 0x00000001841b7824 */ /* 0x000fe200078e0a02 */
[----:B------:R-:W-:Y:S01]  /*0c60*/  @P2 SHF.R.U32.HI R6, RZ, c[0x0][0x250], R3 ;  /* 0x00009400ff062a19 */ /* 0x000fe20000011603 */
[----:B------:R-:W-:Y:S01]  /*0c70*/  IMAD.SHL.U32 R0, R34, 0x8, RZ ;  /* 0x0000000822007824 */ /* 0x000fe200078e00ff */
[----:B------:R-:W-:Y:S01]  /*0c80*/  SHF.R.S32.HI R24, RZ, 0x1f, R133 ;  /* 0x0000001fff187819 */ /* 0x000fe20000011485 */
[----:B------:R-:W-:Y:S01]  /*0c90*/  IMAD.SHL.U32 R2, R27, 0x8, RZ ;  /* 0x000000081b027824 */ /* 0x000fe200078e00ff */
[----:B------:R-:W-:Y:S01]  /*0ca0*/  SHF.R.S32.HI R10, RZ, 0x1f, R6 ;  /* 0x0000001fff0a7819 */ /* 0x000fe20000011406 */
[----:B------:R-:W-:Y:S01]  /*0cb0*/  IMAD.X R19, R11, 0x1, R9, P1 ;  /* 0x000000010b137824 */ /* 0x000fe200008e0609 */
[----:B------:R-:W-:Y:S01]  /*0cc0*/  IADD3 R4, P1, R245, R12, RZ ;  /* 0x0000000cf5047210 */ /* 0x000fe20007f3e0ff */
[----:B------:R-:W-:Y:S01]  /*0cd0*/  IMAD.U32 R12, RZ, RZ, UR5 ;  /* 0x00000005ff0c7e24 */ /* 0x000fe2000f8e00ff */
[----:B------:R-:W-:Y:S01]  /*0ce0*/  LOP3.LUT R0, R0, 0xc0, RZ, 0xc0, !PT ;  /* 0x000000c000007812 */ /* 0x000fe200078ec0ff */
[----:B------:R-:W-:Y:S01]  /*0cf0*/  IMAD R5, R10, c[0x0][0x1e0], RZ ;  /* 0x000078000a057a24 */ /* 0x000fe200078e02ff */
[----:B------:R-:W-:Y:S01]  /*0d00*/  SHF.R.S32.HI R3, RZ, 0x1f, R2 ;  /* 0x0000001fff037819 */ /* 0x000fe20000011402 */
[----:B------:R-:W-:Y:S01]  /*0d10*/  UIMAD.WIDE.U32 UR20, UR11, UR6, URZ ;  /* 0x000000060b1472a5 */ /* 0x000fe2000f8e003f */
[----:B------:R-:W-:Y:S01]  /*0d20*/  LEA.HI R14, R25, R245, RZ, 0x1 ;  /* 0x000000f5190e7211 */ /* 0x000fe200078f08ff */
[----:B------:R-:W-:Y:S01]  /*0d30*/  IMAD R7, R6, c[0x0][0x1e4], R5 ;  /* 0x0000790006077a24 */ /* 0x000fe200078e0205 */
[-C--:B------:R-:W-:Y:S01]  /*0d40*/  LEA.HI R33, R32, R132.reuse, RZ, 0x5 ;  /* 0x0000008420217211 */ /* 0x080fe200078f28ff */
[----:B------:R-:W-:Y:S01]  /*0d50*/  IMAD.X R5, R11, 0x1, R13, P1 ;  /* 0x000000010b057824 */ /* 0x000fe200008e060d */
[----:B------:R-:W-:Y:S01]  /*0d60*/  SHF.R.U32.HI R11, RZ, 0x3, R0 ;  /* 0x00000003ff0b7819 */ /* 0x000fe20000011600 */
[----:B------:R-:W-:Y:S01]  /*0d70*/  IMAD.WIDE.U32 R8, R6, c[0x0][0x1e0], R2 ;  /* 0x0000780006087a25 */ /* 0x000fe200078e0002 */
[----:B------:R-:W-:Y:S01]  /*0d80*/  LOP3.LUT R0, R0, 0x18, R2, 0xf8, !PT ;  /* 0x0000001800007812 */ /* 0x000fe200078ef802 */
[----:B------:R-:W-:Y:S01]  /*0d90*/  UIMAD UR18, UR11, UR7, UR18 ;  /* 0x000000070b1272a4 */ /* 0x000fe2000f8e0212 */
[----:B------:R-:W-:Y:S01]  /*0da0*/  SHF.R.S32.HI R29, RZ, 0x5, R33 ;  /* 0x00000005ff1d7819 */ /* 0x000fe20000011421 */
[----:B------:R-:W-:Y:S01]  /*0db0*/  IMAD.IADD R9, R9, 0x1, R7 ;  /* 0x0000000109097824 */ /* 0x000fe200078e0207 */
[----:B------:R-:W-:Y:S01]  /*0dc0*/  LOP3.LUT R15, R0, R11, RZ, 0x3c, !PT ;  /* 0x0000000b000f7212 */ /* 0x000fe200078e3cff */
[----:B------:R-:W-:Y:S01]  /*0dd0*/  IMAD R7, R10, c[0x0][0x1b0], RZ ;  /* 0x00006c000a077a24 */ /* 0x000fe200078e02ff */
[----:B------:R-:W-:Y:S01]  /*0de0*/  SEL R0, R24, RZ, !P3 ;  /* 0x000000ff18007207 */ /* 0x000fe20005800000 */
[----:B------:R-:W-:Y:S01]  /*0df0*/  IMAD.WIDE R4, R12, 0x80, R4 ;  /* 0x000000800c047825 */ /* 0x000fe200078e0204 */
[----:B------:R-:W-:Y:S01]  /*0e00*/  SEL R12, R133, RZ, !P3 ;  /* 0x000000ff850c7207 */ /* 0x000fe20005800000 */
[----:B------:R-:W-:Y:S01]  /*0e10*/  UIADD3 UR18, UR21, UR18, URZ ;  /* 0x0000001215127290 */ /* 0x000fe2000fffe03f */
[----:B------:R-:W-:Y:S01]  /*0e20*/  ISETP.GE.AND P5, PT, R2, c[0x0][0x1cc], PT ;  /* 0x0000730002007a0c */ /* 0x000fe20003fa6270 */
[----:B------:R-:W-:Y:S01]  /*0e30*/  IMAD R10, R6, c[0x0][0x1b4], R7 ;  /* 0x00006d00060a7a24 */ /* 0x000fe200078e0207 */
[----:B------:R-:W-:Y:S01]  /*0e40*/  IADD3 R28, R2, 0x20, RZ ;  /* 0x00000020021c7810 */ /* 0x000fe20007ffe0ff */
[----:B------:R-:W-:Y:S01]  /*0e50*/  IMAD R11, R0, c[0x0][0x1e8], RZ ;  /* 0x00007a00000b7a24 */ /* 0x000fe200078e02ff */
[----:B------:R-:W-:Y:S01]  /*0e60*/  IADD3 R36, R2, 0x40, RZ ;  /* 0x0000004002247810 */ /* 0x000fe20007ffe0ff */
[----:B------:R-:W-:Y:S01]  /*0e70*/  IMAD R13, R0, c[0x0][0x1b8], RZ ;  /* 0x00006e00000d7a24 */ /* 0x000fe200078e02ff */
[----:B------:R-:W-:Y:S01]  /*0e80*/  LOP3.LUT R0, R14, 0x7fffffe, RZ, 0xc0, !PT ;  /* 0x07fffffe0e007812 */ /* 0x000fe200078ec0ff */
[----:B------:R-:W-:Y:S01]  /*0e90*/  IMAD.WIDE.U32 R6, R6, c[0x0][0x1b0], R2 ;  /* 0x00006c0006067a25 */ /* 0x000fe200078e0002 */
[----:B------:R-:W-:Y:S01]  /*0ea0*/  ISETP.GE.AND P4, PT, R28, c[0x0][0x1cc], PT ;  /* 0x000073001c007a0c */ /* 0x000fe20003f86270 */
[----:B------:R-:W-:Y:S01]  /*0eb0*/  STL [R1], R36 ;  /* 0x0000002401007387 */ /* 0x000fe20000100800 */
[----:B------:R-:W-:Y:S01]  /*0ec0*/  LEA.HI R31, R32, R132, RZ, 0x4 ;  /* 0x00000084201f7211 */ /* 0x000fe200078f20ff */
[----:B------:R-:W-:Y:S01]  /*0ed0*/  IMAD.IADD R7, R7, 0x1, R10 ;  /* 0x0000000107077824 */ /* 0x000fe200078e020a */
[----:B------:R-:W-:Y:S01]  /*0ee0*/  SHF.R.S32.HI R30, RZ, 0x1f, R35 ;  /* 0x0000001fff1e7819 */ /* 0x000fe20000011423 */
[C---:B------:R-:W-:Y:S01]  /*0ef0*/  IMAD R14, R12.reuse, c[0x0][0x1ec], R11 ;  /* 0x00007b000c0e7a24 */ /* 0x040fe200078e020b */
[----:B------:R-:W-:Y:S01]  /*0f00*/  ULDC.64 UR6, c[0x0][0x208] ;  /* 0x0000820000067ab9 */ /* 0x000fe20000000a00 */
[C---:B------:R-:W-:Y:S01]  /*0f10*/  IMAD.IADD R0, R245.reuse, 0x1, -R0 ;  /* 0x00000001f5007824 */ /* 0x040fe200078e0a00 */
[----:B------:R-:W-:Y:S01]  /*0f20*/  USHF.L.U32 UR19, UR6, 0x6, URZ ;  /* 0x0000000606137899 */ /* 0x000fe2000800063f */
[C---:B------:R-:W-:Y:S01]  /*0f30*/  IMAD.WIDE.U32 R10, R12.reuse, c[0x0][0x1e8], R8 ;  /* 0x00007a000c0a7a25 */ /* 0x040fe200078e0008 */
[----:B------:R-:W-:Y:S01]  /*0f40*/  CS2R R130, SRZ ;  /* 0x0000000000827805 */ /* 0x000fe2000001ff00 */
        /* <DEDUP_REMOVED lines=121> */
[----:B------:R-:W-:Y:S01]  /*16e0*/  CS2R R42, SRZ ;  /* 0x00000000002a7805 */ /* 0x000fe2000001ff00 */
[----:B------:R1:W-:Y:S01]  /*16f0*/  LDGSTS.E.BYPASS.LTC128B.128 [R250+0x3080], [R10.64+0x40], !P1 ;  /* 0x030800400afa7fae */ /* 0x0003e2000c901d4c */
[----:B------:R-:W-:Y:S01]  /*1700*/  IMAD.WIDE.U32 R6, R35, c[0x0][0x288], R6 ;  /* 0x0000a20023067a25 */ /* 0x000fe200078e0006 */
[----:B------:R-:W-:Y:S01]  /*1710*/  ISETP.GE.OR P1, PT, R2, c[0x0][0x1fc], !P6 ;  /* 0x00007f0002007a0c */ /* 0x000fe20007726670 */
[----:B------:R-:W-:Y:S01]  /*1720*/  CS2R R40, SRZ ;  /* 0x0000000000287805 */ /* 0x000fe2000001ff00 */
        /* <DEDUP_REMOVED lines=9> */
[----:B------:R-:W-:Y:S01]  /*17c0*/  IMAD R9, R30, c[0x0][0x238], RZ ;  /* 0x00008e001e097a24 */ /* 0x000fe200078e02ff */
[----:B------:R-:W-:Y:S01]  /*17d0*/  UISETP.GT.AND UP3, UPT, UR5, -0x1, UPT ;  /* 0xffffffff0500788c */ /* 0x000fe2000bf64270 */
        /* <DEDUP_REMOVED lines=42> */
[----:B------:R-:W-:-:S02]  /*1a80*/  IMAD R10, R30, c[0x0][0x180], RZ ;  /* 0x000060001e0a7a24 */ /* 0x000fc400078e02ff */
        /* <DEDUP_REMOVED lines=93> */
[----:B-----5:R-:W-:Y:S01]  /*2060*/  IMAD.WIDE.U32 R8, R3, UR11, R8 ;  /* 0x0000000b03087c25 */ /* 0x020fe2000f8e0008 */
        /* <DEDUP_REMOVED lines=9> */
[----:B--2---:R-:W-:Y:S01]  /*2100*/  LOP3.LUT R5, R33, 0xffffffe0, RZ, 0xc0, !PT ;  /* 0xffffffe021057812 */ /* 0x004fe200078ec0ff */
        /* <DEDUP_REMOVED lines=66> */
[----:B---3--:R-:W-:Y:S01]  /*2530*/  @!P2 IMAD.SHL.U32 R7, R132, 0x10, RZ ;  /* 0x000000108407a824 */ /* 0x008fe200078e00ff */
        /* <DEDUP_REMOVED lines=31> */
[C---:B------:R-:W-:Y:S02]  /*2730*/  IMAD R216, R219.reuse, 0x2, R214 ;  /* 0x00000002dbd87824 */ /* 0x040fe400078e02d6 */
        /* <DEDUP_REMOVED lines=13> */
[----:B------:R-:W-:-:S02]  /*2810*/  IMAD.SHL.U32 R212, R217, 0x2, RZ ;  /* 0x00000002d9d47824 */ /* 0x000fc400078e00ff */
[----:B------:R-:W-:Y:S01]  /*2820*/  IMAD R218, R218, 0x2, R216 ;  /* 0x00000002dada7824 */ /* 0x000fe200078e02d8 */
[----:B------:R2:W-:Y:S01]  /*2830*/  @!P1 LDGSTS.E.BYPASS.LTC128B.128 [R3+0xf280], [R8.64] ;  /* 0x0f28000008039fae */ /* 0x0005e2000b901d4c */
[----:B------:R-:W-:Y:S01]  /*2840*/  IMAD.IADD R222, R217, 0x1, R221 ;  /* 0x00000001d9de7824 */ /* 0x000fe200078e02dd */
[----:B------:R-:W-:Y:S02]  /*2850*/  IADD3 R213, R212, 0xc080, RZ ;  /* 0x0000c080d4d57810 */ /* 0x000fe40007ffe0ff */
[----:B------:R-:W0:Y:S03]  /*2860*/  LDGDEPBAR ;  /* 0x00000000000079af */ /* 0x000e260000000000 */
[----:B------:R-:W-:Y:S01]  /*2870*/  IMAD R213, R221, 0x2, R213 ;  /* 0x00000002ddd57824 */ /* 0x000fe200078e02d5 */
[----:B------:R-:W0:Y:S01]  /*2880*/  LDGDEPBAR ;  /* 0x00000000000079af */ /* 0x000e220000000000 */
[----:B-1----:R-:W-:-:S05]  /*2890*/  IADD3 R0, R250, 0x6080, RZ ;  /* 0x00006080fa007810 */ /* 0x002fca0007ffe0ff */
[----:B----4-:R2:W-:Y:S02]  /*28a0*/  STL [R1+0x40], R0 ;  /* 0x0000400001007387 */ /* 0x0105e40000100800 */
.L_x_403:
        /* <DEDUP_REMOVED lines=109> */
.L_x_387:
[----:B------:R-:W-:Y:S04]  /*2f80*/  MOV R3, 0x1 ;  /* 0x0000000100037802 */ /* 0x000fe80000000f00 */
[----:B------:R-:W-:Y:S11]  /*2f90*/  ISETP.NE.AND P0, PT, R3, c[0x0][0x2a8], PT ;  /* 0x0000aa0003007a0c */ /* 0x000ff60003f05270 */
[----:B------:R-:W-:Y:S02]  /*2fa0*/  @!UPT UIADD3 URZ, URZ, URZ, URZ ;  /* 0x0000003f3f3ff290 */ /* 0x000fe4000fffe03f */
[----:B------:R-:W-:Y:S05]  /*2fb0*/  @P0 IMAD.HI.U32 R3, R2, c[0x0][0x2ac], RZ ;  /* 0x0000ab0002030a27 */ /* 0x000fea00078e00ff */
[----:B------:R-:W-:Y:S02]  /*2fc0*/  @P0 SHF.R.U32.HI R2, RZ, c[0x0][0x2b0], R3 ;  /* 0x0000ac00ff020a19 */ /* 0x000fe40000011603 */
.L_x_388:
[----:B------:R-:W-:Y:S05]  /*2fd0*/  BSYNC B0 ;  /* 0x0000000000007941 */ /* 0x000fea0003800000 */
.L_x_386:
[----:B------:R-:W-:Y:S04]  /*2fe0*/  IMAD.MOV.U32 R152, RZ, RZ, c[0x0][0x2a8] ;  /* 0x0000aa00ff987624 */ /* 0x000fe800078e00ff */
[----:B------:R-:W-:Y:S02]  /*2ff0*/  IMAD R152, R2, R152, -UR10 ;  /* 0x8000000a02987e24 */ /* 0x000fe4000f8e0298 */
[----:B------:R-:W-:Y:S03]  /*3000*/  IMAD.IADD R2, R246, 0x1, R0 ;  /* 0x00000001f6027824 */ /* 0x000fe600078e0200 */
[----:B------:R-:W-:Y:S04]  /*3010*/  IADD3 R152, -R248, R152, RZ ;  /* 0x00000098f8987210 */ /* 0x000fe80007ffe1ff */
[----:B------:R-:W-:Y:S02]  /*3020*/  IADD3 R3, R152, c[0x0][0x2a8], RZ ;  /* 0x0000aa0098037a10 */ /* 0x000fe40007ffe0ff */
[----:B------:R-:W-:Y:S02]  /*3030*/  IMNMX R152, R2, R152, !PT ;  /* 0x0000009802987217 */ /* 0x000fe40007800200 */
[----:B------:R-:W-:Y:S02]  /*3040*/  IMNMX R149, R149, R3, PT ;  /* 0x0000000395957217 */ /* 0x000fe40003800200 */
.L_x_385:
        /* <DEDUP_REMOVED lines=18> */
.L_x_391:
[----:B------:R-:W-:Y:S04]  /*3170*/  MOV R132, 0x1 ;  /* 0x0000000100847802 */ /* 0x000fe80000000f00 */
[----:B------:R-:W-:Y:S11]  /*3180*/  ISETP.NE.AND P0, PT, R132, c[0x0][0x2a8], PT ;  /* 0x0000aa0084007a0c */ /* 0x000ff60003f05270 */
[----:B------:R-:W-:Y:S02]  /*3190*/  @!UPT UIADD3 URZ, URZ, URZ, URZ ;  /* 0x0000003f3f3ff290 */ /* 0x000fe4000fffe03f */
[----:B------:R-:W-:Y:S05]  /*31a0*/  @P0 IMAD.HI.U32 R132, R2, c[0x0][0x2ac], RZ ;  /* 0x0000ab0002840a27 */ /* 0x000fea00078e00ff */
[----:B------:R-:W-:Y:S02]  /*31b0*/  @P0 SHF.R.U32.HI R2, RZ, c[0x0][0x2b0], R132 ;  /* 0x0000ac00ff020a19 */ /* 0x000fe40000011684 */
.L_x_392:
[----:B------:R-:W-:Y:S05]  /*31c0*/  BSYNC B0 ;  /* 0x0000000000007941 */ /* 0x000fea0003800000 */
.L_x_390:
[----:B------:R-:W-:Y:S04]  /*31d0*/  IMAD.MOV.U32 R132, RZ, RZ, c[0x0][0x2a8] ;  /* 0x0000aa00ff847624 */ /* 0x000fe800078e00ff */
[----:B------:R-:W-:Y:S04]  /*31e0*/  IMAD R2, R2, R132, -UR10 ;  /* 0x8000000a02027e24 */ /* 0x000fe8000f8e0284 */
[----:B------:R-:W-:Y:S05]  /*31f0*/  IMAD.IADD R2, R2, 0x1, -R248 ;  /* 0x0000000102027824 */ /* 0x000fea00078e0af8 */
[----:B------:R-:W-:Y:S02]  /*3200*/  IADD3 R132, R2, c[0x0][0x2a8], RZ ;  /* 0x0000aa0002847a10 */ /* 0x000fe40007ffe0ff */
[----:B------:R-:W-:Y:S02]  /*3210*/  IMNMX R3, R3, R2, !PT ;  /* 0x0000000203037217 */ /* 0x000fe40007800200 */
[----:B------:R-:W-:Y:S02]  /*3220*/  IMNMX R148, R148, R132, PT ;  /* 0x0000008494947217 */ /* 0x000fe40003800200 */
.L_x_389:
        /* <DEDUP_REMOVED lines=18> */
.L_x_395:
[----:B------:R-:W-:Y:S04]  /*3350*/  MOV R133, 0x1 ;  /* 0x0000000100857802 */ /* 0x000fe80000000f00 */
[----:B------:R-:W-:Y:S11]  /*3360*/  ISETP.NE.AND P0, PT, R133, c[0x0][0x2a8], PT ;  /* 0x0000aa0085007a0c */ /* 0x000ff60003f05270 */
[----:B------:R-:W-:Y:S02]  /*3370*/  @!UPT UIADD3 URZ, URZ, URZ, URZ ;  /* 0x0000003f3f3ff290 */ /* 0x000fe4000fffe03f */
[----:B------:R-:W-:Y:S05]  /*3380*/  @P0 IMAD.HI.U32 R133, R132, c[0x0][0x2ac], RZ ;  /* 0x0000ab0084850a27 */ /* 0x000fea00078e00ff */
[----:B------:R-:W-:Y:S02]  /*3390*/  @P0 SHF.R.U32.HI R132, RZ, c[0x0][0x2b0], R133 ;  /* 0x0000ac00ff840a19 */ /* 0x000fe40000011685 */
.L_x_396:
[----:B------:R-:W-:Y:S05]  /*33a0*/  BSYNC B0 ;  /* 0x0000000000007941 */ /* 0x000fea0003800000 */
.L_x_394:
[----:B------:R-:W-:Y:S04]  /*33b0*/  IMAD.MOV.U32 R133, RZ, RZ, c[0x0][0x2a8] ;  /* 0x0000aa00ff857624 */ /* 0x000fe800078e00ff */
[----:B------:R-:W-:Y:S04]  /*33c0*/  IMAD R132, R132, R133, -UR10 ;  /* 0x8000000a84847e24 */ /* 0x000fe8000f8e0285 */
[----:B------:R-:W-:Y:S05]  /*33d0*/  IMAD.IADD R132, R132, 0x1, -R248 ;  /* 0x0000000184847824 */ /* 0x000fea00078e0af8 */
[----:B------:R-:W-:Y:S02]  /*33e0*/  IADD3 R133, R132, c[0x0][0x2a8], RZ ;  /* 0x0000aa0084857a10 */ /* 0x000fe40007ffe0ff */
[----:B------:R-:W-:Y:S02]  /*33f0*/  IMNMX R2, R2, R132, !PT ;  /* 0x0000008402027217 */ /* 0x000fe40007800200 */
[----:B------:R-:W-:Y:S02]  /*3400*/  IMNMX R151, R151, R133, PT ;  /* 0x0000008597977217 */ /* 0x000fe40003800200 */
.L_x_393:
        /* <DEDUP_REMOVED lines=18> */
.L_x_399:
[----:B------:R-:W-:Y:S04]  /*3530*/  MOV R133, 0x1 ;  /* 0x0000000100857802 */ /* 0x000fe80000000f00 */
[----:B------:R-:W-:Y:S11]  /*3540*/  ISETP.NE.AND P0, PT, R133, c[0x0][0x2a8], PT ;  /* 0x0000aa0085007a0c */ /* 0x000ff60003f05270 */
[----:B------:R-:W-:Y:S02]  /*3550*/  @!UPT UIADD3 URZ, URZ, URZ, URZ ;  /* 0x0000003f3f3ff290 */ /* 0x000fe4000fffe03f */
[----:B------:R-:W-:Y:S05]  /*3560*/  @P0 IMAD.HI.U32 R133, R132, c[0x0][0x2ac], RZ ;  /* 0x0000ab0084850a27 */ /* 0x000fea00078e00ff */
[----:B------:R-:W-:Y:S02]  /*3570*/  @P0 SHF.R.U32.HI R132, RZ, c[0x0][0x2b0], R133 ;  /* 0x0000ac00ff840a19 */ /* 0x000fe40000011685 */
.L_x_400:
[----:B------:R-:W-:Y:S05]  /*3580*/  BSYNC B0 ;  /* 0x0000000000007941 */ /* 0x000fea0003800000 */
.L_x_398:
[----:B------:R-:W-:Y:S04]  /*3590*/  IMAD.MOV.U32 R133, RZ, RZ, c[0x0][0x2a8] ;  /* 0x0000aa00ff857624 */ /* 0x000fe800078e00ff */
[----:B------:R-:W-:Y:S04]  /*35a0*/  IMAD R132, R132, R133, -UR10 ;  /* 0x8000000a84847e24 */ /* 0x000fe8000f8e0285 */
[----:B------:R-:W-:Y:S05]  /*35b0*/  IMAD.IADD R132, R132, 0x1, -R248 ;  /* 0x0000000184847824 */ /* 0x000fea00078e0af8 */
[----:B------:R-:W-:Y:S02]  /*35c0*/  IADD3 R133, R132, c[0x0][0x2a8], RZ ;  /* 0x0000aa0084857a10 */ /* 0x000fe40007ffe0ff */
[----:B------:R-:W-:Y:S02]  /*35d0*/  IMNMX R0, R0, R132, !PT ;  /* 0x0000008400007217 */ /* 0x000fe40007800200 */
[----:B------:R-:W-:Y:S02]  /*35e0*/  IMNMX R150, R150, R133, PT ;  /* 0x0000008596967217 */ /* 0x000fe40003800200 */
.L_x_397:
        /* <DEDUP_REMOVED lines=56> */
.L_x_401:
        /* <DEDUP_REMOVED lines=471> */
.L_x_402:
        /* <DEDUP_REMOVED lines=241> */
.L_x_384:
[----:B------:R-:W-:Y:S05]  /*65f0*/  @P2 EXIT ;  /* 0x000000000000294d */ /* 0x000fea0003800000 */
[----:B------:R-:W2:Y:S01]  /*6600*/  LDL.LU R9, [R1+0x48] ;  /* 0x0000480001097983 */ /* 0x000ea20000300800 */
[----:B------:R-:W-:-:S04]  /*6610*/  ISETP.NE.U32.AND P2, PT, RZ, c[0x0][0x360], PT ;  /* 0x0000d800ff007a0c */ /* 0x000fc80003f45070 */
[----:B------:R-:W-:-:S13]  /*6620*/  ISETP.NE.AND.EX P2, PT, RZ, c[0x0][0x364], PT, P2 ;  /* 0x0000d900ff007a0c */ /* 0x000fda0003f45320 */
[----:B------:R-:W-:-:S04]  /*6630*/  @P2 IMAD.MOV.U32 R2, RZ, RZ, 0x4 ;  /* 0x00000004ff022424 */ /* 0x000fc800078e00ff */
[----:B--2---:R-:W-:-:S05]  /*6640*/  @P2 IMAD.WIDE R2, R9, R2, c[0x0][0x360] ;  /* 0x0000d80009022625 */ /* 0x004fca00078e0202 */
[----:B------:R1:W2:Y:S01]  /*6650*/  @P2 LDG.E R0, [R2.64] ;  /* 0x0000000c02002981 */ /* 0x0002a2000c1e1900 */
[----:B------:R-:W-:Y:S01]  /*6660*/  MOV R4, 0x1 ;  /* 0x0000000100047802 */ /* 0x000fe20000000f00 */
[----:B------:R-:W-:Y:S02]  /*6670*/  UIMAD UR6, UR5, 0x3000, URZ ;  /* 0x00003000050678a4 */ /* 0x000fe4000f8e023f */
[----:B------:R-:W3:Y:S04]  /*6680*/  S2R R5, SR_TID.X ;  /* 0x0000000000057919 */ /* 0x000ee80000002100 */
[----:B------:R-:W-:Y:S01]  /*6690*/  BAR.SYNC.DEFER_BLOCKING 0x1, 0x100 ;  /* 0x0044000000007b1d */ /* 0x000fe20000010000 */
[----:B------:R-:W-:Y:S01]  /*66a0*/  ISETP.NE.AND P0, PT, R4, c[0x0][0x338], PT ;  /* 0x0000ce0004007a0c */ /* 0x000fe20003f05270 */
[----:B------:R-:W-:-:S04]  /*66b0*/  USHF.R.S32.HI UR4, URZ, 0x1f, UR6 ;  /* 0x0000001f3f047899 */ /* 0x000fc80008011406 */
[----:B-1----:R-:W1:Y:S01]  /*66c0*/  S2R R3, SR_CTAID.Y ;  /* 0x0000000000037919 */ /* 0x002e620000002600 */
[----:B---3--:R-:W-:-:S07]  /*66d0*/  SHF.R.S32.HI R6, RZ, 0x1f, R5 ;  /* 0x0000001fff067819 */ /* 0x008fce0000011405 */
[----:B-1----:R-:W-:-:S04]  /*66e0*/  @P0 IMAD.HI.U32 R4, R3, c[0x0][0x33c], RZ ;  /* 0x0000cf0003040a27 */ /* 0x002fc800078e00ff */
[----:B--2---:R-:W-:-:S05]  /*66f0*/  @P2 IMAD R0, R9, 0x80, R0 ;  /* 0x0000008009002824 */ /* 0x004fca00078e0200 */
[----:B------:R-:W-:-:S04]  /*6700*/  @P2 SHF.R.S32.HI R2, RZ, 0x1f, R0 ;  /* 0x0000001fff022819 */ /* 0x000fc80000011400 */
[----:B------:R-:W-:Y:S01]  /*6710*/  @P2 LEA.HI R2, R2, R0, RZ, 0x7 ;  /* 0x0000000002022211 */ /* 0x000fe200078f38ff */
[----:B------:R-:W-:Y:S01]  /*6720*/  IMAD.MOV.U32 R0, RZ, RZ, R3 ;  /* 0x000000ffff007224 */ /* 0x000fe200078e0003 */
[----:B------:R-:W-:Y:S02]  /*6730*/  @P0 SHF.R.U32.HI R0, RZ, c[0x0][0x340], R4 ;  /* 0x0000d000ff000a19 */ /* 0x000fe40000011604 */
[----:B------:R-:W-:Y:S02]  /*6740*/  @P2 SHF.R.S32.HI R2, RZ, 0x7, R2 ;  /* 0x00000007ff022819 */ /* 0x000fe40000011402 */
[----:B------:R-:W-:-:S03]  /*6750*/  SHF.R.S32.HI R4, RZ, 0x1f, R0 ;  /* 0x0000001fff047819 */ /* 0x000fc60000011400 */
[----:B------:R-:W-:-:S05]  /*6760*/  @P2 IMAD R2, R2, 0x3000, RZ ;  /* 0x0000300002022824 */ /* 0x000fca00078e02ff */
[----:B------:R-:W-:Y:S02]  /*6770*/  @P2 SHF.R.S32.HI R3, RZ, 0x1f, R2 ;  /* 0x0000001fff032819 */ /* 0x000fe40000011402 */
[----:B------:R-:W-:-:S06]  /*6780*/  @!P2 CS2R R2, SRZ ;  /* 0x000000000002a805 */ /* 0x000fcc000001ff00 */
[----:B------:R-:W-:Y:S01]  /*6790*/  IADD3 R2, P1, P0, R2, UR6, R5 ;  /* 0x0000000602027c10 */ /* 0x000fe2000f83e005 */
[C---:B------:R-:W-:Y:S02]  /*67a0*/  IMAD R5, R4.reuse, c[0x0][0x328], RZ ;  /* 0x0000ca0004057a24 */ /* 0x040fe400078e02ff */
[----:B------:R-:W-:Y:S01]  /*67b0*/  IMAD R4, R4, c[0x0][0x300], RZ ;  /* 0x0000c00004047a24 */ /* 0x000fe200078e02ff */
[----:B------:R-:W-:Y:S01]  /*67c0*/  IADD3.X R3, R3, UR4, R6, P1, P0 ;  /* 0x0000000403037c10 */ /* 0x000fe20008fe0406 */
[C---:B------:R-:W-:Y:S01]  /*67d0*/  IMAD R7, R0.reuse, c[0x0][0x32c], R5 ;  /* 0x0000cb0000077a24 */ /* 0x040fe200078e0205 */
[----:B------:R-:W-:Y:S01]  /*67e0*/  SHF.R.S32.HI R6, RZ, 0x1f, R9 ;  /* 0x0000001fff067819 */ /* 0x000fe20000011409 */
[C---:B------:R-:W-:Y:S02]  /*67f0*/  IMAD R8, R0.reuse, c[0x0][0x304], R4 ;  /* 0x0000c10000087a24 */ /* 0x040fe400078e0204 */
[----:B------:R-:W-:-:S04]  /*6800*/  IMAD.WIDE.U32 R4, R0, c[0x0][0x328], R2 ;  /* 0x0000ca0000047a25 */ /* 0x000fc800078e0002 */
[----:B------:R-:W-:Y:S01]  /*6810*/  IMAD.WIDE.U32 R2, R0, c[0x0][0x300], R2 ;  /* 0x0000c00000027a25 */ /* 0x000fe200078e0002 */
[----:B------:R-:W-:Y:S02]  /*6820*/  SEL R0, R6, RZ, !P2 ;  /* 0x000000ff06007207 */ /* 0x000fe40005000000 */
[----:B------:R-:W-:Y:S01]  /*6830*/  SEL R6, R9, RZ, !P2 ;  /* 0x000000ff09067207 */ /* 0x000fe20005000000 */
[----:B------:R-:W-:Y:S01]  /*6840*/  IMAD.IADD R5, R5, 0x1, R7 ;  /* 0x0000000105057824 */ /* 0x000fe200078e0207 */
[----:B------:R-:W-:Y:S01]  /*6850*/  IADD3 R3, R3, R8, RZ ;  /* 0x0000000803037210 */ /* 0x000fe20007ffe0ff */
[C---:B------:R-:W-:Y:S02]  /*6860*/  IMAD R10, R0.reuse, c[0x0][0x330], RZ ;  /* 0x0000cc00000a7a24 */ /* 0x040fe400078e02ff */
[----:B------:R-:W-:Y:S02]  /*6870*/  IMAD R0, R0, c[0x0][0x308], RZ ;  /* 0x0000c20000007a24 */ /* 0x000fe400078e02ff */
[----:B------:R-:W-:-:S02]  /*6880*/  IMAD R10, R6, c[0x0][0x334], R10 ;  /* 0x0000cd00060a7a24 */ /* 0x000fc400078e020a */
[----:B------:R-:W-:-:S04]  /*6890*/  IMAD.WIDE.U32 R8, R6, c[0x0][0x330], R4 ;  /* 0x0000cc0006087a25 */ /* 0x000fc800078e0004 */
[----:B------:R-:W-:Y:S01]  /*68a0*/  IMAD R0, R6, c[0x0][0x30c], R0 ;  /* 0x0000c30006007a24 */ /* 0x000fe200078e0200 */
[----:B------:R-:W-:Y:S01]  /*68b0*/  LEA R4, P1, R8, c[0x0][0x310], 0x2 ;  /* 0x0000c40008047a11 */ /* 0x000fe200078210ff */
[----:B------:R-:W-:-:S04]  /*68c0*/  IMAD.WIDE.U32 R6, R6, c[0x0][0x308], R2 ;  /* 0x0000c20006067a25 */ /* 0x000fc800078e0002 */
[----:B------:R-:W-:Y:S01]  /*68d0*/  IMAD.IADD R3, R9, 0x1, R10 ;  /* 0x0000000109037824 */ /* 0x000fe200078e020a */
[----:B------:R-:W-:Y:S02]  /*68e0*/  IADD3 R0, R7, R0, RZ ;  /* 0x0000000007007210 */ /* 0x000fe40007ffe0ff */
[----:B------:R-:W-:Y:S02]  /*68f0*/  LEA R2, P0, R6, c[0x0][0x2e8], 0x2 ;  /* 0x0000ba0006027a11 */ /* 0x000fe400078010ff */
[----:B------:R-:W-:Y:S02]  /*6900*/  LEA.HI.X R5, R8, c[0x0][0x314], R3, 0x2, P1 ;  /* 0x0000c50008057a11 */ /* 0x000fe400008f1403 */
[----:B------:R-:W-:-:S03]  /*6910*/  LEA.HI.X R3, R6, c[0x0][0x2ec], R0, 0x2, P0 ;  /* 0x0000bb0006037a11 */ /* 0x000fc600000f1400 */
        /* <DEDUP_REMOVED lines=97> */
.L_x_404:
        /* <DEDUP_REMOVED lines=13> */
.L_x_1398:


//--------------------- .text._ZN7cutlass13device_kernelIN5flash19enable_sm80_to_sm89INS1_16FlashAttnBwdSm80INS1_25CollectiveMainloopBwdSm80ILi2ELi1EN4cute5tupleIJNS5_1CILi64EEENS7_ILi128EEENS7_ILi96EEEEEENS_6half_tEfNS_4arch4Sm80ELb0ELb1ELb0ELb1ELb1ELb0ELb0ELb0ELi2ELi2ELi4ELi2ELb1EEENS1_24CollectiveEpilogueBwdGQAISB_fSE_Li256ELb1ELb1EEENS1_19SingleTileSchedulerILb1ELb0ELb0ELi128EEEEEEEEEvNT_6ParamsE --------------------------
	.section	.text._ZN7cutlass13device_kernelIN5flash19enable_sm80_to_sm89INS1_16FlashAttnBwdSm80INS1_25CollectiveMainloopBwdSm80ILi2ELi1EN4cute5tupleIJNS5_1CILi64EEENS7_ILi128EEENS7_ILi96EEEEEENS_6half_tEfNS_4arch4Sm80ELb0ELb1ELb0ELb1ELb1ELb0ELb0ELb0ELi2ELi2ELi4ELi2ELb1EEENS1_24CollectiveEpilogueBwdGQAISB_fSE_Li256ELb1ELb1EEENS1_19SingleTileSchedulerILb1ELb0ELb0ELi128EEEEEEEEEvNT_6ParamsE,"ax",@progbits
	.sectioninfo	@"SHI_REGISTERS=255"
	.align	128
.text._ZN7cutlass13device_kernelIN5flash19enable_sm80_to_sm89INS1_16FlashAttnBwdSm80INS1_25CollectiveMainloopBwdSm80ILi2ELi1EN4cute5tupleIJNS5_1CILi64EEENS7_ILi128EEENS7_ILi96EEEEEENS_6half_tEfNS_4arch4Sm80ELb0ELb1ELb0ELb1ELb1ELb0ELb0ELb0ELi2ELi2ELi4ELi2ELb1EEENS1_24CollectiveEpilogueBwdGQAISB_fSE_Li256ELb1ELb1EEENS1_19SingleTileSchedulerILb1ELb0ELb0ELi128EEEEEEEEEvNT_6ParamsE:
        .type           _ZN7cutlass13device_kernelIN5flash19enable_sm80_to_sm89INS1_16FlashAttnBwdSm80INS1_25CollectiveMainloopBwdSm80ILi2ELi1EN4cute5tupleIJNS5_1CILi64EEENS7_ILi128EEENS7_ILi96EEEEEENS_6half_tEfNS_4arch4Sm80ELb0ELb1ELb0ELb1ELb1ELb0ELb0ELb0ELi2ELi2ELi4ELi2ELb1EEENS1_24CollectiveEpilogueBwdGQAISB_fSE_Li256ELb1ELb1EEENS1_19SingleTileSchedulerILb1ELb0ELb0ELi128EEEEEEEEEvNT_6ParamsE,@function
        .size           _ZN7cutlass13device_kernelIN5flash19enable_sm80_to_sm89INS1_16FlashAttnBwdSm80INS1_25CollectiveMainloopBwdSm80ILi2ELi1EN4cute5tupleIJNS5_1CILi64EEENS7_ILi128EEENS7_ILi96EEEEEENS_6half_tEfNS_4arch4Sm80ELb0ELb1ELb0ELb1ELb1ELb0ELb0ELb0ELi2ELi2ELi4ELi2ELb1EEENS1_24CollectiveEpilogueBwdGQAISB_fSE_Li256ELb1ELb1EEENS1_19SingleTileSchedulerILb1ELb0ELb0ELi128EEEEEEEEEvNT_6ParamsE,(.L_x_1399 - _ZN7cutlass13device_kernelIN5flash19enable_sm80_to_sm89INS1_16FlashAttnBwdSm80INS1_25CollectiveMainloopBwdSm80ILi2ELi1EN4cute5tupleIJNS5_1CILi64EEENS7_ILi128EEENS7_ILi96EEEEEENS_6half_tEfNS_4arch4Sm80ELb0ELb1ELb0ELb1ELb1ELb0ELb0ELb0ELi2ELi2ELi4ELi2ELb1EEENS1_24CollectiveEpilogueBwdGQAISB_fSE_Li256ELb1ELb1EEENS1_19SingleTileSchedulerILb1ELb0ELb0ELi128EEEEEEEEEvNT_6ParamsE)
        .other          _ZN7cutlass13device_kernelIN5flash19enable_sm80_to_sm89INS1_16FlashAttnBwdSm80INS1_25CollectiveMainloopBwdSm80ILi2ELi1EN4cute5tupleIJNS5_1CILi64EEENS7_ILi128EEENS7_ILi96EEEEEENS_6half_tEfNS_4arch4Sm80ELb0ELb1ELb0ELb1ELb1ELb0ELb0ELb0ELi2ELi2ELi4ELi2ELb1EEENS1_24CollectiveEpilogueBwdGQAISB_fSE_Li256ELb1ELb1EEENS1_19SingleTileSchedulerILb1ELb0ELb0ELi128EEEEEEEEEvNT_6ParamsE,@"STO_CUDA_ENTRY STV_DEFAULT"
_ZN7cutlass13device_kernelIN5flash19enable_sm80_to_sm89INS1_16FlashAttnBwdSm80INS1_25CollectiveMainloopBwdSm80ILi2ELi1EN4cute5tupleIJNS5_1CILi64EEENS7_ILi128EEENS7_ILi96EEEEEENS_6half_tEfNS_4arch4Sm80ELb0ELb1ELb0ELb1ELb1ELb0ELb0ELb0ELi2ELi2ELi4ELi2ELb1EEENS1_24CollectiveEpilogueBwdGQAISB_fSE_Li256ELb1ELb1EEENS1_19SingleTileSchedulerILb1ELb0ELb0ELi128EEEEEEEEEvNT_6ParamsE:
        /* <DEDUP_REMOVED lines=18> */
.L_x_406:
        /* <DEDUP_REMOVED lines=8> */
.L_x_408:
[----:B------:R-:W-:Y:S02]  /*01a0*/  MOV R0, c[0x0][0x3ac] ;  /* 0x0000eb0000007a02 */ /* 0x000fe40000000f00 */
.L_x_407:
[----:B------:R-:W-:-:S06]  /*01b0*/  USHF.L.U32 UR10, UR5, 0x7, URZ ;  /* 0x00000007050a7899 */ /* 0x000fcc000800063f */
[----:B-----5:R-:W-:-:S04]  /*01c0*/  ISETP.LE.AND P0, PT, R0, UR10, PT ;  /* 0x0000000a00007c0c */ /* 0x020fc8000bf03270 */
[----:B------:R-:W-:-:S05]  /*01d0*/  SEL R0, R5, 0xffffffff, !P0 ;  /* 0xffffffff05007807 */ /* 0x000fca0004000000 */
[----:B------:R2:W-:Y:S01]  /*01e0*/  STL [R1+0x48], R0 ;  /* 0x0000480001007387 */ /* 0x0005e20000100800 */
[----:B------:R-:W-:Y:S05]  /*01f0*/  BRA `(.L_x_409) ;  /* 0x0000012000007947 */ /* 0x000fea0003800000 */
.L_x_405:
[----:B--2-4-:R-:W-:-:S04]  /*0200*/  ISETP.NE.U32.AND P0, PT, RZ, c[0x0][0x3c8], PT ;  /* 0x0000f200ff007a0c */ /* 0x014fc80003f05070 */
[----:B------:R-:W-:-:S13]  /*0210*/  ISETP.NE.AND.EX P0, PT, RZ, c[0x0][0x3cc], PT, P0 ;  /* 0x0000f300ff007a0c */ /* 0x000fda0003f05300 */
[----:B------:R-:W-:Y:S05]  /*0220*/  @!P0 BRA `(.L_x_410) ;  /* 0x0000002000008947 */ /* 0x000fea0003800000 */
[----:B------:R1:W5:Y:S01]  /*0230*/  LDG.E R0, [R2.64] ;  /* 0x0000000c02007981 */ /* 0x000362000c1e1900 */
[----:B------:R-:W-:Y:S05]  /*0240*/  BRA `(.L_x_411) ;  /* 0x0000009000007947 */ /* 0x000fea0003800000 */
.L_x_410:
        /* <DEDUP_REMOVED lines=8> */
.L_x_412:
[----:B------:R-:W-:Y:S02]  /*02d0*/  MOV R0, c[0x0][0x3ac] ;  /* 0x0000eb0000007a02 */ /* 0x000fe40000000f00 */
.L_x_411:
[----:B------:R-:W-:-:S06]  /*02e0*/  USHF.L.U32 UR10, UR5, 0x7, URZ ;  /* 0x00000007050a7899 */ /* 0x000fcc000800063f */
[----:B-----5:R-:W-:-:S04]  /*02f0*/  ISETP.LE.AND P0, PT, R0, UR10, PT ;  /* 0x0000000a00007c0c */ /* 0x020fc8000bf03270 */
[----:B------:R-:W-:-:S05]  /*0300*/  SEL R0, R5, 0xffffffff, !P0 ;  /* 0xffffffff05007807 */ /* 0x000fca0004000000 */
[----:B------:R2:W-:Y:S04]  /*0310*/  STL [R1+0x48], R0 ;  /* 0x0000480001007387 */ /* 0x0005e80000100800 */
.L_x_409:
        /* <DEDUP_REMOVED lines=37> */
.L_x_413:
[----:B--2---:R-:W-:-:S04]  /*0570*/  ISETP.NE.U32.AND P1, PT, RZ, c[0x0][0x2e0], PT ;  /* 0x0000b800ff007a0c */ /* 0x004fc80003f25070 */
[----:B------:R-:W-:-:S13]  /*0580*/  ISETP.NE.AND.EX P1, PT, RZ, c[0x0][0x2e4], PT, P1 ;  /* 0x0000b900ff007a0c */ /* 0x000fda0003f25310 */
[----:B------:R-:W-:Y:S05]  /*0590*/  @!P1 BRA `(.L_x_414) ;  /* 0x0000004000009947 */ /* 0x000fea0003800000 */
[----:B------:R-:W-:-:S05]  /*05a0*/  IMAD.WIDE R2, R133, R10, c[0x0][0x2e0] ;  /* 0x0000b80085027625 */ /* 0x000fca00078e020a */
[----:B------:R-:W2:Y:S02]  /*05b0*/  LDG.E R0, [R2.64] ;  /* 0x0000000c02007981 */ /* 0x000ea4000c1e1900 */
[----:B--2---:R1:W2:Y:S02]  /*05c0*/  R2UR UR17, R0 ;  /* 0x00000000001173c2 */ /* 0x0042a400000e0000 */
[----:B-12---:R-:W-:Y:S05]  /*05d0*/  BRA `(.L_x_415) ;  /* 0x0000006000007947 */ /* 0x006fea0003800000 */
.L_x_414:
[----:B------:R-:W-:Y:S05]  /*05e0*/  @!P3 BRA `(.L_x_415) ;  /* 0x000000500000b947 */ /* 0x000fea0003800000 */
[----:B------:R1:W2:Y:S04]  /*05f0*/  LDG.E R0, [R2.64] ;  /* 0x0000000c02007981 */ /* 0x0002a8000c1e1900 */
[----:B-1----:R-:W3:Y:S01]  /*0600*/  LDG.E R2, [R2.64+0x4] ;  /* 0x0000040c02027981 */ /* 0x002ee2000c1e1900 */
[----:B--2---:R-:W1:Y:S08]  /*0610*/  R2UR UR17, R0 ;  /* 0x00000000001173c2 */ /* 0x004e7000000e0000 */
[----:B---3--:R-:W1:Y:S02]  /*0620*/  R2UR UR4, R2 ;  /* 0x00000000020473c2 */ /* 0x008e6400000e0000 */
[----:B-1----:R-:W-:-:S06]  /*0630*/  UIADD3 UR17, -UR17, UR4, URZ ;  /* 0x0000000411117290 */ /* 0x002fcc000fffe13f */
.L_x_415:
        /* <DEDUP_REMOVED lines=15> */
.L_x_416:
        /* <DEDUP_REMOVED lines=536> */
.L_x_436:
        /* <DEDUP_REMOVED lines=109> */
.L_x_420:
[----:B------:R-:W-:Y:S04]  /*2f80*/  MOV R3, 0x1 ;  /* 0x0000000100037802 */ /* 0x000fe80000000f00 */
[----:B------:R-:W-:Y:S11]  /*2f90*/  ISETP.NE.AND P0, PT, R3, c[0x0][0x2a8], PT ;  /* 0x0000aa0003007a0c */ /* 0x000ff60003f05270 */
[----:B------:R-:W-:Y:S02]  /*2fa0*/  @!UPT UIADD3 URZ, URZ, URZ, URZ ;  /* 0x0000003f3f3ff290 */ /* 0x000fe4000fffe03f */
[----:B------:R-:W-:Y:S05]  /*2fb0*/  @P0 IMAD.HI.U32 R3, R2, c[0x0][0x2ac], RZ ;  /* 0x0000ab0002030a27 */ /* 0x000fea00078e00ff */
[----:B------:R-:W-:Y:S02]  /*2fc0*/  @P0 SHF.R.U32.HI R2, RZ, c[0x0][0x2b0], R3 ;  /* 0x0000ac00ff020a19 */ /* 0x000fe40000011603 */
.L_x_421:
[----:B------:R-:W-:Y:S05]  /*2fd0*/  BSYNC B0 ;  /* 0x0000000000007941 */ /* 0x000fea0003800000 */
.L_x_419:
[----:B------:R-:W-:Y:S04]  /*2fe0*/  IMAD.MOV.U32 R152, RZ, RZ, c[0x0][0x2a8] ;  /* 0x0000aa00ff987624 */ /* 0x000fe800078e00ff */
[----:B------:R-:W-:Y:S02]  /*2ff0*/  IMAD R152, R2, R152, -UR10 ;  /* 0x8000000a02987e24 */ /* 0x000fe4000f8e0298 */
[----:B------:R-:W-:Y:S03]  /*3000*/  IMAD.IADD R2, R246, 0x1, R0 ;  /* 0x00000001f6027824 */ /* 0x000fe600078e0200 */
[----:B------:R-:W-:Y:S04]  /*3010*/  IADD3 R152, -R248, R152, RZ ;  /* 0x00000098f8987210 */ /* 0x000fe80007ffe1ff */
[----:B------:R-:W-:Y:S02]  /*3020*/  IADD3 R3, R152, c[0x0][0x2a8], RZ ;  /* 0x0000aa0098037a10 */ /* 0x000fe40007ffe0ff */
[----:B------:R-:W-:Y:S02]  /*3030*/  IMNMX R152, R2, R152, !PT ;  /* 0x0000009802987217 */ /* 0x000fe40007800200 */
[----:B------:R-:W-:Y:S02]  /*3040*/  IMNMX R149, R149, R3, PT ;  /* 0x0000000395957217 */ /* 0x000fe40003800200 */
.L_x_418:
        /* <DEDUP_REMOVED lines=18> */
.L_x_424:
[----:B------:R-:W-:Y:S04]  /*3170*/  MOV R132, 0x1 ;  /* 0x0000000100847802 */ /* 0x000fe80000000f00 */
[----:B------:R-:W-:Y:S11]  /*3180*/  ISETP.NE.AND P0, PT, R132, c[0x0][0x2a8], PT ;  /* 0x0000aa0084007a0c */ /* 0x000ff60003f05270 */
[----:B------:R-:W-:Y:S02]  /*3190*/  @!UPT UIADD3 URZ, URZ, URZ, URZ ;  /* 0x0000003f3f3ff290 */ /* 0x000fe4000fffe03f */
[----:B------:R-:W-:Y:S05]  /*31a0*/  @P0 IMAD.HI.U32 R132, R2, c[0x0][0x2ac], RZ ;  /* 0x0000ab0002840a27 */ /* 0x000fea00078e00ff */
[----:B------:R-:W-:Y:S02]  /*31b0*/  @P0 SHF.R.U32.HI R2, RZ, c[0x0][0x2b0], R132 ;  /* 0x0000ac00ff020a19 */ /* 0x000fe40000011684 */
.L_x_425:
[----:B------:R-:W-:Y:S05]  /*31c0*/  BSYNC B0 ;  /* 0x0000000000007941 */ /* 0x000fea0003800000 */
.L_x_423:
[----:B------:R-:W-:Y:S04]  /*31d0*/  IMAD.MOV.U32 R132, RZ, RZ, c[0x0][0x2a8] ;  /* 0x0000aa00ff847624 */ /* 0x000fe800078e00ff */
[----:B------:R-:W-:Y:S04]  /*31e0*/  IMAD R2, R2, R132, -UR10 ;  /* 0x8000000a02027e24 */ /* 0x000fe8000f8e0284 */
[----:B------:R-:W-:Y:S05]  /*31f0*/  IMAD.IADD R2, R2, 0x1, -R248 ;  /* 0x0000000102027824 */ /* 0x000fea00078e0af8 */
[----:B------:R-:W-:Y:S02]  /*3200*/  IADD3 R132, R2, c[0x0][0x2a8], RZ ;  /* 0x0000aa0002847a10 */ /* 0x000fe40007ffe0ff */
[----:B------:R-:W-:Y:S02]  /*3210*/  IMNMX R3, R3, R2, !PT ;  /* 0x0000000203037217 */ /* 0x000fe40007800200 */
[----:B------:R-:W-:Y:S02]  /*3220*/  IMNMX R148, R148, R132, PT ;  /* 0x0000008494947217 */ /* 0x000fe40003800200 */
.L_x_422:
        /* <DEDUP_REMOVED lines=18> */
.L_x_428:
[----:B------:R-:W-:Y:S04]  /*3350*/  MOV R133, 0x1 ;  /* 0x0000000100857802 */ /* 0x000fe80000000f00 */
[----:B------:R-:W-:Y:S11]  /*3360*/  ISETP.NE.AND P0, PT, R133, c[0x0][0x2a8], PT ;  /* 0x0000aa0085007a0c */ /* 0x000ff60003f05270 */
[----:B------:R-:W-:Y:S02]  /*3370*/  @!UPT UIADD3 URZ, URZ, URZ, URZ ;  /* 0x0000003f3f3ff290 */ /* 0x000fe4000fffe03f */
[----:B------:R-:W-:Y:S05]  /*3380*/  @P0 IMAD.HI.U32 R133, R132, c[0x0][0x2ac], RZ ;  /* 0x0000ab0084850a27 */ /* 0x000fea00078e00ff */
[----:B------:R-:W-:Y:S02]  /*3390*/  @P0 SHF.R.U32.HI R132, RZ, c[0x0][0x2b0], R133 ;  /* 0x0000ac00ff840a19 */ /* 0x000fe40000011685 */
.L_x_429:
[----:B------:R-:W-:Y:S05]  /*33a0*/  BSYNC B0 ;  /* 0x0000000000007941 */ /* 0x000fea0003800000 */
.L_x_427:
[----:B------:R-:W-:Y:S04]  /*33b0*/  IMAD.MOV.U32 R133, RZ, RZ, c[0x0][0x2a8] ;  /* 0x0000aa00ff857624 */ /* 0x000fe800078e00ff */
[----:B------:R-:W-:Y:S04]  /*33c0*/  IMAD R132, R132, R133, -UR10 ;  /* 0x8000000a84847e24 */ /* 0x000fe8000f8e0285 */
[----:B------:R-:W-:Y:S05]  /*33d0*/  IMAD.IADD R132, R132, 0x1, -R248 ;  /* 0x0000000184847824 */ /* 0x000fea00078e0af8 */
[----:B------:R-:W-:Y:S02]  /*33e0*/  IADD3 R133, R132, c[0x0][0x2a8], RZ ;  /* 0x0000aa0084857a10 */ /* 0x000fe40007ffe0ff */
[----:B------:R-:W-:Y:S02]  /*33f0*/  IMNMX R2, R2, R132, !PT ;  /* 0x0000008402027217 */ /* 0x000fe40007800200 */
[----:B------:R-:W-:Y:S02]  /*3400*/  IMNMX R151, R151, R133, PT ;  /* 0x0000008597977217 */ /* 0x000fe40003800200 */
.L_x_426:
        /* <DEDUP_REMOVED lines=18> */
.L_x_432:
[----:B------:R-:W-:Y:S04]  /*3530*/  MOV R133, 0x1 ;  /* 0x0000000100857802 */ /* 0x000fe80000000f00 */
[----:B------:R-:W-:Y:S11]  /*3540*/  ISETP.NE.AND P0, PT, R133, c[0x0][0x2a8], PT ;  /* 0x0000aa0085007a0c */ /* 0x000ff60003f05270 */
[----:B------:R-:W-:Y:S02]  /*3550*/  @!UPT UIADD3 URZ, URZ, URZ, URZ ;  /* 0x0000003f3f3ff290 */ /* 0x000fe4000fffe03f */
[----:B------:R-:W-:Y:S05]  /*3560*/  @P0 IMAD.HI.U32 R133, R132, c[0x0][0x2ac], RZ ;  /* 0x0000ab0084850a27 */ /* 0x000fea00078e00ff */
[----:B------:R-:W-:Y:S02]  /*3570*/  @P0 SHF.R.U32.HI R132, RZ, c[0x0][0x2b0], R133 ;  /* 0x0000ac00ff840a19 */ /* 0x000fe40000011685 */
.L_x_433:
[----:B------:R-:W-:Y:S05]  /*3580*/  BSYNC B0 ;  /* 0x0000000000007941 */ /* 0x000fea0003800000 */
.L_x_431:
[----:B------:R-:W-:Y:S04]  /*3590*/  IMAD.MOV.U32 R133, RZ, RZ, c[0x0][0x2a8] ;  /* 0x0000aa00ff857624 */ /* 0x000fe800078e00ff */
[----:B------:R-:W-:Y:S04]  /*35a0*/  IMAD R132, R132, R133, -UR10 ;  /* 0x8000000a84847e24 */ /* 0x000fe8000f8e0285 */
[----:B------:R-:W-:Y:S05]  /*35b0*/  IMAD.IADD R132, R132, 0x1, -R248 ;  /* 0x0000000184847824 */ /* 0x000fea00078e0af8 */
[----:B------:R-:W-:Y:S02]  /*35c0*/  IADD3 R133, R132, c[0x0][0x2a8], RZ ;  /* 0x0000aa0084857a10 */ /* 0x000fe40007ffe0ff */
[----:B------:R-:W-:Y:S02]  /*35d0*/  IMNMX R0, R0, R132, !PT ;  /* 0x0000008400007217 */ /* 0x000fe40007800200 */
[----:B------:R-:W-:Y:S02]  /*35e0*/  IMNMX R150, R150, R133, PT ;  /* 0x0000008596967217 */ /* 0x000fe40003800200 */
.L_x_430:
        /* <DEDUP_REMOVED lines=56> */
.L_x_434:
        /* <DEDUP_REMOVED lines=471> */
.L_x_435:
        /* <DEDUP_REMOVED lines=241> */
.L_x_417:
[----:B------:R-:W-:Y:S05]  /*65f0*/  @P2 EXIT ;  /* 0x000000000000294d */ /* 0x000fea0003800000 */
[----:B------:R-:W2:Y:S01]  /*6600*/  LDL.LU R8, [R1+0x48] ;  /* 0x0000480001087983 */ /* 0x000ea20000300800 */
[----:B------:R-:W-:-:S04]  /*6610*/  ISETP.NE.U32.AND P1, PT, RZ, c[0x0][0x360], PT ;  /* 0x0000d800ff007a0c */ /* 0x000fc80003f25070 */
[----:B------:R-:W-:-:S13]  /*6620*/  ISETP.NE.AND.EX P1, PT, RZ, c[0x0][0x364], PT, P1 ;  /* 0x0000d900ff007a0c */ /* 0x000fda0003f25310 */
[----:B------:R-:W-:Y:S01]  /*6630*/  @P1 IMAD.MOV.U32 R2, RZ, RZ, 0x4 ;  /* 0x00000004ff021424 */ /* 0x000fe200078e00ff */
[----:B------:R-:W1:Y:S03]  /*6640*/  S2R R5, SR_CTAID.Y ;  /* 0x0000000000057919 */ /* 0x000e660000002600 */
[----:B--2---:R-:W-:-:S06]  /*6650*/  @P1 IMAD.WIDE R2, R8, R2, c[0x0][0x360] ;  /* 0x0000d80008021625 */ /* 0x004fcc00078e0202 */
[----:B------:R2:W3:Y:S01]  /*6660*/  @P1 LDG.E R2, [R2.64] ;  /* 0x0000000c02021981 */ /* 0x0004e2000c1e1900 */
[----:B------:R-:W-:Y:S01]  /*6670*/  IMAD.MOV.U32 R0, RZ, RZ, 0x1 ;  /* 0x00000001ff007424 */ /* 0x000fe200078e00ff */
[----:B------:R-:W-:Y:S01]  /*6680*/  ULDC UR6, c[0x0][0x358] ;  /* 0x0000d60000067ab9 */ /* 0x000fe20000000800 */
[----:B-1----:R-:W-:Y:S01]  /*6690*/  IMAD.MOV.U32 R7, RZ, RZ, R5 ;  /* 0x000000ffff077224 */ /* 0x002fe200078e0005 */
[----:B------:R-:W1:Y:S01]  /*66a0*/  S2R R4, SR_TID.X ;  /* 0x0000000000047919 */ /* 0x000e620000002100 */
[----:B------:R-:W-:-:S03]  /*66b0*/  UIMAD UR6, UR5, UR6, URZ ;  /* 0x00000006050672a4 */ /* 0x000fc6000f8e023f */
[----:B------:R-:W-:Y:S01]  /*66c0*/  BAR.SYNC.DEFER_BLOCKING 0x1, 0x100 ;  /* 0x0044000000007b1d */ /* 0x000fe20000010000 */
[----:B------:R-:W-:Y:S01]  /*66d0*/  ISETP.NE.AND P0, PT, R0, c[0x0][0x338], PT ;  /* 0x0000ce0000007a0c */ /* 0x000fe20003f05270 */
[C---:B------:R-:W-:Y:S01]  /*66e0*/  IMAD R0, R8.reuse, c[0x0][0x2f4], RZ ;  /* 0x0000bd0008007a24 */ /* 0x040fe200078e02ff */
[----:B------:R-:W-:Y:S02]  /*66f0*/  SHF.R.S32.HI R16, RZ, 0x1f, R8 ;  /* 0x0000001fff107819 */ /* 0x000fe40000011408 */
[----:B------:R-:W-:Y:S01]  /*6700*/  SEL R12, R8, RZ, !P1 ;  /* 0x000000ff080c7207 */ /* 0x000fe20004800000 */
[----:B------:R-:W-:Y:S01]  /*6710*/  ULDC UR4, c[0x0][0x2f4] ;  /* 0x0000bd0000047ab9 */ /* 0x000fe20000000800 */
[----:B------:R-:W-:Y:S01]  /*6720*/  SHF.R.S32.HI R15, RZ, 0x1f, R0 ;  /* 0x0000001fff0f7819 */ /* 0x000fe20000011400 */
[----:B------:R-:W-:Y:S01]  /*6730*/  UIMAD UR6, UR6, UR4, URZ ;  /* 0x00000004060672a4 */ /* 0x000fe2000f8e023f */
[----:B------:R-:W-:Y:S01]  /*6740*/  BSSY B0, `(.L_x_437) ;  /* 0x000001c000007945 */ /* 0x000fe20003800000 */
[----:B------:R-:W-:-:S02]  /*6750*/  SEL R16, R16, RZ, !P1 ;  /* 0x000000ff10107207 */ /* 0x000fc40004800000 */
[----:B------:R-:W-:Y:S02]  /*6760*/  USHF.R.S32.HI UR4, URZ, 0x1f, UR6 ;  /* 0x0000001f3f047899 */ /* 0x000fe40008011406 */
[----:B--2---:R-:W-:-:S05]  /*6770*/  @P0 IMAD.HI.U32 R3, R5, c[0x0][0x33c], RZ ;  /* 0x0000cf0005030a27 */ /* 0x004fca00078e00ff */
[----:B------:R-:W-:-:S04]  /*6780*/  @P0 SHF.R.U32.HI R7, RZ, c[0x0][0x340], R3 ;  /* 0x0000d000ff070a19 */ /* 0x000fc80000011603 */
[--C-:B------:R-:W-:Y:S01]  /*6790*/  IADD3 R0, P2, P0, R0, UR6, R7.reuse ;  /* 0x0000000600007c10 */ /* 0x100fe2000f85e007 */
[--C-:B------:R-:W-:Y:S01]  /*67a0*/  IMAD.MOV R6, RZ, RZ, -R7.reuse ;  /* 0x000000ffff067224 */ /* 0x100fe200078e0a07 */
[----:B------:R-:W-:-:S03]  /*67b0*/  SHF.R.S32.HI R13, RZ, 0x1f, R7 ;  /* 0x0000001fff0d7819 */ /* 0x000fc60000011407 */
[----:B------:R-:W-:Y:S01]  /*67c0*/  IMAD.SHL.U32 R14, R0, 0x4, RZ ;  /* 0x00000004000e7824 */ /* 0x000fe200078e00ff */
[----:B------:R-:W-:Y:S01]  /*67d0*/  IADD3.X R15, R15, UR4, R13, P2, P0 ;  /* 0x000000040f0f7c10 */ /* 0x000fe200097e040d */
[----:B------:R-:W-:Y:S01]  /*67e0*/  IMAD R6, R6, c[0x0][0x338], R5 ;  /* 0x0000ce0006067a24 */ /* 0x000fe200078e0205 */
[----:B-1----:R-:W-:Y:S02]  /*67f0*/  ISETP.NE.AND P2, PT, R4, RZ, PT ;  /* 0x000000ff0400720c */ /* 0x002fe40003f45270 */
[----:B------:R-:W-:Y:S02]  /*6800*/  SHF.L.U64.HI R15, R0, 0x2, R15 ;  /* 0x00000002000f7819 */ /* 0x000fe4000001020f */
[----:B------:R-:W-:-:S04]  /*6810*/  IADD3 R4, P0, R14, c[0x0][0x350], RZ ;  /* 0x0000d4000e047a10 */ /* 0x000fc80007f1e0ff */
[----:B------:R-:W-:Y:S01]  /*6820*/  IADD3.X R5, R15, c[0x0][0x354], RZ, P0, !PT ;  /* 0x0000d5000f057a10 */ /* 0x000fe200007fe4ff */
[----:B---3--:R-:W-:-:S05]  /*6830*/  @P1 IMAD R2, R8, 0x80, R2 ;  /* 0x0000008008021824 */ /* 0x008fca00078e0202 */
[----:B------:R-:W-:-:S04]  /*6840*/  @P1 SHF.R.S32.HI R3, RZ, 0x1f, R2 ;  /* 0x0000001fff031819 */ /* 0x000fc80000011402 */
[----:B------:R-:W-:-:S04]  /*6850*/  @P1 LEA.HI R2, R3, R2, RZ, 0x7 ;  /* 0x0000000203021211 */ /* 0x000fc800078f38ff */
[----:B------:R-:W-:-:S05]  /*6860*/  @P1 SHF.R.S32.HI R2, RZ, 0x7, R2 ;  /* 0x00000007ff021819 */ /* 0x000fca0000011402 */
[----:B------:R-:W-:-:S05]  /*6870*/  @P1 IMAD R2, R2, 0x3000, RZ ;  /* 0x0000300002021824 */ /* 0x000fca00078e02ff */
[----:B------:R-:W-:Y:S02]  /*6880*/  @P1 SHF.R.S32.HI R3, RZ, 0x1f, R2 ;  /* 0x0000001fff031819 */ /* 0x000fe40000011402 */
[----:B------:R-:W-:Y:S01]  /*6890*/  @!P1 CS2R R2, SRZ ;  /* 0x0000000000029805 */ /* 0x000fe2000001ff00 */
[----:B------:R-:W-:Y:S05]  /*68a0*/  @P2 BRA `(.L_x_438) ;  /* 0x0000005000002947 */ /* 0x000fea0003800000 */
.L_x_439:
[----:B------:R-:W2:Y:S01]  /*68b0*/  LDG.E.STRONG.GPU R0, [R4.64] ;  /* 0x0000000c04007981 */ /* 0x000ea2000c1ef900 */
[----:B------:R-:W-:Y:S01]  /*68c0*/  YIELD ;  /* 0x0000000000007946 */ /* 0x000fe20003800000 */
[----:B--2---:R-:W-:Y:S01]  /*68d0*/  ISETP.NE.AND P0, PT, R0, R6, PT ;  /* 0x000000060000720c */ /* 0x004fe20003f05270 */
[----:B------:R-:W-:-:S12]  /*68e0*/  CCTL.IVALL ;  /* 0x00000000ff00798f */ /* 0x000fd80002000000 */
[----:B------:R-:W-:Y:S05]  /*68f0*/  @P0 BRA `(.L_x_439) ;  /* 0xffffffb000000947 */ /* 0x000fea000383ffff */
.L_x_438:
[----:B------:R-:W-:Y:S05]  /*6900*/  BSYNC B0 ;  /* 0x0000000000007941 */ /* 0x000fea0003800000 */
.L_x_437:
[----:B------:R-:W-:Y:S01]  /*6910*/  MOV R17, 0xffffffff ;  /* 0xffffffff00117802 */ /* 0x000fe20000000f00 */
[----:B------:R-:W-:Y:S05]  /*6920*/  BRA.CONV ~URZ, `(.L_x_440) ;  /* 0x000000237f007947 */ /* 0x000fea000b800000 */
[----:B------:R-:W-:Y:S02]  /*6930*/  MOV R8, 0x6950 ;  /* 0x0000695000087802 */ /* 0x000fe40000000f00 */
[----:B------:R-:W-:Y:S05]  /*6940*/  CALL.REL.NOINC `($__internal_3_$__cuda_sm70_warpsync) ;  /* 0x00000aa000007944 */ /* 0x000fea0003c00000 */
.L_x_440:
[----:B------:R-:W1:Y:S01]  /*6950*/  S2R R0, SR_TID.X ;  /* 0x0000000000007919 */ /* 0x000e620000002100 */
[----:B------:R-:W-:Y:S01]  /*6960*/  UIMAD UR6, UR5, 0x3000, URZ ;  /* 0x00003000050678a4 */ /* 0x000fe2000f8e023f */
[----:B------:R-:W-:-:S06]  /*6970*/  NOP ;  /* 0x0000000000007918 */ /* 0x000fcc0000000000 */
[----:B------:R-:W-:Y:S01]  /*6980*/  USHF.R.S32.HI UR4, URZ, 0x1f, UR6 ;  /* 0x0000001f3f047899 */ /* 0x000fe20008011406 */
[--C-:B-1----:R-:W-:Y:S02]  /*6990*/  SHF.R.S32.HI R8, RZ, 0x1f, R0.reuse ;  /* 0x0000001fff087819 */ /* 0x102fe40000011400 */
[----:B------:R-:W-:Y:S01]  /*69a0*/  IADD3 R10, P1, P0, R2, UR6, R0 ;  /* 0x00000006020a7c10 */ /* 0x000fe2000f83e000 */
[----:B------:R-:W-:-:S03]  /*69b0*/  IMAD R0, R13, c[0x0][0x328], RZ ;  /* 0x0000ca000d007a24 */ /* 0x000fc600078e02ff */
[----:B------:R-:W-:Y:S01]  /*69c0*/  IADD3.X R11, R3, UR4, R8, P1, P0 ;  /* 0x00000004030b7c10 */ /* 0x000fe20008fe0408 */
[C---:B------:R-:W-:Y:S02]  /*69d0*/  IMAD R0, R7.reuse, c[0x0][0x32c], R0 ;  /* 0x0000cb0007007a24 */ /* 0x040fe400078e0200 */
[----:B------:R-:W-:Y:S02]  /*69e0*/  IMAD R8, R16, c[0x0][0x330], RZ ;  /* 0x0000cc0010087a24 */ /* 0x000fe400078e02ff */
        /* <DEDUP_REMOVED lines=57> */
[----:B-1----:R-:W-:Y:S05]  /*6d80*/  CALL.REL.NOINC `($__internal_3_$__cuda_sm70_warpsync) ;  /* 0x0000066000007944 */ /* 0x002fea0003c00000 */
.L_x_441:
        /* <DEDUP_REMOVED lines=12> */
.L_x_443:
[----:B------:R-:W-:Y:S05]  /*6e50*/  BSYNC B0 ;  /* 0x0000000000007941 */ /* 0x000fea0003800000 */
.L_x_442:
[----:B--2---:R-:W-:Y:S01]  /*6e60*/  IADD3 R4, P0, R14, c[0x0][0x348], RZ ;  /* 0x0000d2000e047a10 */ /* 0x004fe20007f1e0ff */
[----:B------:R-:W-:Y:S03]  /*6e70*/  BSSY B0, `(.L_x_444) ;  /* 0x0000008000007945 */ /* 0x000fe60003800000 */
[----:B------:R-:W-:Y:S01]  /*6e80*/  IADD3.X R5, R15, c[0x0][0x34c], RZ, P0, !PT ;  /* 0x0000d3000f057a10 */ /* 0x000fe200007fe4ff */
[----:B------:R-:W-:Y:S05]  /*6e90*/  @P2 BRA `(.L_x_445) ;  /* 0x0000005000002947 */ /* 0x000fea0003800000 */
.L_x_446:
[----:B------:R-:W2:Y:S01]  /*6ea0*/  LDG.E.STRONG.GPU R0, [R4.64] ;  /* 0x0000000c04007981 */ /* 0x000ea2000c1ef900 */
[----:B------:R-:W-:Y:S01]  /*6eb0*/  YIELD ;  /* 0x0000000000007946 */ /* 0x000fe20003800000 */
[----:B--2---:R-:W-:Y:S01]  /*6ec0*/  ISETP.NE.AND P0, PT, R0, R6, PT ;  /* 0x000000060000720c */ /* 0x004fe20003f05270 */
[----:B------:R-:W-:-:S12]  /*6ed0*/  CCTL.IVALL ;  /* 0x00000000ff00798f */ /* 0x000fd80002000000 */
[----:B------:R-:W-:Y:S05]  /*6ee0*/  @P0 BRA `(.L_x_446) ;  /* 0xffffffb000000947 */ /* 0x000fea000383ffff */
.L_x_445:
[----:B------:R-:W-:Y:S05]  /*6ef0*/  BSYNC B0 ;  /* 0x0000000000007941 */ /* 0x000fea0003800000 */
.L_x_444:
[----:B------:R-:W-:Y:S05]  /*6f00*/  BRA.CONV ~URZ, `(.L_x_447) ;  /* 0x000000237f007947 */ /* 0x000fea000b800000 */
[----:B------:R-:W-:Y:S02]  /*6f10*/  MOV R8, 0x6f30 ;  /* 0x00006f3000087802 */ /* 0x000fe40000000f00 */
[----:B-1----:R-:W-:Y:S05]  /*6f20*/  CALL.REL.NOINC `($__internal_3_$__cuda_sm70_warpsync) ;  /* 0x000004c000007944 */ /* 0x002fea0003c00000 */
.L_x_447:
        /* <DEDUP_REMOVED lines=64> */
.L_x_448:
        /* <DEDUP_REMOVED lines=12> */
        .weak           $__internal_3_$__cuda_sm70_warpsync
        .type           $__internal_3_$__cuda_sm70_warpsync,@function
        .size           $__internal_3_$__cuda_sm70_warpsync,(.L_x_1399 - $__internal_3_$__cuda_sm70_warpsync)
$__internal_3_$__cuda_sm70_warpsync:
[----:B------:R-:W-:Y:S01]  /*73f0*/  MOV R9, 0x0 ;  /* 0x0000000000097802 */ /* 0x000fe20000000f00 */
[----:B------:R-:W-:Y:S04]  /*7400*/  WARPSYNC R17 ;  /* 0x0000001100007348 */ /* 0x000fe80003800000 */
[----:B------:R-:W-:Y:S05]  /*7410*/  RET.REL.NODEC R8 `(_ZN7cutlass13device_kernelIN5flash19enable_sm80_to_sm89INS1_16FlashAttnBwdSm80INS1_25CollectiveMainloopBwdSm80ILi2ELi1EN4cute5tupleIJNS5_1CILi64EEENS7_ILi128EEENS7_ILi96EEEEEENS_6half_tEfNS_4arch4Sm80ELb0ELb1ELb0ELb1ELb1ELb0ELb0ELb0ELi2ELi2ELi4ELi2ELb1EEENS1_24CollectiveEpilogueBwdGQAISB_fSE_Li256ELb1ELb1EEENS1_19SingleTileSchedulerILb1ELb0ELb0ELi128EEEEEEEEEvNT_6ParamsE) ;  /* 0xffff8be008007950 */ /* 0x000fea0003c3ffff */
.L_x_449:
        /* <DEDUP_REMOVED lines=14> */
.L_x_1399:


//--------------------- .text._ZN7cutlass13device_kernelIN5flash19enable_sm80_to_sm89INS1_16FlashAttnBwdSm80INS1_25CollectiveMainloopBwdSm80ILi2ELi1EN4cute5tupleIJNS5_1CILi64EEENS7_ILi128EEENS7_ILi96EEEEEENS_6half_tEfNS_4arch4Sm80ELb1ELb0ELb0ELb0ELb0ELb0ELb0ELb0ELi2ELi2ELi4ELi2ELb1EEENS1_21CollectiveEpilogueBwdISB_SC_SE_Li256ELb0ELb0ELi2EEENS1_25SingleTileBwdLPTSchedulerILb0ELi128ELb0EEEEEEEEEvNT_6ParamsE --------------------------
	.section	.text._ZN7cutlass13device_kernelIN5flash19enable_sm80_to_sm89INS1_16FlashAttnBwdSm80INS1_25CollectiveMainloopBwdSm80ILi2ELi1EN4cute5tupleIJNS5_1CILi64EEENS7_ILi128EEENS7_ILi96EEEEEENS_6half_tEfNS_4arch4Sm80ELb1ELb0ELb0ELb0ELb0ELb0ELb0ELb0ELi2ELi2ELi4ELi2ELb1EEENS1_21CollectiveEpilogueBwdISB_SC_SE_Li256ELb0ELb0ELi2EEENS1_25SingleTileBwdLPTSchedulerILb0ELi128ELb0EEEEEEEEEvNT_6ParamsE,"ax",@progbits
	.sectioninfo	@"SHI_REGISTERS=255"
	.align	128
.text._ZN7cutlass13device_kernelIN5flash19enable_sm80_to_sm89INS1_16FlashAttnBwdSm80INS1_25CollectiveMainloopBwdSm80ILi2ELi1EN4cute5tupleIJNS5_1CILi64EEENS7_ILi128EEENS7_ILi96EEEEEENS_6half_tEfNS_4arch4Sm80ELb1ELb0ELb0ELb0ELb0ELb0ELb0ELb0ELi2ELi2ELi4ELi2ELb1EEENS1_21CollectiveEpilogueBwdISB_SC_SE_Li256ELb0ELb0ELi2EEENS1_25SingleTileBwdLPTSchedulerILb0ELi128ELb0EEEEEEEEEvNT_6ParamsE:
        .type           _ZN7cutlass13device_kernelIN5flash19enable_sm80_to_sm89INS1_16FlashAttnBwdSm80INS1_25CollectiveMainloopBwdSm80ILi2ELi1EN4cute5tupleIJNS5_1CILi64EEENS7_ILi128EEENS7_ILi96EEEEEENS_6half_tEfNS_4arch4Sm80ELb1ELb0ELb0ELb0ELb0ELb0ELb0ELb0ELi2ELi2ELi4ELi2ELb1EEENS1_21CollectiveEpilogueBwdISB_SC_SE_Li256ELb0ELb0ELi2EEENS1_25SingleTileBwdLPTSchedulerILb0ELi128ELb0EEEEEEEEEvNT_6ParamsE,@function
        .size           _ZN7cutlass13device_kernelIN5flash19enable_sm80_to_sm89INS1_16FlashAttnBwdSm80INS1_25CollectiveMainloopBwdSm80ILi2ELi1EN4cute5tupleIJNS5_1CILi64EEENS7_ILi128EEENS7_ILi96EEEEEENS_6half_tEfNS_4arch4Sm80ELb1ELb0ELb0ELb0ELb0ELb0ELb0ELb0ELi2ELi2ELi4ELi2ELb1EEENS1_21CollectiveEpilogueBwdISB_SC_SE_Li256ELb0ELb0ELi2EEENS1_25SingleTileBwdLPTSchedulerILb0ELi128ELb0EEEEEEEEEvNT_6ParamsE,(.L_x_1401 - _ZN7cutlass13device_kernelIN5flash19enable_sm80_to_sm89INS1_16FlashAttnBwdSm80INS1_25CollectiveMainloopBwdSm80ILi2ELi1EN4cute5tupleIJNS5_1CILi64EEENS7_ILi128EEENS7_ILi96EEEEEENS_6half_tEfNS_4arch4Sm80ELb1ELb0ELb0ELb0ELb0ELb0ELb0ELb0ELi2ELi2ELi4ELi2ELb1EEENS1_21CollectiveEpilogueBwdISB_SC_SE_Li256ELb0ELb0ELi2EEENS1_25SingleTileBwdLPTSchedulerILb0ELi128ELb0EEEEEEEEEvNT_6ParamsE)
        .other          _ZN7cutlass13device_kernelIN5flash19enable_sm80_to_sm89INS1_16FlashAttnBwdSm80INS1_25CollectiveMainloopBwdSm80ILi2ELi1EN4cute5tupleIJNS5_1CILi64EEENS7_ILi128EEENS7_ILi96EEEEEENS_6half_tEfNS_4arch4Sm80ELb1ELb0ELb0ELb0ELb0ELb0ELb0ELb0ELi2ELi2ELi4ELi2ELb1EEENS1_21CollectiveEpilogueBwdISB_SC_SE_Li256ELb0ELb0ELi2EEENS1_25SingleTileBwdLPTSchedulerILb0ELi128ELb0EEEEEEEEEvNT_6ParamsE,@"STO_CUDA_ENTRY STV_DEFAULT"
_ZN7cutlass13device_kernelIN5flash19enable_sm80_to_sm89INS1_16FlashAttnBwdSm80INS1_25CollectiveMainloopBwdSm80ILi2ELi1EN4cute5tupleIJNS5_1CILi64EEENS7_ILi128EEENS7_ILi96EEEEEENS_6half_tEfNS_4arch4Sm80ELb1ELb0ELb0ELb0ELb0ELb0ELb0ELb0ELi2ELi2ELi4ELi2ELb1EEENS1_21CollectiveEpilogueBwdISB_SC_SE_Li256ELb0ELb0ELi2EEENS1_25SingleTileBwdLPTSchedulerILb0ELi128ELb0EEEEEEEEEvNT_6ParamsE:
[----:B------:R-:W-:-:S03]  /*0000*/  MOV R1, c[0x0][0x28] ;  /* 0x00000a0000017a02 */ /* 0x000fc60000000f00 */
[----:B------:R-:W1:Y:S01]  /*0010*/  S2R R2, SR_TID.X ;  /* 0x0000000000027919 */ /* 0x000e620000002100 */
[----:B------:R-:W-:Y:S01]  /*0020*/  IADD3 R1, R1, -0x28, RZ ;  /* 0xffffffd801017810 */ /* 0x000fe20007ffe0ff */
[----:B------:R-:W2:Y:S01]  /*0030*/  S2UR UR7, SR_CTAID.X ;  /* 0x00000000000779c3 */ /* 0x000ea20000002500 */
[----:B------:R-:W-:Y:S02]  /*0040*/  IMAD.MOV.U32 R35, RZ, RZ, R3 ;  /* 0x000000ffff237224 */ /* 0x000fe400078e0003 */
[--C-:B-1----:R-:W-:Y:S01]  /*0050*/  IMAD.MOV.U32 R34, RZ, RZ, R2.reuse ;  /* 0x000000ffff227224 */ /* 0x102fe200078e0002 */
[----:B------:R-:W-:Y:S01]  /*0060*/  STL [R1], R2 ;  /* 0x0000000201007387 */ /* 0x000fe20000100800 */
[----:B------:R-:W-:-:S05]  /*0070*/  IMAD.MOV.U32 R34, RZ, RZ, R2 ;  /* 0x000000ffff227224 */ /* 0x000fca00078e0002 */
[----:B------:R-:W-:-:S06]  /*0080*/  SHF.R.U32.HI R0, RZ, 0x5, R34 ;  /* 0x00000005ff007819 */ /* 0x000fcc0000011622 */
[----:B------:R-:W1:Y:S02]  /*0090*/  SHFL.IDX PT, R0, R0, RZ, 0x1f ;  /* 0x00001fff00007589 */ /* 0x000e6400000e0000 */
[----:B-1----:R-:W-:-:S13]  /*00a0*/  ISETP.NE.AND P0, PT, R0, RZ, PT ;  /* 0x000000ff0000720c */ /* 0x002fda0003f05270 */
[----:B--2---:R-:W-:Y:S05]  /*00b0*/  @!P0 BRA `(.L_x_450) ;  /* 0x0000026000008947 */ /* 0x004fea0003800000 */
[----:B------:R-:W-:Y:S02]  /*00c0*/  ULDC.64 UR4, c[0x0][0x3b8] ;  /* 0x0000ee0000047ab9 */ /* 0x000fe40000000a00 */
[----:B------:R-:W-:Y:S02]  /*00d0*/  UISETP.NE.AND UP0, UPT, UR4, 0x1, UPT ;  /* 0x000000010400788c */ /* 0x000fe4000bf05270 */
[----:B------:R-:W-:Y:S02]  /*00e0*/  UIMAD.WIDE.U32 UR8, UR7, UR5, URZ ;  /* 0x00000005070872a5 */ /* 0x000fe4000f8e003f */
[----:B------:R-:W-:Y:S02]  /*00f0*/  UMOV UR6, UR7 ;  /* 0x0000000700067c82 */ /* 0x000fe40008000000 */
[----:B------:R-:W-:-:S05]  /*0100*/  ULDC UR5, c[0x0][0x3c0] ;  /* 0x0000f00000057ab9 */ /* 0x000fca0000000800 */
[----:B------:R-:W-:-:S03]  /*0110*/  @UP0 USHF.R.U32.HI UR6, URZ, UR5, UR9 ;  /* 0x000000053f060299 */ /* 0x000fc60008011609 */
[----:B------:R-:W-:Y:S02]  /*0120*/  ULDC UR5, c[0x0][0x3d0] ;  /* 0x0000f40000057ab9 */ /* 0x000fe40000000800 */
[----:B------:R-:W-:Y:S02]  /*0130*/  UISETP.GE.AND UP0, UPT, UR6, UR5, UPT ;  /* 0x000000050600728c */ /* 0x000fe4000bf06270 */
[----:B------:R-:W-:-:S04]  /*0140*/  UIADD3 UR5, -UR6, URZ, URZ ;  /* 0x0000003f06057290 */ /* 0x000fc8000fffe13f */
[----:B------:R-:W-:Y:S01]  /*0150*/  PLOP3.LUT P0, PT, PT, PT, UP0, 0x80, 0x0 ;  /* 0x000000000000781c */ /* 0x000fe20003f0f008 */
[----:B------:R-:W-:-:S12]  /*0160*/  UIMAD UR7, UR5, UR4, UR7 ;  /* 0x00000004050772a4 */ /* 0x000fd8000f8e0207 */
[----:B------:R-:W-:Y:S05]  /*0170*/  @!P0 BRA `(.L_x_451) ;  /* 0x0000008000008947 */ /* 0x000fea0003800000 */
[----:B------:R-:W-:Y:S02]  /*0180*/  ULDC UR8, c[0x0][0x3c4] ;  /* 0x0000f10000087ab9 */ /* 0x000fe40000000800 */
[----:B------:R-:W-:Y:S02]  /*0190*/  UISETP.NE.AND UP0, UPT, UR8, 0x1, UPT ;  /* 0x000000010800788c */ /* 0x000fe4000bf05270 */
[----:B------:R-:W-:Y:S02]  /*01a0*/  ULDC.64 UR4, c[0x0][0x3c8] ;  /* 0x0000f20000047ab9 */ /* 0x000fe40000000a00 */
[----:B------:R-:W-:Y:S02]  /*01b0*/  UIMAD.WIDE.U32 UR10, UR7, UR4, URZ ;  /* 0x00000004070a72a5 */ /* 0x000fe4000f8e003f */
[----:B------:R-:W-:-:S05]  /*01c0*/  UMOV UR12, UR7 ;  /* 0x00000007000c7c82 */ /* 0x000fca0008000000 */
[----:B------:R-:W-:-:S04]  /*01d0*/  @UP0 USHF.R.U32.HI UR12, URZ, UR5, UR11 ;  /* 0x000000053f0c0299 */ /* 0x000fc8000801160b */
[----:B------:R-:W-:Y:S01]  /*01e0*/  UIMAD UR8, UR12, UR8, URZ ;  /* 0x000000080c0872a4 */ /* 0x000fe2000f8e023f */
[----:B------:R-:W-:Y:S05]  /*01f0*/  BRA `(.L_x_452) ;  /* 0x0000007000007947 */ /* 0x000fea0003800000 */
.L_x_451:
[----:B------:R-:W-:Y:S02]  /*0200*/  ULDC UR8, c[0x0][0x3ac] ;  /* 0x0000eb0000087ab9 */ /* 0x000fe40000000800 */
[----:B------:R-:W-:Y:S02]  /*0210*/  UISETP.NE.AND UP0, UPT, UR8, 0x1, UPT ;  /* 0x000000010800788c */ /* 0x000fe4000bf05270 */
[----:B------:R-:W-:Y:S02]  /*0220*/  ULDC.64 UR4, c[0x0][0x3b0] ;  /* 0x0000ec0000047ab9 */ /* 0x000fe40000000a00 */
[----:B------:R-:W-:Y:S02]  /*0230*/  UIMAD.WIDE.U32 UR10, UR7, UR4, URZ ;  /* 0x00000004070a72a5 */ /* 0x000fe4000f8e003f */
[----:B------:R-:W-:-:S05]  /*0240*/  UMOV UR12, UR7 ;  /* 0x00000007000c7c82 */ /* 0x000fca0008000000 */
[----:B------:R-:W-:-:S04]  /*0250*/  @UP0 USHF.R.U32.HI UR12, URZ, UR5, UR11 ;  /* 0x000000053f0c0299 */ /* 0x000fc8000801160b */
[----:B------:R-:W-:Y:S02]  /*0260*/  UIMAD UR8, UR12, UR8, URZ ;  /* 0x000000080c0872a4 */ /* 0x000fe4000f8e023f */
.L_x_452:
[----:B------:R-:W-:Y:S02]  /*0270*/  ULDC.64 UR10, c[0x0][0x3a0] ;  /* 0x0000e800000a7ab9 */ /* 0x000fe40000000a00 */
[----:B------:R-:W-:Y:S02]  /*0280*/  UIADD3 UR7, UR7, -UR8, URZ ;  /* 0x8000000807077290 */ /* 0x000fe4000fffe03f */
[----:B------:R-:W-:Y:S02]  /*0290*/  UISETP.NE.AND UP0, UPT, UR10, 0x1, UPT ;  /* 0x000000010a00788c */ /* 0x000fe4000bf05270 */
[----:B------:R-:W-:Y:S02]  /*02a0*/  ULDC.64 UR4, c[0x0][0x3a8] ;  /* 0x0000ea0000047ab9 */ /* 0x000fe40000000a00 */
[----:B------:R-:W-:-:S04]  /*02b0*/  UIMAD UR5, UR6, UR5, UR7 ;  /* 0x00000005060572a4 */ /* 0x000fc8000f8e0207 */
[----:B------:R-:W-:-:S03]  /*02c0*/  UIMAD.WIDE.U32 UR6, UR5, UR11, URZ ;  /* 0x0000000b050672a5 */ /* 0x000fc6000f8e003f */
[----:B------:R-:W-:Y:S02]  /*02d0*/  UMOV UR11, UR5 ;  /* 0x00000005000b7c82 */ /* 0x000fe40008000000 */
[----:B------:R-:W-:-:S04]  /*02e0*/  @UP0 USHF.R.U32.HI UR11, URZ, UR4, UR7 ;  /* 0x000000043f0b0299 */ /* 0x000fc80008011607 */
[----:B------:R-:W-:-:S04]  /*02f0*/  UIADD3 UR4, -UR11, URZ, URZ ;  /* 0x0000003f0b047290 */ /* 0x000fc8000fffe13f */
[----:B------:R-:W-:Y:S01]  /*0300*/  UIMAD UR10, UR4, UR10, UR5 ;  /* 0x0000000a040a72a4 */ /* 0x000fe2000f8e0205 */
[----:B------:R-:W-:Y:S05]  /*0310*/  BRA `(.L_x_453) ;  /* 0x0000025000007947 */ /* 0x000fea0003800000 */
.L_x_450:
        /* <DEDUP_REMOVED lines=20> */
.L_x_454:
[----:B------:R-:W-:Y:S02]  /*0460*/  ULDC UR8, c[0x0][0x3ac] ;  /* 0x0000eb0000087ab9 */ /* 0x000fe40000000800 */
[----:B------:R-:W-:Y:S02]  /*0470*/  UISETP.NE.AND UP0, UPT, UR8, 0x1, UPT ;  /* 0x000000010800788c */ /* 0x000fe4000bf05270 */
[----:B------:R-:W-:Y:S02]  /*0480*/  ULDC.64 UR4, c[0x0][0x3b0] ;  /* 0x0000ec0000047ab9 */ /* 0x000fe40000000a00 */
[----:B------:R-:W-:Y:S02]  /*0490*/  UIMAD.WIDE.U32 UR10, UR7, UR4, URZ ;  /* 0x00000004070a72a5 */ /* 0x000fe4000f8e003f */
[----:B------:R-:W-:-:S05]  /*04a0*/  UMOV UR12, UR7 ;  /* 0x00000007000c7c82 */ /* 0x000fca0008000000 */
[----:B------:R-:W-:-:S04]  /*04b0*/  @UP0 USHF.R.U32.HI UR12, URZ, UR5, UR11 ;  /* 0x000000053f0c0299 */ /* 0x000fc8000801160b */
[----:B------:R-:W-:Y:S02]  /*04c0*/  UIMAD UR8, UR12, UR8, URZ ;  /* 0x000000080c0872a4 */ /* 0x000fe4000f8e023f */
.L_x_455:
        /* <DEDUP_REMOVED lines=9> */
[----:B------:R-:W-:Y:S02]  /*0560*/  UIMAD UR10, UR4, UR10, UR5 ;  /* 0x0000000a040a72a4 */ /* 0x000fe4000f8e0205 */
.L_x_453:
[----:B------:R-:W-:-:S13]  /*0570*/  ISETP.LE.AND P0, PT, RZ, UR11, PT ;  /* 0x0000000bff007c0c */ /* 0x000fda000bf03270 */
[----:B------:R-:W-:Y:S05]  /*0580*/  @!P0 EXIT ;  /* 0x000000000000894d */ /* 0x000fea0003800000 */
        /* <DEDUP_REMOVED lines=10> */
[----:B------:R-:W-:Y:S01]  /*0630*/  ULDC UR4, c[0x0][0x2a4] ;  /* 0x0000a90000047ab9 */ /* 0x000fe20000000800 */
[----:B------:R-:W-:Y:S01]  /*0640*/  CS2R R146, SRZ ;  /* 0x0000000000927805 */ /* 0x000fe2000001ff00 */
[----:B------:R-:W-:Y:S01]  /*0650*/  UIADD3 UR5, UR5, -UR4, URZ ;  /* 0x8000000405057290 */ /* 0x000fe2000fffe03f */
[----:B------:R-:W-:Y:S01]  /*0660*/  CS2R R144, SRZ ;  /* 0x0000000000907805 */ /* 0x000fe2000001ff00 */
[----:B------:R-:W-:Y:S01]  /*0670*/  UIADD3 UR6, UR6, 0x3f, URZ ;  /* 0x0000003f06067890 */ /* 0x000fe2000fffe03f */
[----:B------:R-:W-:Y:S01]  /*0680*/  CS2R R142, SRZ ;  /* 0x00000000008e7805 */ /* 0x000fe2000001ff00 */
[----:B------:R-:W-:Y:S01]  /*0690*/  USHF.R.S32.HI UR4, URZ, 0x1f, UR5 ;  /* 0x0000001f3f047899 */ /* 0x000fe20008011405 */
[----:B------:R-:W-:Y:S01]  /*06a0*/  CS2R R140, SRZ ;  /* 0x00000000008c7805 */ /* 0x000fe2000001ff00 */
[----:B------:R-:W-:Y:S01]  /*06b0*/  ULDC.64 UR14, c[0x0][0x118] ;  /* 0x00004600000e7ab9 */ /* 0x000fe20000000a00 */
[----:B------:R-:W-:Y:S01]  /*06c0*/  CS2R R134, SRZ ;  /* 0x0000000000867805 */ /* 0x000fe2000001ff00 */
[----:B------:R-:W-:Y:S01]  /*06d0*/  ULEA.HI UR16, UR4, UR5, URZ, 0x6 ;  /* 0x0000000504107291 */ /* 0x000fe2000f8f303f */
[----:B------:R-:W-:Y:S01]  /*06e0*/  CS2R R132, SRZ ;  /* 0x0000000000847805 */ /* 0x000fe2000001ff00 */
[----:B------:R-:W-:Y:S01]  /*06f0*/  USHF.R.S32.HI UR4, URZ, 0x1f, UR6 ;  /* 0x0000001f3f047899 */ /* 0x000fe20008011406 */
[----:B------:R-:W-:Y:S01]  /*0700*/  CS2R R138, SRZ ;  /* 0x00000000008a7805 */ /* 0x000fe2000001ff00 */
[----:B------:R-:W-:Y:S01]  /*0710*/  USHF.R.S32.HI UR16, URZ, 0x6, UR16 ;  /* 0x000000063f107899 */ /* 0x000fe20008011410 */
[----:B------:R-:W-:Y:S01]  /*0720*/  CS2R R136, SRZ ;  /* 0x0000000000887805 */ /* 0x000fe2000001ff00 */
[----:B------:R-:W-:Y:S01]  /*0730*/  ULEA.HI UR4, UR4, UR6, URZ, 0x6 ;  /* 0x0000000604047291 */ /* 0x000fe2000f8f303f */
[----:B------:R-:W-:Y:S01]  /*0740*/  CS2R R130, SRZ ;  /* 0x0000000000827805 */ /* 0x000fe2000001ff00 */
[----:B------:R-:W-:Y:S01]  /*0750*/  UISETP.LT.AND UP0, UPT, URZ, UR16, UPT ;  /* 0x000000103f00728c */ /* 0x000fe2000bf01270 */
[----:B------:R-:W-:Y:S01]  /*0760*/  CS2R R128, SRZ ;  /* 0x0000000000807805 */ /* 0x000fe2000001ff00 */
[----:B------:R-:W-:Y:S01]  /*0770*/  USHF.R.S32.HI UR9, URZ, 0x6, UR4 ;  /* 0x000000063f097899 */ /* 0x000fe20008011404 */
        /* <DEDUP_REMOVED lines=38> */
[----:B------:R-:W-:Y:S01]  /*09e0*/  SHF.R.S32.HI R232, RZ, 0x1f, R34 ;  /* 0x0000001fffe87819 */ /* 0x000fe20000011422 */
[----:B------:R-:W-:Y:S01]  /*09f0*/  USHF.R.S32.HI UR13, URZ, 0x1f, UR10 ;  /* 0x0000001f3f0d7899 */ /* 0x000fe2000801140a */
[----:B------:R-:W-:Y:S01]  /*0a00*/  IMAD.SHL.U32 R2, R34, 0x4, RZ ;  /* 0x0000000422027824 */ /* 0x000fe200078e00ff */
[----:B------:R-:W-:Y:S01]  /*0a10*/  ULDC.64 UR6, c[0x0][0x248] ;  /* 0x0000920000067ab9 */ /* 0x000fe20000000a00 */
[-C--:B------:R-:W-:Y:S01]  /*0a20*/  LEA.HI R0, R232, R34.reuse, RZ, 0x2 ;  /* 0x00000022e8007211 */ /* 0x080fe200078f10ff */
[----:B------:R-:W-:Y:S01]  /*0a30*/  ULDC.64 UR4, c[0x0][0x270] ;  /* 0x00009c0000047ab9 */ /* 0x000fe20000000a00 */
[----:B------:R-:W-:Y:S01]  /*0a40*/  IMAD.U32 R16, RZ, RZ, UR10 ;  /* 0x0000000aff107e24 */ /* 0x000fe2000f8e00ff */
[----:B------:R-:W-:Y:S01]  /*0a50*/  UISETP.NE.AND UP0, UPT, UR6, 0x1, UPT ;  /* 0x000000010600788c */ /* 0x000fe2000bf05270 */
[----:B------:R-:W-:Y:S01]  /*0a60*/  LOP3.LUT R11, R0, 0xfffffffc, RZ, 0xc0, !PT ;  /* 0xfffffffc000b7812 */ /* 0x000fe200078ec0ff */
[----:B------:R-:W-:Y:S01]  /*0a70*/  UIMAD UR4, UR13, UR4, URZ ;  /* 0x000000040d0472a4 */ /* 0x000fe2000f8e023f */
[--C-:B------:R-:W-:Y:S01]  /*0a80*/  SHF.R.S32.HI R3, RZ, 0x1f, R2.reuse ;  /* 0x0000001fff037819 */ /* 0x100fe20000011402 */
[----:B------:R-:W-:Y:S01]  /*0a90*/  UIMAD.WIDE.U32 UR20, UR10, UR7, URZ ;  /* 0x000000070a1472a5 */ /* 0x000fe2000f8e003f */
[----:B------:R-:W-:Y:S01]  /*0aa0*/  IMAD.U32 R24, RZ, RZ, UR10 ;  /* 0x0000000aff187e24 */ /* 0x000fe2000f8e00ff */
[----:B------:R-:W-:Y:S01]  /*0ab0*/  UIMAD UR7, UR10, UR5, UR4 ;  /* 0x000000050a0772a4 */ /* 0x000fe2000f8e0204 */
[----:B------:R-:W-:Y:S01]  /*0ac0*/  IMAD.IADD R11, R34, 0x1, -R11 ;  /* 0x00000001220b7824 */ /* 0x000fe200078e0a0b */
[----:B------:R-:W-:Y:S01]  /*0ad0*/  UMOV UR19, UR10 ;  /* 0x0000000a00137c82 */ /* 0x000fe20008000000 */
[-C--:B------:R-:W-:Y:S01]  /*0ae0*/  LEA.HI R13, R232, R34.reuse, RZ, 0x4 ;  /* 0x00000022e80d7211 */ /* 0x080fe200078f20ff */
[----:B------:R-:W-:Y:S01]  /*0af0*/  ULDC UR4, c[0x0][0x250] ;  /* 0x0000940000047ab9 */ /* 0x000fe20000000800 */
[----:B------:R-:W-:Y:S01]  /*0b00*/  IMAD.SHL.U32 R20, R11, 0x8, RZ ;  /* 0x000000080b147824 */ /* 0x000fe200078e00ff */
[----:B------:R-:W-:Y:S01]  /*0b10*/  @UP0 USHF.R.U32.HI UR19, URZ, UR4, UR21 ;  /* 0x000000043f130299 */ /* 0x000fe20008011615 */
[----:B------:R-:W-:Y:S01]  /*0b20*/  IMAD.WIDE.U32 R16, R16, c[0x0][0x270], R2 ;  /* 0x00009c0010107a25 */ /* 0x000fe200078e0002 */
[----:B------:R-:W-:Y:S01]  /*0b30*/  LEA.HI R22, R232, R34, RZ, 0x3 ;  /* 0x00000022e8167211 */ /* 0x000fe200078f18ff */
[----:B------:R-:W-:Y:S01]  /*0b40*/  ULDC.64 UR4, c[0x0][0x1e0] ;  /* 0x0000780000047ab9 */ /* 0x000fe20000000a00 */
[----:B------:R-:W-:Y:S01]  /*0b50*/  SHF.R.S32.HI R21, RZ, 0x1f, R20 ;  /* 0x0000001fff157819 */ /* 0x000fe20000011414 */
[----:B------:R-:W-:Y:S01]  /*0b60*/  USHF.R.S32.HI UR18, URZ, 0x1f, UR19 ;  /* 0x0000001f3f127899 */ /* 0x000fe20008011413 */
[----:B------:R-:W-:Y:S01]  /*0b70*/  IMAD.WIDE.U32 R24, R24, c[0x0][0x288], R2 ;  /* 0x0000a20018187a25 */ /* 0x000fe200078e0002 */
[----:B------:R-:W-:Y:S01]  /*0b80*/  SHF.R.S32.HI R2, RZ, 0x4, R13 ;  /* 0x00000004ff027819 */ /* 0x000fe2000001140d */
[----:B------:R-:W-:Y:S01]  /*0b90*/  USHF.R.S32.HI UR17, URZ, 0x1f, UR11 ;  /* 0x0000001f3f117899 */ /* 0x000fe2000801140b */
[----:B------:R-:W-:Y:S01]  /*0ba0*/  SHF.R.S32.HI R36, RZ, 0x2, R0 ;  /* 0x00000002ff247819 */ /* 0x000fe20000011400 */
[----:B------:R-:W-:Y:S01]  /*0bb0*/  UIMAD UR4, UR18, UR4, URZ ;  /* 0x00000004120472a4 */ /* 0x000fe2000f8e023f */
[----:B------:R-:W-:Y:S01]  /*0bc0*/  LEA.HI R7, R13, R2, RZ, 0x1 ;  /* 0x000000020d077211 */ /* 0x000fe200078f08ff */
[----:B------:R-:W-:Y:S01]  /*0bd0*/  IMAD.U32 R27, RZ, RZ, UR19 ;  /* 0x00000013ff1b7e24 */ /* 0x000fe2000f8e00ff */
[----:B------:R-:W-:Y:S01]  /*0be0*/  SHF.R.S32.HI R37, RZ, 0x1f, R36 ;  /* 0x0000001fff257819 */ /* 0x000fe20000011424 */
[----:B------:R-:W-:Y:S01]  /*0bf0*/  UIMAD UR6, UR19, UR5, UR4 ;  /* 0x00000005130672a4 */ /* 0x000fe2000f8e0204 */
[----:B------:R-:W-:Y:S01]  /*0c00*/  LOP3.LUT R7, R7, 0xfffffffe, RZ, 0xc0, !PT ;  /* 0xfffffffe07077812 */ /* 0x000fe200078ec0ff */
[----:B------:R-:W-:Y:S01]  /*0c10*/  IMAD.WIDE.U32 R4, R27, c[0x0][0x1e0], R20 ;  /* 0x000078001b047a25 */ /* 0x000fe200078e0014 */
[----:B------:R-:W-:Y:S01]  /*0c20*/  ULDC.64 UR4, c[0x0][0x1e8] ;  /* 0x00007a0000047ab9 */ /* 0x000fe20000000a00 */
[----:B------:R-:W-:Y:S01]  /*0c30*/  LEA.HI R6, R0, R36, RZ, 0x1 ;  /* 0x0000002400067211 */ /* 0x000fe200078f08ff */
[----:B------:R-:W-:Y:S01]  /*0c40*/  UIMAD UR4, UR17, UR4, URZ ;  /* 0x00000004110472a4 */ /* 0x000fe2000f8e023f */
[----:B------:R-:W-:Y:S01]  /*0c50*/  IMAD.SHL.U32 R3, R22, 0x8, RZ ;  /* 0x0000000816037824 */ /* 0x000fe200078e00ff */
[----:B------:R-:W-:Y:S01]  /*0c60*/  IADD3 R5, R5, UR6, RZ ;  /* 0x0000000605057c10 */ /* 0x000fe2000fffe0ff */
[----:B------:R-:W-:Y:S01]  /*0c70*/  IMAD.IADD R7, R2, 0x1, -R7 ;  /* 0x0000000102077824 */ /* 0x000fe200078e0a07 */
[----:B------:R-:W-:Y:S01]  /*0c80*/  UIMAD UR20, UR11, UR5, UR4 ;  /* 0x000000050b1472a4 */ /* 0x000fe2000f8e0204 */
[----:B------:R-:W-:Y:S01]  /*0c90*/  IMAD.U32 R2, RZ, RZ, UR11 ;  /* 0x0000000bff027e24 */ /* 0x000fe2000f8e00ff */
[----:B------:R-:W-:Y:S01]  /*0ca0*/  LOP3.LUT R3, R3, 0xc0, RZ, 0xc0, !PT ;  /* 0x000000c003037812 */ /* 0x000fe200078ec0ff */
[----:B------:R-:W-:Y:S01]  /*0cb0*/  IMAD.U32 R14, RZ, RZ, UR12 ;  /* 0x0000000cff0e7e24 */ /* 0x000fe2000f8e00ff */
[----:B------:R-:W-:Y:S01]  /*0cc0*/  LEA.HI R18, R232, R34, RZ, 0x5 ;  /* 0x00000022e8127211 */ /* 0x000fe200078f28ff */
[----:B------:R-:W-:Y:S01]  /*0cd0*/  IMAD.WIDE.U32 R28, R2, c[0x0][0x1e8], R4 ;  /* 0x00007a00021c7a25 */ /* 0x000fe200078e0004 */
[----:B------:R-:W-:Y:S01]  /*0ce0*/  SHF.R.U32.HI R4, RZ, 0x3, R3 ;  /* 0x00000003ff047819 */ /* 0x000fe20000011603 */
[----:B------:R-:W-:Y:S01]  /*0cf0*/  ULDC.64 UR4, c[0x0][0x1b0] ;  /* 0x00006c0000047ab9 */ /* 0x000fe20000000a00 */
[----:B------:R-:W-:Y:S01]  /*0d00*/  LOP3.LUT R3, R3, 0x18, R20, 0xf8, !PT ;  /* 0x0000001803037812 */ /* 0x000fe200078ef814 */
[----:B------:R-:W-:Y:S01]  /*0d10*/  IMAD.WIDE R14, R14, 0x80, R36 ;  /* 0x000000800e0e7825 */ /* 0x000fe200078e0224 */
[----:B------:R-:W-:Y:S01]  /*0d20*/  LOP3.LUT R6, R6, 0x7fffffe, RZ, 0xc0, !PT ;  /* 0x07fffffe06067812 */ /* 0x000fe200078ec0ff */
[----:B------:R-:W-:Y:S01]  /*0d30*/  UIMAD UR4, UR18, UR4, URZ ;  /* 0x00000004120472a4 */ /* 0x000fe2000f8e023f */
[----:B------:R-:W-:Y:S01]  /*0d40*/  IADD3 R29, R29, UR20, RZ ;  /* 0x000000141d1d7c10 */ /* 0x000fe2000fffe0ff */
[----:B------:R-:W-:Y:S01]  /*0d50*/  IMAD.WIDE.U32 R26, R27, c[0x0][0x1b0], R20 ;  /* 0x00006c001b1a7a25 */ /* 0x000fe200078e0014 */
[----:B------:R-:W-:Y:S01]  /*0d60*/  LOP3.LUT R4, R3, R4, RZ, 0x3c, !PT ;  /* 0x0000000403047212 */ /* 0x000fe200078e3cff */
[----:B------:R-:W-:Y:S01]  /*0d70*/  ULDC UR18, c[0x0][0x198] ;  /* 0x0000660000127ab9 */ /* 0x000fe20000000800 */
[----:B------:R-:W-:Y:S01]  /*0d80*/  SHF.R.S32.HI R9, RZ, 0x5, R18 ;  /* 0x00000005ff097819 */ /* 0x000fe20000011412 */
[----:B------:R-:W-:Y:S01]  /*0d90*/  IMAD R3, R15, c[0x0][0x1d8], RZ ;  /* 0x000076000f037a24 */ /* 0x000fe200078e02ff */
[----:B------:R-:W-:Y:S01]  /*0da0*/  UIADD3 UR18, -UR8, UR18, URZ ;  /* 0x0000001208127290 */ /* 0x000fe2000fffe13f */
[----:B------:R-:W-:Y:S01]  /*0db0*/  IMAD.IADD R6, R36, 0x1, -R6 ;  /* 0x0000000124067824 */ /* 0x000fe200078e0a06 */
[----:B------:R-:W-:Y:S01]  /*0dc0*/  UIMAD UR4, UR19, UR5, UR4 ;  /* 0x00000005130472a4 */ /* 0x000fe2000f8e0204 */
[----:B------:R-:W-:Y:S01]  /*0dd0*/  IMAD R2, R14, c[0x0][0x1dc], R3 ;  /* 0x000077000e027a24 */ /* 0x000fe200078e0203 */
[----:B------:R-:W-:Y:S01]  /*0de0*/  IADD3 R239, R20, 0x40, RZ ;  /* 0x0000004014ef7810 */ /* 0x000fe20007ffe0ff */
[----:B------:R-:W-:Y:S01]  /*0df0*/  IMAD.WIDE.U32 R28, R14, c[0x0][0x1d8], R28 ;  /* 0x000076000e1c7a25 */ /* 0x000fe200078e001c */
[----:B------:R-:W-:Y:S01]  /*0e00*/  ISETP.GE.AND P6, PT, R20, c[0x0][0x1cc], PT ;  /* 0x0000730014007a0c */ /* 0x000fe20003fc6270 */
[----:B------:R-:W-:Y:S01]  /*0e10*/  UMOV UR19, 0x6 ;  /* 0x0000000600137882 */ /* 0x000fe20000000000 */
[----:B------:R-:W-:Y:S01]  /*0e20*/  IADD3 R27, R27, UR4, RZ ;  /* 0x000000041b1b7c10 */ /* 0x000fe2000fffe0ff */
[----:B------:R-:W-:Y:S01]  /*0e30*/  IMAD R237, R9, 0x8, R6 ;  /* 0x0000000809ed7824 */ /* 0x000fe200078e0206 */
[----:B------:R-:W-:Y:S01]  /*0e40*/  LEA R32, P0, R28, c[0x0][0x1c0], 0x1 ;  /* 0x000070001c207a11 */ /* 0x000fe200078008ff */
[----:B------:R-:W-:Y:S01]  /*0e50*/  IMAD.IADD R2, R29, 0x1, R2 ;  /* 0x000000011d027824 */ /* 0x000fe200078e0202 */
[----:B------:R-:W-:Y:S01]  /*0e60*/  IADD3 R6, R20, 0x20, RZ ;  /* 0x0000002014067810 */ /* 0x000fe20007ffe0ff */
[----:B------:R-:W-:Y:S01]  /*0e70*/  IMAD.U32 R237, R237, 0x20, R4 ;  /* 0x00000020eded7824 */ /* 0x000fe200078e0004 */
[----:B------:R-:W-:Y:S01]  /*0e80*/  IADD3 R4, -R36, UR18, RZ ;  /* 0x0000001224047c10 */ /* 0x000fe2000fffe1ff */
[----:B------:R-:W-:Y:S01]  /*0e90*/  IMAD.MOV.U32 R3, RZ, RZ, c[0x0][0x1d8] ;  /* 0x00007600ff037624 */ /* 0x000fe200078e00ff */
[----:B------:R-:W-:Y:S01]  /*0ea0*/  LEA.HI.X R33, R28, c[0x0][0x1c4], R2, 0x1, P0 ;  /* 0x000071001c217a11 */ /* 0x000fe200000f0c02 */
[----:B------:R-:W-:Y:S01]  /*0eb0*/  IMAD.MOV.U32 R2, RZ, RZ, c[0x0][0x1dc] ;  /* 0x00007700ff027624 */ /* 0x000fe200078e00ff */
[----:B------:R-:W-:Y:S01]  /*0ec0*/  ISETP.GE.AND P1, PT, R6, c[0x0][0x1cc], PT ;  /* 0x0000730006007a0c */ /* 0x000fe20003f26270 */
[----:B------:R-:W-:Y:S01]  /*0ed0*/  ULDC.64 UR4, c[0x0][0x1b8] ;  /* 0x00006e0000047ab9 */ /* 0x000fe20000000a00 */
[----:B------:R-:W-:Y:S01]  /*0ee0*/  ISETP.GE.AND P0, PT, R239, c[0x0][0x1cc], PT ;  /* 0x00007300ef007a0c */ /* 0x000fe20003f06270 */
[----:B------:R-:W-:Y:S01]  /*0ef0*/  UIMAD UR4, UR17, UR4, URZ ;  /* 0x00000004110472a4 */ /* 0x000fe2000f8e023f */
[C---:B------:R-:W-:Y:S01]  /*0f00*/  ISETP.LT.OR P2, PT, R4.reuse, 0x1, P6 ;  /* 0x000000010400780c */ /* 0x040fe20003741670 */
[----:B------:R-:W-:Y:S01]  /*0f10*/  IMAD.U32 R5, RZ, RZ, UR11 ;  /* 0x0000000bff057e24 */ /* 0x000fe2000f8e00ff */
[----:B------:R-:W-:Y:S01]  /*0f20*/  LEA R28, P3, R3, R32, 0x7 ;  /* 0x00000020031c7211 */ /* 0x000fe200078638ff */
[----:B------:R-:W-:Y:S01]  /*0f30*/  UIMAD UR4, UR11, UR5, UR4 ;  /* 0x000000050b0472a4 */ /* 0x000fe2000f8e0204 */
[C---:B------:R-:W-:Y:S01]  /*0f40*/  ISETP.LT.OR P5, PT, R4.reuse, 0x1, P1 ;  /* 0x000000010400780c */ /* 0x040fe20000fa1670 */
[----:B------:R-:W-:Y:S01]  /*0f50*/  IMAD.WIDE.U32 R26, R5, c[0x0][0x1b8], R26 ;  /* 0x00006e00051a7a25 */ /* 0x000fe200078e001a */
[C---:B------:R-:W-:Y:S01]  /*0f60*/  ISETP.LT.OR P4, PT, R4.reuse, 0x1, P0 ;  /* 0x000000010400780c */ /* 0x040fe20000781670 */
[----:B------:R1:W-:Y:S01]  /*0f70*/  STL.64 [R1+0x10], R36 ;  /* 0x0000102401007387 */ /* 0x0003e20000100a00 */
[----:B------:R-:W-:Y:S01]  /*0f80*/  LEA.HI.X R29, R3, R33, R2, 0x7, P3 ;  /* 0x00000021031d7211 */ /* 0x000fe200018f3c02 */
[----:B------:R-:W-:Y:S01]  /*0f90*/  IMAD.SHL.U32 R237, R237, 0x2, RZ ;  /* 0x00000002eded7824 */ /* 0x000fe200078e00ff */
[C---:B------:R-:W-:Y:S01]  /*0fa0*/  ISETP.LT.OR P3, PT, R4.reuse, 0x41, P6 ;  /* 0x000000410400780c */ /* 0x040fe20003761670 */
[----:B------:R-:W-:Y:S01]  /*0fb0*/  IMAD R2, R15, c[0x0][0x1a8], RZ ;  /* 0x00006a000f027a24 */ /* 0x000fe200078e02ff */
[C---:B------:R-:W-:Y:S01]  /*0fc0*/  ISETP.LT.OR P1, PT, R4.reuse, 0x41, P1 ;  /* 0x000000410400780c */ /* 0x040fe20000f21670 */
[----:B------:R-:W-:Y:S01]  /*0fd0*/  IMAD R30, R37, c[0x0][0x178], RZ ;  /* 0x00005e00251e7a24 */ /* 0x000fe200078e02ff */
[----:B------:R-:W-:Y:S01]  /*0fe0*/  ISETP.LT.OR P0, PT, R4, 0x41, P0 ;  /* 0x000000410400780c */ /* 0x000fe20000701670 */
[----:B------:R-:W-:Y:S01]  /*0ff0*/  @!PT LDS RZ, [RZ] ;  /* 0x00000000fffff984 */ /* 0x000fe20000000800 */
[----:B------:R-:W-:Y:S01]  /*1000*/  @!PT LDS RZ, [RZ] ;  /* 0x00000000fffff984 */ /* 0x000fe20000000800 */
[----:B------:R-:W-:Y:S01]  /*1010*/  @!PT LDS RZ, [RZ] ;  /* 0x00000000fffff984 */ /* 0x000fe20000000800 */
[----:B------:R2:W-:Y:S01]  /*1020*/  LDGSTS.E.BYPASS.LTC128B.128 [R237+0x6080], [R32.64], !P2 ;  /* 0x0608000020ed7fae */ /* 0x0005e2000d101d4e */
[----:B------:R-:W-:Y:S01]  /*1030*/  IADD3 R27, R27, UR4, RZ ;  /* 0x000000041b1b7c10 */ /* 0x000fe2000fffe0ff */
[----:B------:R-:W-:Y:S01]  /*1040*/  IMAD R2, R14, c[0x0][0x1ac], R2 ;  /* 0x00006b000e027a24 */ /* 0x000fe200078e0202 */
[----:B------:R-:W-:Y:S01]  /*1050*/  SHF.R.S32.HI R3, RZ, 0x1f, R0 ;  /* 0x0000001fff037819 */ /* 0x000fe20000011400 */
[----:B------:R2:W-:Y:S01]  /*1060*/  LDGSTS.E.BYPASS.LTC128B.128 [R237+0x8080], [R32.64+0x40], !P5 ;  /* 0x0808004020ed7fae */ /* 0x0005e2000e901d4e */
[----:B------:R-:W-:Y:S01]  /*1070*/  ISETP.GE.AND P2, PT, R20, c[0x0][0x19c], PT ;  /* 0x0000670014007a0c */ /* 0x000fe20003f46270 */
[----:B------:R-:W-:Y:S01]  /*1080*/  IMAD.WIDE.U32 R14, R14, c[0x0][0x1a8], R26 ;  /* 0x00006a000e0e7a25 */ /* 0x000fe200078e001a */
[----:B------:R-:W-:Y:S01]  /*1090*/  ISETP.GE.AND P6, PT, R6, c[0x0][0x19c], PT ;  /* 0x0000670006007a0c */ /* 0x000fe20003fc6270 */
[----:B------:R2:W-:Y:S01]  /*10a0*/  LDGSTS.E.BYPASS.LTC128B.128 [R237+0xa080], [R32.64+0x80], !P4 ;  /* 0x0a08008020ed7fae */ /* 0x0005e2000e101d4e */
[----:B------:R-:W-:Y:S01]  /*10b0*/  ISETP.GE.AND P4, PT, R239, c[0x0][0x19c], PT ;  /* 0x00006700ef007a0c */ /* 0x000fe20003f86270 */
[----:B------:R-:W-:Y:S01]  /*10c0*/  IMAD R30, R36, c[0x0][0x17c], R30 ;  /* 0x00005f00241e7a24 */ /* 0x000fe200078e021e */
[----:B------:R-:W-:Y:S01]  /*10d0*/  LEA.HI R3, R3, R36, RZ, 0x3 ;  /* 0x0000002403037211 */ /* 0x000fe200078f18ff */
[----:B------:R3:W-:Y:S01]  /*10e0*/  LDGSTS.E.BYPASS.LTC128B.128 [R237+0x7080], [R28.64], !P3 ;  /* 0x070800001ced7fae */ /* 0x0007e2000d901d4e */
[C---:B------:R-:W-:Y:S01]  /*10f0*/  ISETP.LT.OR P5, PT, R4.reuse, 0x1, P2 ;  /* 0x000000010400780c */ /* 0x040fe200017a1670 */
[----:B------:R-:W-:Y:S01]  /*1100*/  IMAD.IADD R2, R15, 0x1, R2 ;  /* 0x000000010f027824 */ /* 0x000fe200078e0202 */
[C---:B------:R-:W-:Y:S01]  /*1110*/  ISETP.LT.OR P3, PT, R4.reuse, 0x1, P6 ;  /* 0x000000010400780c */ /* 0x040fe20003761670 */
[----:B------:R3:W-:Y:S01]  /*1120*/  LDGSTS.E.BYPASS.LTC128B.128 [R237+0x9080], [R28.64+0x40], !P1 ;  /* 0x090800401ced7fae */ /* 0x0007e2000c901d4e */
[C---:B------:R-:W-:Y:S01]  /*1130*/  ISETP.LT.OR P1, PT, R4.reuse, 0x1, P4 ;  /* 0x000000010400780c */ /* 0x040fe20002721670 */
[----:B------:R-:W-:Y:S01]  /*1140*/  IMAD.MOV.U32 R15, RZ, RZ, c[0x0][0x1a8] ;  /* 0x00006a00ff0f7624 */ /* 0x000fe200078e00ff */
[C---:B------:R-:W-:Y:S01]  /*1150*/  ISETP.LT.OR P2, PT, R4.reuse, 0x41, P2 ;  /* 0x000000410400780c */ /* 0x040fe20001741670 */
[----:B------:R3:W-:Y:S01]  /*1160*/  LDGSTS.E.BYPASS.LTC128B.128 [R237+0xb080], [R28.64+0x80], !P0 ;  /* 0x0b0800801ced7fae */ /* 0x0007e2000c101d4e */
[C---:B------:R-:W-:Y:S01]  /*1170*/  ISETP.LT.OR P6, PT, R4.reuse, 0x41, P6 ;  /* 0x000000410400780c */ /* 0x040fe200037c1670 */
[----:B------:R-:W-:Y:S01]  /*1180*/  ULDC.64 UR4, c[0x0][0x208] ;  /* 0x0000820000047ab9 */ /* 0x000fe20000000a00 */
[----:B------:R-:W-:Y:S01]  /*1190*/  ISETP.LT.OR P4, PT, R4, 0x41, P4 ;  /* 0x000000410400780c */ /* 0x000fe20002781670 */
[----:B------:R-:W-:Y:S01]  /*11a0*/  IMAD.WIDE.U32 R4, R36, c[0x0][0x178], R20 ;  /* 0x00005e0024047a25 */ /* 0x000fe200078e0014 */
[C---:B------:R-:W-:Y:S01]  /*11b0*/  LEA R26, P0, R14.reuse, c[0x0][0x190], 0x1 ;  /* 0x000064000e1a7a11 */ /* 0x040fe200078008ff */
[----:B------:R-:W-:Y:S01]  /*11c0*/  USHF.L.U64.HI UR19, UR4, UR19, UR5 ;  /* 0x0000001304137299 */ /* 0x000fe20008010205 */
[----:B------:R-:W-:Y:S01]  /*11d0*/  LOP3.LUT R3, R3, 0xfffffff8, RZ, 0xc0, !PT ;  /* 0xfffffff803037812 */ /* 0x000fe200078ec0ff */
[----:B------:R-:W-:Y:S01]  /*11e0*/  IMAD.IADD R31, R5, 0x1, R30 ;  /* 0x00000001051f7824 */ /* 0x000fe200078e021e */
[----:B------:R-:W-:Y:S01]  /*11f0*/  LEA.HI.X R27, R14, c[0x0][0x194], R2, 0x1, P0 ;  /* 0x000065000e1b7a11 */ /* 0x000fe200000f0c02 */
[----:B------:R-:W-:Y:S01]  /*1200*/  IMAD.MOV.U32 R5, RZ, RZ, c[0x0][0x1ac] ;  /* 0x00006b00ff057624 */ /* 0x000fe200078e00ff */
[----:B------:R-:W-:Y:S01]  /*1210*/  LEA R14, P0, R15, R26, 0x7 ;  /* 0x0000001a0f0e7211 */ /* 0x000fe200078038ff */
[----:B------:R-:W-:Y:S01]  /*1220*/  IMAD.IADD R3, R36, 0x1, -R3 ;  /* 0x0000000124037824 */ /* 0x000fe200078e0a03 */
[----:B------:R-:W-:Y:S01]  /*1230*/  IADD3 R17, R17, UR7, RZ ;  /* 0x0000000711117c10 */ /* 0x000fe2000fffe0ff */
[----:B------:R-:W-:Y:S01]  /*1240*/  ULDC.64 UR6, c[0x0][0x288] ;  /* 0x0000a20000067ab9 */ /* 0x000fe20000000a00 */
[----:B------:R-:W-:Y:S01]  /*1250*/  LEA.HI R230, R232, R34, RZ, 0x6 ;  /* 0x00000022e8e67211 */ /* 0x000fe200078f30ff */
[----:B------:R-:W-:Y:S01]  /*1260*/  UIMAD UR6, UR13, UR6, URZ ;  /* 0x000000060d0672a4 */ /* 0x000fe2000f8e023f */
[----:B------:R-:W-:Y:S01]  /*1270*/  LEA.HI.X R15, R15, R27, R5, 0x7, P0 ;  /* 0x0000001b0f0f7211 */ /* 0x000fe200000f3c05 */
[----:B------:R-:W-:Y:S01]  /*1280*/  USHF.L.U32 UR20, UR4, 0x6, URZ ;  /* 0x0000000604147899 */ /* 0x000fe2000800063f */
[----:B------:R-:W-:Y:S01]  /*1290*/  SHF.R.S32.HI R230, RZ, 0x6, R230 ;  /* 0x00000006ffe67819 */ /* 0x000fe200000114e6 */
[----:B------:R-:W-:Y:S01]  /*12a0*/  UIMAD UR6, UR10, UR7, UR6 ;  /* 0x000000070a0672a4 */ /* 0x000fe2000f8e0206 */
[C---:B------:R-:W-:Y:S01]  /*12b0*/  LOP3.LUT P0, RZ, R3.reuse, 0x4, RZ, 0xc0, !PT ;  /* 0x0000000403ff7812 */ /* 0x040fe2000780c0ff */
[----:B------:R-:W-:Y:S01]  /*12c0*/  IMAD.SHL.U32 R3, R3, 0x40, RZ ;  /* 0x0000004003037824 */ /* 0x000fe200078e00ff */
[----:B------:R-:W-:Y:S01]  /*12d0*/  LEA.HI R2, R18, R9, RZ, 0x1 ;  /* 0x0000000912027211 */ /* 0x000fe200078f08ff */
[----:B------:R-:W-:Y:S01]  /*12e0*/  ULDC.64 UR4, c[0x0][0x188] ;  /* 0x0000620000047ab9 */ /* 0x000fe20000000a00 */
[----:B------:R-:W-:Y:S01]  /*12f0*/  IMAD.SHL.U32 R0, R230, 0x8, RZ ;  /* 0x00000008e6007824 */ /* 0x000fe200078e00ff */
[----:B------:R-:W-:Y:S01]  /*1300*/  UIMAD UR4, UR17, UR4, URZ ;  /* 0x00000004110472a4 */ /* 0x000fe2000f8e023f */
[----:B---3--:R-:W-:Y:S01]  /*1310*/  IMAD R28, R37, c[0x0][0x208], RZ ;  /* 0x00008200251c7a24 */ /* 0x008fe200078e02ff */
[----:B------:R-:W-:Y:S01]  /*1320*/  LOP3.LUT R3, R3, 0x1c0, RZ, 0xc0, !PT ;  /* 0x000001c003037812 */ /* 0x000fe200078ec0ff */
[----:B--2---:R-:W-:Y:S01]  /*1330*/  IMAD.WIDE.U32 R32, R36, c[0x0][0x208], R20 ;  /* 0x0000820024207a25 */ /* 0x004fe200078e0014 */
[----:B------:R-:W-:Y:S01]  /*1340*/  LOP3.LUT R2, R2, 0xfffffffe, RZ, 0xc0, !PT ;  /* 0xfffffffe02027812 */ /* 0x000fe200078ec0ff */
[----:B------:R-:W-:Y:S01]  /*1350*/  UIMAD UR21, UR11, UR5, UR4 ;  /* 0x000000050b1572a4 */ /* 0x000fe2000f8e0204 */
[----:B------:R-:W-:Y:S01]  /*1360*/  IADD3 R25, R25, UR6, RZ ;  /* 0x0000000619197c10 */ /* 0x000fe2000fffe0ff */
[----:B------:R-:W-:Y:S01]  /*1370*/  IMAD R28, R36, c[0x0][0x20c], R28 ;  /* 0x00008300241c7a24 */ /* 0x000fe200078e021c */
[----:B------:R-:W-:Y:S01]  /*1380*/  ULDC.64 UR6, c[0x0][0x180] ;  /* 0x0000600000067ab9 */ /* 0x000fe20000000a00 */
[----:B------:R-:W-:Y:S01]  /*1390*/  LOP3.LUT R0, R0, 0x18, RZ, 0xc0, !PT ;  /* 0x0000001800007812 */ /* 0x000fe200078ec0ff */
[----:B------:R-:W-:Y:S01]  /*13a0*/  IMAD.IADD R2, R9, 0x1, -R2 ;  /* 0x0000000109027824 */ /* 0x000fe200078e0a02 */
[----:B------:R-:W-:Y:S01]  /*13b0*/  SHF.R.U32.HI R5, RZ, 0x3, R3 ;  /* 0x00000003ff057819 */ /* 0x000fe20000011603 */
[----:B------:R-:W-:Y:S01]  /*13c0*/  IMAD.MOV.U32 R30, RZ, RZ, R4 ;  /* 0x000000ffff1e7224 */ /* 0x000fe200078e0004 */
[----:B------:R-:W-:Y:S01]  /*13d0*/  ULDC.64 UR4, c[0x0][0x210] ;  /* 0x0000840000047ab9 */ /* 0x000fe20000000a00 */
[----:B------:R-:W-:Y:S01]  /*13e0*/  IMAD.U32 R4, RZ, RZ, UR10 ;  /* 0x0000000aff047e24 */ /* 0x000fe2000f8e00ff */
[----:B------:R-:W-:Y:S01]  /*13f0*/  UIMAD UR6, UR13, UR6, URZ ;  /* 0x000000060d0672a4 */ /* 0x000fe2000f8e023f */
[----:B------:R-:W-:Y:S01]  /*1400*/  IMAD.IADD R29, R33, 0x1, R28 ;  /* 0x00000001211d7824 */ /* 0x000fe200078e021c */
[----:B------:R-:W-:Y:S01]  /*1410*/  LOP3.LUT R5, R5, R3, R0, 0x1e, !PT ;  /* 0x0000000305057212 */ /* 0x000fe200078e1e00 */
[----:B------:R-:W-:Y:S01]  /*1420*/  UIMAD UR13, UR13, UR4, URZ ;  /* 0x000000040d0d72a4 */ /* 0x000fe2000f8e023f */
[----:B------:R-:W-:Y:S01]  /*1430*/  IMAD.MOV.U32 R28, RZ, RZ, R32 ;  /* 0x000000ffff1c7224 */ /* 0x000fe200078e0020 */
[----:B------:R-:W-:Y:S01]  /*1440*/  UIMAD UR4, UR10, UR7, UR6 ;  /* 0x000000070a0472a4 */ /* 0x000fe2000f8e0206 */
[----:B------:R-:W-:Y:S01]  /*1450*/  IMAD.U32 R3, RZ, RZ, UR10 ;  /* 0x0000000aff037e24 */ /* 0x000fe2000f8e00ff */
[----:B------:R-:W-:Y:S01]  /*1460*/  UIMAD UR6, UR10, UR5, UR13 ;  /* 0x000000050a0672a4 */ /* 0x000fe2000f8e020d */
[----:B------:R-:W-:Y:S01]  /*1470*/  IMAD.SHL.U32 R226, R2, 0x400, RZ ;  /* 0x0000040002e27824 */ /* 0x000fe200078e00ff */
[----:B------:R-:W-:Y:S01]  /*1480*/  USHF.R.S32.HI UR7, URZ, 0x1f, UR16 ;  /* 0x0000001f3f077899 */ /* 0x000fe20008011410 */
[----:B------:R-:W-:Y:S01]  /*1490*/  IMAD.WIDE.U32 R30, R4, c[0x0][0x180], R30 ;  /* 0x00006000041e7a25 */ /* 0x000fe200078e001e */
[----:B------:R-:W-:Y:S01]  /*14a0*/  LOP3.LUT R12, R22, 0xfffffff8, RZ, 0xc0, !PT ;  /* 0xfffffff8160c7812 */ /* 0x000fe200078ec0ff */
[----:B------:R-:W0:Y:S01]  /*14b0*/  LDGDEPBAR ;  /* 0x00000000000079af */ /* 0x000e220000000000 */
[----:B------:R-:W-:Y:S01]  /*14c0*/  SHF.R.S32.HI R21, RZ, 0x1f, R230 ;  /* 0x0000001fff157819 */ /* 0x000fe200000114e6 */
[----:B------:R-:W-:Y:S01]  /*14d0*/  IMAD R4, R11, 0x2, R226 ;  /* 0x000000020b047824 */ /* 0x000fe200078e02e2 */
[----:B------:R-:W-:Y:S01]  /*14e0*/  IADD3 R11, R31, UR4, RZ ;  /* 0x000000041f0b7c10 */ /* 0x000fe2000fffe0ff */
[----:B------:R-:W-:Y:S01]  /*14f0*/  IMAD.WIDE.U32 R28, R3, c[0x0][0x210], R28 ;  /* 0x00008400031c7a25 */ /* 0x000fe200078e001c */
[----:B------:R-:W-:Y:S01]  /*1500*/  ULDC.64 UR4, c[0x0][0x178] ;  /* 0x00005e0000047ab9 */ /* 0x000fe20000000a00 */
[----:B------:R1:W-:Y:S01]  /*1510*/  LDGSTS.E.BYPASS.LTC128B.128 [R237+0x80], [R26.64], !P5 ;  /* 0x000800001aed7fae */ /* 0x0003e2000e901d4e */
[----:B------:R-:W-:Y:S01]  /*1520*/  UIMAD.WIDE.U32 UR22, UR16, UR4, URZ ;  /* 0x00000004101672a5 */ /* 0x000fe2000f8e003f */
[----:B------:R-:W-:Y:S01]  /*1530*/  IMAD.IADD R4, R4, 0x1, R5 ;  /* 0x0000000104047824 */ /* 0x000fe200078e0205 */
[----:B------:R-:W-:Y:S01]  /*1540*/  IADD3 R5, R29, UR6, RZ ;  /* 0x000000061d057c10 */ /* 0x000fe2000fffe0ff */
[----:B------:R-:W-:Y:S01]  /*1550*/  UIMAD UR6, UR7, UR4, URZ ;  /* 0x00000004070672a4 */ /* 0x000fe2000f8e023f */
[----:B------:R-:W-:Y:S01]  /*1560*/  IMAD.U32 R240, RZ, RZ, UR11 ;  /* 0x0000000bfff07e24 */ /* 0x000fe2000f8e00ff */
[----:B------:R1:W-:Y:S01]  /*1570*/  LDGSTS.E.BYPASS.LTC128B.128 [R237+0x2080], [R26.64+0x40], !P3 ;  /* 0x020800401aed7fae */ /* 0x0003e2000d901d4e */
[----:B------:R-:W-:Y:S01]  /*1580*/  IMAD.SHL.U32 R238, R4, 0x2, RZ ;  /* 0x0000000204ee7824 */ /* 0x000fe200078e00ff */
[----:B------:R-:W-:Y:S01]  /*1590*/  UIMAD UR6, UR16, UR5, UR6 ;  /* 0x00000005100672a4 */ /* 0x000fe2000f8e0206 */
[----:B------:R-:W-:Y:S01]  /*15a0*/  IMAD.MOV.U32 R4, RZ, RZ, R28 ;  /* 0x000000ffff047224 */ /* 0x000fe200078e001c */
[----:B------:R1:W-:Y:S01]  /*15b0*/  LDGSTS.E.BYPASS.LTC128B.128 [R237+0x4080], [R26.64+0x80], !P1 ;  /* 0x040800801aed7fae */ /* 0x0003e2000c901d4e */
[----:B------:R-:W-:Y:S01]  /*15c0*/  ULDC.64 UR4, c[0x0][0x218] ;  /* 0x0000860000047ab9 */ /* 0x000fe20000000a00 */
[----:B------:R-:W-:Y:S01]  /*15d0*/  IMAD.MOV.U32 R10, RZ, RZ, R30 ;  /* 0x000000ffff0a7224 */ /* 0x000fe200078e001e */
[----:B------:R-:W-:Y:S01]  /*15e0*/  UIMAD UR13, UR17, UR4, URZ ;  /* 0x00000004110d72a4 */ /* 0x000fe2000f8e023f */
[----:B------:R-:W-:Y:S01]  /*15f0*/  IMAD.U32 R242, RZ, RZ, UR11 ;  /* 0x0000000bfff27e24 */ /* 0x000fe2000f8e00ff */
[----:B------:R-:W-:Y:S01]  /*1600*/  UIADD3 UR4, UR23, UR6, URZ ;  /* 0x0000000617047290 */ /* 0x000fe2000fffe03f */
[----:B------:R-:W-:Y:S01]  /*1610*/  IMAD.WIDE.U32 R240, R240, c[0x0][0x218], R4 ;  /* 0x00008600f0f07a25 */ /* 0x000fe200078e0004 */
[----:B------:R-:W-:Y:S01]  /*1620*/  UIMAD UR13, UR11, UR5, UR13 ;  /* 0x000000050b0d72a4 */ /* 0x000fe2000f8e020d */
[----:B------:R-:W-:Y:S01]  /*1630*/  IADD3 R3, R238, 0xf480, RZ ;  /* 0x0000f480ee037810 */ /* 0x000fe20007ffe0ff */
[----:B------:R-:W-:Y:S01]  /*1640*/  USHF.L.U32 UR6, UR16, 0x6, URZ ;  /* 0x0000000610067899 */ /* 0x000fe2000800063f */
[----:B------:R-:W-:Y:S01]  /*1650*/  IMAD.WIDE.U32 R242, R242, c[0x0][0x188], R10 ;  /* 0x00006200f2f27a25 */ /* 0x000fe200078e000a */
[----:B------:R2:W-:Y:S01]  /*1660*/  LDGSTS.E.BYPASS.LTC128B.128 [R237+0x1080], [R14.64], !P2 ;  /* 0x010800000eed7fae */ /* 0x0005e2000d101d4e */
[----:B------:R-:W-:Y:S01]  /*1670*/  ULDC UR5, c[0x0][0x168] ;  /* 0x00005a0000057ab9 */ /* 0x000fe20000000800 */
[----:B------:R-:W-:Y:S01]  /*1680*/  IADD3 R236, R238, 0xf4c0, RZ ;  /* 0x0000f4c0eeec7810 */ /* 0x000fe20007ffe0ff */
[----:B------:R-:W-:Y:S01]  /*1690*/  IMAD.U32 R28, RZ, RZ, UR22 ;  /* 0x00000016ff1c7e24 */ /* 0x000fe2000f8e00ff */
[----:B------:R2:W-:Y:S01]  /*16a0*/  LDGSTS.E.BYPASS.LTC128B.128 [R237+0x3080], [R14.64+0x40], !P6 ;  /* 0x030800400eed7fae */ /* 0x0005e2000f101d4e */
[----:B------:R-:W-:Y:S01]  /*16b0*/  IMAD.IADD R12, R34, 0x1, -R12 ;  /* 0x00000001220c7824 */ /* 0x000fe200078e0a0c */
[----:B------:R-:W-:Y:S01]  /*16c0*/  IADD3 R39, R241, UR13, RZ ;  /* 0x0000000df1277c10 */ /* 0x000fe2000fffe0ff */
[----:B------:R-:W-:Y:S01]  /*16d0*/  IMAD.U32 R10, RZ, RZ, UR4 ;  /* 0x00000004ff0a7e24 */ /* 0x000fe2000f8e00ff */
[----:B------:R2:W-:Y:S01]  /*16e0*/  LDGSTS.E.BYPASS.LTC128B.128 [R237+0x5080], [R14.64+0x80], !P4 ;  /* 0x050800800eed7fae */ /* 0x0005e2000e101d4e */
[----:B------:R-:W-:Y:S01]  /*16f0*/  @P0 IADD3 R236, R3, -0x40, RZ ;  /* 0xffffffc003ec0810 */ /* 0x000fe20007ffe0ff */
[----:B------:R-:W-:Y:S01]  /*1700*/  UIADD3 UR13, -UR6, UR5, URZ ;  /* 0x00000005060d7290 */ /* 0x000fe2000fffe13f */
[----:B------:R-:W-:Y:S01]  /*1710*/  IADD3 R233, R243, UR21, RZ ;  /* 0x00000015f3e97c10 */ /* 0x000fe2000fffe0ff */
[----:B------:R-:W0:Y:S01]  /*1720*/  LDGDEPBAR ;  /* 0x00000000000079af */ /* 0x000e220000000000 */
[----:B------:R-:W-:Y:S01]  /*1730*/  LEA R8, P0, R28, R242, 0x6 ;  /* 0x000000f21c087211 */ /* 0x000fe200078030ff */
[----:B------:R-:W-:Y:S01]  /*1740*/  UIMAD UR19, UR19, UR16, URZ ;  /* 0x00000010131372a4 */ /* 0x000fe2000f8e023f */
[----:B------:R-:W-:Y:S01]  /*1750*/  LEA.HI R19, R12, R12, RZ, 0x1 ;  /* 0x0000000c0c137211 */ /* 0x000fe200078f08ff */
[----:B------:R-:W-:Y:S01]  /*1760*/  IMAD.U32 R4, RZ, RZ, UR20 ;  /* 0x00000014ff047e24 */ /* 0x000fe2000f8e00ff */
[----:B------:R-:W-:Y:S01]  /*1770*/  LEA.HI.X R3, R28, R233, R10, 0x6, P0 ;  /* 0x000000e91c037211 */ /* 0x000fe200000f340a */
[----:B------:R-:W-:Y:S01]  /*1780*/  IMAD.MOV.U32 R38, RZ, RZ, R240 ;  /* 0x000000ffff267224 */ /* 0x000fe200078e00f0 */
[----:B------:R-:W-:Y:S01]  /*1790*/  LEA.HI R21, R21, R230, RZ, 0x2 ;  /* 0x000000e615157211 */ /* 0x000fe200078f10ff */
[----:B------:R-:W-:Y:S01]  /*17a0*/  UIMAD UR19, UR7, UR20, UR19 ;  /* 0x00000014071372a4 */ /* 0x000fe2000f8e0213 */
[----:B------:R-:W-:Y:S01]  /*17b0*/  ISETP.LT.AND P1, PT, R36, UR13, PT ;  /* 0x0000000d24007c0c */ /* 0x000fe2000bf21270 */
[----:B------:R-:W-:Y:S01]  /*17c0*/  IMAD.WIDE.U32 R10, R4, UR16, R38 ;  /* 0x00000010040a7c25 */ /* 0x000fe2000f8e0026 */
[C---:B------:R-:W-:Y:S01]  /*17d0*/  ISETP.GE.AND P0, PT, R20.reuse, c[0x0][0x16c], PT ;  /* 0x00005b0014007a0c */ /* 0x040fe20003f06270 */
[----:B------:R-:W-:Y:S01]  /*17e0*/  ULDC.64 UR4, c[0x0][0x278] ;  /* 0x00009e0000047ab9 */ /* 0x000fe20000000a00 */
[----:B------:R-:W-:Y:S01]  /*17f0*/  LOP3.LUT R13, R13, 0xfffffff0, RZ, 0xc0, !PT ;  /* 0xfffffff00d0d7812 */ /* 0x000fe200078ec0ff */
[----:B------:R-:W-:Y:S01]  /*1800*/  IMAD.U32 R250, RZ, RZ, UR11 ;  /* 0x0000000bfffa7e24 */ /* 0x000fe2000f8e00ff */
[----:B------:R-:W-:Y:S01]  /*1810*/  LOP3.LUT R21, R21, 0x1ffffffc, RZ, 0xc0, !PT ;  /* 0x1ffffffc15157812 */ /* 0x000fe200078ec0ff */
[----:B------:R-:W-:Y:S01]  /*1820*/  IMAD.SHL.U32 R9, R9, 0x10, RZ ;  /* 0x0000001009097824 */ /* 0x000fe200078e00ff */
[----:B------:R-:W-:Y:S01]  /*1830*/  ISETP.GE.AND P5, PT, R20, c[0x0][0x1fc], PT ;  /* 0x00007f0014007a0c */ /* 0x000fe20003fa6270 */
[----:B------:R-:W-:Y:S01]  /*1840*/  IMAD.IADD R13, R34, 0x1, -R13 ;  /* 0x00000001220d7824 */ /* 0x000fe200078e0a0d */
[----:B------:R-:W-:Y:S01]  /*1850*/  ISETP.GE.OR P2, PT, R20, c[0x0][0x1fc], !P1 ;  /* 0x00007f0014007a0c */ /* 0x000fe20004f46670 */
[----:B------:R-:W-:Y:S01]  /*1860*/  IMAD.IADD R252, R230, 0x1, -R21 ;  /* 0x00000001e6fc7824 */ /* 0x000fe200078e0a15 */
[----:B------:R-:W-:Y:S01]  /*1870*/  SEL R245, RZ, 0x1, P0 ;  /* 0x00000001fff57807 */ /* 0x000fe20000000000 */
[----:B------:R-:W-:Y:S01]  /*1880*/  IMAD.WIDE.U32 R250, R250, c[0x0][0x278], R16 ;  /* 0x00009e00fafa7a25 */ /* 0x000fe200078e0010 */
[----:B--2---:R-:W-:Y:S01]  /*1890*/  LOP3.LUT R15, R19, 0x7fffffe, RZ, 0xc0, !PT ;  /* 0x07fffffe130f7812 */ /* 0x004fe200078ec0ff */
[----:B------:R-:W-:-:S04]  /*18a0*/  DEPBAR.LE SB0, 0x1 ;  /* 0x000080400000791a */ /* 0x000fc80000000000 */
[----:B------:R-:W-:Y:S01]  /*18b0*/  IMAD.IADD R15, R12, 0x1, -R15 ;  /* 0x000000010c0f7824 */ /* 0x000fe200078e0a0f */
[----:B------:R-:W-:Y:S01]  /*18c0*/  LEA R20, P0, R8, c[0x0][0x160], 0x1 ;  /* 0x0000580008147a11 */ /* 0x000fe200078008ff */
[----:B------:R-:W-:Y:S01]  /*18d0*/  IMAD.SHL.U32 R12, R12, 0x40, RZ ;  /* 0x000000400c0c7824 */ /* 0x000fe200078e00ff */
[----:B------:R-:W-:Y:S01]  /*18e0*/  IADD3 R5, R11, UR19, RZ ;  /* 0x000000130b057c10 */ /* 0x000fe2000fffe0ff */
[----:B------:R-:W-:Y:S01]  /*18f0*/  IMAD R230, R7, 0x4, R230 ;  /* 0x0000000407e67824 */ /* 0x000fe200078e02e6 */
[----:B------:R-:W-:Y:S01]  /*1900*/  LEA R4, P3, R10, c[0x0][0x1f0], 0x1 ;  /* 0x00007c000a047a11 */ /* 0x000fe200078608ff */
[----:B------:R-:W-:Y:S01]  /*1910*/  IMAD.MOV.U32 R220, RZ, RZ, 0x20 ;  /* 0x00000020ffdc7424 */ /* 0x000fe200078e00ff */
[----:B------:R-:W-:Y:S01]  /*1920*/  ISETP.GE.AND P6, PT, R239, c[0x0][0x16c], PT ;  /* 0x00005b00ef007a0c */ /* 0x000fe20003fc6270 */
[----:B------:R-:W-:Y:S01]  /*1930*/  IMAD R230, R230, 0x8, R15 ;  /* 0x00000008e6e67824 */ /* 0x000fe200078e020f */
[----:B------:R-:W-:Y:S01]  /*1940*/  SHF.R.S32.HI R19, RZ, 0x1, R19 ;  /* 0x00000001ff137819 */ /* 0x000fe20000011413 */
[----:B------:R-:W-:Y:S01]  /*1950*/  UIMAD UR4, UR17, UR4, URZ ;  /* 0x00000004110472a4 */ /* 0x000fe2000f8e023f */
[----:B------:R-:W-:Y:S01]  /*1960*/  LEA.HI.X R21, R8, c[0x0][0x164], R3, 0x1, P0 ;  /* 0x0000590008157a11 */ /* 0x000fe200000f0c03 */
[----:B------:R-:W-:Y:S01]  /*1970*/  USHF.R.S32.HI UR7, URZ, 0x1f, UR6 ;  /* 0x0000001f3f077899 */ /* 0x000fe20008011406 */
[----:B------:R-:W-:Y:S01]  /*1980*/  LEA.HI.X R5, R10, c[0x0][0x1f4], R5, 0x1, P3 ;  /* 0x00007d000a057a11 */ /* 0x000fe200018f0c05 */
[----:B------:R-:W-:Y:S01]  /*1990*/  UIMAD UR5, UR11, UR5, UR4 ;  /* 0x000000050b0572a4 */ /* 0x000fe2000f8e0204 */
[----:B------:R-:W-:Y:S01]  /*19a0*/  SEL R16, RZ, 0x4, P6 ;  /* 0x00000004ff107807 */ /* 0x000fe20003000000 */
[----:B------:R-:W-:Y:S01]  /*19b0*/  IMAD.U32 R248, RZ, RZ, UR11 ;  /* 0x0000000bfff87e24 */ /* 0x000fe2000f8e00ff */
[C---:B------:R-:W-:Y:S01]  /*19c0*/  LOP3.LUT P0, RZ, R19.reuse, 0x2, RZ, 0xc0, !PT ;  /* 0x0000000213ff7812 */ /* 0x040fe2000780c0ff */
[----:B------:R-:W-:Y:S01]  /*19d0*/  IMAD.SHL.U32 R19, R19, 0x40, RZ ;  /* 0x0000004013137824 */ /* 0x000fe200078e00ff */
[----:B------:R-:W-:Y:S01]  /*19e0*/  ISETP.GE.AND P3, PT, R6, c[0x0][0x16c], PT ;  /* 0x00005b0006007a0c */ /* 0x000fe20003f66270 */
[----:B------:R-:W-:Y:S01]  /*19f0*/  IMAD.WIDE.U32 R248, R248, c[0x0][0x290], R24 ;  /* 0x0000a400f8f87a25 */ /* 0x000fe200078e0018 */
[C---:B------:R-:W-:Y:S01]  /*1a00*/  ISETP.GE.AND P4, PT, R6.reuse, c[0x0][0x1fc], PT ;  /* 0x00007f0006007a0c */ /* 0x040fe20003f86270 */
[----:B------:R1:W-:Y:S01]  /*1a10*/  STL.64 [R1+0x8], R38 ;  /* 0x0000082601007387 */ /* 0x0003e20000100a00 */
[----:B------:R-:W-:Y:S01]  /*1a20*/  ISETP.GE.OR P6, PT, R6, c[0x0][0x1fc], !P1 ;  /* 0x00007f0006007a0c */ /* 0x000fe20004fc6670 */
[----:B------:R-:W-:Y:S01]  /*1a30*/  IMAD.SHL.U32 R234, R7, 0x8, RZ ;  /* 0x0000000807ea7824 */ /* 0x000fe200078e00ff */
[----:B------:R-:W-:Y:S01]  /*1a40*/  LOP3.LUT R12, R12, 0x1c0, RZ, 0xc0, !PT ;  /* 0x000001c00c0c7812 */ /* 0x000fe200078ec0ff */
[----:B------:R-:W-:Y:S01]  /*1a50*/  IMAD.MOV.U32 R231, RZ, RZ, 0x10 ;  /* 0x00000010ffe77424 */ /* 0x000fe200078e00ff */
[----:B------:R-:W-:Y:S01]  /*1a60*/  SHF.R.S32.HI R6, RZ, 0x1f, R13 ;  /* 0x0000001fff067819 */ /* 0x000fe2000001140d */
[----:B------:R-:W-:Y:S01]  /*1a70*/  IMAD.U32 R29, RZ, RZ, UR23 ;  /* 0x00000017ff1d7e24 */ /* 0x000fe2000f8e00ff */
[-C--:B------:R-:W-:Y:S01]  /*1a80*/  LEA.HI R17, R13, R13.reuse, RZ, 0x1 ;  /* 0x0000000d0d117211 */ /* 0x080fe200078f08ff */
[----:B------:R-:W-:Y:S01]  /*1a90*/  CS2R R154, SRZ ;  /* 0x00000000009a7805 */ /* 0x000fe2000001ff00 */
[----:B------:R-:W-:Y:S01]  /*1aa0*/  LOP3.LUT R9, R12, 0x30, R9, 0xf8, !PT ;  /* 0x000000300c097812 */ /* 0x000fe200078ef809 */
[----:B------:R-:W-:Y:S01]  /*1ab0*/  CS2R R152, SRZ ;  /* 0x0000000000987805 */ /* 0x000fe2000001ff00 */
[----:B------:R-:W-:Y:S01]  /*1ac0*/  LEA.HI R11, R6, R13, RZ, 0x3 ;  /* 0x0000000d060b7211 */ /* 0x000fe200078f18ff */
[----:B------:R-:W-:Y:S01]  /*1ad0*/  CS2R R150, SRZ ;  /* 0x0000000000967805 */ /* 0x000fe2000001ff00 */
[----:B------:R-:W-:Y:S01]  /*1ae0*/  LOP3.LUT R19, R19, 0xc0, RZ, 0xc0, !PT ;  /* 0x000000c013137812 */ /* 0x000fe200078ec0ff */
[----:B------:R-:W-:Y:S01]  /*1af0*/  CS2R R148, SRZ ;  /* 0x0000000000947805 */ /* 0x000fe2000001ff00 */
[----:B------:R-:W-:Y:S01]  /*1b00*/  LOP3.LUT R10, R17, 0x7fffffe, RZ, 0xc0, !PT ;  /* 0x07fffffe110a7812 */ /* 0x000fe200078ec0ff */
[----:B------:R-:W-:Y:S01]  /*1b10*/  CS2R R146, SRZ ;  /* 0x0000000000927805 */ /* 0x000fe2000001ff00 */
[----:B------:R-:W-:Y:S01]  /*1b20*/  LOP3.LUT R228, R9, 0x8, R22, 0xf8, !PT ;  /* 0x0000000809e47812 */ /* 0x000fe200078ef816 */
[----:B------:R-:W-:Y:S01]  /*1b30*/  CS2R R144, SRZ ;  /* 0x0000000000907805 */ /* 0x000fe2000001ff00 */
[----:B------:R-:W-:Y:S01]  /*1b40*/  LOP3.LUT R6, R11, 0xfffffff8, RZ, 0xc0, !PT ;  /* 0xfffffff80b067812 */ /* 0x000fe200078ec0ff */
[----:B------:R-:W-:Y:S01]  /*1b50*/  IMAD.IADD R10, R13, 0x1, -R10 ;  /* 0x000000010d0a7824 */ /* 0x000fe200078e0a0a */
[----:B------:R-:W-:Y:S01]  /*1b60*/  LOP3.LUT R22, R19, 0x8, R22, 0xf8, !PT ;  /* 0x0000000813167812 */ /* 0x000fe200078ef816 */
[----:B------:R-:W-:Y:S01]  /*1b70*/  CS2R R142, SRZ ;  /* 0x00000000008e7805 */ /* 0x000fe2000001ff00 */
[----:B------:R-:W-:Y:S01]  /*1b80*/  SHF.R.S32.HI R11, RZ, 0x3, R11 ;  /* 0x00000003ff0b7819 */ /* 0x000fe2000001140b */
[----:B------:R-:W-:Y:S01]  /*1b90*/  IMAD.IADD R6, R13, 0x1, -R6 ;  /* 0x000000010d067824 */ /* 0x000fe200078e0a06 */
[----:B------:R-:W-:Y:S01]  /*1ba0*/  SHF.R.U32.HI R19, RZ, 0x3, R19 ;  /* 0x00000003ff137819 */ /* 0x000fe20000011613 */
[----:B------:R-:W-:Y:S01]  /*1bb0*/  CS2R R140, SRZ ;  /* 0x00000000008c7805 */ /* 0x000fe2000001ff00 */
[----:B------:R-:W-:Y:S01]  /*1bc0*/  SEL R13, RZ, 0x2, P3 ;  /* 0x00000002ff0d7807 */ /* 0x000fe20001800000 */
[C---:B------:R-:W-:Y:S01]  /*1bd0*/  IMAD R227, R11.reuse, 0x8, R10 ;  /* 0x000000080be37824 */ /* 0x040fe200078e020a */
[----:B------:R-:W-:Y:S01]  /*1be0*/  LOP3.LUT R19, R22, R19, RZ, 0x3c, !PT ;  /* 0x0000001316137212 */ /* 0x000fe200078e3cff */
[----:B------:R-:W-:Y:S01]  /*1bf0*/  IMAD R226, R11, 0x200, R226 ;  /* 0x000002000be27824 */ /* 0x000fe200078e02e2 */
[----:B------:R-:W-:Y:S01]  /*1c00*/  SEL R10, RZ, 0xffffffff, P3 ;  /* 0xffffffffff0a7807 */ /* 0x000fe20001800000 */
[----:B------:R-:W-:Y:S01]  /*1c10*/  IMAD.SHL.U32 R227, R227, 0x20, RZ ;  /* 0x00000020e3e37824 */ /* 0x000fe200078e00ff */
[----:B------:R-:W-:Y:S01]  /*1c20*/  ISETP.GT.AND P3, PT, R34, 0xf, PT ;  /* 0x0000000f2200780c */ /* 0x000fe20003f64270 */
[----:B------:R-:W-:Y:S01]  /*1c30*/  IMAD.U32 R230, R230, 0x20, R19 ;  /* 0x00000020e6e67824 */ /* 0x000fe200078e0013 */
[----:B------:R-:W-:Y:S01]  /*1c40*/  SEL R221, R220, 0xffffffe0, !P0 ;  /* 0xffffffe0dcdd7807 */ /* 0x000fe20004000000 */
[----:B------:R-:W-:Y:S01]  /*1c50*/  IMAD.SHL.U32 R10, R10, 0x2, RZ ;  /* 0x000000020a0a7824 */ /* 0x000fe200078e00ff */
[----:B------:R-:W-:Y:S01]  /*1c60*/  IADD3 R235, R251, UR5, RZ ;  /* 0x00000005fbeb7c10 */ /* 0x000fe2000fffe0ff */
[----:B------:R-:W-:Y:S01]  /*1c70*/  IMAD.SHL.U32 R230, R230, 0x2, RZ ;  /* 0x00000002e6e67824 */ /* 0x000fe200078e00ff */
[----:B------:R-:W-:Y:S01]  /*1c80*/  BAR.SYNC.DEFER_BLOCKING 0x0 ;  /* 0x0000000000007b1d */ /* 0x000fe20000010000 */
[----:B------:R-:W-:Y:S01]  /*1c90*/  IADD3 R13, R16, R13, R245 ;  /* 0x0000000d100d7210 */ /* 0x000fe20007ffe0f5 */
[----:B------:R-:W-:Y:S01]  /*1ca0*/  CS2R R138, SRZ ;  /* 0x00000000008a7805 */ /* 0x000fe2000001ff00 */
[----:B------:R-:W-:Y:S01]  /*1cb0*/  IMAD.IADD R221, R230, 0x1, R221 ;  /* 0x00000001e6dd7824 */ /* 0x000fe200078e02dd */
[----:B------:R-:W-:Y:S01]  /*1cc0*/  LOP3.LUT R18, R18, 0xffffffe0, RZ, 0xc0, !PT ;  /* 0xffffffe012127812 */ /* 0x000fe200078ec0ff */
[----:B------:R-:W-:Y:S01]  /*1cd0*/  CS2R R136, SRZ ;  /* 0x0000000000887805 */ /* 0x000fe2000001ff00 */
[----:B------:R-:W-:Y:S01]  /*1ce0*/  ULDC.64 UR4, c[0x0][0x290] ;  /* 0x0000a40000047ab9 */ /* 0x000fe20000000a00 */
[----:B------:R-:W-:Y:S01]  /*1cf0*/  @!P3 IADD3 R9, P0, R250, UR6, RZ ;  /* 0x00000006fa09bc10 */ /* 0x000fe2000ff1e0ff */
[----:B------:R-:W-:Y:S01]  /*1d00*/  UIMAD UR4, UR17, UR4, URZ ;  /* 0x00000004110472a4 */ /* 0x000fe2000f8e023f */
[----:B------:R-:W-:Y:S01]  /*1d10*/  LEA.HI R232, R232, R34, RZ, 0x7 ;  /* 0x00000022e8e87211 */ /* 0x000fe200078f38ff */
[----:B------:R-:W-:Y:S01]  /*1d20*/  IMAD.IADD R18, R34, 0x1, -R18 ;  /* 0x0000000122127824 */ /* 0x000fe200078e0a12 */
[----:B------:R-:W-:Y:S01]  /*1d30*/  @!P3 IADD3.X R8, R235, UR7, RZ, P0, !PT ;  /* 0x00000007eb08bc10 */ /* 0x000fe200087fe4ff */
[----:B------:R-:W-:Y:S01]  /*1d40*/  UIMAD UR4, UR11, UR5, UR4 ;  /* 0x000000050b0472a4 */ /* 0x000fe2000f8e0204 */
[C---:B------:R-:W-:Y:S01]  /*1d50*/  @!P3 LEA R14, P0, R9.reuse, c[0x0][0x258], 0x2 ;  /* 0x00009600090eba11 */ /* 0x040fe200078010ff */
[----:B------:R-:W-:Y:S01]  /*1d60*/  CS2R R134, SRZ ;  /* 0x0000000000867805 */ /* 0x000fe2000001ff00 */
[----:B------:R-:W-:Y:S01]  /*1d70*/  SHF.R.U32.HI R19, RZ, 0x3, R12 ;  /* 0x00000003ff137819 */ /* 0x000fe2000001160c */
[----:B------:R-:W-:Y:S01]  /*1d80*/  CS2R R132, SRZ ;  /* 0x0000000000847805 */ /* 0x000fe2000001ff00 */
[----:B------:R-:W-:Y:S01]  /*1d90*/  @!P3 LEA.HI.X R15, R9, c[0x0][0x25c], R8, 0x2, P0 ;  /* 0x00009700090fba11 */ /* 0x000fe200000f1408 */
[----:B------:R-:W-:Y:S01]  /*1da0*/  CS2R R130, SRZ ;  /* 0x0000000000827805 */ /* 0x000fe2000001ff00 */
[C---:B------:R-:W-:Y:S01]  /*1db0*/  LOP3.LUT P0, RZ, R13.reuse, 0x1, RZ, 0xc0, !PT ;  /* 0x000000010dff7812 */ /* 0x040fe2000780c0ff */
[----:B------:R-:W-:Y:S01]  /*1dc0*/  CS2R R128, SRZ ;  /* 0x0000000000807805 */ /* 0x000fe2000001ff00 */
[----:B------:R-:W-:Y:S01]  /*1dd0*/  SEL R9, RZ, 0x1, P5 ;  /* 0x00000001ff097807 */ /* 0x000fe20002800000 */
[----:B------:R-:W-:Y:S01]  /*1de0*/  CS2R R126, SRZ ;  /* 0x00000000007e7805 */ /* 0x000fe2000001ff00 */
[C---:B------:R-:W-:Y:S01]  /*1df0*/  ISETP.GE.OR P0, PT, R36.reuse, UR13, !P0 ;  /* 0x0000000d24007c0c */ /* 0x040fe2000c706670 */
[----:B------:R1:W2:Y:S01]  /*1e00*/  LDSM.16.M88.4 R164, [R230+0x6080] ;  /* 0x00608000e6a4783b */ /* 0x0002a20000000200 */
[----:B------:R-:W-:Y:S01]  /*1e10*/  LOP3.LUT P5, RZ, R13, 0x2, RZ, 0xc0, !PT ;  /* 0x000000020dff7812 */ /* 0x000fe200078ac0ff */
[----:B------:R-:W-:Y:S01]  /*1e20*/  CS2R R124, SRZ ;  /* 0x00000000007c7805 */ /* 0x000fe2000001ff00 */
[--C-:B------:R-:W-:Y:S01]  /*1e30*/  SHF.R.S32.HI R8, RZ, 0x1, R17.reuse ;  /* 0x00000001ff087819 */ /* 0x100fe20000011411 */
[----:B------:R1:W3:Y:S01]  /*1e40*/  LDSM.16.M88.4 R172, [R230+0x7080] ;  /* 0x00708000e6ac783b */ /* 0x0002e20000000200 */
[----:B------:R-:W-:Y:S01]  /*1e50*/  ISETP.GE.OR P5, PT, R36, UR13, !P5 ;  /* 0x0000000d24007c0c */ /* 0x000fe2000efa6670 */
[----:B------:R-:W-:Y:S01]  /*1e60*/  CS2R R122, SRZ ;  /* 0x00000000007a7805 */ /* 0x000fe2000001ff00 */
[----:B------:R-:W-:Y:S01]  /*1e70*/  SHF.R.S32.HI R17, RZ, 0x1f, R17 ;  /* 0x0000001fff117819 */ /* 0x000fe20000011411 */
[----:B------:R1:W4:Y:S01]  /*1e80*/  LDSM.16.M88.4 R176, [R221+0x6080] ;  /* 0x00608000ddb0783b */ /* 0x0003220000000200 */
[----:B------:R-:W-:Y:S01]  /*1e90*/  SEL R12, RZ, 0xffffffff, P4 ;  /* 0xffffffffff0c7807 */ /* 0x000fe20002000000 */
[----:B------:R-:W-:Y:S01]  /*1ea0*/  CS2R R120, SRZ ;  /* 0x0000000000787805 */ /* 0x000fe2000001ff00 */
[----:B------:R-:W-:Y:S01]  /*1eb0*/  LEA.HI R17, R17, R8, RZ, 0x2 ;  /* 0x0000000811117211 */ /* 0x000fe200078f10ff */
[----:B------:R1:W1:Y:S01]  /*1ec0*/  LDSM.16.M88.4 R184, [R221+0x7080] ;  /* 0x00708000ddb8783b */ /* 0x0002620000000200 */
[----:B------:R-:W-:Y:S01]  /*1ed0*/  SHF.R.U32.HI R232, RZ, 0x4, R232 ;  /* 0x00000004ffe87819 */ /* 0x000fe200000116e8 */
[----:B------:R-:W-:Y:S01]  /*1ee0*/  IMAD.SHL.U32 R12, R12, 0x2, RZ ;  /* 0x000000020c0c7824 */ /* 0x000fe200078e00ff */
[----:B------:R-:W-:Y:S01]  /*1ef0*/  LOP3.LUT R228, R228, R19, RZ, 0x3c, !PT ;  /* 0x00000013e4e47212 */ /* 0x000fe200078e3cff */
[----:B------:R1:W1:Y:S01]  /*1f00*/  LDSM.16.M88.4 R188, [R230+0x8080] ;  /* 0x00808000e6bc783b */ /* 0x0002620000000200 */
[----:B------:R-:W-:Y:S01]  /*1f10*/  LOP3.LUT R17, R17, 0xfffffffc, RZ, 0xc0, !PT ;  /* 0xfffffffc11117812 */ /* 0x000fe200078ec0ff */
[----:B------:R-:W-:Y:S01]  /*1f20*/  CS2R R118, SRZ ;  /* 0x0000000000767805 */ /* 0x000fe2000001ff00 */
[----:B------:R-:W-:Y:S01]  /*1f30*/  SHF.R.S32.HI R3, RZ, 0x1f, R18 ;  /* 0x0000001fff037819 */ /* 0x000fe20000011412 */
[----:B------:R1:W1:Y:S01]  /*1f40*/  LDSM.16.M88.4 R192, [R230+0x9080] ;  /* 0x00908000e6c0783b */ /* 0x0002620000000200 */
[----:B------:R-:W-:Y:S01]  /*1f50*/  IMAD R228, R7, 0x200, R228 ;  /* 0x0000020007e47824 */ /* 0x000fe200078e02e4 */
[----:B------:R-:W-:Y:S01]  /*1f60*/  IADD3 R244, R249, UR4, RZ ;  /* 0x00000004f9f47c10 */ /* 0x000fe2000fffe0ff */
[----:B------:R-:W-:Y:S01]  /*1f70*/  IMAD.IADD R8, R8, 0x1, -R17 ;  /* 0x0000000108087824 */ /* 0x000fe200078e0a11 */
[----:B------:R1:W1:Y:S01]  /*1f80*/  LDSM.16.M88.4 R196, [R221+0x8080] ;  /* 0x00808000ddc4783b */ /* 0x0002620000000200 */
[----:B------:R-:W-:Y:S01]  /*1f90*/  LEA.HI R3, R3, R18, RZ, 0x2 ;  /* 0x0000001203037211 */ /* 0x000fe200078f10ff */
[----:B------:R-:W-:Y:S01]  /*1fa0*/  CS2R R116, SRZ ;  /* 0x0000000000747805 */ /* 0x000fe2000001ff00 */
[----:B------:R-:W-:Y:S01]  /*1fb0*/  LOP3.LUT R9, R12, 0x2, R9, 0xe2, !PT ;  /* 0x000000020c097812 */ /* 0x000fe200078ee209 */
[----:B------:R1:W1:Y:S01]  /*1fc0*/  LDSM.16.M88.4 R200, [R221+0x9080] ;  /* 0x00908000ddc8783b */ /* 0x0002620000000200 */
[----:B------:R-:W-:Y:S01]  /*1fd0*/  LOP3.LUT R11, R3, 0x7ffffffc, RZ, 0xc0, !PT ;  /* 0x7ffffffc030b7812 */ /* 0x000fe200078ec0ff */
[----:B------:R-:W-:Y:S01]  /*1fe0*/  CS2R R114, SRZ ;  /* 0x0000000000727805 */ /* 0x000fe2000001ff00 */
[----:B------:R-:W-:Y:S01]  /*1ff0*/  LOP3.LUT R245, R10, 0x2, R245, 0xe2, !PT ;  /* 0x000000020af57812 */ /* 0x000fe200078ee2f5 */
[----:B------:R1:W1:Y:S01]  /*2000*/  LDSM.16.M88.4 R204, [R230+0xa080] ;  /* 0x00a08000e6cc783b */ /* 0x0002620000000200 */
[C---:B------:R-:W-:Y:S01]  /*2010*/  IMAD.SHL.U32 R10, R6.reuse, 0x40, RZ ;  /* 0x00000040060a7824 */ /* 0x040fe200078e00ff */
[----:B------:R-:W-:Y:S01]  /*2020*/  LOP3.LUT P4, RZ, R6, 0x2, RZ, 0xc0, !PT ;  /* 0x0000000206ff7812 */ /* 0x000fe2000788c0ff */
[----:B------:R-:W-:Y:S01]  /*2030*/  IMAD.IADD R11, R18, 0x1, -R11 ;  /* 0x00000001120b7824 */ /* 0x000fe200078e0a0b */
[----:B------:R1:W1:Y:S01]  /*2040*/  LDSM.16.M88.4 R208, [R230+0xb080] ;  /* 0x00b08000e6d0783b */ /* 0x0002620000000200 */
[----:B------:R-:W-:Y:S01]  /*2050*/  LOP3.LUT R234, R234, 0x8, RZ, 0xc0, !PT ;  /* 0x00000008eaea7812 */ /* 0x000fe200078ec0ff */
[----:B------:R-:W-:Y:S01]  /*2060*/  CS2R R112, SRZ ;  /* 0x0000000000707805 */ /* 0x000fe2000001ff00 */
[----:B------:R-:W-:Y:S01]  /*2070*/  LOP3.LUT R10, R10, 0x1c0, RZ, 0xc0, !PT ;  /* 0x000001c00a0a7812 */ /* 0x000fe200078ec0ff */
[----:B------:R1:W1:Y:S01]  /*2080*/  LDSM.16.M88.4 R212, [R221+0xa080] ;  /* 0x00a08000ddd4783b */ /* 0x0002620000000200 */
[----:B------:R-:W-:Y:S01]  /*2090*/  IMAD R252, R252, 0x4, R11 ;  /* 0x00000004fcfc7824 */ /* 0x000fe200078e020b */
[----:B------:R-:W-:Y:S01]  /*20a0*/  ISETP.GE.OR P1, PT, R239, c[0x0][0x1fc], !P1 ;  /* 0x00007f00ef007a0c */ /* 0x000fe20004f26670 */
[----:B------:R-:W-:Y:S01]  /*20b0*/  CS2R R110, SRZ ;  /* 0x00000000006e7805 */ /* 0x000fe2000001ff00 */
[----:B------:R1:W1:Y:S01]  /*20c0*/  LDSM.16.M88.4 R216, [R221+0xb080] ;  /* 0x00b08000ddd8783b */ /* 0x0002620000000200 */
[----:B------:R-:W-:Y:S01]  /*20d0*/  SHF.R.U32.HI R11, RZ, 0x3, R10 ;  /* 0x00000003ff0b7819 */ /* 0x000fe2000001160a */
[----:B------:R-:W-:Y:S01]  /*20e0*/  IMAD.SHL.U32 R252, R252, 0x2, RZ ;  /* 0x00000002fcfc7824 */ /* 0x000fe200078e00ff */
[----:B------:R-:W-:Y:S01]  /*20f0*/  SHF.R.S32.HI R247, RZ, 0x2, R3 ;  /* 0x00000002fff77819 */ /* 0x000fe20000011403 */
[----:B------:R-:W-:Y:S01]  /*2100*/  BAR.SYNC.DEFER_BLOCKING 0x0 ;  /* 0x0000000000007b1d */ /* 0x000fe20000010000 */
[----:B------:R-:W-:Y:S01]  /*2110*/  LOP3.LUT R11, R11, R10, R234, 0x1e, !PT ;  /* 0x0000000a0b0b7212 */ /* 0x000fe200078e1eea */
[C---:B------:R-:W-:Y:S01]  /*2120*/  IMAD R3, R2.reuse, 0x200, R227 ;  /* 0x0000020002037824 */ /* 0x040fe200078e02e3 */
[----:B------:R-:W-:Y:S01]  /*2130*/  SHF.R.S32.HI R35, RZ, 0x1f, R34 ;  /* 0x0000001fff237819 */ /* 0x000fe20000011422 */
[----:B------:R-:W-:Y:S01]  /*2140*/  IMAD R247, R2, 0x10, R247 ;  /* 0x0000001002f77824 */ /* 0x000fe200078e02f7 */
[----:B------:R-:W-:Y:S01]  /*2150*/  IADD3 R2, -R252, UR18, RZ ;  /* 0x00000012fc027c10 */ /* 0x000fe2000fffe1ff */
[----:B------:R-:W-:Y:S01]  /*2160*/  IMAD.IADD R226, R226, 0x1, R11 ;  /* 0x00000001e2e27824 */ /* 0x000fe200078e020b */
[----:B------:R-:W-:Y:S01]  /*2170*/  SEL R223, R231, 0xfffffff0, !P4 ;  /* 0xfffffff0e7df7807 */ /* 0x000fe20006000000 */
[----:B------:R-:W-:Y:S01]  /*2180*/  CS2R R108, SRZ ;  /* 0x00000000006c7805 */ /* 0x000fe2000001ff00 */
[----:B------:R-:W-:Y:S01]  /*2190*/  CS2R R106, SRZ ;  /* 0x00000000006a7805 */ /* 0x000fe2000001ff00 */
[----:B------:R1:W-:Y:S01]  /*21a0*/  STL [R1+0x18], R2 ;  /* 0x0000180201007387 */ /* 0x0003e20000100800 */
[----:B------:R-:W-:Y:S01]  /*21b0*/  LEA R226, R226, 0x13480, 0x1 ;  /* 0x00013480e2e27811 */ /* 0x000fe200078e08ff */
[----:B------:R-:W-:Y:S01]  /*21c0*/  CS2R R104, SRZ ;  /* 0x0000000000687805 */ /* 0x000fe2000001ff00 */
[----:B------:R-:W-:Y:S01]  /*21d0*/  CS2R R102, SRZ ;  /* 0x0000000000667805 */ /* 0x000fe2000001ff00 */
[----:B------:R1:W-:Y:S01]  /*21e0*/  STL [R1+0x4], R35 ;  /* 0x0000042301007387 */ /* 0x0003e20000100800 */
        /* <DEDUP_REMOVED lines=9> */
[----:B------:R-:W-:Y:S01]  /*2280*/  @!PT LDS RZ, [RZ] ;  /* 0x00000000fffff984 */ /* 0x000fe20000000800 */
[----:B------:R-:W-:Y:S01]  /*2290*/  @!PT LDS RZ, [RZ] ;  /* 0x00000000fffff984 */ /* 0x000fe20000000800 */
[----:B------:R-:W-:Y:S01]  /*22a0*/  @!PT LDS RZ, [RZ] ;  /* 0x00000000fffff984 */ /* 0x000fe20000000800 */
[----:B------:R1:W-:Y:S01]  /*22b0*/  LDGSTS.E.BYPASS.LTC128B.128 [R237+0x6080], [R20.64], !P0 ;  /* 0x0608000014ed7fae */ /* 0x0003e2000c101d4e */
[----:B------:R-:W-:Y:S01]  /*22c0*/  LOP3.LUT P0, RZ, R13, 0x4, RZ, 0xc0, !PT ;  /* 0x000000040dff7812 */ /* 0x000fe2000780c0ff */
[----:B------:R-:W-:Y:S01]  /*22d0*/  IMAD.SHL.U32 R13, R7, 0x10, RZ ;  /* 0x00000010070d7824 */ /* 0x000fe200078e00ff */
[----:B------:R-:W-:Y:S01]  /*22e0*/  CS2R R84, SRZ ;  /* 0x0000000000547805 */ /* 0x000fe2000001ff00 */
[----:B------:R1:W-:Y:S01]  /*22f0*/  LDGSTS.E.BYPASS.LTC128B.128 [R237+0x7080], [R20.64+0x40], !P5 ;  /* 0x0708004014ed7fae */ /* 0x0003e2000e901d4e */
[----:B------:R-:W-:Y:S01]  /*2300*/  ISETP.GE.OR P0, PT, R36, UR13, !P0 ;  /* 0x0000000d24007c0c */ /* 0x000fe2000c706670 */
[----:B------:R-:W-:Y:S01]  /*2310*/  CS2R R82, SRZ ;  /* 0x0000000000527805 */ /* 0x000fe2000001ff00 */
[----:B------:R-:W-:Y:S01]  /*2320*/  LOP3.LUT R13, R13, 0x10, RZ, 0xc0, !PT ;  /* 0x000000100d0d7812 */ /* 0x000fe200078ec0ff */
[----:B------:R-:W-:Y:S01]  /*2330*/  CS2R R80, SRZ ;  /* 0x0000000000507805 */ /* 0x000fe2000001ff00 */
[----:B------:R-:W-:Y:S01]  /*2340*/  LOP3.LUT P5, RZ, R6, 0x4, RZ, 0xc0, !PT ;  /* 0x0000000406ff7812 */ /* 0x000fe200078ac0ff */
[----:B------:R-:W-:Y:S01]  /*2350*/  CS2R R78, SRZ ;  /* 0x00000000004e7805 */ /* 0x000fe2000001ff00 */
[----:B------:R-:W-:Y:S01]  /*2360*/  LOP3.LUT R232, R13, 0x8, R232, 0xf8, !PT ;  /* 0x000000080de87812 */ /* 0x000fe200078ef8e8 */
[----:B------:R-:W-:Y:S01]  /*2370*/  @!P3 IMAD.SHL.U32 R13, R34, 0x10, RZ ;  /* 0x00000010220db824 */ /* 0x000fe200078e00ff */
[----:B------:R-:W-:Y:S01]  /*2380*/  SEL R220, R220, 0xffffffe0, !P5 ;  /* 0xffffffe0dcdc7807 */ /* 0x000fe20006800000 */
[----:B------:R-:W-:Y:S01]  /*2390*/  CS2R R76, SRZ ;  /* 0x00000000004c7805 */ /* 0x000fe2000001ff00 */
[----:B------:R-:W-:Y:S01]  /*23a0*/  CS2R R74, SRZ ;  /* 0x00000000004a7805 */ /* 0x000fe2000001ff00 */
[----:B------:R-:W-:Y:S01]  /*23b0*/  CS2R R72, SRZ ;  /* 0x0000000000487805 */ /* 0x000fe2000001ff00 */
[----:B------:R-:W-:Y:S01]  /*23c0*/  CS2R R70, SRZ ;  /* 0x0000000000467805 */ /* 0x000fe2000001ff00 */
[----:B------:R1:W-:Y:S01]  /*23d0*/  LDGSTS.E.BYPASS.LTC128B.128 [R237+0x8080], [R20.64+0x80], !P0 ;  /* 0x0808008014ed7fae */ /* 0x0003e2000c101d4e */
[----:B------:R-:W-:Y:S01]  /*23e0*/  ISETP.GE.AND P0, PT, R239, c[0x0][0x1fc], PT ;  /* 0x00007f00ef007a0c */ /* 0x000fe20003f06270 */
[----:B------:R-:W-:Y:S01]  /*23f0*/  IMAD R224, R220, 0x2, R226 ;  /* 0x00000002dce07824 */ /* 0x000fe200078e02e2 */
[----:B------:R-:W-:Y:S01]  /*2400*/  CS2R R68, SRZ ;  /* 0x0000000000447805 */ /* 0x000fe2000001ff00 */
[----:B------:R1:W-:Y:S01]  /*2410*/  @!P3 LDGSTS.E.BYPASS.LTC128B.128 [R13+0xf080], [R14.64] ;  /* 0x0f0800000e0dbfae */ /* 0x0003e2000b901d4e */
[----:B------:R-:W-:Y:S01]  /*2420*/  SEL R246, RZ, 0x4, P0 ;  /* 0x00000004fff67807 */ /* 0x000fe20000000000 */
[----:B------:R-:W-:Y:S01]  /*2430*/  CS2R R66, SRZ ;  /* 0x0000000000427805 */ /* 0x000fe2000001ff00 */
[----:B------:R-:W-:Y:S01]  /*2440*/  IADD3 R7, P0, R248, UR6, RZ ;  /* 0x00000006f8077c10 */ /* 0x000fe2000ff1e0ff */
[----:B------:R-:W0:Y:S01]  /*2450*/  LDGDEPBAR ;  /* 0x00000000000079af */ /* 0x000e220000000000 */
[----:B------:R-:W-:Y:S01]  /*2460*/  LOP3.LUT R246, R9, R246, RZ, 0xfc, !PT ;  /* 0x000000f609f67212 */ /* 0x000fe200078efcff */
[----:B------:R-:W-:Y:S01]  /*2470*/  CS2R R64, SRZ ;  /* 0x0000000000407805 */ /* 0x000fe2000001ff00 */
[----:B------:R-:W-:Y:S01]  /*2480*/  IADD3.X R12, R244, UR7, RZ, P0, !PT ;  /* 0x00000007f40c7c10 */ /* 0x000fe200087fe4ff */
[----:B------:R1:W-:Y:S01]  /*2490*/  LDGSTS.E.BYPASS.LTC128B.128 [R237+0xc080], [R4.64], !P2 ;  /* 0x0c08000004ed7fae */ /* 0x0003e2000d101d4e */
[C---:B------:R-:W-:Y:S01]  /*24a0*/  LOP3.LUT P0, RZ, R8.reuse, 0x2, RZ, 0xc0, !PT ;  /* 0x0000000208ff7812 */ /* 0x040fe2000780c0ff */
[----:B------:R-:W-:Y:S01]  /*24b0*/  IMAD.SHL.U32 R8, R8, 0x40, RZ ;  /* 0x0000004008087824 */ /* 0x000fe200078e00ff */
[----:B------:R-:W-:Y:S01]  /*24c0*/  LEA R6, P2, R7, c[0x0][0x280], 0x2 ;  /* 0x0000a00007067a11 */ /* 0x000fe200078410ff */
[----:B------:R1:W-:Y:S01]  /*24d0*/  LDGSTS.E.BYPASS.LTC128B.128 [R237+0xd080], [R4.64+0x40], !P6 ;  /* 0x0d08004004ed7fae */ /* 0x0003e2000f101d4e */
[----:B------:R-:W-:Y:S01]  /*24e0*/  SEL R231, R231, 0xfffffff0, !P0 ;  /* 0xfffffff0e7e77807 */ /* 0x000fe20004000000 */
[----:B------:R-:W-:Y:S01]  /*24f0*/  CS2R R62, SRZ ;  /* 0x00000000003e7805 */ /* 0x000fe2000001ff00 */
[----:B------:R-:W-:Y:S01]  /*2500*/  LEA.HI.X R7, R7, c[0x0][0x284], R12, 0x2, P2 ;  /* 0x0000a10007077a11 */ /* 0x000fe200010f140c */
[----:B------:R1:W-:Y:S01]  /*2510*/  LDGSTS.E.BYPASS.LTC128B.128 [R237+0xe080], [R4.64+0x80], !P1 ;  /* 0x0e08008004ed7fae */ /* 0x0003e2000c901d4e */
[----:B------:R-:W-:Y:S01]  /*2520*/  LOP3.LUT R9, R8, 0xc0, RZ, 0xc0, !PT ;  /* 0x000000c008097812 */ /* 0x000fe200078ec0ff */
[----:B------:R-:W-:Y:S01]  /*2530*/  CS2R R60, SRZ ;  /* 0x00000000003c7805 */ /* 0x000fe2000001ff00 */
[----:B------:R-:W-:Y:S01]  /*2540*/  ISETP.GE.AND P2, PT, R34, 0x10, PT ;  /* 0x000000102200780c */ /* 0x000fe20003f46270 */
[----:B------:R-:W-:Y:S01]  /*2550*/  IMAD.SHL.U32 R228, R228, 0x2, RZ ;  /* 0x00000002e4e47824 */ /* 0x000fe200078e00ff */
[----:B------:R-:W-:Y:S01]  /*2560*/  SHF.R.U32.HI R8, RZ, 0x3, R9 ;  /* 0x00000003ff087819 */ /* 0x000fe20000011609 */
[----:B------:R-:W-:Y:S01]  /*2570*/  IMAD R223, R223, 0x2, R224 ;  /* 0x00000002dfdf7824 */ /* 0x000fe200078e02e0 */
[----:B------:R-:W-:Y:S01]  /*2580*/  UMOV UR4, URZ ;  /* 0x0000003f00047c82 */ /* 0x000fe20008000000 */
[----:B------:R-:W-:Y:S01]  /*2590*/  IMAD R220, R220, 0x2, R225 ;  /* 0x00000002dcdc7824 */ /* 0x000fe200078e02e1 */
[CC--:B------:R-:W-:Y:S01]  /*25a0*/  LOP3.LUT R234, R8.reuse, R9.reuse, R234, 0x1e, !PT ;  /* 0x0000000908ea7212 */ /* 0x0c0fe200078e1eea */
[----:B------:R-:W-:Y:S01]  /*25b0*/  UMOV UR19, 0x1 ;  /* 0x0000000100137882 */ /* 0x000fe20000000000 */
[C---:B------:R-:W-:Y:S01]  /*25c0*/  LOP3.LUT R232, R8.reuse, R232, R9, 0x1e, !PT ;  /* 0x000000e808e87212 */ /* 0x040fe200078e1e09 */
[----:B------:R-:W-:Y:S01]  /*25d0*/  UMOV UR17, 0xffffffc0 ;  /* 0xffffffc000117882 */ /* 0x000fe20000000000 */
[----:B------:R-:W-:Y:S01]  /*25e0*/  LOP3.LUT R0, R8, R9, R0, 0x1e, !PT ;  /* 0x0000000908007212 */ /* 0x000fe200078e1e00 */
[----:B------:R-:W-:Y:S01]  /*25f0*/  IMAD.IADD R234, R3, 0x1, R234 ;  /* 0x0000000103ea7824 */ /* 0x000fe200078e02ea */
[----:B------:R-:W-:Y:S01]  /*2600*/  ULDC UR13, c[0x0][0x168] ;  /* 0x00005a00000d7ab9 */ /* 0x000fe20000000800 */
[----:B------:R-:W-:Y:S01]  /*2610*/  @!P2 IMAD.SHL.U32 R3, R34, 0x10, RZ ;  /* 0x000000102203a824 */ /* 0x000fe200078e00ff */
[----:B------:R-:W-:Y:S01]  /*2620*/  ULDC UR5, c[0x0][0x198] ;  /* 0x0000660000057ab9 */ /* 0x000fe20000000800 */
[C---:B------:R-:W-:Y:S01]  /*2630*/  IMAD.IADD R232, R227.reuse, 0x1, R232 ;  /* 0x00000001e3e87824 */ /* 0x040fe200078e02e8 */
[----:B------:R-:W-:Y:S01]  /*2640*/  ULDC UR18, c[0x0][0x168] ;  /* 0x00005a0000127ab9 */ /* 0x000fe20000000800 */
[----:B------:R-:W-:Y:S01]  /*2650*/  IMAD.IADD R227, R227, 0x1, R0 ;  /* 0x00000001e3e37824 */ /* 0x000fe200078e0200 */
[----:B------:R1:W-:Y:S01]  /*2660*/  @!P2 LDGSTS.E.BYPASS.LTC128B.128 [R3+0xf280], [R6.64] ;  /* 0x0f2800000603afae */ /* 0x0003e2000b901d4e */
[----:B------:R-:W-:-:S02]  /*2670*/  IMAD.SHL.U32 R0, R234, 0x2, RZ ;  /* 0x00000002ea007824 */ /* 0x000fc400078e00ff */
[----:B------:R-:W-:Y:S01]  /*2680*/  IMAD.IADD R222, R234, 0x1, R231 ;  /* 0x00000001eade7824 */ /* 0x000fe200078e02e7 */
[----:B------:R-:W0:Y:S01]  /*2690*/  LDGDEPBAR ;  /* 0x00000000000079af */ /* 0x000e220000000000 */
[----:B------:R-:W-:Y:S02]  /*26a0*/  LEA R227, R227, 0x80, 0x1 ;  /* 0x00000080e3e37811 */ /* 0x000fe400078e08ff */
[----:B------:R-:W-:Y:S01]  /*26b0*/  IADD3 R0, R0, 0xc080, RZ ;  /* 0x0000c08000007810 */ /* 0x000fe20007ffe0ff */
[----:B------:R-:W0:Y:S04]  /*26c0*/  LDGDEPBAR ;  /* 0x00000000000079af */ /* 0x000e280000000000 */
[----:B------:R-:W-:Y:S02]  /*26d0*/  IMAD R229, R231, 0x2, R0 ;  /* 0x00000002e7e57824 */ /* 0x000fe400078e0200 */
[----:B--234-:R-:W-:-:S02]  /*26e0*/  IMAD.SHL.U32 R0, R234, 0x2, RZ ;  /* 0x00000002ea007824 */ /* 0x01cfc400078e00ff */
.L_x_459:
[----:B------:R-:W-:Y:S04]  /*26f0*/  DEPBAR.LE SB0, 0x1 ;  /* 0x000080400000791a */ /* 0x000fe80000000000 */
[----:B------:R-:W-:Y:S01]  /*2700*/  BAR.SYNC.DEFER_BLOCKING 0x0 ;  /* 0x0000000000007b1d */ /* 0x000fe20000010000 */
[----:B-1----:R-:W-:Y:S01]  /*2710*/  MOV R37, UR4 ;  /* 0x0000000400257c02 */ /* 0x002fe20008000f00 */
[----:B------:R-:W-:Y:S01]  /*2720*/  IMAD.U32 R52, RZ, RZ, UR4 ;  /* 0x00000004ff347e24 */ /* 0x000fe2000f8e00ff */
[----:B------:R-:W-:Y:S01]  /*2730*/  MOV R170, UR4 ;  /* 0x0000000400aa7c02 */ /* 0x000fe20008000f00 */
[----:B------:R-:W-:Y:S02]  /*2740*/  UIADD3 UR22, UR16, 0x1, URZ ;  /* 0x0000000110167890 */ /* 0x000fe4000fffe03f */
[----:B------:R-:W-:Y:S01]  /*2750*/  IMAD R37, R37, 0x1800, R234 ;  /* 0x0000180025257824 */ /* 0x000fe200078e02ea */
[----:B------:R-:W-:Y:S01]  /*2760*/  LEA R181, R170, R247, 0x6 ;  /* 0x000000f7aab57211 */ /* 0x000fe200078e30ff */
[----:B------:R-:W-:Y:S01]  /*2770*/  IMAD R53, R52, 0x1800, R231 ;  /* 0x0000180034357824 */ /* 0x000fe200078e02e7 */
[----:B------:R-:W-:Y:S02]  /*2780*/  UISETP.GE.AND UP0, UPT, UR22, UR9, UPT ;  /* 0x000000091600728c */ /* 0x000fe4000bf06270 */
[----:B------:R-:W-:Y:S02]  /*2790*/  SHF.L.U32 R3, R37, 0x1, RZ ;  /* 0x0000000125037819 */ /* 0x000fe400000006ff */
[----:B------:R-:W-:Y:S02]  /*27a0*/  IADD3 R52, R234, R53, RZ ;  /* 0x00000035ea347210 */ /* 0x000fe40007ffe0ff */
[----:B------:R-:W-:Y:S03]  /*27b0*/  PLOP3.LUT P0, PT, PT, PT, UP0, 0x80, 0x0 ;  /* 0x000000000000781c */ /* 0x000fe60003f0f008 */
[----:B------:R-:W-:Y:S01]  /*27c0*/  IMAD.SHL.U32 R2, R52, 0x2, RZ ;  /* 0x0000000234027824 */ /* 0x000fe200078e00ff */
[----:B------:R-:W-:Y:S01]  /*27d0*/  LDSM.16.M88.4 R40, [R230+0x80] ;  /* 0x00008000e628783b */ /* 0x000fe20000000200 */
[----:B------:R-:W-:Y:S04]  /*27e0*/  UMOV UR20, UR16 ;  /* 0x0000001000147c82 */ /* 0x000fe80008000000 */
[----:B------:R-:W1:Y:S05]  /*27f0*/  LDSM.16.M88.4 R36, [R3+0x6080] ;  /* 0x006080000324783b */ /* 0x000e6a0000000200 */
[----:B------:R-:W2:Y:S05]  /*2800*/  LDSM.16.M88.4 R44, [R3+0x6880] ;  /* 0x00688000032c783b */ /* 0x000eaa0000000200 */
[----:B------:R-:W3:Y:S05]  /*2810*/  LDSM.16.M88.4 R48, [R230+0x1080] ;  /* 0x00108000e630783b */ /* 0x000eea0000000200 */
[----:B------:R-:W-:Y:S05]  /*2820*/  LDSM.16.M88.4 R56, [R221+0x80] ;  /* 0x00008000dd38783b */ /* 0x000fea0000000200 */
[----:B------:R-:W4:Y:S05]  /*2830*/  LDSM.16.M88.4 R52, [R2+0x6080] ;  /* 0x006080000234783b */ /* 0x000f2a0000000200 */
[----:B------:R-:W5:Y:S05]  /*2840*/  LDSM.16.M88.4 R156, [R2+0x6880] ;  /* 0x00688000029c783b */ /* 0x000f6a0000000200 */
[----:B------:R-:W3:Y:S01]  /*2850*/  LDSM.16.M88.4 R160, [R221+0x1080] ;  /* 0x00108000dda0783b */ /* 0x000ee20000000200 */
[-C--:B-1----:R-:W-:Y:S08]  /*2860*/  HMMA.16816.F32 R4, R36, R40.reuse, RZ ;  /* 0x000000282404723c */ /* 0x082ff000000018ff */
[C---:B--2---:R-:W-:Y:S08]  /*2870*/  HMMA.16816.F32 R8, R44.reuse, R40, RZ ;  /* 0x000000282c08723c */ /* 0x044ff000000018ff */
[-C--:B------:R-:W-:Y:S08]  /*2880*/  HMMA.16816.F32 R12, R44, R42.reuse, RZ ;  /* 0x0000002a2c0c723c */ /* 0x080ff000000018ff */
[C---:B------:R-:W-:Y:S01]  /*2890*/  HMMA.16816.F32 R16, R36.reuse, R42, RZ ;  /* 0x0000002a2410723c */ /* 0x040fe200000018ff */
[----:B------:R-:W-:Y:S07]  /*28a0*/  LDSM.16.M88.4 R40, [R230+0x2080] ;  /* 0x00208000e628783b */ /* 0x000fee0000000200 */
[-C--:B---3--:R-:W-:Y:S08]  /*28b0*/  HMMA.16816.F32 R20, R36, R48.reuse, RZ ;  /* 0x000000302414723c */ /* 0x088ff000000018ff */
[C---:B------:R-:W-:Y:S07]  /*28c0*/  HMMA.16816.F32 R24, R44.reuse, R48, RZ ;  /* 0x000000302c18723c */ /* 0x040fee00000018ff */
[----:B------:R-:W-:Y:S01]  /*28d0*/  MOV R49, UR4 ;  /* 0x0000000400317c02 */ /* 0x000fe20008000f00 */
[-C--:B------:R-:W-:Y:S01]  /*28e0*/  HMMA.16816.F32 R28, R44, R50.reuse, RZ ;  /* 0x000000322c1c723c */ /* 0x080fe200000018ff */
[----:B------:R-:W-:Y:S03]  /*28f0*/  LDSM.16.M88.4 R44, [R3+0x7880] ;  /* 0x00788000032c783b */ /* 0x000fe60000000200 */
[----:B------:R-:W-:Y:S04]  /*2900*/  IMAD R49, R49, 0x1800, R222 ;  /* 0x0000180031317824 */ /* 0x000fe800078e02de */
[----:B------:R-:W-:Y:S01]  /*2910*/  HMMA.16816.F32 R32, R36, R50, RZ ;  /* 0x000000322420723c */ /* 0x000fe200000018ff */
[----:B------:R-:W1:Y:S03]  /*2920*/  LDSM.16.M88.4 R36, [R3+0x7080] ;  /* 0x007080000324783b */ /* 0x000e660000000200 */
[----:B------:R-:W-:Y:S02]  /*2930*/  IMAD.SHL.U32 R168, R49, 0x2, RZ ;  /* 0x0000000231a87824 */ /* 0x000fe400078e00ff */
[----:B------:R-:W2:Y:S02]  /*2940*/  LDSM.16.M88.4 R48, [R230+0x3080] ;  /* 0x00308000e630783b */ /* 0x000ea40000000200 */
        /* <DEDUP_REMOVED lines=20> */
[----:B------:R-:W-:Y:S07]  /*2a90*/  LDSM.16.M88.4 R44, [R3+0x8880] ;  /* 0x00888000032c783b */ /* 0x000fee0000000200 */
[----:B------:R-:W-:Y:S01]  /*2aa0*/  HMMA.16816.F32 R32, R36, R50, R32 ;  /* 0x000000322420723c */ /* 0x000fe20000001820 */
[----:B------:R-:W1:Y:S05]  /*2ab0*/  LDSM.16.M88.4 R36, [R3+0x8080] ;  /* 0x008080000324783b */ /* 0x000e6a0000000200 */
[----:B------:R-:W2:Y:S02]  /*2ac0*/  LDSM.16.M88.4 R48, [R230+0x5080] ;  /* 0x00508000e630783b */ /* 0x000ea40000000200 */
[-C--:B---3--:R-:W-:Y:S08]  /*2ad0*/  HMMA.16816.F32 R4, R52, R56.reuse, R4 ;  /* 0x000000383404723c */ /* 0x088ff00000001804 */
[C---:B------:R-:W-:Y:S08]  /*2ae0*/  HMMA.16816.F32 R8, R156.reuse, R56, R8 ;  /* 0x000000389c08723c */ /* 0x040ff00000001808 */
[-C--:B------:R-:W-:Y:S08]  /*2af0*/  HMMA.16816.F32 R12, R156, R58.reuse, R12 ;  /* 0x0000003a9c0c723c */ /* 0x080ff0000000180c */
[C---:B------:R-:W-:Y:S01]  /*2b00*/  HMMA.16816.F32 R16, R52.reuse, R58, R16 ;  /* 0x0000003a3410723c */ /* 0x040fe20000001810 */
[----:B------:R-:W-:Y:S07]  /*2b10*/  LDSM.16.M88.4 R56, [R168+0x8080] ;  /* 0x00808000a838783b */ /* 0x000fee0000000200 */
[-C--:B----4-:R-:W-:Y:S08]  /*2b20*/  HMMA.16816.F32 R20, R52, R160.reuse, R20 ;  /* 0x000000a03414723c */ /* 0x090ff00000001814 */
[C---:B------:R-:W-:Y:S08]  /*2b30*/  HMMA.16816.F32 R24, R156.reuse, R160, R24 ;  /* 0x000000a09c18723c */ /* 0x040ff00000001818 */
[-C--:B------:R-:W-:Y:S01]  /*2b40*/  HMMA.16816.F32 R28, R156, R162.reuse, R28 ;  /* 0x000000a29c1c723c */ /* 0x080fe2000000181c */
[----:B------:R-:W3:Y:S07]  /*2b50*/  LDSM.16.M88.4 R156, [R221+0x4080] ;  /* 0x00408000dd9c783b */ /* 0x000eee0000000200 */
[----:B------:R-:W-:Y:S01]  /*2b60*/  HMMA.16816.F32 R32, R52, R162, R32 ;  /* 0x000000a23420723c */ /* 0x000fe20000001820 */
[----:B------:R-:W4:Y:S05]  /*2b70*/  LDSM.16.M88.4 R52, [R2+0x8880] ;  /* 0x008880000234783b */ /* 0x000f2a0000000200 */
[----:B------:R-:W-:Y:S02]  /*2b80*/  LDS R2, [R181.X4+0xf080] ;  /* 0x00f08000b5027984 */ /* 0x000fe40000004800 */
[-C--:B-1----:R-:W-:Y:S08]  /*2b90*/  HMMA.16816.F32 R4, R36, R40.reuse, R4 ;  /* 0x000000282404723c */ /* 0x082ff00000001804 */
[C---:B------:R-:W-:Y:S08]  /*2ba0*/  HMMA.16816.F32 R8, R44.reuse, R40, R8 ;  /* 0x000000282c08723c */ /* 0x040ff00000001808 */
[-C--:B------:R-:W-:Y:S08]  /*2bb0*/  HMMA.16816.F32 R12, R44, R42.reuse, R12 ;  /* 0x0000002a2c0c723c */ /* 0x080ff0000000180c */
[C---:B------:R-:W-:Y:S08]  /*2bc0*/  HMMA.16816.F32 R16, R36.reuse, R42, R16 ;  /* 0x0000002a2410723c */ /* 0x040ff00000001810 */
[-C--:B--2---:R-:W-:Y:S08]  /*2bd0*/  HMMA.16816.F32 R20, R36, R48.reuse, R20 ;  /* 0x000000302414723c */ /* 0x084ff00000001814 */
[C---:B------:R-:W-:Y:S01]  /*2be0*/  HMMA.16816.F32 R24, R44.reuse, R48, R24 ;  /* 0x000000302c18723c */ /* 0x040fe20000001818 */
[----:B------:R-:W-:Y:S07]  /*2bf0*/  LDS R49, [R181.X4+0xf0a0] ;  /* 0x00f0a000b5317984 */ /* 0x000fee0000004800 */
[-C--:B------:R-:W-:Y:S08]  /*2c00*/  HMMA.16816.F32 R28, R44, R50.reuse, R28 ;  /* 0x000000322c1c723c */ /* 0x080ff0000000181c */
[----:B------:R-:W-:Y:S01]  /*2c10*/  HMMA.16816.F32 R32, R36, R50, R32 ;  /* 0x000000322420723c */ /* 0x000fe20000001820 */
[----:B------:R-:W1:Y:S05]  /*2c20*/  LDSM.16.M88.4 R36, [R221+0x5080] ;  /* 0x00508000dd24783b */ /* 0x000e6a0000000200 */
[----:B------:R2:W2:Y:S02]  /*2c30*/  LDS R51, [R181.X4+0xf100] ;  /* 0x00f10000b5337984 */ /* 0x0004a40000004800 */
[-C--:B---3--:R-:W-:Y:S03]  /*2c40*/  HMMA.16816.F32 R4, R56, R156.reuse, R4 ;  /* 0x0000009c3804723c */ /* 0x088fe60000001804 */
[----:B------:R3:W2:Y:S01]  /*2c50*/  LDS R50, [R181.X4+0xf120] ;  /* 0x00f12000b5327984 */ /* 0x0006a20000004800 */
[----:B------:R-:W-:Y:S04]  /*2c60*/  DEPBAR.LE SB0, 0x0 ;  /* 0x000080000000791a */ /* 0x000fe80000000000 */
[C---:B----4-:R-:W-:Y:S01]  /*2c70*/  HMMA.16816.F32 R8, R52.reuse, R156, R8 ;  /* 0x0000009c3408723c */ /* 0x050fe20000001808 */
[----:B------:R-:W-:Y:S07]  /*2c80*/  BAR.SYNC.DEFER_BLOCKING 0x0 ;  /* 0x0000000000007b1d */ /* 0x000fee0000010000 */
[-C--:B------:R-:W-:Y:S08]  /*2c90*/  HMMA.16816.F32 R12, R52, R158.reuse, R12 ;  /* 0x0000009e340c723c */ /* 0x080ff0000000180c */
[C---:B------:R-:W-:Y:S08]  /*2ca0*/  HMMA.16816.F32 R16, R56.reuse, R158, R16 ;  /* 0x0000009e3810723c */ /* 0x040ff00000001810 */
[-C--:B-1----:R-:W-:Y:S01]  /*2cb0*/  HMMA.16816.F32 R20, R56, R36.reuse, R20 ;  /* 0x000000243814723c */ /* 0x082fe20000001814 */
[----:B------:R3:W1:Y:S05]  /*2cc0*/  LDSM.16.M88.4 R160, [R0+0xc080] ;  /* 0x00c0800000a0783b */ /* 0x00066a0000000200 */
[----:B------:R3:W4:Y:S02]  /*2cd0*/  LDSM.16.M88.4 R168, [R0+0xc880] ;  /* 0x00c8800000a8783b */ /* 0x0007240000000200 */
[C---:B------:R-:W-:Y:S03]  /*2ce0*/  HMMA.16816.F32 R24, R52.reuse, R36, R24 ;  /* 0x000000243418723c */ /* 0x040fe60000001818 */
[----:B------:R3:W1:Y:S05]  /*2cf0*/  LDSM.16.M88.4 R156, [R229] ;  /* 0x00000000e59c783b */ /* 0x00066a0000000200 */
[-C--:B------:R-:W-:Y:S01]  /*2d00*/  HMMA.16816.F32 R28, R52, R38.reuse, R28 ;  /* 0x00000026341c723c */ /* 0x080fe2000000181c */
[----:B------:R3:W1:Y:S07]  /*2d10*/  LDSM.16.M88.4 R180, [R229+0x800] ;  /* 0x00080000e5b4783b */ /* 0x00066e0000000200 */
[----:B------:R-:W-:Y:S01]  /*2d20*/  HMMA.16816.F32 R32, R56, R38, R32 ;  /* 0x000000263820723c */ /* 0x000fe20000001820 */
[----:B------:R-:W-:-:S07]  /*2d30*/  @P0 BRA `(.L_x_457) ;  /* 0x000002a000000947 */ /* 0x000fce0003800000 */
[C---:B--2---:R-:W-:Y:S01]  /*2d40*/  LOP3.LUT P6, RZ, R245.reuse, 0x1, RZ, 0xc0, !PT ;  /* 0x00000001f5ff7812 */ /* 0x044fe200078cc0ff */
[----:B------:R-:W2:Y:S01]  /*2d50*/  LDL.64 R46, [R1+0x10] ;  /* 0x00001000012e7983 */ /* 0x000ea20000100a00 */
[----:B------:R-:W-:Y:S01]  /*2d60*/  LOP3.LUT P5, RZ, R245, 0x2, RZ, 0xc0, !PT ;  /* 0x00000002f5ff7812 */ /* 0x000fe200078ac0ff */
[----:B------:R-:W-:Y:S01]  /*2d70*/  USHF.R.S32.HI UR21, URZ, 0x1f, UR22 ;  /* 0x0000001f3f157899 */ /* 0x000fe20008011416 */
[----:B------:R-:W-:Y:S01]  /*2d80*/  IADD3 R37, R237, 0x6080, RZ ;  /* 0x00006080ed257810 */ /* 0x000fe20007ffe0ff */
[----:B------:R-:W5:Y:S01]  /*2d90*/  LDL.64 R42, [R1] ;  /* 0x00000000012a7983 */ /* 0x000f620000100a00 */
[----:B------:R-:W-:Y:S01]  /*2da0*/  ULDC.64 UR6, c[0x0][0x178] ;  /* 0x00005e0000067ab9 */ /* 0x000fe20000000a00 */
[----:B------:R-:W-:Y:S01]  /*2db0*/  IMAD.U32 R41, RZ, RZ, UR16 ;  /* 0x00000010ff297e24 */ /* 0x000fe2000f8e00ff */
[----:B------:R-:W-:Y:S02]  /*2dc0*/  UIMAD UR21, UR21, UR6, URZ ;  /* 0x00000006151572a4 */ /* 0x000fe4000f8e023f */
[----:B------:R-:W-:Y:S02]  /*2dd0*/  UIMAD.WIDE.U32 UR24, UR22, UR6, URZ ;  /* 0x00000006161872a5 */ /* 0x000fe4000f8e003f */
[----:B------:R-:W-:Y:S01]  /*2de0*/  @!P3 LEA R41, R41, 0x40, 0x6 ;  /* 0x000000402929b811 */ /* 0x000fe200078e30ff */
[----:B------:R-:W-:Y:S02]  /*2df0*/  UIMAD UR21, UR22, UR7, UR21 ;  /* 0x00000007161572a4 */ /* 0x000fe4000f8e0215 */
[----:B------:R-:W-:Y:S01]  /*2e00*/  UIMAD UR22, UR22, UR17, UR13 ;  /* 0x00000011161672a4 */ /* 0x000fe2000f8e020d */
[----:B------:R-:W-:Y:S01]  /*2e10*/  IMAD.U32 R3, RZ, RZ, UR24 ;  /* 0x00000018ff037e24 */ /* 0x000fe2000f8e00ff */
[----:B------:R-:W-:Y:S01]  /*2e20*/  UIADD3 UR21, UR25, UR21, URZ ;  /* 0x0000001519157290 */ /* 0x000fe2000fffe03f */
[----:B------:R-:W-:Y:S03]  /*2e30*/  IMAD.U32 R39, RZ, RZ, UR24 ;  /* 0x00000018ff277e24 */ /* 0x000fe6000f8e00ff */
[----:B------:R-:W-:Y:S01]  /*2e40*/  LEA R40, P1, R3, R242, 0x6 ;  /* 0x000000f203287211 */ /* 0x000fe200078230ff */
[----:B------:R-:W-:Y:S02]  /*2e50*/  IMAD.U32 R3, RZ, RZ, UR19 ;  /* 0x00000013ff037e24 */ /* 0x000fe4000f8e00ff */
[----:B------:R-:W-:Y:S05]  /*2e60*/  IMAD.U32 R36, RZ, RZ, UR21 ;  /* 0x00000015ff247e24 */ /* 0x000fea000f8e00ff */
[----:B------:R-:W-:Y:S01]  /*2e70*/  LEA.HI.X R39, R39, R233, R36, 0x6, P1 ;  /* 0x000000e927277211 */ /* 0x000fe200008f3424 */
[----:B------:R-:W-:Y:S04]  /*2e80*/  IMAD.U32 R36, RZ, RZ, UR19 ;  /* 0x00000013ff247e24 */ /* 0x000fe8000f8e00ff */
[----:B------:R-:W-:Y:S01]  /*2e90*/  IMAD R37, R36, 0x3000, R37 ;  /* 0x0000300024257824 */ /* 0x000fe200078e0225 */
[C---:B--2---:R-:W-:Y:S02]  /*2ea0*/  ISETP.GE.OR P6, PT, R46.reuse, UR22, !P6 ;  /* 0x000000162e007c0c */ /* 0x044fe4000f7c6670 */
[C---:B------:R-:W-:Y:S02]  /*2eb0*/  ISETP.LT.AND P4, PT, R46.reuse, UR22, PT ;  /* 0x000000162e007c0c */ /* 0x040fe4000bf81270 */
[----:B------:R-:W-:Y:S01]  /*2ec0*/  ISETP.GE.OR P5, PT, R46, UR22, !P5 ;  /* 0x000000162e007c0c */ /* 0x000fe2000efa6670 */
[----:B-----5:R-:W-:Y:S01]  /*2ed0*/  IMAD.SHL.U32 R38, R42, 0x4, RZ ;  /* 0x000000042a267824 */ /* 0x020fe200078e00ff */
[C---:B------:R-:W-:Y:S02]  /*2ee0*/  LEA R46, P2, R40.reuse, c[0x0][0x160], 0x1 ;  /* 0x00005800282e7a11 */ /* 0x040fe400078408ff */
[----:B------:R-:W-:Y:S01]  /*2ef0*/  ISETP.GE.OR P4, PT, R239, c[0x0][0x16c], !P4 ;  /* 0x00005b00ef007a0c */ /* 0x000fe20006786670 */
[----:B------:R-:W-:Y:S01]  /*2f00*/  @!P3 IMAD R3, R3, 0x40, R38 ;  /* 0x000000400303b824 */ /* 0x000fe200078e0226 */
[----:B------:R-:W-:Y:S02]  /*2f10*/  LEA.HI.X R47, R40, c[0x0][0x164], R39, 0x1, P2 ;  /* 0x00005900282f7a11 */ /* 0x000fe400010f0c27 */
[----:B------:R-:W-:Y:S01]  /*2f20*/  @!P3 IADD3 R42, P1, R41, R250, RZ ;  /* 0x000000fa292ab210 */ /* 0x000fe20007f3e0ff */
[----:B------:R-:W-:Y:S02]  /*2f30*/  @!P3 IMAD.SHL.U32 R39, R3, 0x4, RZ ;  /* 0x000000040327b824 */ /* 0x000fe400078e00ff */
[----:B------:R-:W-:Y:S01]  /*2f40*/  @!PT LDS RZ, [RZ] ;  /* 0x00000000fffff984 */ /* 0x000fe20000000800 */
[----:B------:R-:W-:Y:S01]  /*2f50*/  @!PT LDS RZ, [RZ] ;  /* 0x00000000fffff984 */ /* 0x000fe20000000800 */
[----:B------:R-:W-:Y:S01]  /*2f60*/  @!PT LDS RZ, [RZ] ;  /* 0x00000000fffff984 */ /* 0x000fe20000000800 */
[----:B------:R2:W-:Y:S01]  /*2f70*/  LDGSTS.E.BYPASS.LTC128B.128 [R37], [R46.64], !P6 ;  /* 0x000000002e257fae */ /* 0x0005e2000f101d4e */
[----:B------:R-:W-:Y:S02]  /*2f80*/  @!P3 LEA.HI.X.SX32 R41, R41, R235, 0x1, P1 ;  /* 0x000000eb2929b211 */ /* 0x000fe400008f0eff */
[C---:B------:R-:W-:Y:S01]  /*2f90*/  @!P3 LEA R44, P1, R42.reuse, c[0x0][0x258], 0x2 ;  /* 0x000096002a2cba11 */ /* 0x040fe200078210ff */
[----:B------:R2:W-:Y:S03]  /*2fa0*/  LDGSTS.E.BYPASS.LTC128B.128 [R37+0x1000], [R46.64+0x40], !P5 ;  /* 0x010000402e257fae */ /* 0x0005e6000e901d4e */
[----:B------:R-:W-:Y:S01]  /*2fb0*/  @!P3 LEA.HI.X R45, R42, c[0x0][0x25c], R41, 0x2, P1 ;  /* 0x000097002a2dba11 */ /* 0x000fe200008f1429 */
[----:B------:R2:W-:Y:S04]  /*2fc0*/  LDGSTS.E.BYPASS.LTC128B.128 [R37+0x2000], [R46.64+0x80], !P4 ;  /* 0x020000802e257fae */ /* 0x0005e8000e101d4e */
[----:B------:R2:W-:Y:S04]  /*2fd0*/  @!P3 LDGSTS.E.BYPASS.LTC128B.128 [R39+0xf080], [R44.64] ;  /* 0x0f0800002c27bfae */ /* 0x0005e8000b901d4e */
.L_x_457:
[----:B--2---:R-:W2:Y:S01]  /*2fe0*/  LDL R36, [R1+0x18] ;  /* 0x0000180001247983 */ /* 0x004ea20000100800 */
[----:B------:R-:W-:Y:S02]  /*2ff0*/  ULEA UR6, UR16, 0x1, 0x6 ;  /* 0x0000000110067891 */ /* 0x000fe4000f8e303f */
[----:B------:R-:W-:Y:S01]  /*3000*/  UIADD3 UR16, UR16, 0x1, URZ ;  /* 0x0000000110107890 */ /* 0x000fe2000fffe03f */
[----:B------:R-:W-:Y:S01]  /*3010*/  STL [R1+0x20], R109 ;  /* 0x0000206d01007387 */ /* 0x000fe20000100800 */
[----:B------:R-:W-:Y:S03]  /*3020*/  UIADD3 UR6, UR6, UR5, -UR8 ;  /* 0x0000000506067290 */ /* 0x000fe6000fffe808 */
[----:B------:R3:W-:Y:S03]  /*3030*/  STL [R1+0x1c], R108 ;  /* 0x00001c6c01007387 */ /* 0x0007e60000100800 */
[----:B------:R-:W-:Y:S01]  /*3040*/  IMAD.U32 R40, RZ, RZ, UR6 ;  /* 0x00000006ff287e24 */ /* 0x000fe2000f8e00ff */
[----:B------:R-:W0:Y:S04]  /*3050*/  LDGDEPBAR ;  /* 0x00000000000079af */ /* 0x000e280000000000 */
[----:B------:R-:W-:Y:S05]  /*3060*/  IADD3 R41, R247, -c[0x0][0x168], R40 ;  /* 0x80005a00f7297a10 */ /* 0x000fea0007ffe028 */
[----:B------:R-:W-:Y:S05]  /*3070*/  IMAD.IADD R41, R41, 0x1, -R252 ;  /* 0x0000000129297824 */ /* 0x000fea00078e0afc */
[C---:B------:R-:W-:Y:S02]  /*3080*/  IADD3 R40, R41.reuse, 0x8, RZ ;  /* 0x0000000829287810 */ /* 0x040fe40007ffe0ff */
[----:B------:R-:W-:Y:S02]  /*3090*/  IADD3 R43, R41, 0x20, RZ ;  /* 0x00000020292b7810 */ /* 0x000fe40007ffe0ff */
[C---:B--2---:R-:W-:Y:S02]  /*30a0*/  IMNMX R40, R36.reuse, R40, PT ;  /* 0x0000002824287217 */ /* 0x044fe40003800200 */
[----:B------:R-:W-:Y:S02]  /*30b0*/  IMNMX R42, R36, R41, PT ;  /* 0x00000029242a7217 */ /* 0x000fe40003800200 */
[----:B------:R-:W-:Y:S02]  /*30c0*/  ISETP.GT.AND P1, PT, R40, 0x1, PT ;  /* 0x000000012800780c */ /* 0x000fe40003f24270 */
[C---:B------:R-:W-:Y:S02]  /*30d0*/  ISETP.GT.AND P5, PT, R42.reuse, RZ, PT ;  /* 0x000000ff2a00720c */ /* 0x040fe40003fa4270 */
[----:B------:R-:W-:Y:S02]  /*30e0*/  FSEL R44, R7, -INF , P1 ;  /* 0xff800000072c7808 */ /* 0x000fe40000800000 */
[----:B------:R-:W-:Y:S02]  /*30f0*/  ISETP.GT.AND P1, PT, R42, 0x20, PT ;  /* 0x000000202a00780c */ /* 0x000fe40003f24270 */
[----:B------:R-:W-:Y:S01]  /*3100*/  ISETP.GT.AND P2, PT, R40, RZ, PT ;  /* 0x000000ff2800720c */ /* 0x000fe20003f44270 */
[--C-:B---3--:R-:W-:Y:S01]  /*3110*/  FFMA.FTZ R108, R44, c[0x0][0x29c], -R49.reuse ;  /* 0x0000a7002c6c7a23 */ /* 0x108fe20000010831 */
[----:B------:R-:W-:Y:S02]  /*3120*/  FSEL R56, R16, -INF , P1 ;  /* 0xff80000010387808 */ /* 0x000fe40000800000 */
[----:B------:R-:W-:Y:S02]  /*3130*/  ISETP.GT.AND P1, PT, R40, 0x21, PT ;  /* 0x000000212800780c */ /* 0x000fe40003f24270 */
[----:B------:R-:W-:Y:S02]  /*3140*/  ISETP.GT.AND P4, PT, R42, 0x1, PT ;  /* 0x000000012a00780c */ /* 0x000fe40003f84270 */
[----:B------:R-:W-:Y:S02]  /*3150*/  FSEL R52, R4, -INF , P5 ;  /* 0xff80000004347808 */ /* 0x000fe40002800000 */
[----:B------:R-:W-:Y:S02]  /*3160*/  ISETP.GT.AND P5, PT, R40, 0x20, PT ;  /* 0x000000202800780c */ /* 0x000fe40003fa4270 */
[----:B------:R-:W-:Y:S02]  /*3170*/  ISETP.GT.AND P6, PT, R42, 0x21, PT ;  /* 0x000000212a00780c */ /* 0x000fe40003fc4270 */
[----:B------:R-:W-:Y:S02]  /*3180*/  FSEL R46, R6, -INF , P2 ;  /* 0xff800000062e7808 */ /* 0x000fe40001000000 */
[----:B------:R-:W-:Y:S02]  /*3190*/  FSEL R47, R19, -INF , P1 ;  /* 0xff800000132f7808 */ /* 0x000fe40000800000 */
[----:B------:R-:W-:Y:S01]  /*31a0*/  FSEL R54, R17, -INF , P6 ;  /* 0xff80000011367808 */ /* 0x000fe20003000000 */
[--C-:B------:R-:W-:Y:S01]  /*31b0*/  FFMA.FTZ R109, R46, c[0x0][0x29c], -R49.reuse ;  /* 0x0000a7002e6d7a23 */ /* 0x100fe20000010831 */
[----:B------:R-:W-:Y:S02]  /*31c0*/  ISETP.GT.AND P1, PT, R40, 0x40, PT ;  /* 0x000000402800780c */ /* 0x000fe40003f24270 */
[----:B------:R-:W-:Y:S01]  /*31d0*/  FSEL R3, R5, -INF , P4 ;  /* 0xff80000005037808 */ /* 0x000fe20002000000 */
[--C-:B------:R-:W-:Y:S01]  /*31e0*/  FFMA.FTZ R7, R54, c[0x0][0x29c], -R2.reuse ;  /* 0x0000a70036077a23 */ /* 0x100fe20000010802 */
[C---:B------:R-:W-:Y:S02]  /*31f0*/  ISETP.GT.AND P4, PT, R42.reuse, 0x40, PT ;  /* 0x000000402a00780c */ /* 0x040fe40003f84270 */
[C---:B------:R-:W-:Y:S02]  /*3200*/  ISETP.GT.AND P2, PT, R42.reuse, 0x41, PT ;  /* 0x000000412a00780c */ /* 0x040fe40003f44270 */
[----:B------:R-:W-:Y:S02]  /*3210*/  ISETP.GT.AND P6, PT, R42, 0x60, PT ;  /* 0x000000602a00780c */ /* 0x000fe40003fc4270 */
[----:B------:R-:W-:Y:S02]  /*3220*/  FSEL R18, R18, -INF , P5 ;  /* 0xff80000012127808 */ /* 0x000fe40002800000 */
[----:B------:R-:W-:Y:S02]  /*3230*/  ISETP.GT.AND P5, PT, R42, 0x61, PT ;  /* 0x000000612a00780c */ /* 0x000fe40003fa4270 */
[----:B------:R-:W-:Y:S01]  /*3240*/  IADD3 R42, R41, 0x28, RZ ;  /* 0x00000028292a7810 */ /* 0x000fe20007ffe0ff */
[--C-:B------:R-:W-:Y:S01]  /*3250*/  FFMA.FTZ R4, R18, c[0x0][0x29c], -R49.reuse ;  /* 0x0000a70012047a23 */ /* 0x100fe20000010831 */
[----:B------:R-:W-:Y:S02]  /*3260*/  FSEL R6, R20, -INF , P4 ;  /* 0xff80000014067808 */ /* 0x000fe40002000000 */
[----:B------:R-:W-:Y:S02]  /*3270*/  ISETP.GT.AND P4, PT, R40, 0x41, PT ;  /* 0x000000412800780c */ /* 0x000fe40003f84270 */
[----:B------:R-:W-:Y:S01]  /*3280*/  FSEL R5, R21, -INF , P2 ;  /* 0xff80000015057808 */ /* 0x000fe20001000000 */
[--C-:B------:R-:W-:Y:S01]  /*3290*/  FFMA.FTZ R6, R6, c[0x0][0x29c], -R2.reuse ;  /* 0x0000a70006067a23 */ /* 0x100fe20000010802 */
[----:B------:R-:W-:Y:S02]  /*32a0*/  ISETP.GT.AND P2, PT, R40, 0x60, PT ;  /* 0x000000602800780c */ /* 0x000fe40003f44270 */
[----:B------:R-:W-:Y:S01]  /*32b0*/  FSEL R17, R22, -INF , P1 ;  /* 0xff80000016117808 */ /* 0x000fe20000800000 */
[--C-:B------:R-:W-:Y:S01]  /*32c0*/  FFMA.FTZ R5, R5, c[0x0][0x29c], -R2.reuse ;  /* 0x0000a70005057a23 */ /* 0x100fe20000010802 */
[----:B------:R-:W-:Y:S02]  /*32d0*/  ISETP.GT.AND P1, PT, R40, 0x61, PT ;  /* 0x000000612800780c */ /* 0x000fe40003f24270 */
[C---:B------:R-:W-:Y:S01]  /*32e0*/  IMNMX R40, R36.reuse, R42, PT ;  /* 0x0000002a24287217 */ /* 0x040fe20003800200 */
[--C-:B------:R-:W-:Y:S01]  /*32f0*/  FFMA.FTZ R20, R17, c[0x0][0x29c], -R49.reuse ;  /* 0x0000a70011147a23 */ /* 0x100fe20000010831 */
[----:B------:R-:W-:Y:S02]  /*3300*/  IMNMX R41, R36, R43, PT ;  /* 0x0000002b24297217 */ /* 0x000fe40003800200 */
[-C--:B-1----:R-:W-:Y:S03]  /*3310*/  HMMA.16816.F32 R36, R160, R164.reuse, RZ ;  /* 0x000000a4a024723c */ /* 0x082fe600000018ff */
[----:B------:R-:W-:Y:S02]  /*3320*/  FSEL R19, R34, -INF , P2 ;  /* 0xff80000022137808 */ /* 0x000fe40001000000 */
[C---:B------:R-:W-:Y:S02]  /*3330*/  ISETP.GT.AND P2, PT, R40.reuse, RZ, PT ;  /* 0x000000ff2800720c */ /* 0x040fe40003f44270 */
[----:B------:R-:W-:Y:S02]  /*3340*/  FSEL R35, R35, -INF , P1 ;  /* 0xff80000023237808 */ /* 0x000fe40000800000 */
[----:B------:R-:W-:Y:S03]  /*3350*/  ISETP.GT.AND P1, PT, R40, 0x1, PT ;  /* 0x000000012800780c */ /* 0x000fe60003f24270 */
[----:B------:R-:W-:Y:S02]  /*3360*/  FSEL R33, R33, -INF , P5 ;  /* 0xff80000021217808 */ /* 0x000fe40002800000 */
[----:B------:R-:W-:Y:S02]  /*3370*/  ISETP.GT.AND P5, PT, R41, RZ, PT ;  /* 0x000000ff2900720c */ /* 0x000fe40003fa4270 */
[----:B------:R-:W-:Y:S02]  /*3380*/  FSEL R55, R10, -INF , P2 ;  /* 0xff8000000a377808 */ /* 0x000fe40001000000 */
[----:B------:R-:W-:Y:S01]  /*3390*/  FSEL R53, R11, -INF , P1 ;  /* 0xff8000000b357808 */ /* 0x000fe20000800000 */
[----:B------:R-:W-:Y:S01]  /*33a0*/  FFMA.FTZ R11, R56, c[0x0][0x29c], -R2 ;  /* 0x0000a700380b7a23 */ /* 0x000fe20000010802 */
[----:B------:R-:W-:Y:S01]  /*33b0*/  ISETP.GT.AND P2, PT, R41, 0x20, PT ;  /* 0x000000202900780c */ /* 0x000fe20003f44270 */
[--C-:B------:R-:W-:Y:S01]  /*33c0*/  FFMA.FTZ R18, R55, c[0x0][0x29c], -R50.reuse ;  /* 0x0000a70037127a23 */ /* 0x100fe20000010832 */
[----:B------:R-:W-:Y:S01]  /*33d0*/  ISETP.GT.AND P1, PT, R40, 0x21, PT ;  /* 0x000000212800780c */ /* 0x000fe20003f24270 */
[----:B------:R-:W-:Y:S01]  /*33e0*/  FFMA.FTZ R17, R53, c[0x0][0x29c], -R50 ;  /* 0x0000a70035117a23 */ /* 0x000fe20000010832 */
[----:B------:R-:W-:Y:S02]  /*33f0*/  FSEL R22, R23, -INF , P4 ;  /* 0xff80000017167808 */ /* 0x000fe40002000000 */
[----:B------:R-:W-:Y:S01]  /*3400*/  ISETP.GT.AND P4, PT, R41, 0x1, PT ;  /* 0x000000012900780c */ /* 0x000fe20003f84270 */
[----:B------:R-:W-:Y:S01]  /*3410*/  MUFU.EX2 R18, R18 ;  /* 0x0000001200127308 */ /* 0x000fe20000000800 */
[----:B------:R-:W-:Y:S01]  /*3420*/  FSEL R45, R8, -INF , P5 ;  /* 0xff800000082d7808 */ /* 0x000fe20002800000 */
[--C-:B------:R-:W-:Y:S01]  /*3430*/  FFMA.FTZ R16, R22, c[0x0][0x29c], -R49.reuse ;  /* 0x0000a70016107a23 */ /* 0x100fe20000010831 */
[----:B------:R-:W-:Y:S01]  /*3440*/  FSEL R21, R32, -INF , P6 ;  /* 0xff80000020157808 */ /* 0x000fe20003000000 */
[--C-:B------:R-:W-:Y:S01]  /*3450*/  FFMA.FTZ R32, R47, c[0x0][0x29c], -R49.reuse ;  /* 0x0000a7002f207a23 */ /* 0x100fe20000010831 */
[----:B------:R-:W-:Y:S01]  /*3460*/  FSEL R58, R9, -INF , P4 ;  /* 0xff800000093a7808 */ /* 0x000fe20002000000 */
[----:B------:R-:W-:Y:S01]  /*3470*/  FFMA.FTZ R8, R35, c[0x0][0x29c], -R49 ;  /* 0x0000a70023087a23 */ /* 0x000fe20000010831 */
[C---:B------:R-:W-:Y:S02]  /*3480*/  ISETP.GT.AND P6, PT, R41.reuse, 0x21, PT ;  /* 0x000000212900780c */ /* 0x040fe40003fc4270 */
[----:B------:R-:W-:Y:S01]  /*3490*/  ISETP.GT.AND P5, PT, R40, 0x20, PT ;  /* 0x000000202800780c */ /* 0x000fe20003fa4270 */
[----:B------:R-:W-:Y:S01]  /*34a0*/  FFMA.FTZ R35, R58, c[0x0][0x29c], -R51 ;  /* 0x0000a7003a237a23 */ /* 0x000fe20000010833 */
[----:B------:R-:W-:Y:S01]  /*34b0*/  ISETP.GT.AND P4, PT, R41, 0x40, PT ;  /* 0x000000402900780c */ /* 0x000fe20003f84270 */
[----:B------:R-:W-:Y:S01]  /*34c0*/  MUFU.EX2 R8, R8 ;  /* 0x0000000800087308 */ /* 0x000fe20000000800 */
[----:B------:R-:W-:Y:S01]  /*34d0*/  FSEL R34, R12, -INF , P2 ;  /* 0xff8000000c227808 */ /* 0x000fe20001000000 */
[----:B------:R-:W-:Y:S01]  /*34e0*/  FFMA.FTZ R12, R19, c[0x0][0x29c], -R49 ;  /* 0x0000a700130c7a23 */ /* 0x000fe20000010831 */
[----:B------:R-:W-:Y:S01]  /*34f0*/  ISETP.GT.AND P2, PT, R41, 0x41, PT ;  /* 0x000000412900780c */ /* 0x000fe20003f44270 */
[----:B------:R-:W-:Y:S01]  /*3500*/  IMAD.MOV.U32 R49, RZ, RZ, R4 ;  /* 0x000000ffff317224 */ /* 0x000fe200078e0004 */
[----:B------:R-:W-:Y:S01]  /*3510*/  FSEL R57, R15, -INF , P1 ;  /* 0xff8000000f397808 */ /* 0x000fe20000800000 */
[--C-:B------:R-:W-:Y:S01]  /*3520*/  FFMA.FTZ R15, R52, c[0x0][0x29c], -R2.reuse ;  /* 0x0000a700340f7a23 */ /* 0x100fe20000010802 */
[----:B------:R-:W-:Y:S01]  /*3530*/  ISETP.GT.AND P1, PT, R40, 0x40, PT ;  /* 0x000000402800780c */ /* 0x000fe20003f24270 */
[--C-:B------:R-:W-:Y:S01]  /*3540*/  FFMA.FTZ R4, R45, c[0x0][0x29c], -R51.reuse ;  /* 0x0000a7002d047a23 */ /* 0x100fe20000010833 */
[----:B------:R-:W-:Y:S01]  /*3550*/  FSEL R10, R13, -INF , P6 ;  /* 0xff8000000d0a7808 */ /* 0x000fe20003000000 */
[--C-:B------:R-:W-:Y:S01]  /*3560*/  FFMA.FTZ R13, R3, c[0x0][0x29c], -R2.reuse ;  /* 0x0000a700030d7a23 */ /* 0x100fe20000010802 */
[----:B------:R-:W-:Y:S01]  /*3570*/  ISETP.GT.AND P6, PT, R41, 0x60, PT ;  /* 0x000000602900780c */ /* 0x000fe20003fc4270 */
[--C-:B------:R-:W-:Y:S01]  /*3580*/  FFMA.FTZ R3, R21, c[0x0][0x29c], -R2.reuse ;  /* 0x0000a70015037a23 */ /* 0x100fe20000010802 */
[----:B------:R-:W-:Y:S01]  /*3590*/  FSEL R59, R14, -INF , P5 ;  /* 0xff8000000e3b7808 */ /* 0x000fe20002800000 */
[--C-:B------:R-:W-:Y:S01]  /*35a0*/  FFMA.FTZ R34, R34, c[0x0][0x29c], -R51.reuse ;  /* 0x0000a70022227a23 */ /* 0x100fe20000010833 */
[----:B------:R-:W-:Y:S01]  /*35b0*/  ISETP.GT.AND P5, PT, R41, 0x61, PT ;  /* 0x000000612900780c */ /* 0x000fe20003fa4270 */
[----:B------:R-:W-:Y:S01]  /*35c0*/  FFMA.FTZ R2, R33, c[0x0][0x29c], -R2 ;  /* 0x0000a70021027a23 */ /* 0x000fe20000010802 */
[----:B------:R-:W-:Y:S01]  /*35d0*/  FSEL R23, R24, -INF , P4 ;  /* 0xff80000018177808 */ /* 0x000fe20002000000 */
[--C-:B------:R-:W-:Y:S01]  /*35e0*/  FFMA.FTZ R33, R10, c[0x0][0x29c], -R51.reuse ;  /* 0x0000a7000a217a23 */ /* 0x100fe20000010833 */
[C---:B------:R-:W-:Y:S01]  /*35f0*/  ISETP.GT.AND P4, PT, R40.reuse, 0x41, PT ;  /* 0x000000412800780c */ /* 0x040fe20003f84270 */
[----:B------:R-:W-:Y:S01]  /*3600*/  MUFU.EX2 R3, R3 ;  /* 0x0000000300037308 */ /* 0x000fe20000000800 */
[----:B------:R-:W-:Y:S01]  /*3610*/  FSEL R14, R25, -INF , P2 ;  /* 0xff800000190e7808 */ /* 0x000fe20001000000 */
[--C-:B------:R-:W-:Y:S01]  /*3620*/  FFMA.FTZ R23, R23, c[0x0][0x29c], -R51.reuse ;  /* 0x0000a70017177a23 */ /* 0x100fe20000010833 */
[----:B------:R-:W-:Y:S02]  /*3630*/  ISETP.GT.AND P2, PT, R40, 0x60, PT ;  /* 0x000000602800780c */ /* 0x000fe40003f44270 */
[----:B------:R-:W-:Y:S01]  /*3640*/  FSEL R48, R26, -INF , P1 ;  /* 0xff8000001a307808 */ /* 0x000fe20000800000 */
[----:B------:R-:W-:Y:S01]  /*3650*/  FFMA.FTZ R22, R14, c[0x0][0x29c], -R51 ;  /* 0x0000a7000e167a23 */ /* 0x000fe20000010833 */
[----:B------:R-:W-:Y:S01]  /*3660*/  ISETP.GT.AND P1, PT, R40, 0x61, PT ;  /* 0x000000612800780c */ /* 0x000fe20003f24270 */
[--C-:B------:R-:W-:Y:S01]  /*3670*/  FFMA.FTZ R14, R57, c[0x0][0x29c], -R50.reuse ;  /* 0x0000a700390e7a23 */ /* 0x100fe20000010832 */
[C---:B----4-:R-:W-:Y:S01]  /*3680*/  HMMA.16816.F32 R40, R168.reuse, R164, RZ ;  /* 0x000000a4a828723c */ /* 0x050fe200000018ff */
[----:B------:R-:W-:Y:S01]  /*3690*/  MUFU.EX2 R2, R2 ;  /* 0x0000000200027308 */ /* 0x000fe20000000800 */
[----:B------:R-:W-:Y:S01]  /*36a0*/  FSEL R52, R27, -INF , P4 ;  /* 0xff8000001b347808 */ /* 0x000fe20002000000 */
[----:B------:R-:W-:Y:S01]  /*36b0*/  IMAD.MOV.U32 R57, RZ, RZ, R11 ;  /* 0x000000ffff397224 */ /* 0x000fe200078e000b */
[----:B------:R-:W-:Y:S02]  /*36c0*/  FSEL R21, R28, -INF , P6 ;  /* 0xff8000001c157808 */ /* 0x000fe40003000000 */
[----:B------:R-:W-:Y:S01]  /*36d0*/  FSEL R9, R29, -INF , P5 ;  /* 0xff8000001d097808 */ /* 0x000fe20002800000 */
[--C-:B------:R-:W-:Y:S01]  /*36e0*/  FFMA.FTZ R11, R52, c[0x0][0x29c], -R50.reuse ;  /* 0x0000a700340b7a23 */ /* 0x100fe20000010832 */
[-C--:B------:R-:W-:Y:S01]  /*36f0*/  HMMA.16816.F32 R24, R168, R166.reuse, RZ ;  /* 0x000000a6a818723c */ /* 0x080fe200000018ff */
[----:B------:R-:W-:Y:S02]  /*3700*/  FSEL R56, R30, -INF , P2 ;  /* 0xff8000001e387808 */ /* 0x000fe40001000000 */
[----:B------:R-:W-:Y:S01]  /*3710*/  MUFU.EX2 R4, R4 ;  /* 0x0000000400047308 */ /* 0x000fe20000000800 */
[----:B------:R-:W-:Y:S01]  /*3720*/  FSEL R54, R31, -INF , P1 ;  /* 0xff8000001f367808 */ /* 0x000fe20000800000 */
[----:B------:R-:W-:Y:S01]  /*3730*/  FFMA.FTZ R21, R21, c[0x0][0x29c], -R51 ;  /* 0x0000a70015157a23 */ /* 0x000fe20000010833 */
[----:B------:R-:W-:Y:S01]  /*3740*/  MOV R58, R15 ;  /* 0x0000000f003a7202 */ /* 0x000fe20000000f00 */
[--C-:B------:R-:W-:Y:S01]  /*3750*/  FFMA.FTZ R15, R59, c[0x0][0x29c], -R50.reuse ;  /* 0x0000a7003b0f7a23 */ /* 0x100fe20000010832 */
[C---:B------:R-:W-:Y:S04]  /*3760*/  HMMA.16816.F32 R28, R160.reuse, R166, RZ ;  /* 0x000000a6a01c723c */ /* 0x040fe800000018ff */
[----:B------:R-:W-:Y:S01]  /*3770*/  IMAD.MOV.U32 R59, RZ, RZ, R13 ;  /* 0x000000ffff3b7224 */ /* 0x000fe200078e000d */
[----:B------:R-:W-:Y:S01]  /*3780*/  MUFU.EX2 R35, R35 ;  /* 0x0000002300237308 */ /* 0x000fe20000000800 */
[--C-:B------:R-:W-:Y:S02]  /*3790*/  FFMA.FTZ R13, R48, c[0x0][0x29c], -R50.reuse ;  /* 0x0000a700300d7a23 */ /* 0x100fe40000010832 */
[-C--:B------:R-:W-:Y:S01]  /*37a0*/  HMMA.16816.F32 R44, R160, R172.reuse, RZ ;  /* 0x000000aca02c723c */ /* 0x080fe200000018ff */
[--C-:B------:R-:W-:Y:S03]  /*37b0*/  FFMA.FTZ R10, R56, c[0x0][0x29c], -R50.reuse ;  /* 0x0000a700380a7a23 */ /* 0x100fe60000010832 */
[----:B------:R-:W-:Y:S01]  /*37c0*/  MOV R56, R49 ;  /* 0x0000003100387202 */ /* 0x000fe20000000f00 */
[----:B------:R-:W-:Y:S02]  /*37d0*/  FFMA.FTZ R19, R9, c[0x0][0x29c], -R51 ;  /* 0x0000a70009137a23 */ /* 0x000fe40000010833 */
[----:B------:R-:W-:Y:S01]  /*37e0*/  FFMA.FTZ R9, R54, c[0x0][0x29c], -R50 ;  /* 0x0000a70036097a23 */ /* 0x000fe20000010832 */
[----:B------:R-:W-:Y:S01]  /*37f0*/  MUFU.EX2 R22, R22 ;  /* 0x0000001600167308 */ /* 0x000fe20000000800 */
[C---:B------:R-:W-:Y:S08]  /*3800*/  HMMA.16816.F32 R48, R168.reuse, R172, RZ ;  /* 0x000000aca830723c */ /* 0x040ff000000018ff */
[-C--:B------:R-:W-:Y:S01]  /*3810*/  HMMA.16816.F32 R52, R168, R174.reuse, RZ ;  /* 0x000000aea834723c */ /* 0x080fe200000018ff */
[----:B------:R-:W-:Y:S06]  /*3820*/  MUFU.EX2 R19, R19 ;  /* 0x0000001300137308 */ /* 0x000fec0000000800 */
[----:B------:R-:W-:Y:S01]  /*3830*/  IMAD.MOV.U32 R171, RZ, RZ, R56 ;  /* 0x000000ffffab7224 */ /* 0x000fe200078e0038 */
[----:B------:R-:W-:Y:S01]  /*3840*/  MOV R169, R59 ;  /* 0x0000003b00a97202 */ /* 0x000fe20000000f00 */
[----:B------:R-:W-:Y:S02]  /*3850*/  IMAD.MOV.U32 R170, RZ, RZ, R57 ;  /* 0x000000ffffaa7224 */ /* 0x000fe400078e0039 */
[----:B------:R-:W-:Y:S01]  /*3860*/  MUFU.EX2 R17, R17 ;  /* 0x0000001100117308 */ /* 0x000fe20000000800 */
[----:B------:R-:W-:Y:S02]  /*3870*/  IMAD.MOV.U32 R168, RZ, RZ, R58 ;  /* 0x000000ffffa87224 */ /* 0x000fe400078e003a */
[----:B------:R-:W-:Y:S07]  /*3880*/  HMMA.16816.F32 R56, R160, R174, RZ ;  /* 0x000000aea038723c */ /* 0x000fee00000018ff */
[----:B------:R-:W-:Y:S01]  /*3890*/  MOV R163, R108 ;  /* 0x0000006c00a37202 */ /* 0x000fe20000000f00 */
[-C--:B------:R-:W-:Y:S01]  /*38a0*/  HMMA.16816.F32 R36, R156, R176.reuse, R36 ;  /* 0x000000b09c24723c */ /* 0x080fe20000001824 */
[----:B------:R-:W1:Y:S04]  /*38b0*/  MUFU.EX2 R169, R169 ;  /* 0x000000a900a97308 */ /* 0x000e680000000800 */
[----:B------:R-:W-:Y:S02]  /*38c0*/  IMAD.MOV.U32 R162, RZ, RZ, R109 ;  /* 0x000000ffffa27224 */ /* 0x000fe400078e006d */
[----:B------:R2:W5:Y:S01]  /*38d0*/  LDL.LU R109, [R1+0x20] ;  /* 0x00002000016d7983 */ /* 0x0005620000300800 */
[C---:B------:R-:W-:Y:S03]  /*38e0*/  HMMA.16816.F32 R40, R180.reuse, R176, R40 ;  /* 0x000000b0b428723c */ /* 0x040fe60000001828 */
[----:B------:R2:W5:Y:S01]  /*38f0*/  LDL.LU R108, [R1+0x1c] ;  /* 0x00001c00016c7983 */ /* 0x0005620000300800 */
[----:B------:R-:W3:Y:S04]  /*3900*/  MUFU.EX2 R168, R168 ;  /* 0x000000a800a87308 */ /* 0x000ee80000000800 */
[-C--:B------:R-:W-:Y:S06]  /*3910*/  HMMA.16816.F32 R24, R180, R178.reuse, R24 ;  /* 0x000000b2b418723c */ /* 0x080fec0000001818 */
[----:B------:R-:W4:Y:S02]  /*3920*/  MUFU.EX2 R170, R170 ;  /* 0x000000aa00aa7308 */ /* 0x000f240000000800 */
[C---:B------:R-:W-:Y:S08]  /*3930*/  HMMA.16816.F32 R28, R156.reuse, R178, R28 ;  /* 0x000000b29c1c723c */ /* 0x040ff0000000181c */
[-C--:B------:R-:W-:Y:S01]  /*3940*/  HMMA.16816.F32 R44, R156, R184.reuse, R44 ;  /* 0x000000b89c2c723c */ /* 0x080fe2000000182c */
[----:B------:R-:W-:Y:S07]  /*3950*/  MUFU.EX2 R21, R21 ;  /* 0x0000001500157308 */ /* 0x000fee0000000800 */
[C---:B------:R-:W-:Y:S08]  /*3960*/  HMMA.16816.F32 R48, R180.reuse, R184, R48 ;  /* 0x000000b8b430723c */ /* 0x040ff00000001830 */
[-C--:B------:R-:W-:Y:S01]  /*3970*/  HMMA.16816.F32 R52, R180, R186.reuse, R52 ;  /* 0x000000bab434723c */ /* 0x080fe20000001834 */
[----:B------:R-:W1:Y:S06]  /*3980*/  MUFU.EX2 R181, R7 ;  /* 0x0000000700b57308 */ /* 0x000e6c0000000800 */
[----:B------:R-:W-:Y:S01]  /*3990*/  IMAD.MOV.U32 R182, RZ, RZ, R162 ;  /* 0x000000ffffb67224 */ /* 0x000fe200078e00a2 */
[----:B------:R-:W-:Y:S01]  /*39a0*/  HMMA.16816.F32 R56, R156, R186, R56 ;  /* 0x000000ba9c38723c */ /* 0x000fe20000001838 */
[----:B------:R-:W1:Y:S02]  /*39b0*/  LDSM.16.M88.4 R156, [R0+0xd080] ;  /* 0x00d08000009c783b */ /* 0x000e640000000200 */
[----:B------:R-:W-:Y:S01]  /*39c0*/  MUFU.EX2 R180, R6 ;  /* 0x0000000600b47308 */ /* 0x000fe20000000800 */
[----:B------:R-:W-:Y:S05]  /*39d0*/  IMAD.MOV.U32 R183, RZ, RZ, R163 ;  /* 0x000000ffffb77224 */ /* 0x000fea00078e00a3 */
[----:B------:R-:W2:Y:S04]  /*39e0*/  LDSM.16.M88.4 R160, [R0+0xd880] ;  /* 0x00d8800000a0783b */ /* 0x000ea80000000200 */
[----:B------:R-:W-:Y:S10]  /*39f0*/  MUFU.EX2 R182, R182 ;  /* 0x000000b600b67308 */ /* 0x000ff40000000800 */
[----:B------:R-:W-:Y:S10]  /*3a00*/  MUFU.EX2 R7, R16 ;  /* 0x0000001000077308 */ /* 0x000ff40000000800 */
[----:B------:R-:W-:Y:S01]  /*3a10*/  MUFU.EX2 R6, R12 ;  /* 0x0000000c00067308 */ /* 0x000fe20000000800 */
[-C--:B-1----:R-:W-:Y:S08]  /*3a20*/  HMMA.16816.F32 R36, R156, R188.reuse, R36 ;  /* 0x000000bc9c24723c */ /* 0x082ff00000001824 */
[C---:B--2---:R-:W-:Y:S08]  /*3a30*/  HMMA.16816.F32 R40, R160.reuse, R188, R40 ;  /* 0x000000bca028723c */ /* 0x044ff00000001828 */
        /* <DEDUP_REMOVED lines=34> */
[-C--:B------:R-:W-:Y:S07]  /*3c60*/  HMMA.16816.F32 R52, R160, R218.reuse, R52 ;  /* 0x000000daa034723c */ /* 0x080fee0000001834 */
[----:B------:R-:W-:Y:S01]  /*3c70*/  IMAD.MOV.U32 R163, RZ, RZ, R171 ;  /* 0x000000ffffa37224 */ /* 0x000fe200078e00ab */
[----:B------:R-:W-:Y:S01]  /*3c80*/  HMMA.16816.F32 R56, R156, R218, R56 ;  /* 0x000000da9c38723c */ /* 0x000fe20000001838 */
[----:B------:R-:W1:Y:S01]  /*3c90*/  LDS R171, [R247.X4+0xf280] ;  /* 0x00f28000f7ab7984 */ /* 0x000e620000004800 */
[----:B------:R2:W-:Y:S02]  /*3ca0*/  MUFU.EX2 R159, R23 ;  /* 0x00000017009f7308 */ /* 0x0005e40000000800 */
[----:B------:R-:W-:Y:S01]  /*3cb0*/  MOV R162, R183 ;  /* 0x000000b700a27202 */ /* 0x000fe20000000f00 */
[----:B------:R-:W3:Y:S07]  /*3cc0*/  LDS R156, [R247.X4+0xf2a0] ;  /* 0x00f2a000f79c7984 */ /* 0x000eee0000004800 */
[----:B------:R1:W-:Y:S10]  /*3cd0*/  MUFU.EX2 R157, R34 ;  /* 0x00000022009d7308 */ /* 0x0003f40000000800 */
[----:B------:R-:W-:Y:S10]  /*3ce0*/  MUFU.EX2 R161, R162 ;  /* 0x000000a200a17308 */ /* 0x000ff40000000800 */
[----:B------:R-:W4:Y:S01]  /*3cf0*/  MUFU.EX2 R162, R163 ;  /* 0x000000a300a27308 */ /* 0x000f220000000800 */
[--C-:B-1----:R-:W-:Y:S09]  /*3d00*/  FADD.FTZ R37, R37, -R171.reuse ;  /* 0x800000ab25257221 */ /* 0x102ff20000010000 */
[----:B------:R-:W1:Y:S01]  /*3d10*/  MUFU.EX2 R163, R32 ;  /* 0x0000002000a37308 */ /* 0x000e620000000800 */
[--C-:B--2---:R-:W-:Y:S02]  /*3d20*/  FADD.FTZ R23, R36, -R171.reuse ;  /* 0x800000ab24177221 */ /* 0x104fe40000010000 */
[C---:B------:R-:W-:Y:S02]  /*3d30*/  FMUL.FTZ R34, R169.reuse, R37 ;  /* 0x00000025a9227220 */ /* 0x040fe40000410000 */
[----:B---3--:R-:W-:Y:S01]  /*3d40*/  FMUL.FTZ R23, R168, R23 ;  /* 0x00000017a8177220 */ /* 0x008fe20000410000 */
[----:B------:R-:W-:Y:S01]  /*3d50*/  F2FP.PACK_AB R168, R169, R168 ;  /* 0x000000a8a9a8723e */ /* 0x000fe200000000ff */
[--C-:B------:R-:W-:Y:S01]  /*3d60*/  FADD.FTZ R30, R30, -R156.reuse ;  /* 0x8000009c1e1e7221 */ /* 0x100fe20000010000 */
[----:B------:R-:W2:Y:S01]  /*3d70*/  LDS R169, [R247.X4+0xf300] ;  /* 0x00f30000f7a97984 */ /* 0x000ea20000004800 */
[--C-:B------:R-:W-:Y:S01]  /*3d80*/  FADD.FTZ R56, R56, -R171.reuse ;  /* 0x800000ab38387221 */ /* 0x100fe20000010000 */
[----:B------:R-:W3:Y:S01]  /*3d90*/  MUFU.EX2 R183, R5 ;  /* 0x0000000500b77308 */ /* 0x000ee20000000800 */
[--C-:B------:R-:W-:Y:S02]  /*3da0*/  FADD.FTZ R57, R57, -R171.reuse ;  /* 0x800000ab39397221 */ /* 0x100fe40000010000 */
[--C-:B------:R-:W-:Y:S02]  /*3db0*/  FADD.FTZ R28, R28, -R171.reuse ;  /* 0x800000ab1c1c7221 */ /* 0x100fe40000010000 */
[--C-:B------:R-:W-:Y:S02]  /*3dc0*/  FADD.FTZ R29, R29, -R171.reuse ;  /* 0x800000ab1d1d7221 */ /* 0x100fe40000010000 */
[----:B------:R-:W-:Y:S01]  /*3dd0*/  FMUL.FTZ R56, R3, R56 ;  /* 0x0000003803387220 */ /* 0x000fe20000410000 */
[C---:B------:R-:W-:Y:S01]  /*3de0*/  F2FP.PACK_AB R3, R2.reuse, R3 ;  /* 0x000000030203723e */ /* 0x040fe200000000ff */
[----:B------:R-:W-:Y:S01]  /*3df0*/  FMUL.FTZ R57, R2, R57 ;  /* 0x0000003902397220 */ /* 0x000fe20000410000 */
[----:B------:R-:W2:Y:S01]  /*3e00*/  MUFU.EX2 R5, R20 ;  /* 0x0000001400057308 */ /* 0x000ea20000000800 */
[--C-:B------:R-:W-:Y:S02]  /*3e10*/  FADD.FTZ R2, R31, -R156.reuse ;  /* 0x8000009c1f027221 */ /* 0x100fe40000010000 */
[--C-:B------:R-:W-:Y:S01]  /*3e20*/  FADD.FTZ R44, R44, -R171.reuse ;  /* 0x800000ab2c2c7221 */ /* 0x100fe20000010000 */
[----:B------:R-:W-:Y:S01]  /*3e30*/  F2FP.PACK_AB R57, R57, R56 ;  /* 0x000000383939723e */ /* 0x000fe200000000ff */
[----:B------:R-:W-:Y:S02]  /*3e40*/  FADD.FTZ R45, R45, -R171 ;  /* 0x800000ab2d2d7221 */ /* 0x000fe40000010000 */
[----:B----4-:R-:W-:Y:S02]  /*3e50*/  FMUL.FTZ R28, R170, R28 ;  /* 0x0000001caa1c7220 */ /* 0x010fe40000410000 */
[C---:B------:R-:W-:Y:S01]  /*3e60*/  FMUL.FTZ R29, R181.reuse, R29 ;  /* 0x0000001db51d7220 */ /* 0x040fe20000410000 */
[----:B------:R-:W4:Y:S01]  /*3e70*/  MUFU.EX2 R158, R33 ;  /* 0x00000021009e7308 */ /* 0x000f220000000800 */
[----:B------:R-:W-:Y:S01]  /*3e80*/  FMUL.FTZ R30, R162, R30 ;  /* 0x0000001ea21e7220 */ /* 0x000fe20000410000 */
[----:B------:R-:W-:Y:S01]  /*3e90*/  F2FP.PACK_AB R181, R181, R170 ;  /* 0x000000aab5b5723e */ /* 0x000fe200000000ff */
[----:B-1----:R-:W-:Y:S01]  /*3ea0*/  FMUL.FTZ R2, R163, R2 ;  /* 0x00000002a3027220 */ /* 0x002fe20000410000 */
[----:B------:R-:W-:Y:S01]  /*3eb0*/  F2FP.PACK_AB R29, R29, R28 ;  /* 0x0000001c1d1d723e */ /* 0x000fe200000000ff */
[----:B------:R-:W-:Y:S01]  /*3ec0*/  FMUL.FTZ R44, R180, R44 ;  /* 0x0000002cb42c7220 */ /* 0x000fe20000410000 */
[----:B------:R-:W-:Y:S01]  /*3ed0*/  F2FP.PACK_AB R170, R34, R23 ;  /* 0x0000001722aa723e */ /* 0x000fe200000000ff */
[----:B---3--:R-:W-:Y:S01]  /*3ee0*/  FMUL.FTZ R45, R183, R45 ;  /* 0x0000002db72d7220 */ /* 0x008fe20000410000 */
[----:B------:R-:W-:Y:S01]  /*3ef0*/  F2FP.PACK_AB R2, R2, R30 ;  /* 0x0000001e0202723e */ /* 0x000fe200000000ff */
[--C-:B------:R-:W-:Y:S01]  /*3f00*/  FADD.FTZ R171, R38, -R156.reuse ;  /* 0x8000009c26ab7221 */ /* 0x100fe20000010000 */
[----:B------:R-:W-:Y:S01]  /*3f10*/  MUFU.EX2 R28, R15 ;  /* 0x0000000f001c7308 */ /* 0x000fe20000000800 */
[--C-:B------:R-:W-:Y:S01]  /*3f20*/  FADD.FTZ R46, R46, -R156.reuse ;  /* 0x8000009c2e2e7221 */ /* 0x100fe20000010000 */
[----:B------:R-:W-:Y:S01]  /*3f30*/  F2FP.PACK_AB R45, R45, R44 ;  /* 0x0000002c2d2d723e */ /* 0x000fe200000000ff */
[--C-:B------:R-:W-:Y:S01]  /*3f40*/  FADD.FTZ R44, R39, -R156.reuse ;  /* 0x8000009c272c7221 */ /* 0x100fe20000010000 */
[----:B------:R-:W1:Y:S01]  /*3f50*/  LDS R30, [R247.X4+0xf320] ;  /* 0x00f32000f71e7984 */ /* 0x000e620000004800 */
[--C-:B------:R-:W-:Y:S01]  /*3f60*/  FADD.FTZ R47, R47, -R156.reuse ;  /* 0x8000009c2f2f7221 */ /* 0x100fe20000010000 */
[----:B------:R-:W-:Y:S01]  /*3f70*/  F2FP.PACK_AB R183, R183, R180 ;  /* 0x000000b4b7b7723e */ /* 0x000fe200000000ff */
[----:B------:R-:W-:Y:S01]  /*3f80*/  FMUL.FTZ R171, R182, R171 ;  /* 0x000000abb6ab7220 */ /* 0x000fe20000410000 */
[C---:B------:R-:W-:Y:S01]  /*3f90*/  F2FP.PACK_AB R182, R161.reuse, R182 ;  /* 0x000000b6a1b6723e */ /* 0x040fe200000000ff */
[----:B------:R-:W-:Y:S01]  /*3fa0*/  FMUL.FTZ R44, R161, R44 ;  /* 0x0000002ca12c7220 */ /* 0x000fe20000410000 */
[----:B------:R-:W3:Y:S01]  /*3fb0*/  MUFU.EX2 R31, R14 ;  /* 0x0000000e001f7308 */ /* 0x000ee20000000800 */
[----:B--2---:R-:W-:Y:S01]  /*3fc0*/  FMUL.FTZ R46, R5, R46 ;  /* 0x0000002e052e7220 */ /* 0x004fe20000410000 */
[----:B------:R-:W-:Y:S01]  /*3fd0*/  F2FP.PACK_AB R180, R163, R162 ;  /* 0x000000a2a3b4723e */ /* 0x000fe200000000ff */
[----:B------:R-:W-:Y:S01]  /*3fe0*/  FMUL.FTZ R47, R7, R47 ;  /* 0x0000002f072f7220 */ /* 0x000fe20000410000 */
[----:B------:R-:W-:Y:S01]  /*3ff0*/  STS [R238+0xf480], R168 ;  /* 0x00f480a8ee007388 */ /* 0x000fe20000000800 */
[--C-:B------:R-:W-:Y:S01]  /*4000*/  FADD.FTZ R25, R25, -R169.reuse ;  /* 0x800000a919197221 */ /* 0x100fe20000010000 */
[----:B------:R-:W-:Y:S01]  /*4010*/  F2FP.PACK_AB R171, R44, R171 ;  /* 0x000000ab2cab723e */ /* 0x000fe200000000ff */
[--C-:B------:R-:W-:Y:S01]  /*4020*/  FADD.FTZ R24, R24, -R169.reuse ;  /* 0x800000a918187221 */ /* 0x100fe20000010000 */
[----:B------:R-:W-:Y:S01]  /*4030*/  STS [R238+0xf880], R182 ;  /* 0x00f880b6ee007388 */ /* 0x000fe20000000800 */
[--C-:B------:R-:W-:Y:S01]  /*4040*/  FADD.FTZ R58, R58, -R156.reuse ;  /* 0x8000009c3a3a7221 */ /* 0x100fe20000010000 */
[----:B------:R-:W-:Y:S01]  /*4050*/  F2FP.PACK_AB R47, R47, R46 ;  /* 0x0000002e2f2f723e */ /* 0x000fe200000000ff */
[----:B------:R-:W-:Y:S01]  /*4060*/  FADD.FTZ R59, R59, -R156 ;  /* 0x8000009c3b3b7221 */ /* 0x000fe20000010000 */
[----:B------:R1:W-:Y:S01]  /*4070*/  STS [R236], R181 ;  /* 0x000000b5ec007388 */ /* 0x0003e20000000800 */
[----:B----4-:R-:W-:Y:S01]  /*4080*/  FMUL.FTZ R25, R158, R25 ;  /* 0x000000199e197220 */ /* 0x010fe20000410000 */
[----:B------:R-:W-:Y:S01]  /*4090*/  MUFU.EX2 R156, R13 ;  /* 0x0000000d009c7308 */ /* 0x000fe20000000800 */
[----:B------:R-:W-:Y:S01]  /*40a0*/  FMUL.FTZ R24, R157, R24 ;  /* 0x000000189d187220 */ /* 0x000fe20000410000 */
[----:B------:R-:W-:Y:S01]  /*40b0*/  STS [R236+0x400], R180 ;  /* 0x000400b4ec007388 */ /* 0x000fe20000000800 */
[--C-:B------:R-:W-:Y:S01]  /*40c0*/  FADD.FTZ R46, R41, -R169.reuse ;  /* 0x800000a9292e7221 */ /* 0x100fe20000010000 */
[----:B------:R-:W-:Y:S01]  /*40d0*/  F2FP.PACK_AB R41, R35, R4 ;  /* 0x000000042329723e */ /* 0x000fe200000000ff */
[----:B------:R-:W-:Y:S01]  /*40e0*/  FMUL.FTZ R58, R6, R58 ;  /* 0x0000003a063a7220 */ /* 0x000fe20000410000 */
[----:B------:R-:W-:Y:S01]  /*40f0*/  F2FP.PACK_AB R25, R25, R24 ;  /* 0x000000181919723e */ /* 0x000fe200000000ff */
[----:B------:R-:W-:Y:S01]  /*4100*/  FMUL.FTZ R59, R8, R59 ;  /* 0x0000003b083b7220 */ /* 0x000fe20000410000 */
[----:B------:R-:W-:Y:S01]  /*4110*/  F2FP.PACK_AB R157, R158, R157 ;  /* 0x0000009d9e9d723e */ /* 0x000fe200000000ff */
[--C-:B------:R-:W-:Y:S01]  /*4120*/  FADD.FTZ R48, R48, -R169.reuse ;  /* 0x800000a930307221 */ /* 0x100fe20000010000 */
[----:B------:R-:W2:Y:S01]  /*4130*/  MUFU.EX2 R44, R11 ;  /* 0x0000000b002c7308 */ /* 0x000ea20000000800 */
[--C-:B------:R-:W-:Y:S01]  /*4140*/  FADD.FTZ R49, R49, -R169.reuse ;  /* 0x800000a931317221 */ /* 0x100fe20000010000 */
[----:B------:R4:W-:Y:S01]  /*4150*/  STS [R238+0x10480], R41 ;  /* 0x01048029ee007388 */ /* 0x0009e20000000800 */
[----:B------:R-:W-:Y:S01]  /*4160*/  FMUL.FTZ R48, R159, R48 ;  /* 0x000000309f307220 */ /* 0x000fe20000410000 */
[----:B------:R-:W-:Y:S01]  /*4170*/  F2FP.PACK_AB R59, R59, R58 ;  /* 0x0000003a3b3b723e */ /* 0x000fe200000000ff */
[----:B------:R-:W-:Y:S01]  /*4180*/  FMUL.FTZ R49, R22, R49 ;  /* 0x0000003116317220 */ /* 0x000fe20000410000 */
[----:B------:R-:W-:Y:S01]  /*4190*/  F2FP.PACK_AB R5, R7, R5 ;  /* 0x000000050705723e */ /* 0x000fe200000000ff */
[--C-:B------:R-:W-:Y:S01]  /*41a0*/  FADD.FTZ R40, R40, -R169.reuse ;  /* 0x800000a928287221 */ /* 0x100fe20000010000 */
[----:B------:R-:W-:Y:S01]  /*41b0*/  F2FP.PACK_AB R7, R8, R6 ;  /* 0x000000060807723e */ /* 0x000fe200000000ff */
[--C-:B------:R-:W-:Y:S01]  /*41c0*/  FADD.FTZ R58, R53, -R169.reuse ;  /* 0x800000a9353a7221 */ /* 0x100fe20000010000 */
[----:B------:R-:W-:Y:S01]  /*41d0*/  MUFU.EX2 R56, R10 ;  /* 0x0000000a00387308 */ /* 0x000fe20000000800 */
[----:B------:R-:W-:Y:S01]  /*41e0*/  FMUL.FTZ R40, R4, R40 ;  /* 0x0000002804287220 */ /* 0x000fe20000410000 */
[----:B------:R-:W-:Y:S01]  /*41f0*/  F2FP.PACK_AB R159, R22, R159 ;  /* 0x0000009f169f723e */ /* 0x000fe200000000ff */
[----:B------:R-:W-:Y:S01]  /*4200*/  FMUL.FTZ R46, R35, R46 ;  /* 0x0000002e232e7220 */ /* 0x000fe20000410000 */
[C---:B------:R-:W-:Y:S01]  /*4210*/  F2FP.PACK_AB R53, R19.reuse, R21 ;  /* 0x000000151335723e */ /* 0x040fe200000000ff */
[----:B------:R-:W-:Y:S02]  /*4220*/  FADD.FTZ R52, R52, -R169 ;  /* 0x800000a934347221 */ /* 0x000fe40000010000 */
[----:B------:R-:W-:Y:S01]  /*4230*/  FMUL.FTZ R169, R19, R58 ;  /* 0x0000003a13a97220 */ /* 0x000fe20000410000 */
[----:B------:R-:W-:Y:S01]  /*4240*/  F2FP.PACK_AB R58, R49, R48 ;  /* 0x00000030313a723e */ /* 0x000fe200000000ff */
[--C-:B-1----:R-:W-:Y:S01]  /*4250*/  FADD.FTZ R181, R42, -R30.reuse ;  /* 0x8000001e2ab57221 */ /* 0x102fe20000010000 */
[----:B------:R-:W4:Y:S01]  /*4260*/  MUFU.EX2 R24, R9 ;  /* 0x0000000900187308 */ /* 0x000f220000000800 */
[----:B------:R-:W-:Y:S01]  /*4270*/  F2FP.PACK_AB R49, R17, R18 ;  /* 0x000000121131723e */ /* 0x000fe200000000ff */
[--C-:B------:R-:W-:Y:S01]  /*4280*/  FADD.FTZ R42, R43, -R30.reuse ;  /* 0x8000001e2b2a7221 */ /* 0x100fe20000010000 */
[----:B------:R-:W-:Y:S01]  /*4290*/  F2FP.PACK_AB R40, R46, R40 ;  /* 0x000000282e28723e */ /* 0x000fe200000000ff */
[--C-:B------:R-:W-:Y:S01]  /*42a0*/  FADD.FTZ R43, R26, -R30.reuse ;  /* 0x8000001e1a2b7221 */ /* 0x100fe20000010000 */
[----:B---3--:R-:W-:Y:S01]  /*42b0*/  F2FP.PACK_AB R46, R31, R28 ;  /* 0x0000001c1f2e723e */ /* 0x008fe200000000ff */
[----:B------:R-:W-:Y:S01]  /*42c0*/  STS [R238+0x10880], R49 ;  /* 0x01088031ee007388 */ /* 0x000fe20000000800 */
[----:B--2---:R-:W-:Y:S01]  /*42d0*/  F2FP.PACK_AB R48, R44, R156 ;  /* 0x0000009c2c30723e */ /* 0x004fe200000000ff */
[----:B------:R-:W-:Y:S02]  /*42e0*/  FMUL.FTZ R42, R17, R42 ;  /* 0x0000002a112a7220 */ /* 0x000fe40000410000 */
[----:B------:R-:W-:Y:S01]  /*42f0*/  STS [R236+0x1000], R157 ;  /* 0x0010009dec007388 */ /* 0x000fe20000000800 */
[--C-:B------:R-:W-:Y:S02]  /*4300*/  FADD.FTZ R26, R27, -R30.reuse ;  /* 0x8000001e1b1a7221 */ /* 0x100fe40000010000 */
[----:B------:R-:W-:Y:S01]  /*4310*/  FMUL.FTZ R181, R18, R181 ;  /* 0x000000b512b57220 */ /* 0x000fe20000410000 */
[----:B------:R-:W-:Y:S01]  /*4320*/  STS [R236+0x1400], R46 ;  /* 0x0014002eec007388 */ /* 0x000fe20000000800 */
[----:B------:R-:W-:Y:S02]  /*4330*/  FMUL.FTZ R43, R28, R43 ;  /* 0x0000002b1c2b7220 */ /* 0x000fe40000410000 */
[----:B------:R-:W-:Y:S01]  /*4340*/  FMUL.FTZ R26, R31, R26 ;  /* 0x0000001a1f1a7220 */ /* 0x000fe20000410000 */
[----:B------:R-:W-:Y:S01]  /*4350*/  STS [R238+0x11480], R183 ;  /* 0x011480b7ee007388 */ /* 0x000fe20000000800 */
[----:B------:R-:W-:Y:S01]  /*4360*/  F2FP.PACK_AB R181, R42, R181 ;  /* 0x000000b52ab5723e */ /* 0x000fe200000000ff */
[--C-:B------:R-:W-:Y:S02]  /*4370*/  FADD.FTZ R51, R51, -R30.reuse ;  /* 0x8000001e33337221 */ /* 0x100fe40000010000 */
[----:B------:R-:W-:Y:S01]  /*4380*/  STS [R238+0x11880], R5 ;  /* 0x01188005ee007388 */ /* 0x000fe20000000800 */
[----:B------:R-:W-:Y:S01]  /*4390*/  F2FP.PACK_AB R43, R26, R43 ;  /* 0x0000002b1a2b723e */ /* 0x000fe200000000ff */
[--C-:B------:R-:W-:Y:S01]  /*43a0*/  FADD.FTZ R27, R54, -R30.reuse ;  /* 0x8000001e361b7221 */ /* 0x100fe20000010000 */
[----:B----4-:R-:W-:Y:S01]  /*43b0*/  F2FP.PACK_AB R41, R24, R56 ;  /* 0x000000381829723e */ /* 0x010fe200000000ff */
[----:B------:R1:W-:Y:S01]  /*43c0*/  STS [R236+0x2000], R3 ;  /* 0x00200003ec007388 */ /* 0x0003e20000000800 */
[--C-:B------:R-:W-:Y:S02]  /*43d0*/  FADD.FTZ R55, R55, -R30.reuse ;  /* 0x8000001e37377221 */ /* 0x100fe40000010000 */
[----:B------:R-:W-:Y:S01]  /*43e0*/  FMUL.FTZ R44, R44, R51 ;  /* 0x000000332c2c7220 */ /* 0x000fe20000410000 */
[----:B------:R-:W-:Y:S01]  /*43f0*/  STS [R236+0x2400], R7 ;  /* 0x00240007ec007388 */ /* 0x000fe20000000800 */
[----:B------:R-:W-:Y:S02]  /*4400*/  FMUL.FTZ R52, R21, R52 ;  /* 0x0000003415347220 */ /* 0x000fe40000410000 */
[----:B------:R-:W-:Y:S01]  /*4410*/  FMUL.FTZ R27, R56, R27 ;  /* 0x0000001b381b7220 */ /* 0x000fe20000410000 */
[----:B------:R-:W-:Y:S01]  /*4420*/  STS [R238+0x12480], R159 ;  /* 0x0124809fee007388 */ /* 0x000fe20000000800 */
[----:B------:R-:W-:Y:S01]  /*4430*/  FMUL.FTZ R24, R24, R55 ;  /* 0x0000003718187220 */ /* 0x000fe20000410000 */
[----:B------:R-:W-:Y:S02]  /*4440*/  F2FP.PACK_AB R169, R169, R52 ;  /* 0x00000034a9a9723e */ /* 0x000fe400000000ff */
[----:B------:R-:W-:Y:S04]  /*4450*/  STS [R238+0x12880], R48 ;  /* 0x01288030ee007388 */ /* 0x000fe80000000800 */
[----:B------:R-:W-:Y:S04]  /*4460*/  STS [R236+0x3000], R53 ;  /* 0x00300035ec007388 */ /* 0x000fe80000000800 */
[----:B------:R-:W-:Y:S04]  /*4470*/  STS [R236+0x3400], R41 ;  /* 0x00340029ec007388 */ /* 0x000fe80000000800 */
[----:B------:R-:W-:Y:S01]  /*4480*/  BAR.SYNC.DEFER_BLOCKING 0x0 ;  /* 0x0000000000007b1d */ /* 0x000fe20000010000 */
[----:B-1----:R-:W-:Y:S04]  /*4490*/  FADD.FTZ R3, R50, -R30 ;  /* 0x8000001e32037221 */ /* 0x002fe80000010000 */
[----:B------:R-:W-:Y:S05]  /*44a0*/  FMUL.FTZ R3, R156, R3 ;  /* 0x000000039c037220 */ /* 0x000fea0000410000 */
[----:B------:R-:W-:Y:S01]  /*44b0*/  F2FP.PACK_AB R3, R44, R3 ;  /* 0x000000032c03723e */ /* 0x000fe200000000ff */
[----:B------:R-:W-:Y:S04]  /*44c0*/  STS [R238+0x13480], R170 ;  /* 0x013480aaee007388 */ /* 0x000fe80000000800 */
[----:B------:R1:W-:Y:S04]  /*44d0*/  STS [R238+0x13880], R171 ;  /* 0x013880abee007388 */ /* 0x0003e80000000800 */
[----:B------:R2:W-:Y:S04]  /*44e0*/  STS [R236+0x4400], R2 ;  /* 0x00440002ec007388 */ /* 0x0005e80000000800 */
[----:B------:R-:W-:Y:S04]  /*44f0*/  STS [R236+0x4000], R29 ;  /* 0x0040001dec007388 */ /* 0x000fe80000000800 */
[----:B------:R-:W-:Y:S04]  /*4500*/  STS [R238+0x14480], R40 ;  /* 0x01448028ee007388 */ /* 0x000fe80000000800 */
[----:B------:R-:W-:Y:S04]  /*4510*/  STS [R238+0x14880], R181 ;  /* 0x014880b5ee007388 */ /* 0x000fe80000000800 */
[----:B------:R-:W-:Y:S04]  /*4520*/  STS [R236+0x5000], R25 ;  /* 0x00500019ec007388 */ /* 0x000fe80000000800 */
[----:B------:R-:W-:Y:S01]  /*4530*/  STS [R236+0x5400], R43 ;  /* 0x0054002bec007388 */ /* 0x000fe20000000800 */
[----:B-1----:R-:W-:Y:S03]  /*4540*/  F2FP.PACK_AB R171, R24, R27 ;  /* 0x0000001b18ab723e */ /* 0x002fe600000000ff */
[----:B------:R-:W-:Y:S01]  /*4550*/  STS [R238+0x15480], R45 ;  /* 0x0154802dee007388 */ /* 0x000fe20000000800 */
[----:B--2---:R-:W-:Y:S03]  /*4560*/  SHF.L.U32 R2, R232, 0x1, RZ ;  /* 0x00000001e8027819 */ /* 0x004fe600000006ff */
        /* <DEDUP_REMOVED lines=59> */
[C---:B------:R-:W-:Y:S08]  /*4920*/  HMMA.16816.F32 R88, R40.reuse, R50, R88 ;  /* 0x000000322858723c */ /* 0x040ff00000001858 */
[-C--:B--2---:R-:W-:Y:S08]  /*4930*/  HMMA.16816.F32 R92, R40, R56.reuse, R92 ;  /* 0x00000038285c723c */ /* 0x084ff0000000185c */
[C---:B------:R-:W-:Y:S08]  /*4940*/  HMMA.16816.F32 R96, R24.reuse, R56, R96 ;  /* 0x000000381860723c */ /* 0x040ff00000001860 */
[-C--:B------:R-:W-:Y:S08]  /*4950*/  HMMA.16816.F32 R100, R24, R58.reuse, R100 ;  /* 0x0000003a1864723c */ /* 0x080ff00000001864 */
[----:B------:R-:W-:Y:S08]  /*4960*/  HMMA.16816.F32 R104, R40, R58, R104 ;  /* 0x0000003a2868723c */ /* 0x000ff00000001868 */
[-C--:B------:R-:W-:Y:S08]  /*4970*/  HMMA.16816.F32 R60, R168, R180.reuse, R60 ;  /* 0x000000b4a83c723c */ /* 0x080ff0000000183c */
[C---:B------:R-:W-:Y:S08]  /*4980*/  HMMA.16816.F32 R64, R160.reuse, R180, R64 ;  /* 0x000000b4a040723c */ /* 0x040ff00000001840 */
[-C--:B------:R-:W-:Y:S01]  /*4990*/  HMMA.16816.F32 R68, R160, R182.reuse, R68 ;  /* 0x000000b6a044723c */ /* 0x080fe20000001844 */
[----:B------:R1:W2:Y:S06]  /*49a0*/  LDSM.16.MT88.2 R2, [R227] ;  /* 0x00000000e302783b */ /* 0x0002ac0000004100 */
[----:B------:R1:W4:Y:S01]  /*49b0*/  LDSM.16.MT88.2 R48, [R227+0x2000] ;  /* 0x00200000e330783b */ /* 0x0003220000004100 */
[C---:B------:R-:W-:Y:S05]  /*49c0*/  HMMA.16816.F32 R72, R168.reuse, R182, R72 ;  /* 0x000000b6a848723c */ /* 0x040fea0000001848 */
[----:B------:R1:W5:Y:S03]  /*49d0*/  LDL.64 R182, [R1] ;  /* 0x0000000001b67983 */ /* 0x0003660000100a00 */
[-C--:B------:R-:W-:Y:S03]  /*49e0*/  HMMA.16816.F32 R76, R168, R28.reuse, R76 ;  /* 0x0000001ca84c723c */ /* 0x080fe6000000184c */
[----:B------:R1:W1:Y:S05]  /*49f0*/  LDSM.16.MT88.2 R50, [R227+0x4000] ;  /* 0x00400000e332783b */ /* 0x00026a0000004100 */
[C---:B------:R-:W-:Y:S01]  /*4a00*/  HMMA.16816.F32 R80, R160.reuse, R28, R80 ;  /* 0x0000001ca050723c */ /* 0x040fe20000001850 */
[----:B------:R1:W1:Y:S06]  /*4a10*/  LDSM.16.MT88.2 R56, [R227+0x400] ;  /* 0x00040000e338783b */ /* 0x00026c0000004100 */
[----:B------:R1:W1:Y:S01]  /*4a20*/  LDSM.16.MT88.2 R58, [R227+0x2400] ;  /* 0x00240000e33a783b */ /* 0x0002620000004100 */
[-C--:B------:R-:W-:Y:S05]  /*4a30*/  HMMA.16816.F32 R84, R160, R30.reuse, R84 ;  /* 0x0000001ea054723c */ /* 0x080fea0000001854 */
[----:B------:R1:W1:Y:S03]  /*4a40*/  LDSM.16.MT88.2 R180, [R227+0x4400] ;  /* 0x00440000e3b4783b */ /* 0x0002660000004100 */
[C---:B------:R-:W-:Y:S03]  /*4a50*/  HMMA.16816.F32 R88, R168.reuse, R30, R88 ;  /* 0x0000001ea858723c */ /* 0x040fe60000001858 */
[----:B------:R1:W1:Y:S05]  /*4a60*/  LDSM.16.M88.4 R40, [R226] ;  /* 0x00000000e228783b */ /* 0x00026a0000000200 */
[-C--:B---3--:R-:W-:Y:S03]  /*4a70*/  HMMA.16816.F32 R92, R168, R44.reuse, R92 ;  /* 0x0000002ca85c723c */ /* 0x088fe6000000185c */
[----:B------:R3:W1:Y:S05]  /*4a80*/  LDSM.16.M88.4 R24, [R226+0x1000] ;  /* 0x00100000e218783b */ /* 0x00066a0000000200 */
[C---:B------:R-:W-:Y:S03]  /*4a90*/  HMMA.16816.F32 R96, R160.reuse, R44, R96 ;  /* 0x0000002ca060723c */ /* 0x040fe60000001860 */
[----:B------:R3:W1:Y:S05]  /*4aa0*/  LDSM.16.M88.4 R52, [R225] ;  /* 0x00000000e134783b */ /* 0x00066a0000000200 */
[-C--:B------:R-:W-:Y:S03]  /*4ab0*/  HMMA.16816.F32 R100, R160, R46.reuse, R100 ;  /* 0x0000002ea064723c */ /* 0x080fe60000001864 */
[----:B------:R3:W1:Y:S05]  /*4ac0*/  LDSM.16.M88.4 R156, [R225+0x1000] ;  /* 0x00100000e19c783b */ /* 0x00066a0000000200 */
[----:B------:R-:W-:Y:S01]  /*4ad0*/  HMMA.16816.F32 R104, R168, R46, R104 ;  /* 0x0000002ea868723c */ /* 0x000fe20000001868 */
[----:B------:R-:W-:-:S07]  /*4ae0*/  @P0 BRA `(.L_x_458) ;  /* 0x0000024000000947 */ /* 0x000fce0003800000 */
[C---:B--2-4-:R-:W-:Y:S01]  /*4af0*/  LOP3.LUT P5, RZ, R246.reuse, 0x1, RZ, 0xc0, !PT ;  /* 0x00000001f6ff7812 */ /* 0x054fe200078ac0ff */
[----:B------:R-:W2:Y:S01]  /*4b00*/  LDL.64 R32, [R1+0x10] ;  /* 0x0000100001207983 */ /* 0x000ea20000100a00 */
[C---:B------:R-:W-:Y:S01]  /*4b10*/  LOP3.LUT P4, RZ, R246.reuse, 0x2, RZ, 0xc0, !PT ;  /* 0x00000002f6ff7812 */ /* 0x040fe2000788c0ff */
[----:B------:R-:W-:Y:S01]  /*4b20*/  USHF.R.S32.HI UR21, URZ, 0x1f, UR16 ;  /* 0x0000001f3f157899 */ /* 0x000fe20008011410 */
[----:B------:R-:W-:Y:S01]  /*4b30*/  LOP3.LUT P2, RZ, R246, 0x4, RZ, 0xc0, !PT ;  /* 0x00000004f6ff7812 */ /* 0x000fe2000784c0ff */
[----:B------:R-:W4:Y:S01]  /*4b40*/  LDL.64 R36, [R1+0x8] ;  /* 0x0000080001247983 */ /* 0x000f220000100a00 */
[----:B------:R-:W-:Y:S02]  /*4b50*/  ULDC.64 UR6, c[0x0][0x208] ;  /* 0x0000820000067ab9 */ /* 0x000fe40000000a00 */
[----:B------:R-:W-:Y:S02]  /*4b60*/  UIMAD UR21, UR21, UR6, URZ ;  /* 0x00000006151572a4 */ /* 0x000fe4000f8e023f */
[----:B------:R-:W-:Y:S02]  /*4b70*/  UIMAD.WIDE.U32 UR22, UR16, UR6, URZ ;  /* 0x00000006101672a5 */ /* 0x000fe4000f8e003f */
[----:B------:R-:W-:Y:S02]  /*4b80*/  UIMAD UR21, UR16, UR7, UR21 ;  /* 0x00000007101572a4 */ /* 0x000fe4000f8e0215 */
[----:B------:R-:W-:Y:S02]  /*4b90*/  USHF.L.U32 UR6, UR16, 0x6, URZ ;  /* 0x0000000610067899 */ /* 0x000fe4000800063f */
[----:B------:R-:W-:Y:S01]  /*4ba0*/  UIADD3 UR21, UR23, UR21, URZ ;  /* 0x0000001517157290 */ /* 0x000fe2000fffe03f */
[----:B------:R-:W-:Y:S01]  /*4bb0*/  IMAD.U32 R7, RZ, RZ, UR22 ;  /* 0x00000016ff077e24 */ /* 0x000fe2000f8e00ff */
[----:B------:R-:W-:Y:S01]  /*4bc0*/  UIADD3 UR7, -UR6, UR18, URZ ;  /* 0x0000001206077290 */ /* 0x000fe2000fffe13f */
[----:B------:R-:W-:Y:S03]  /*4bd0*/  IMAD.U32 R5, RZ, RZ, UR22 ;  /* 0x00000016ff057e24 */ /* 0x000fe6000f8e00ff */
[----:B------:R-:W-:Y:S01]  /*4be0*/  LEA R6, P1, R7, R240, 0x6 ;  /* 0x000000f007067211 */ /* 0x000fe200078230ff */
[----:B------:R-:W-:Y:S01]  /*4bf0*/  IMAD.U32 R4, RZ, RZ, UR21 ;  /* 0x00000015ff047e24 */ /* 0x000fe2000f8e00ff */
[----:B------:R-:W-:Y:S02]  /*4c00*/  IADD3 R7, P0, R248, UR6, RZ ;  /* 0x00000006f8077c10 */ /* 0x000fe4000ff1e0ff */
[C---:B--2---:R-:W-:Y:S02]  /*4c10*/  ISETP.GE.OR P5, PT, R32.reuse, UR7, !P5 ;  /* 0x0000000720007c0c */ /* 0x044fe4000efa6670 */
[----:B------:R-:W-:Y:S02]  /*4c20*/  ISETP.GE.OR P4, PT, R32, UR7, !P4 ;  /* 0x0000000720007c0c */ /* 0x000fe4000e786670 */
[----:B----4-:R-:W-:Y:S01]  /*4c30*/  LEA.HI.X R9, R5, R37, R4, 0x6, P1 ;  /* 0x0000002505097211 */ /* 0x010fe200008f3404 */
[----:B------:R-:W-:Y:S01]  /*4c40*/  IMAD.U32 R5, RZ, RZ, UR6 ;  /* 0x00000006ff057e24 */ /* 0x000fe2000f8e00ff */
[----:B------:R-:W-:Y:S02]  /*4c50*/  LEA R8, P1, R6, c[0x0][0x1f0], 0x1 ;  /* 0x00007c0006087a11 */ /* 0x000fe400078208ff */
[----:B------:R-:W-:Y:S02]  /*4c60*/  ISETP.GE.OR P2, PT, R32, UR7, !P2 ;  /* 0x0000000720007c0c */ /* 0x000fe4000d746670 */
[----:B------:R-:W-:Y:S02]  /*4c70*/  LEA.HI.X R9, R6, c[0x0][0x1f4], R9, 0x1, P1 ;  /* 0x00007d0006097a11 */ /* 0x000fe400008f0c09 */
[----:B------:R-:W-:Y:S02]  /*4c80*/  LEA.HI.X.SX32 R4, R5, R244, 0x1, P0 ;  /* 0x000000f405047211 */ /* 0x000fe400000f0eff */
[C---:B------:R-:W-:Y:S01]  /*4c90*/  LEA R10, P0, R7.reuse, c[0x0][0x280], 0x2 ;  /* 0x0000a000070a7a11 */ /* 0x040fe200078010ff */
[----:B------:R-:W-:Y:S01]  /*4ca0*/  @!PT LDS RZ, [RZ] ;  /* 0x00000000fffff984 */ /* 0x000fe20000000800 */
[----:B------:R-:W-:Y:S01]  /*4cb0*/  @!PT LDS RZ, [RZ] ;  /* 0x00000000fffff984 */ /* 0x000fe20000000800 */
[----:B------:R-:W-:Y:S01]  /*4cc0*/  @!PT LDS RZ, [RZ] ;  /* 0x00000000fffff984 */ /* 0x000fe20000000800 */
[----:B------:R2:W-:Y:S03]  /*4cd0*/  LDGSTS.E.BYPASS.LTC128B.128 [R237+0xc080], [R8.64], !P5 ;  /* 0x0c08000008ed7fae */ /* 0x0005e6000e901d4e */
[----:B------:R-:W-:Y:S01]  /*4ce0*/  LEA.HI.X R11, R7, c[0x0][0x284], R4, 0x2, P0 ;  /* 0x0000a100070b7a11 */ /* 0x000fe200000f1404 */
[----:B------:R2:W-:Y:S01]  /*4cf0*/  LDGSTS.E.BYPASS.LTC128B.128 [R237+0xd080], [R8.64+0x40], !P4 ;  /* 0x0d08004008ed7fae */ /* 0x0005e2000e101d4e */
[----:B-----5:R-:W-:Y:S03]  /*4d00*/  @!P3 IMAD.SHL.U32 R4, R182, 0x10, RZ ;  /* 0x00000010b604b824 */ /* 0x020fe600078e00ff */
[----:B------:R2:W-:Y:S04]  /*4d10*/  LDGSTS.E.BYPASS.LTC128B.128 [R237+0xe080], [R8.64+0x80], !P2 ;  /* 0x0e08008008ed7fae */ /* 0x0005e8000d101d4e */
[----:B------:R2:W-:Y:S02]  /*4d20*/  @!P3 LDGSTS.E.BYPASS.LTC128B.128 [R4+0xf280], [R10.64] ;  /* 0x0f2800000a04bfae */ /* 0x0005e4000b901d4e */
.L_x_458:
[-C--:B-12-4-:R-:W-:Y:S01]  /*4d30*/  HMMA.16816.F32 R4, R40, R2.reuse, RZ ;  /* 0x000000022804723c */ /* 0x096fe200000018ff */
[----:B------:R-:W-:Y:S01]  /*4d40*/  LDSM.16.M88.4 R28, [R224] ;  /* 0x00000000e01c783b */ /* 0x000fe20000000200 */
[----:B------:R-:W-:Y:S02]  /*4d50*/  ULDC.64 UR6, c[0x0][0x238] ;  /* 0x00008e0000067ab9 */ /* 0x000fe40000000a00 */
[----:B------:R-:W-:Y:S01]  /*4d60*/  USHF.R.S32.HI UR21, URZ, 0x1f, UR10 ;  /* 0x0000001f3f157899 */ /* 0x000fe2000801140a */
[----:B------:R-:W-:Y:S01]  /*4d70*/  LDSM.16.M88.4 R32, [R224+0x1000] ;  /* 0x00100000e020783b */ /* 0x000fe20000000200 */
[----:B------:R-:W-:Y:S02]  /*4d80*/  UIMAD UR22, UR20, 0x1800, URZ ;  /* 0x00001800141678a4 */ /* 0x000fe4000f8e023f */
[C---:B------:R-:W-:Y:S01]  /*4d90*/  HMMA.16816.F32 R8, R24.reuse, R2, RZ ;  /* 0x000000021808723c */ /* 0x040fe200000018ff */
[----:B------:R-:W1:Y:S01]  /*4da0*/  LDSM.16.MT88.2 R2, [R227+0x800] ;  /* 0x00080000e302783b */ /* 0x000e620000004100 */
[----:B------:R-:W-:Y:S02]  /*4db0*/  UIMAD UR21, UR21, UR6, URZ ;  /* 0x00000006151572a4 */ /* 0x000fe4000f8e023f */
[----:B------:R-:W-:Y:S01]  /*4dc0*/  USHF.R.S32.HI UR20, URZ, 0x1f, UR11 ;  /* 0x0000001f3f147899 */ /* 0x000fe2000801140b */
[----:B------:R-:W2:Y:S01]  /*4dd0*/  LDSM.16.MT88.2 R36, [R227+0x2800] ;  /* 0x00280000e324783b */ /* 0x000ea20000004100 */
[----:B------:R-:W-:Y:S02]  /*4de0*/  UIMAD UR21, UR10, UR7, UR21 ;  /* 0x000000070a1572a4 */ /* 0x000fe4000f8e0215 */
[-C--:B------:R-:W-:Y:S01]  /*4df0*/  HMMA.16816.F32 R12, R24, R48.reuse, RZ ;  /* 0x00000030180c723c */ /* 0x080fe200000018ff */
[----:B------:R-:W4:Y:S01]  /*4e00*/  LDSM.16.MT88.2 R38, [R227+0x4800] ;  /* 0x00480000e326783b */ /* 0x000f220000004100 */
[----:B------:R-:W-:Y:S02]  /*4e10*/  ULDC.64 UR6, c[0x0][0x240] ;  /* 0x0000900000067ab9 */ /* 0x000fe40000000a00 */
[----:B------:R-:W-:Y:S01]  /*4e20*/  UIMAD UR6, UR20, UR6, URZ ;  /* 0x00000006140672a4 */ /* 0x000fe2000f8e023f */
[----:B------:R-:W-:Y:S01]  /*4e30*/  LDSM.16.MT88.2 R44, [R227+0xc00] ;  /* 0x000c0000e32c783b */ /* 0x000fe20000004100 */
[----:B------:R-:W-:Y:S02]  /*4e40*/  UISETP.GE.AND UP0, UPT, UR16, UR9, UPT ;  /* 0x000000091000728c */ /* 0x000fe4000bf06270 */
[C---:B------:R-:W-:Y:S01]  /*4e50*/  HMMA.16816.F32 R16, R40.reuse, R48, RZ ;  /* 0x000000302810723c */ /* 0x040fe200000018ff */
[----:B------:R-:W-:Y:S01]  /*4e60*/  LDSM.16.MT88.2 R46, [R227+0x2c00] ;  /* 0x002c0000e32e783b */ /* 0x000fe20000004100 */
[----:B------:R-:W-:Y:S02]  /*4e70*/  UIMAD UR6, UR11, UR7, UR6 ;  /* 0x000000070b0672a4 */ /* 0x000fe4000f8e0206 */
[----:B------:R-:W-:Y:S01]  /*4e80*/  UIADD3 UR7, UR4, 0x1, URZ ;  /* 0x0000000104077890 */ /* 0x000fe2000fffe03f */
[----:B------:R-:W0:Y:S01]  /*4e90*/  LDGDEPBAR ;  /* 0x00000000000079af */ /* 0x000e220000000000 */
[----:B------:R-:W-:Y:S02]  /*4ea0*/  UISETP.GE.AND UP2, UPT, UR4, 0x1, UPT ;  /* 0x000000010400788c */ /* 0x000fe4000bf46270 */
[-C--:B------:R-:W-:Y:S01]  /*4eb0*/  HMMA.16816.F32 R20, R40, R50.reuse, RZ ;  /* 0x000000322814723c */ /* 0x080fe200000018ff */
[----:B------:R-:W3:Y:S01]  /*4ec0*/  LDSM.16.M88.4 R40, [R223] ;  /* 0x00000000df28783b */ /* 0x000ee20000000200 */
[----:B------:R-:W-:Y:S06]  /*4ed0*/  UISETP.GE.AND UP1, UPT, UR19, 0x1, UPT ;  /* 0x000000011300788c */ /* 0x000fec000bf26270 */
        /* <DEDUP_REMOVED lines=8> */
[----:B------:R-:W3:Y:S04]  /*4f60*/  LDSM.16.MT88.2 R52, [R227+0x4c00] ;  /* 0x004c0000e334783b */ /* 0x000ee80000004100 */
[----:B------:R-:W-:Y:S03]  /*4f70*/  LDSM.16.MT88.2 R54, [R227+0x5000] ;  /* 0x00500000e336783b */ /* 0x000fe60000004100 */
[----:B------:R-:W-:Y:S08]  /*4f80*/  HMMA.16816.F32 R24, R156, R180, R24 ;  /* 0x000000b49c18723c */ /* 0x000ff00000001818 */
[-C--:B-1----:R-:W-:Y:S08]  /*4f90*/  HMMA.16816.F32 R4, R28, R2.reuse, R4 ;  /* 0x000000021c04723c */ /* 0x082ff00000001804 */
[C---:B------:R-:W-:Y:S01]  /*4fa0*/  HMMA.16816.F32 R8, R32.reuse, R2, R8 ;  /* 0x000000022008723c */ /* 0x040fe20000001808 */
[----:B------:R-:W-:Y:S07]  /*4fb0*/  LDSM.16.MT88.2 R2, [R227+0x1000] ;  /* 0x00100000e302783b */ /* 0x000fee0000004100 */
[-C--:B--2---:R-:W-:Y:S08]  /*4fc0*/  HMMA.16816.F32 R12, R32, R36.reuse, R12 ;  /* 0x00000024200c723c */ /* 0x084ff0000000180c */
[C---:B------:R-:W-:Y:S01]  /*4fd0*/  HMMA.16816.F32 R16, R28.reuse, R36, R16 ;  /* 0x000000241c10723c */ /* 0x040fe20000001810 */
[----:B------:R-:W-:Y:S07]  /*4fe0*/  LDSM.16.MT88.2 R36, [R227+0x3000] ;  /* 0x00300000e324783b */ /* 0x000fee0000004100 */
[-C--:B----4-:R-:W-:Y:S01]  /*4ff0*/  HMMA.16816.F32 R20, R28, R38.reuse, R20 ;  /* 0x000000261c14723c */ /* 0x090fe20000001814 */
[----:B------:R-:W1:Y:S07]  /*5000*/  LDSM.16.M88.4 R28, [R226+0x2000] ;  /* 0x00200000e21c783b */ /* 0x000e6e0000000200 */
[----:B------:R-:W-:Y:S01]  /*5010*/  HMMA.16816.F32 R24, R32, R38, R24 ;  /* 0x000000262018723c */ /* 0x000fe20000001818 */
[----:B------:R-:W-:Y:S04]  /*5020*/  LDSM.16.MT88.2 R38, [R227+0x1400] ;  /* 0x00140000e326783b */ /* 0x000fe80000004100 */
[----:B------:R-:W2:Y:S03]  /*5030*/  LDSM.16.M88.4 R32, [R225+0x2000] ;  /* 0x00200000e120783b */ /* 0x000ea60000000200 */
[-C--:B---3--:R-:W-:Y:S08]  /*5040*/  HMMA.16816.F32 R4, R40, R44.reuse, R4 ;  /* 0x0000002c2804723c */ /* 0x088ff00000001804 */
[C---:B------:R-:W-:Y:S01]  /*5050*/  HMMA.16816.F32 R8, R48.reuse, R44, R8 ;  /* 0x0000002c3008723c */ /* 0x040fe20000001808 */
[----:B------:R-:W-:Y:S07]  /*5060*/  LDSM.16.MT88.2 R44, [R227+0x3400] ;  /* 0x00340000e32c783b */ /* 0x000fee0000004100 */
[-C--:B------:R-:W-:Y:S08]  /*5070*/  HMMA.16816.F32 R12, R48, R46.reuse, R12 ;  /* 0x0000002e300c723c */ /* 0x080ff0000000180c */
[C---:B------:R-:W-:Y:S01]  /*5080*/  HMMA.16816.F32 R16, R40.reuse, R46, R16 ;  /* 0x0000002e2810723c */ /* 0x040fe20000001810 */
[----:B------:R-:W-:Y:S07]  /*5090*/  LDSM.16.MT88.2 R46, [R227+0x5400] ;  /* 0x00540000e32e783b */ /* 0x000fee0000004100 */
[-C--:B------:R-:W-:Y:S01]  /*50a0*/  HMMA.16816.F32 R20, R40, R52.reuse, R20 ;  /* 0x000000342814723c */ /* 0x080fe20000001814 */
[----:B------:R-:W3:Y:S07]  /*50b0*/  LDSM.16.M88.4 R40, [R225+0x3000] ;  /* 0x00300000e128783b */ /* 0x000eee0000000200 */
[----:B------:R-:W-:Y:S01]  /*50c0*/  HMMA.16816.F32 R24, R48, R52, R24 ;  /* 0x000000343018723c */ /* 0x000fe20000001818 */
[----:B------:R-:W-:Y:S04]  /*50d0*/  LDSM.16.M88.4 R48, [R224+0x3000] ;  /* 0x00300000e030783b */ /* 0x000fe80000000200 */
[----:B------:R-:W-:Y:S03]  /*50e0*/  LDSM.16.MT88.2 R52, [R227+0x5800] ;  /* 0x00580000e334783b */ /* 0x000fe60000004100 */
[-C--:B-1----:R-:W-:Y:S08]  /*50f0*/  HMMA.16816.F32 R4, R28, R2.reuse, R4 ;  /* 0x000000021c04723c */ /* 0x082ff00000001804 */
[C---:B------:R-:W-:Y:S01]  /*5100*/  HMMA.16816.F32 R8, R56.reuse, R2, R8 ;  /* 0x000000023808723c */ /* 0x040fe20000001808 */
[----:B------:R-:W-:Y:S07]  /*5110*/  LDSM.16.MT88.2 R2, [R227+0x1800] ;  /* 0x00180000e302783b */ /* 0x000fee0000004100 */
[-C--:B------:R-:W-:Y:S08]  /*5120*/  HMMA.16816.F32 R12, R56, R36.reuse, R12 ;  /* 0x00000024380c723c */ /* 0x080ff0000000180c */
[C---:B------:R-:W-:Y:S01]  /*5130*/  HMMA.16816.F32 R16, R28.reuse, R36, R16 ;  /* 0x000000241c10723c */ /* 0x040fe20000001810 */
[----:B------:R-:W-:Y:S07]  /*5140*/  LDSM.16.MT88.2 R36, [R227+0x3800] ;  /* 0x00380000e324783b */ /* 0x000fee0000004100 */
[-C--:B------:R-:W-:Y:S01]  /*5150*/  HMMA.16816.F32 R20, R28, R54.reuse, R20 ;  /* 0x000000361c14723c */ /* 0x080fe20000001814 */
[----:B------:R-:W1:Y:S07]  /*5160*/  LDSM.16.M88.4 R28, [R224+0x2000] ;  /* 0x00200000e01c783b */ /* 0x000e6e0000000200 */
[----:B------:R-:W-:Y:S01]  /*5170*/  HMMA.16816.F32 R24, R56, R54, R24 ;  /* 0x000000363818723c */ /* 0x000fe20000001818 */
[----:B------:R-:W-:Y:S07]  /*5180*/  LDSM.16.M88.4 R56, [R220+0x2000] ;  /* 0x00200000dc38783b */ /* 0x000fee0000000200 */
[-C--:B--2---:R-:W-:Y:S08]  /*5190*/  HMMA.16816.F32 R4, R32, R38.reuse, R4 ;  /* 0x000000262004723c */ /* 0x084ff00000001804 */
[C---:B---3--:R-:W-:Y:S01]  /*51a0*/  HMMA.16816.F32 R8, R40.reuse, R38, R8 ;  /* 0x000000262808723c */ /* 0x048fe20000001808 */
[----:B------:R-:W2:Y:S07]  /*51b0*/  LDSM.16.MT88.2 R38, [R227+0x1c00] ;  /* 0x001c0000e326783b */ /* 0x000eae0000004100 */
[-C--:B------:R-:W-:Y:S08]  /*51c0*/  HMMA.16816.F32 R12, R40, R44.reuse, R12 ;  /* 0x0000002c280c723c */ /* 0x080ff0000000180c */
[C---:B------:R-:W-:Y:S08]  /*51d0*/  HMMA.16816.F32 R16, R32.reuse, R44, R16 ;  /* 0x0000002c2010723c */ /* 0x040ff00000001810 */
[-C--:B------:R-:W-:Y:S01]  /*51e0*/  HMMA.16816.F32 R20, R32, R46.reuse, R20 ;  /* 0x0000002e2014723c */ /* 0x080fe20000001814 */
[----:B------:R-:W3:Y:S07]  /*51f0*/  LDSM.16.M88.4 R32, [R220+0x3000] ;  /* 0x00300000dc20783b */ /* 0x000eee0000000200 */
[----:B------:R-:W-:Y:S01]  /*5200*/  HMMA.16816.F32 R24, R40, R46, R24 ;  /* 0x0000002e2818723c */ /* 0x000fe20000001818 */
[----:B------:R-:W4:Y:S07]  /*5210*/  LDSM.16.MT88.2 R40, [R227+0x3c00] ;  /* 0x003c0000e328783b */ /* 0x000f2e0000004100 */
[-C--:B-1----:R-:W-:Y:S08]  /*5220*/  HMMA.16816.F32 R4, R28, R2.reuse, R4 ;  /* 0x000000021c04723c */ /* 0x082ff00000001804 */
[C---:B------:R-:W-:Y:S01]  /*5230*/  HMMA.16816.F32 R8, R48.reuse, R2, R8 ;  /* 0x000000023008723c */ /* 0x040fe20000001808 */
[----:B------:R-:W1:Y:S07]  /*5240*/  LDSM.16.MT88.2 R2, [R227+0x5c00] ;  /* 0x005c0000e302783b */ /* 0x000e6e0000004100 */
[-C--:B------:R-:W-:Y:S08]  /*5250*/  HMMA.16816.F32 R12, R48, R36.reuse, R12 ;  /* 0x00000024300c723c */ /* 0x080ff0000000180c */
[C---:B------:R-:W-:Y:S08]  /*5260*/  HMMA.16816.F32 R16, R28.reuse, R36, R16 ;  /* 0x000000241c10723c */ /* 0x040ff00000001810 */
[-C--:B------:R-:W-:Y:S07]  /*5270*/  HMMA.16816.F32 R20, R28, R52.reuse, R20 ;  /* 0x000000341c14723c */ /* 0x080fee0000001814 */
[----:B------:R-:W-:Y:S01]  /*5280*/  IMAD.U32 R28, RZ, RZ, UR10 ;  /* 0x0000000aff1c7e24 */ /* 0x000fe2000f8e00ff */
[----:B------:R-:W-:Y:S04]  /*5290*/  HMMA.16816.F32 R24, R48, R52, R24 ;  /* 0x000000343018723c */ /* 0x000fe80000001818 */
[----:B-----5:R-:W-:Y:S04]  /*52a0*/  IMAD.WIDE.U32 R30, R28, c[0x0][0x238], R182 ;  /* 0x00008e001c1e7a25 */ /* 0x020fe800078e00b6 */
[-C--:B--2---:R-:W-:Y:S01]  /*52b0*/  HMMA.16816.F32 R4, R56, R38.reuse, R4 ;  /* 0x000000263804723c */ /* 0x084fe20000001804 */
[----:B------:R-:W-:Y:S04]  /*52c0*/  IMAD.U32 R28, RZ, RZ, UR11 ;  /* 0x0000000bff1c7e24 */ /* 0x000fe8000f8e00ff */
[----:B------:R-:W-:Y:S01]  /*52d0*/  IADD3 R31, R31, UR21, RZ ;  /* 0x000000151f1f7c10 */ /* 0x000fe2000fffe0ff */
[----:B------:R-:W-:Y:S02]  /*52e0*/  USHF.R.S32.HI UR21, URZ, 0x1f, UR22 ;  /* 0x0000001f3f157899 */ /* 0x000fe40008011416 */
[C---:B---3--:R-:W-:Y:S04]  /*52f0*/  HMMA.16816.F32 R8, R32.reuse, R38, R8 ;  /* 0x000000262008723c */ /* 0x048fe80000001808 */
[----:B------:R-:W-:Y:S01]  /*5300*/  IMAD.WIDE.U32 R30, R28, c[0x0][0x240], R30 ;  /* 0x000090001c1e7a25 */ /* 0x000fe200078e001e */
[----:B------:R-:W-:Y:S03]  /*5310*/  MOV R28, UR21 ;  /* 0x00000015001c7c02 */ /* 0x000fe60008000f00 */
[-C--:B----4-:R-:W-:Y:S04]  /*5320*/  HMMA.16816.F32 R12, R32, R40.reuse, R12 ;  /* 0x00000028200c723c */ /* 0x090fe8000000180c */
[----:B------:R-:W-:Y:S04]  /*5330*/  IADD3 R29, P0, R30, UR22, RZ ;  /* 0x000000161e1d7c10 */ /* 0x000fe8000ff1e0ff */
[C---:B------:R-:W-:Y:S04]  /*5340*/  HMMA.16816.F32 R16, R56.reuse, R40, R16 ;  /* 0x000000283810723c */ /* 0x040fe80000001810 */
[----:B------:R-:W-:Y:S01]  /*5350*/  IADD3.X R28, R28, UR6, R31, P0, !PT ;  /* 0x000000061c1c7c10 */ /* 0x000fe200087fe41f */
[----:B------:R-:W-:Y:S01]  /*5360*/  UIADD3 UR6, UR19, 0x1, URZ ;  /* 0x0000000113067890 */ /* 0x000fe2000fffe03f */
[C---:B------:R-:W-:Y:S02]  /*5370*/  LEA R44, P0, R29.reuse, c[0x0][0x220], 0x2 ;  /* 0x000088001d2c7a11 */ /* 0x040fe400078010ff */
[-C--:B-1----:R-:W-:Y:S01]  /*5380*/  HMMA.16816.F32 R20, R56, R2.reuse, R20 ;  /* 0x000000023814723c */ /* 0x082fe20000001814 */
[----:B------:R-:W-:Y:S03]  /*5390*/  USEL UR19, UR6, URZ, !UP1 ;  /* 0x0000003f06137287 */ /* 0x000fe6000c800000 */
[----:B------:R-:W-:Y:S02]  /*53a0*/  LEA.HI.X R45, R29, c[0x0][0x224], R28, 0x2, P0 ;  /* 0x000089001d2d7a11 */ /* 0x000fe400000f141c */
[----:B------:R-:W-:Y:S02]  /*53b0*/  PLOP3.LUT P0, PT, PT, PT, UP0, 0x80, 0x0 ;  /* 0x000000000000781c */ /* 0x000fe40003f0f008 */
[----:B------:R-:W-:Y:S01]  /*53c0*/  HMMA.16816.F32 R24, R32, R2, R24 ;  /* 0x000000022018723c */ /* 0x000fe20000001818 */
[----:B------:R-:W-:Y:S04]  /*53d0*/  RED.E.ADD.F32.FTZ.RN.STRONG.GPU [R44.64], R4 ;  /* 0x000000042c00798e */ /* 0x000fe8000c10e78e */
[----:B------:R-:W-:Y:S02]  /*53e0*/  RED.E.ADD.F32.FTZ.RN.STRONG.GPU [R44.64+0x400], R5 ;  /* 0x000400052c00798e */ /* 0x000fe4000c10e78e */
[----:B------:R-:W-:Y:S01]  /*53f0*/  IMAD.U32 R3, RZ, RZ, UR4 ;  /* 0x00000004ff037e24 */ /* 0x000fe2000f8e00ff */
[----:B------:R-:W-:Y:S01]  /*5400*/  USEL UR4, UR7, URZ, !UP2 ;  /* 0x0000003f07047287 */ /* 0x000fe2000d000000 */
[----:B------:R-:W-:Y:S03]  /*5410*/  RED.E.ADD.F32.FTZ.RN.STRONG.GPU [R44.64+0x800], R6 ;  /* 0x000800062c00798e */ /* 0x000fe6000c10e78e */
[----:B------:R-:W-:Y:S01]  /*5420*/  IMAD R3, R3, 0x1800, R232 ;  /* 0x0000180003037824 */ /* 0x000fe200078e02e8 */
[----:B------:R-:W-:Y:S04]  /*5430*/  RED.E.ADD.F32.FTZ.RN.STRONG.GPU [R44.64+0xc00], R7 ;  /* 0x000c00072c00798e */ /* 0x000fe8000c10e78e */
[----:B------:R-:W-:Y:S01]  /*5440*/  RED.E.ADD.F32.FTZ.RN.STRONG.GPU [R44.64+0x1000], R8 ;  /* 0x001000082c00798e */ /* 0x000fe2000c10e78e */
[----:B------:R-:W-:Y:S03]  /*5450*/  SHF.L.U32 R2, R3, 0x1, RZ ;  /* 0x0000000103027819 */ /* 0x000fe600000006ff */
        /* <DEDUP_REMOVED lines=20> */
[----:B------:R-:W-:Y:S04]  /*55a0*/  LDSM.16.MT88.4 R32, [R228+0x13c80] ;  /* 0x013c8000e420783b */ /* 0x000fe80000004200 */
[----:B------:R-:W4:Y:S01]  /*55b0*/  LDSM.16.MT88.4 R36, [R2+0x6480] ;  /* 0x006480000224783b */ /* 0x000f220000004200 */
[-C--:B-1----:R-:W-:Y:S03]  /*55c0*/  HMMA.16816.F32 R108, R8, R12.reuse, R108 ;  /* 0x0000000c086c723c */ /* 0x082fe6000000186c */
[----:B------:R-:W-:Y:S04]  /*55d0*/  LDSM.16.MT88.4 R40, [R2+0x7480] ;  /* 0x007480000228783b */ /* 0x000fe80000004200 */
[----:B------:R-:W-:Y:S01]  /*55e0*/  RED.E.ADD.F32.FTZ.RN.STRONG.GPU [R44.64+0x5000], R24 ;  /* 0x005000182c00798e */ /* 0x000fe2000c10e78e */
[C---:B--2---:R-:W-:Y:S03]  /*55f0*/  HMMA.16816.F32 R112, R16.reuse, R12, R112 ;  /* 0x0000000c1070723c */ /* 0x044fe60000001870 */
[----:B------:R-:W-:Y:S04]  /*5600*/  RED.E.ADD.F32.FTZ.RN.STRONG.GPU [R44.64+0x5400], R25 ;  /* 0x005400192c00798e */ /* 0x000fe8000c10e78e */
[----:B------:R-:W-:Y:S01]  /*5610*/  RED.E.ADD.F32.FTZ.RN.STRONG.GPU [R44.64+0x5800], R26 ;  /* 0x0058001a2c00798e */ /* 0x000fe2000c10e78e */
[-C--:B------:R-:W-:Y:S03]  /*5620*/  HMMA.16816.F32 R116, R16, R14.reuse, R116 ;  /* 0x0000000e1074723c */ /* 0x080fe60000001874 */
[----:B------:R-:W-:Y:S04]  /*5630*/  RED.E.ADD.F32.FTZ.RN.STRONG.GPU [R44.64+0x5c00], R27 ;  /* 0x005c001b2c00798e */ /* 0x000fe8000c10e78e */
[----:B------:R-:W1:Y:S01]  /*5640*/  LDSM.16.MT88.4 R24, [R228+0x15c80] ;  /* 0x015c8000e418783b */ /* 0x000e620000004200 */
[C---:B------:R-:W-:Y:S03]  /*5650*/  HMMA.16816.F32 R120, R8.reuse, R14, R120 ;  /* 0x0000000e0878723c */ /* 0x040fe60000001878 */
[----:B------:R-:W2:Y:S04]  /*5660*/  LDSM.16.MT88.4 R12, [R2+0x8480] ;  /* 0x00848000020c783b */ /* 0x000ea80000004200 */
[----:B------:R-:W-:Y:S01]  /*5670*/  LDSM.16.MT88.4 R44, [R228+0x16c80] ;  /* 0x016c8000e42c783b */ /* 0x000fe20000004200 */
        /* <DEDUP_REMOVED lines=103> */
.L_x_456:
[----:B------:R-:W-:Y:S05]  /*5cf0*/  @P1 BRA `(.L_x_460) ;  /* 0x000010b000001947 */ /* 0x000fea0003800000 */
[----:B------:R-:W2:Y:S01]  /*5d00*/  LDL.LU.64 R12, [R1] ;  /* 0x00000000010c7983 */ /* 0x000ea20000300a00 */
[----:B------:R-:W-:Y:S01]  /*5d10*/  F2FP.PACK_AB R60, R61, R60 ;  /* 0x0000003c3d3c723e */ /* 0x000fe200000000ff */
[----:B------:R-:W-:Y:S01]  /*5d20*/  USHF.R.S32.HI UR6, URZ, 0x1f, UR10 ;  /* 0x0000001f3f067899 */ /* 0x000fe2000801140a */
[----:B------:R-:W-:Y:S01]  /*5d30*/  F2FP.PACK_AB R62, R63, R62 ;  /* 0x0000003e3f3e723e */ /* 0x000fe200000000ff */
[----:B------:R-:W-:Y:S01]  /*5d40*/  ULDC.64 UR4, c[0x0][0x338] ;  /* 0x0000ce0000047ab9 */ /* 0x000fe20000000a00 */
[----:B------:R-:W-:Y:S01]  /*5d50*/  F2FP.PACK_AB R72, R73, R72 ;  /* 0x000000484948723e */ /* 0x000fe200000000ff */
[----:B------:R-:W-:Y:S01]  /*5d60*/  UIMAD UR4, UR6, UR4, URZ ;  /* 0x00000004060472a4 */ /* 0x000fe2000f8e023f */
[----:B------:R-:W-:Y:S01]  /*5d70*/  F2FP.PACK_AB R74, R75, R74 ;  /* 0x0000004a4b4a723e */ /* 0x000fe200000000ff */
[----:B------:R-:W-:Y:S01]  /*5d80*/  USHF.R.S32.HI UR7, URZ, 0x1f, UR11 ;  /* 0x0000001f3f077899 */ /* 0x000fe2000801140b */
[----:B------:R-:W-:Y:S01]  /*5d90*/  F2FP.PACK_AB R64, R65, R64 ;  /* 0x000000404140723e */ /* 0x000fe200000000ff */
[----:B------:R-:W-:Y:S01]  /*5da0*/  UIMAD UR5, UR10, UR5, UR4 ;  /* 0x000000050a0572a4 */ /* 0x000fe2000f8e0204 */
[----:B------:R-:W-:Y:S01]  /*5db0*/  F2FP.PACK_AB R66, R67, R66 ;  /* 0x000000424342723e */ /* 0x000fe200000000ff */
[----:B------:R-:W-:Y:S01]  /*5dc0*/  BSSY B0, `(.L_x_461) ;  /* 0x00000b9000007945 */ /* 0x000fe20003800000 */
[----:B------:R-:W-:Y:S01]  /*5dd0*/  F2FP.PACK_AB R68, R69, R68 ;  /* 0x000000444544723e */ /* 0x000fe200000000ff */
[----:B------:R-:W-:Y:S01]  /*5de0*/  ULDC UR4, c[0x0][0x2f0] ;  /* 0x0000bc0000047ab9 */ /* 0x000fe20000000800 */
[----:B------:R-:W-:Y:S01]  /*5df0*/  F2FP.PACK_AB R70, R71, R70 ;  /* 0x000000464746723e */ /* 0x000fe200000000ff */
[----:B------:R-:W-:Y:S01]  /*5e00*/  UIADD3 UR8, -UR8, UR4, URZ ;  /* 0x0000000408087290 */ /* 0x000fe2000fffe13f */
[----:B------:R-:W-:-:S02]  /*5e10*/  F2FP.PACK_AB R76, R77, R76 ;  /* 0x0000004c4d4c723e */ /* 0x000fc400000000ff */
[----:B------:R-:W-:Y:S01]  /*5e20*/  F2FP.PACK_AB R78, R79, R78 ;  /* 0x0000004e4f4e723e */ /* 0x000fe200000000ff */
[----:B------:R-:W-:Y:S01]  /*5e30*/  UISETP.LT.AND UP0, UPT, UR8, 0x80, UPT ;  /* 0x000000800800788c */ /* 0x000fe2000bf01270 */
[----:B------:R-:W-:Y:S02]  /*5e40*/  F2FP.PACK_AB R88, R89, R88 ;  /* 0x000000585958723e */ /* 0x000fe400000000ff */
[----:B------:R-:W-:Y:S01]  /*5e50*/  F2FP.PACK_AB R90, R91, R90 ;  /* 0x0000005a5b5a723e */ /* 0x000fe200000000ff */
[----:B------:R-:W-:Y:S01]  /*5e60*/  USEL UR8, UR8, 0x80, UP0 ;  /* 0x0000008008087887 */ /* 0x000fe20008000000 */
        /* <DEDUP_REMOVED lines=35> */
[----:B------:R-:W-:Y:S01]  /*60a0*/  F2FP.PACK_AB R150, R151, R150 ;  /* 0x000000969796723e */ /* 0x000fe200000000ff */
[----:B------:R-:W-:Y:S01]  /*60b0*/  BAR.SYNC.DEFER_BLOCKING 0x1, 0x100 ;  /* 0x0044000000007b1d */ /* 0x000fe20000010000 */
[----:B--2---:R-:W-:-:S04]  /*60c0*/  SHF.R.S32.HI R0, RZ, 0x1f, R12 ;  /* 0x0000001fff007819 */ /* 0x004fc8000001140c */
[----:B------:R-:W-:-:S04]  /*60d0*/  LEA.HI R2, R0, R12, RZ, 0x2 ;  /* 0x0000000c00027211 */ /* 0x000fc800078f10ff */
[--C-:B------:R-:W-:Y:S02]  /*60e0*/  SHF.R.S32.HI R4, RZ, 0x2, R2.reuse ;  /* 0x00000002ff047819 */ /* 0x100fe40000011402 */
[----:B------:R-:W-:Y:S02]  /*60f0*/  SHF.R.S32.HI R3, RZ, 0x1f, R2 ;  /* 0x0000001fff037819 */ /* 0x000fe40000011402 */
[C---:B------:R-:W-:Y:S02]  /*6100*/  LOP3.LUT R7, R2.reuse, 0xfffffffc, RZ, 0xc0, !PT ;  /* 0xfffffffc02077812 */ /* 0x040fe400078ec0ff */
[-C--:B------:R-:W-:Y:S02]  /*6110*/  LEA.HI R3, R3, R4.reuse, RZ, 0x3 ;  /* 0x0000000403037211 */ /* 0x080fe400078f18ff */
[----:B------:R-:W-:Y:S01]  /*6120*/  LEA.HI R2, R2, R4, RZ, 0x1 ;  /* 0x0000000402027211 */ /* 0x000fe200078f08ff */
[----:B------:R-:W-:Y:S01]  /*6130*/  IMAD.IADD R7, R12, 0x1, -R7 ;  /* 0x000000010c077824 */ /* 0x000fe200078e0a07 */
[----:B------:R-:W-:-:S02]  /*6140*/  LOP3.LUT R5, R3, 0xfffffff8, RZ, 0xc0, !PT ;  /* 0xfffffff803057812 */ /* 0x000fc400078ec0ff */
[----:B------:R-:W-:Y:S02]  /*6150*/  LEA.HI R3, R0, R12, RZ, 0x5 ;  /* 0x0000000c00037211 */ /* 0x000fe400078f28ff */
[C---:B------:R-:W-:Y:S01]  /*6160*/  ISETP.GE.AND P4, PT, R4.reuse, UR8, PT ;  /* 0x0000000804007c0c */ /* 0x040fe2000bf86270 */
[----:B------:R-:W-:Y:S01]  /*6170*/  IMAD.IADD R6, R4, 0x1, -R5 ;  /* 0x0000000104067824 */ /* 0x000fe200078e0a05 */
[--C-:B------:R-:W-:Y:S02]  /*6180*/  SHF.R.S32.HI R5, RZ, 0x5, R3.reuse ;  /* 0x00000005ff057819 */ /* 0x100fe40000011403 */
[----:B------:R-:W-:Y:S02]  /*6190*/  SHF.R.S32.HI R8, RZ, 0x1f, R3 ;  /* 0x0000001fff087819 */ /* 0x000fe40000011403 */
[----:B------:R-:W-:Y:S02]  /*61a0*/  LEA.HI R3, R6, R6, RZ, 0x1 ;  /* 0x0000000606037211 */ /* 0x000fe400078f08ff */
[----:B------:R-:W-:-:S02]  /*61b0*/  LEA.HI R10, R8, R5, RZ, 0x2 ;  /* 0x00000005080a7211 */ /* 0x000fc400078f10ff */
[----:B------:R-:W-:Y:S02]  /*61c0*/  SHF.R.S32.HI R11, RZ, 0x1, R3 ;  /* 0x00000001ff0b7819 */ /* 0x000fe40000011403 */
[----:B------:R-:W-:Y:S02]  /*61d0*/  LEA.HI R8, R0, R12, RZ, 0x7 ;  /* 0x0000000c00087211 */ /* 0x000fe400078f38ff */
[----:B------:R-:W-:Y:S01]  /*61e0*/  LOP3.LUT R10, R10, 0x7ffffc, RZ, 0xc0, !PT ;  /* 0x007ffffc0a0a7812 */ /* 0x000fe200078ec0ff */
[----:B------:R-:W-:Y:S01]  /*61f0*/  IMAD.SHL.U32 R9, R11, 0x40, RZ ;  /* 0x000000400b097824 */ /* 0x000fe200078e00ff */
[----:B------:R-:W-:Y:S02]  /*6200*/  SHF.R.U32.HI R8, RZ, 0x4, R8 ;  /* 0x00000004ff087819 */ /* 0x000fe40000011608 */
[----:B------:R-:W-:Y:S01]  /*6210*/  LOP3.LUT R3, R3, 0x3fffffe, RZ, 0xc0, !PT ;  /* 0x03fffffe03037812 */ /* 0x000fe200078ec0ff */
[----:B------:R-:W-:Y:S01]  /*6220*/  IMAD.IADD R10, R5, 0x1, -R10 ;  /* 0x00000001050a7824 */ /* 0x000fe200078e0a0a */
[----:B------:R-:W-:-:S02]  /*6230*/  LOP3.LUT R9, R9, 0xc0, RZ, 0xc0, !PT ;  /* 0x000000c009097812 */ /* 0x000fc400078ec0ff */
[----:B------:R-:W-:Y:S01]  /*6240*/  LOP3.LUT P0, RZ, R11, 0x2, RZ, 0xc0, !PT ;  /* 0x000000020bff7812 */ /* 0x000fe2000780c0ff */
[----:B------:R-:W-:Y:S01]  /*6250*/  IMAD.IADD R3, R6, 0x1, -R3 ;  /* 0x0000000106037824 */ /* 0x000fe200078e0a03 */
[----:B------:R-:W-:Y:S01]  /*6260*/  LOP3.LUT R8, R9, 0x8, R8, 0xf8, !PT ;  /* 0x0000000809087812 */ /* 0x000fe200078ef808 */
[----:B------:R-:W-:Y:S01]  /*6270*/  IMAD R10, R10, 0x100, R7 ;  /* 0x000001000a0a7824 */ /* 0x000fe200078e0207 */
[----:B------:R-:W-:Y:S02]  /*6280*/  SHF.R.U32.HI R9, RZ, 0x3, R9 ;  /* 0x00000003ff097819 */ /* 0x000fe40000011609 */
[----:B------:R-:W-:Y:S01]  /*6290*/  LEA.HI R0, R0, R12, RZ, 0x3 ;  /* 0x0000000c00007211 */ /* 0x000fe200078f18ff */
[----:B------:R-:W-:Y:S01]  /*62a0*/  IMAD R3, R3, 0x10, R10 ;  /* 0x0000001003037824 */ /* 0x000fe200078e020a */
[----:B------:R-:W-:Y:S02]  /*62b0*/  LOP3.LUT R8, R8, R9, RZ, 0x3c, !PT ;  /* 0x0000000908087212 */ /* 0x000fe400078e3cff */
[----:B------:R-:W-:Y:S01]  /*62c0*/  LOP3.LUT R9, R2, 0x3fffffe, RZ, 0xc0, !PT ;  /* 0x03fffffe02097812 */ /* 0x000fe200078ec0ff */
[----:B------:R-:W-:-:S02]  /*62d0*/  IMAD.SHL.U32 R0, R0, 0x8, RZ ;  /* 0x0000000800007824 */ /* 0x000fc400078e00ff */
[----:B------:R-:W-:Y:S02]  /*62e0*/  IMAD.U32 R3, R3, 0x2, R8 ;  /* 0x0000000203037824 */ /* 0x000fe400078e0008 */
[----:B------:R-:W-:Y:S01]  /*62f0*/  IMAD.IADD R6, R4, 0x1, -R9 ;  /* 0x0000000104067824 */ /* 0x000fe200078e0a09 */
[----:B------:R-:W-:Y:S01]  /*6300*/  LOP3.LUT R0, R0, 0xc0, RZ, 0xc0, !PT ;  /* 0x000000c000007812 */ /* 0x000fe200078ec0ff */
[----:B------:R-:W-:Y:S02]  /*6310*/  IMAD.SHL.U32 R3, R3, 0x2, RZ ;  /* 0x0000000203037824 */ /* 0x000fe400078e00ff */
[----:B------:R-:W-:Y:S01]  /*6320*/  IMAD R6, R5, 0x8, R6 ;  /* 0x0000000805067824 */ /* 0x000fe200078e0206 */
[----:B------:R-:W-:Y:S01]  /*6330*/  SHF.R.U32.HI R2, RZ, 0x3, R0 ;  /* 0x00000003ff027819 */ /* 0x000fe20000011600 */
[----:B------:R-:W-:Y:S01]  /*6340*/  IMAD.SHL.U32 R8, R7, 0x8, RZ ;  /* 0x0000000807087824 */ /* 0x000fe200078e00ff */
[C---:B------:R-:W-:Y:S01]  /*6350*/  IADD3 R5, R3.reuse, 0x20, RZ ;  /* 0x0000002003057810 */ /* 0x040fe20007ffe0ff */
[----:B------:R-:W-:Y:S01]  /*6360*/  STS [R3+0x6080], R60 ;  /* 0x0060803c03007388 */ /* 0x000fe20000000800 */
[----:B------:R-:W-:-:S02]  /*6370*/  @P0 IADD3 R5, R3, -0x20, RZ ;  /* 0xffffffe003050810 */ /* 0x000fc40007ffe0ff */
[--C-:B------:R-:W-:Y:S01]  /*6380*/  LOP3.LUT R7, R0, 0x18, R8.reuse, 0xf8, !PT ;  /* 0x0000001800077812 */ /* 0x100fe200078ef808 */
[----:B------:R-:W-:Y:S01]  /*6390*/  STS [R3+0x6280], R62 ;  /* 0x0062803e03007388 */ /* 0x000fe20000000800 */
[----:B------:R-:W-:Y:S01]  /*63a0*/  SHF.R.S32.HI R9, RZ, 0x1f, R8 ;  /* 0x0000001fff097819 */ /* 0x000fe20000011408 */
[----:B------:R-:W-:Y:S01]  /*63b0*/  IMAD.U32 R0, RZ, RZ, UR11 ;  /* 0x0000000bff007e24 */ /* 0x000fe2000f8e00ff */
[----:B------:R-:W-:Y:S01]  /*63c0*/  LOP3.LUT R7, R7, R2, RZ, 0x3c, !PT ;  /* 0x0000000207077212 */ /* 0x000fe200078e3cff */
[----:B------:R-:W-:Y:S01]  /*63d0*/  STS [R5+0x6080], R72 ;  /* 0x0060804805007388 */ /* 0x000fe20000000800 */
[----:B------:R-:W-:-:S03]  /*63e0*/  IADD3 R2, R8, 0x20, RZ ;  /* 0x0000002008027810 */ /* 0x000fc60007ffe0ff */
[----:B------:R-:W-:Y:S01]  /*63f0*/  STS [R5+0x6280], R74 ;  /* 0x0062804a05007388 */ /* 0x000fe20000000800 */
[----:B------:R-:W-:-:S03]  /*6400*/  IMAD.U32 R6, R6, 0x20, R7 ;  /* 0x0000002006067824 */ /* 0x000fc600078e0007 */
[----:B------:R-:W-:Y:S01]  /*6410*/  STS [R3+0x7080], R64 ;  /* 0x0070804003007388 */ /* 0x000fe20000000800 */
[----:B------:R-:W-:-:S03]  /*6420*/  IMAD.SHL.U32 R6, R6, 0x2, RZ ;  /* 0x0000000206067824 */ /* 0x000fc600078e00ff */
        /* <DEDUP_REMOVED lines=43> */
[----:B------:R-:W-:Y:S01]  /*66e0*/  BAR.SYNC.DEFER_BLOCKING 0x1, 0x100 ;  /* 0x0044000000007b1d */ /* 0x000fe20000010000 */
[----:B-1----:R-:W-:-:S04]  /*66f0*/  IMAD.U32 R3, RZ, RZ, UR10 ;  /* 0x0000000aff037e24 */ /* 0x002fc8000f8e00ff */
[----:B------:R-:W-:Y:S01]  /*6700*/  IMAD.WIDE.U32 R60, R3, c[0x0][0x338], R8 ;  /* 0x0000ce00033c7a25 */ /* 0x000fe200078e0008 */
[----:B--2---:R-:W-:-:S03]  /*6710*/  SHF.R.S32.HI R5, RZ, 0x1f, R4 ;  /* 0x0000001fff057819 */ /* 0x004fc60000011404 */
[----:B------:R-:W-:Y:S01]  /*6720*/  IMAD.U32 R3, RZ, RZ, UR12 ;  /* 0x0000000cff037e24 */ /* 0x000fe2000f8e00ff */
[----:B------:R-:W-:Y:S01]  /*6730*/  IADD3 R61, R61, UR5, RZ ;  /* 0x000000053d3d7c10 */ /* 0x000fe2000fffe0ff */
[----:B------:R1:W2:Y:S01]  /*6740*/  LDS.128 R56, [R6+0x7080] ;  /* 0x0070800006387984 */ /* 0x0002a20000000c00 */
[----:B------:R-:W-:Y:S01]  /*6750*/  ULDC.64 UR4, c[0x0][0x340] ;  /* 0x0000d00000047ab9 */ /* 0x000fe20000000a00 */
[----:B------:R-:W-:Y:S01]  /*6760*/  IMAD.WIDE R10, R3, 0x80, R4 ;  /* 0x00000080030a7825 */ /* 0x000fe200078e0204 */
[----:B------:R-:W-:Y:S01]  /*6770*/  UIMAD UR4, UR7, UR4, URZ ;  /* 0x00000004070472a4 */ /* 0x000fe2000f8e023f */
[----:B------:R1:W3:Y:S02]  /*6780*/  LDS.128 R52, [R6+0x9080] ;  /* 0x0090800006347984 */ /* 0x0002e40000000c00 */
[----:B------:R-:W-:Y:S01]  /*6790*/  IMAD.WIDE.U32 R60, R0, c[0x0][0x340], R60 ;  /* 0x0000d000003c7a25 */ /* 0x000fe200078e003c */
[----:B------:R-:W-:Y:S01]  /*67a0*/  UIMAD UR4, UR11, UR5, UR4 ;  /* 0x000000050b0472a4 */ /* 0x000fe2000f8e0204 */
[----:B------:R1:W4:Y:S04]  /*67b0*/  LDS.128 R48, [R6+0xb080] ;  /* 0x00b0800006307984 */ /* 0x0003280000000c00 */
[----:B------:R1:W1:Y:S01]  /*67c0*/  LDS.128 R44, [R6+0x80] ;  /* 0x00008000062c7984 */ /* 0x0002620000000c00 */
[----:B------:R-:W-:-:S03]  /*67d0*/  IADD3 R7, R61, UR4, RZ ;  /* 0x000000043d077c10 */ /* 0x000fc6000fffe0ff */
        /* <DEDUP_REMOVED lines=8> */
[----:B------:R-:W-:Y:S01]  /*6860*/  IMAD R3, R11, c[0x0][0x330], RZ ;  /* 0x0000cc000b037a24 */ /* 0x000fe200078e02ff */
[----:B------:R-:W-:-:S02]  /*6870*/  IADD3 R0, R8, 0x40, RZ ;  /* 0x0000004008007810 */ /* 0x000fc40007ffe0ff */
[----:B------:R-:W-:Y:S01]  /*6880*/  LDS.128 R16, [R6+0xa080] ;  /* 0x00a0800006107984 */ /* 0x000fe20000000c00 */
[----:B------:R-:W-:Y:S01]  /*6890*/  IMAD R3, R10, c[0x0][0x334], R3 ;  /* 0x0000cd000a037a24 */ /* 0x000fe200078e0203 */
[----:B------:R-:W-:Y:S02]  /*68a0*/  ISETP.GE.AND P2, PT, R2, c[0x0][0x324], PT ;  /* 0x0000c90002007a0c */ /* 0x000fe40003f46270 */
[----:B------:R-:W-:-:S04]  /*68b0*/  ISETP.GE.AND P1, PT, R0, c[0x0][0x324], PT ;  /* 0x0000c90000007a0c */ /* 0x000fc80003f26270 */
[----:B------:R4:W3:Y:S02]  /*68c0*/  @!P3 LDS.128 R12, [R6+0x6080] ;  /* 0x00608000060cb984 */ /* 0x0008e40000000c00 */
[----:B-1--4-:R-:W-:-:S04]  /*68d0*/  IMAD.MOV.U32 R6, RZ, RZ, R60 ;  /* 0x000000ffff067224 */ /* 0x012fc800078e003c */
[----:B------:R-:W-:-:S04]  /*68e0*/  IMAD.WIDE.U32 R62, R10, c[0x0][0x330], R6 ;  /* 0x0000cc000a3e7a25 */ /* 0x000fc800078e0006 */
[----:B------:R-:W-:Y:S01]  /*68f0*/  IMAD.IADD R3, R63, 0x1, R3 ;  /* 0x000000013f037824 */ /* 0x000fe200078e0203 */
[----:B------:R-:W-:-:S04]  /*6900*/  LEA R64, P0, R62, c[0x0][0x318], 0x1 ;  /* 0x0000c6003e407a11 */ /* 0x000fc800078008ff */
[----:B------:R-:W-:-:S05]  /*6910*/  LEA.HI.X R65, R62, c[0x0][0x31c], R3, 0x1, P0 ;  /* 0x0000c7003e417a11 */ /* 0x000fca00000f0c03 */
[----:B-----5:R1:W-:Y:S04]  /*6920*/  @!P2 STG.E.128 [R64.64+0x40], R20 ;  /* 0x000040144000a986 */ /* 0x0203e8000c101d0e */
[----:B---3--:R1:W-:Y:S04]  /*6930*/  @!P3 STG.E.128 [R64.64], R12 ;  /* 0x0000000c4000b986 */ /* 0x0083e8000c101d0e */
[----:B------:R1:W-:Y:S02]  /*6940*/  @!P1 STG.E.128 [R64.64+0x80], R16 ;  /* 0x0000801040009986 */ /* 0x0003e4000c101d0e */
.L_x_462:
[----:B------:R-:W-:Y:S05]  /*6950*/  BSYNC B0 ;  /* 0x0000000000007941 */ /* 0x000fea0003800000 */
.L_x_461:
[----:B------:R-:W-:Y:S01]  /*6960*/  IADD3 R4, R4, 0x40, RZ ;  /* 0x0000004004047810 */ /* 0x000fe20007ffe0ff */
[----:B------:R-:W-:Y:S03]  /*6970*/  BSSY B0, `(.L_x_463) ;  /* 0x0000013000007945 */ /* 0x000fe60003800000 */
[----:B------:R-:W-:-:S13]  /*6980*/  ISETP.GE.AND P3, PT, R4, UR8, PT ;  /* 0x0000000804007c0c */ /* 0x000fda000bf66270 */
[----:B------:R-:W-:Y:S05]  /*6990*/  @P3 BRA `(.L_x_464) ;  /* 0x0000010000003947 */ /* 0x000fea0003800000 */
[----:B------:R-:W-:Y:S01]  /*69a0*/  IADD3 R4, P0, R10, 0x40, RZ ;  /* 0x000000400a047810 */ /* 0x000fe20007f1e0ff */
[----:B-1----:R-:W-:Y:S01]  /*69b0*/  IMAD.MOV.U32 R6, RZ, RZ, R60 ;  /* 0x000000ffff067224 */ /* 0x002fe200078e003c */
[C---:B------:R-:W-:Y:S02]  /*69c0*/  IADD3 R0, R8.reuse, 0x40, RZ ;  /* 0x0000004008007810 */ /* 0x040fe40007ffe0ff */
[----:B------:R-:W-:Y:S01]  /*69d0*/  ISETP.GE.AND P2, PT, R8, c[0x0][0x324], PT ;  /* 0x0000c90008007a0c */ /* 0x000fe20003f46270 */
[----:B------:R-:W-:Y:S01]  /*69e0*/  IMAD.X R3, RZ, RZ, R11, P0 ;  /* 0x000000ffff037224 */ /* 0x000fe200000e060b */
[----:B------:R-:W-:Y:S01]  /*69f0*/  ISETP.GE.AND P0, PT, R0, c[0x0][0x324], PT ;  /* 0x0000c90000007a0c */ /* 0x000fe20003f06270 */
[----:B------:R-:W-:Y:S01]  /*6a00*/  IMAD.WIDE.U32 R6, R4, c[0x0][0x330], R6 ;  /* 0x0000cc0004067a25 */ /* 0x000fe200078e0006 */
[----:B------:R-:W-:-:S03]  /*6a10*/  ISETP.GE.AND P1, PT, R2, c[0x0][0x324], PT ;  /* 0x0000c90002007a0c */ /* 0x000fc60003f26270 */
[----:B------:R-:W-:-:S04]  /*6a20*/  IMAD R3, R3, c[0x0][0x330], RZ ;  /* 0x0000cc0003037a24 */ /* 0x000fc800078e02ff */
[----:B------:R-:W-:Y:S01]  /*6a30*/  IMAD R3, R4, c[0x0][0x334], R3 ;  /* 0x0000cd0004037a24 */ /* 0x000fe200078e0203 */
[----:B------:R-:W-:-:S03]  /*6a40*/  LEA R4, P5, R6, c[0x0][0x318], 0x1 ;  /* 0x0000c60006047a11 */ /* 0x000fc600078a08ff */
[----:B------:R-:W-:-:S05]  /*6a50*/  IMAD.IADD R3, R7, 0x1, R3 ;  /* 0x0000000107037824 */ /* 0x000fca00078e0203 */
[----:B------:R-:W-:-:S05]  /*6a60*/  LEA.HI.X R5, R6, c[0x0][0x31c], R3, 0x1, P5 ;  /* 0x0000c70006057a11 */ /* 0x000fca00028f0c03 */
[----:B--2---:R1:W-:Y:S04]  /*6a70*/  @!P2 STG.E.128 [R4.64], R56 ;  /* 0x000000380400a986 */ /* 0x0043e8000c101d0e */
[----:B---3--:R1:W-:Y:S04]  /*6a80*/  @!P1 STG.E.128 [R4.64+0x40], R52 ;  /* 0x0000403404009986 */ /* 0x0083e8000c101d0e */
[----:B----4-:R1:W-:Y:S02]  /*6a90*/  @!P0 STG.E.128 [R4.64+0x80], R48 ;  /* 0x0000803004008986 */ /* 0x0103e4000c101d0e */
.L_x_464:
[----:B------:R-:W-:Y:S05]  /*6aa0*/  BSYNC B0 ;  /* 0x0000000000007941 */ /* 0x000fea0003800000 */
.L_x_463:
[----:B------:R-:W-:Y:S01]  /*6ab0*/  ULDC.64 UR4, c[0x0][0x308] ;  /* 0x0000c20000047ab9 */ /* 0x000fe20000000a00 */
[----:B------:R-:W-:Y:S01]  /*6ac0*/  MOV R3, UR10 ;  /* 0x0000000a00037c02 */ /* 0x000fe20008000f00 */
[----:B------:R-:W-:Y:S01]  /*6ad0*/  UIMAD UR4, UR6, UR4, URZ ;  /* 0x00000004060472a4 */ /* 0x000fe2000f8e023f */
[----:B------:R-:W-:Y:S01]  /*6ae0*/  MOV R0, UR11 ;  /* 0x0000000b00007c02 */ /* 0x000fe20008000f00 */
[----:B------:R-:W-:Y:S02]  /*6af0*/  BSSY B0, `(.L_x_465) ;  /* 0x0000018000007945 */ /* 0x000fe40003800000 */
[----:B------:R-:W-:Y:S01]  /*6b00*/  UIMAD UR10, UR10, UR5, UR4 ;  /* 0x000000050a0a72a4 */ /* 0x000fe2000f8e0204 */
[----:B-1----:R-:W-:-:S02]  /*6b10*/  IMAD.WIDE.U32 R4, R3, c[0x0][0x308], R8 ;  /* 0x0000c20003047a25 */ /* 0x002fc400078e0008 */
[----:B------:R-:W-:Y:S02]  /*6b20*/  ULDC.64 UR4, c[0x0][0x310] ;  /* 0x0000c40000047ab9 */ /* 0x000fe40000000a00 */
[----:B------:R-:W-:Y:S01]  /*6b30*/  UIMAD UR4, UR7, UR4, URZ ;  /* 0x00000004070472a4 */ /* 0x000fe2000f8e023f */
[----:B------:R-:W-:-:S03]  /*6b40*/  IADD3 R5, R5, UR10, RZ ;  /* 0x0000000a05057c10 */ /* 0x000fc6000fffe0ff */
[----:B------:R-:W-:Y:S02]  /*6b50*/  UIMAD UR4, UR11, UR5, UR4 ;  /* 0x000000050b0472a4 */ /* 0x000fe4000f8e0204 */
[----:B------:R-:W-:-:S05]  /*6b60*/  IMAD.WIDE.U32 R4, R0, c[0x0][0x310], R4 ;  /* 0x0000c40000047a25 */ /* 0x000fca00078e0004 */
[----:B------:R-:W-:Y:S01]  /*6b70*/  IADD3 R7, R5, UR4, RZ ;  /* 0x0000000405077c10 */ /* 0x000fe2000fffe0ff */
        /* <DEDUP_REMOVED lines=15> */
.L_x_466:
[----:B------:R-:W-:Y:S05]  /*6c70*/  BSYNC B0 ;  /* 0x0000000000007941 */ /* 0x000fea0003800000 */
.L_x_465:
        /* <DEDUP_REMOVED lines=19> */
.L_x_460:
[----:B------:R-:W2:Y:S01]  /*6db0*/  LDL.LU.64 R2, [R1] ;  /* 0x0000000001027983 */ /* 0x000ea20000300a00 */
[----:B------:R-:W-:Y:S01]  /*6dc0*/  USHF.R.S32.HI UR6, URZ, 0x1f, UR10 ;  /* 0x0000001f3f067899 */ /* 0x000fe2000801140a */
[----:B------:R-:W-:Y:S01]  /*6dd0*/  IMAD.U32 R8, RZ, RZ, UR11 ;  /* 0x0000000bff087e24 */ /* 0x000fe2000f8e00ff */
[----:B------:R-:W-:Y:S01]  /*6de0*/  ULDC.64 UR4, c[0x0][0x308] ;  /* 0x0000c20000047ab9 */ /* 0x000fe20000000a00 */
[----:B------:R-:W-:Y:S01]  /*6df0*/  IMAD.U32 R7, RZ, RZ, UR12 ;  /* 0x0000000cff077e24 */ /* 0x000fe2000f8e00ff */
[----:B------:R-:W-:Y:S01]  /*6e00*/  UIMAD UR4, UR6, UR4, URZ ;  /* 0x00000004060472a4 */ /* 0x000fe2000f8e023f */
[----:B------:R-:W-:Y:S01]  /*6e10*/  BSSY B0, `(.L_x_467) ;  /* 0x0000027000007945 */ /* 0x000fe20003800000 */
[----:B------:R-:W-:-:S02]  /*6e20*/  ULDC UR9, c[0x0][0x2f0] ;  /* 0x0000bc0000097ab9 */ /* 0x000fc40000000800 */
[----:B------:R-:W-:Y:S02]  /*6e30*/  UIMAD UR5, UR10, UR5, UR4 ;  /* 0x000000050a0572a4 */ /* 0x000fe4000f8e0204 */
[----:B------:R-:W-:Y:S02]  /*6e40*/  UIADD3 UR9, -UR8, UR9, URZ ;  /* 0x0000000908097290 */ /* 0x000fe4000fffe13f */
[----:B------:R-:W-:Y:S01]  /*6e50*/  USHF.R.S32.HI UR7, URZ, 0x1f, UR11 ;  /* 0x0000001f3f077899 */ /* 0x000fe2000801140b */
[----:B--2---:R-:W-:Y:S01]  /*6e60*/  SHF.R.S32.HI R14, RZ, 0x1f, R2 ;  /* 0x0000001fff0e7819 */ /* 0x004fe20000011402 */
[----:B------:R-:W-:-:S03]  /*6e70*/  IMAD.U32 R3, RZ, RZ, UR10 ;  /* 0x0000000aff037e24 */ /* 0x000fc6000f8e00ff */
[----:B------:R-:W-:-:S04]  /*6e80*/  LEA.HI R14, R14, R2, RZ, 0x2 ;  /* 0x000000020e0e7211 */ /* 0x000fc800078f10ff */
[----:B------:R-:W-:Y:S02]  /*6e90*/  LOP3.LUT R0, R14, 0x1ffffffc, RZ, 0xc0, !PT ;  /* 0x1ffffffc0e007812 */ /* 0x000fe400078ec0ff */
[----:B------:R-:W-:-:S03]  /*6ea0*/  SHF.R.S32.HI R14, RZ, 0x2, R14 ;  /* 0x00000002ff0e7819 */ /* 0x000fc6000001140e */
[----:B------:R-:W-:Y:S01]  /*6eb0*/  IMAD.IADD R0, R2, 0x1, -R0 ;  /* 0x0000000102007824 */ /* 0x000fe200078e0a00 */
[----:B------:R-:W-:Y:S02]  /*6ec0*/  ISETP.GE.AND P4, PT, R14, UR9, PT ;  /* 0x000000090e007c0c */ /* 0x000fe4000bf86270 */
[----:B------:R-:W-:Y:S01]  /*6ed0*/  SHF.R.S32.HI R15, RZ, 0x1f, R14 ;  /* 0x0000001fff0f7819 */ /* 0x000fe2000001140e */
[----:B------:R-:W-:-:S04]  /*6ee0*/  IMAD.SHL.U32 R12, R0, 0x8, RZ ;  /* 0x00000008000c7824 */ /* 0x000fc800078e00ff */
[----:B------:R-:W-:Y:S01]  /*6ef0*/  IMAD.WIDE R6, R7, 0x80, R14 ;  /* 0x0000008007067825 */ /* 0x000fe200078e020e */
[----:B------:R-:W-:Y:S02]  /*6f00*/  SHF.R.S32.HI R13, RZ, 0x1f, R12 ;  /* 0x0000001fff0d7819 */ /* 0x000fe4000001140c */
[----:B------:R-:W-:-:S03]  /*6f10*/  IADD3 R4, R12, 0x20, RZ ;  /* 0x000000200c047810 */ /* 0x000fc60007ffe0ff */
[----:B------:R-:W-:-:S05]  /*6f20*/  IMAD.WIDE.U32 R2, R3, c[0x0][0x308], R12 ;  /* 0x0000c20003027a25 */ /* 0x000fca00078e000c */
[----:B------:R-:W-:Y:S01]  /*6f30*/  IADD3 R3, R3, UR5, RZ ;  /* 0x0000000503037c10 */ /* 0x000fe2000fffe0ff */
[----:B------:R-:W-:Y:S02]  /*6f40*/  ULDC.64 UR4, c[0x0][0x310] ;  /* 0x0000c40000047ab9 */ /* 0x000fe40000000a00 */
[----:B------:R-:W-:Y:S02]  /*6f50*/  UIMAD UR4, UR7, UR4, URZ ;  /* 0x00000004070472a4 */ /* 0x000fe4000f8e023f */
[----:B------:R-:W-:Y:S01]  /*6f60*/  IMAD.WIDE.U32 R8, R8, c[0x0][0x310], R2 ;  /* 0x0000c40008087a25 */ /* 0x000fe200078e0002 */
[----:B------:R-:W-:Y:S01]  /*6f70*/  IADD3 R2, R12, 0x40, RZ ;  /* 0x000000400c027810 */ /* 0x000fe20007ffe0ff */
[----:B------:R-:W-:-:S06]  /*6f80*/  UIMAD UR4, UR11, UR5, UR4 ;  /* 0x000000050b0472a4 */ /* 0x000fcc000f8e0204 */
[----:B------:R-:W-:Y:S01]  /*6f90*/  IADD3 R11, R9, UR4, RZ ;  /* 0x00000004090b7c10 */ /* 0x000fe2000fffe0ff */
[----:B------:R-:W-:Y:S05]  /*6fa0*/  @P4 BRA `(.L_x_468) ;  /* 0x000000d000004947 */ /* 0x000fea0003800000 */
[----:B------:R-:W-:Y:S01]  /*6fb0*/  IMAD R3, R7, c[0x0][0x300], RZ ;  /* 0x0000c00007037a24 */ /* 0x000fe200078e02ff */
[----:B------:R-:W-:Y:S01]  /*6fc0*/  ISETP.GE.AND P3, PT, R12, c[0x0][0x2f4], PT ;  /* 0x0000bd000c007a0c */ /* 0x000fe20003f66270 */
[----:B------:R-:W-:Y:S01]  /*6fd0*/  IMAD.MOV.U32 R10, RZ, RZ, R8 ;  /* 0x000000ffff0a7224 */ /* 0x000fe200078e0008 */
[----:B------:R-:W-:Y:S01]  /*6fe0*/  ISETP.GE.AND P2, PT, R4, c[0x0][0x2f4], PT ;  /* 0x0000bd0004007a0c */ /* 0x000fe20003f46270 */
[----:B------:R-:W-:Y:S01]  /*6ff0*/  IMAD R0, R6, c[0x0][0x304], R3 ;  /* 0x0000c10006007a24 */ /* 0x000fe200078e0203 */
        /* <DEDUP_REMOVED lines=8> */
.L_x_468:
[----:B------:R-:W-:Y:S05]  /*7080*/  BSYNC B0 ;  /* 0x0000000000007941 */ /* 0x000fea0003800000 */
.L_x_467:
[----:B------:R-:W-:Y:S01]  /*7090*/  IADD3 R0, R14, 0x40, RZ ;  /* 0x000000400e007810 */ /* 0x000fe20007ffe0ff */
[----:B------:R-:W-:Y:S03]  /*70a0*/  BSSY B0, `(.L_x_469) ;  /* 0x0000012000007945 */ /* 0x000fe60003800000 */
[----:B------:R-:W-:-:S13]  /*70b0*/  ISETP.GE.AND P3, PT, R0, UR9, PT ;  /* 0x0000000900007c0c */ /* 0x000fda000bf66270 */
        /* <DEDUP_REMOVED lines=16> */
.L_x_470:
[----:B------:R-:W-:Y:S05]  /*71c0*/  BSYNC B0 ;  /* 0x0000000000007941 */ /* 0x000fea0003800000 */
.L_x_469:
[----:B------:R-:W-:Y:S01]  /*71d0*/  ULDC.64 UR4, c[0x0][0x338] ;  /* 0x0000ce0000047ab9 */ /* 0x000fe20000000a00 */
[----:B------:R-:W-:Y:S01]  /*71e0*/  MOV R3, UR10 ;  /* 0x0000000a00037c02 */ /* 0x000fe20008000f00 */
[----:B------:R-:W-:Y:S01]  /*71f0*/  UIMAD UR4, UR6, UR4, URZ ;  /* 0x00000004060472a4 */ /* 0x000fe2000f8e023f */
[----:B------:R-:W-:Y:S01]  /*7200*/  MOV R8, UR11 ;  /* 0x0000000b00087c02 */ /* 0x000fe20008000f00 */
[----:B------:R-:W-:Y:S02]  /*7210*/  BSSY B0, `(.L_x_471) ;  /* 0x0000017000007945 */ /* 0x000fe40003800000 */
[----:B------:R-:W-:Y:S01]  /*7220*/  UIMAD UR10, UR10, UR5, UR4 ;  /* 0x000000050a0a72a4 */ /* 0x000fe2000f8e0204 */
[----:B--2---:R-:W-:-:S02]  /*7230*/  IMAD.WIDE.U32 R10, R3, c[0x0][0x338], R12 ;  /* 0x0000ce00030a7a25 */ /* 0x004fc400078e000c */
        /* <DEDUP_REMOVED lines=20> */
.L_x_472:
[----:B------:R-:W-:Y:S05]  /*7380*/  BSYNC B0 ;  /* 0x0000000000007941 */ /* 0x000fea0003800000 */
.L_x_471:
[----:B------:R-:W-:Y:S05]  /*7390*/  @P3 EXIT ;  /* 0x000000000000394d */ /* 0x000fea0003800000 */
[----:B------:R-:W-:Y:S02]  /*73a0*/  IADD3 R0, P0, R6, 0x40, RZ ;  /* 0x0000004006007810 */ /* 0x000fe40007f1e0ff */
[----:B------:R-:W-:-:S03]  /*73b0*/  ISETP.GE.AND P1, PT, R12, c[0x0][0x324], PT ;  /* 0x0000c9000c007a0c */ /* 0x000fc60003f26270 */
[----:B------:R-:W-:Y:S01]  /*73c0*/  IMAD.X R6, RZ, RZ, R7, P0 ;  /* 0x000000ffff067224 */ /* 0x000fe200000e0607 */
[----:B------:R-:W-:Y:S02]  /*73d0*/  MOV R7, R11 ;  /* 0x0000000b00077202 */ /* 0x000fe40000000f00 */
[----:B------:R-:W-:Y:S01]  /*73e0*/  ISETP.GE.AND P0, PT, R4, c[0x0][0x324], PT ;  /* 0x0000c90004007a0c */ /* 0x000fe20003f06270 */
[----:B------:R-:W-:Y:S02]  /*73f0*/  IMAD R3, R6, c[0x0][0x330], RZ ;  /* 0x0000cc0006037a24 */ /* 0x000fe400078e02ff */
[----:B------:R-:W-:Y:S02]  /*7400*/  IMAD.MOV.U32 R6, RZ, RZ, R8 ;  /* 0x000000ffff067224 */ /* 0x000fe400078e0008 */
[C---:B------:R-:W-:Y:S02]  /*7410*/  IMAD R3, R0.reuse, c[0x0][0x334], R3 ;  /* 0x0000cd0000037a24 */ /* 0x040fe400078e0203 */
[----:B------:R-:W-:-:S04]  /*7420*/  IMAD.WIDE.U32 R6, R0, c[0x0][0x330], R6 ;  /* 0x0000cc0000067a25 */ /* 0x000fc800078e0006 */
[----:B------:R-:W-:Y:S01]  /*7430*/  IMAD.IADD R3, R7, 0x1, R3 ;  /* 0x0000000107037824 */ /* 0x000fe200078e0203 */
[----:B------:R-:W-:-:S04]  /*7440*/  LEA R4, P2, R6, c[0x0][0x318], 0x1 ;  /* 0x0000c60006047a11 */ /* 0x000fc800078408ff */
[----:B------:R-:W-:-:S05]  /*7450*/  LEA.HI.X R5, R6, c[0x0][0x31c], R3, 0x1, P2 ;  /* 0x0000c70006057a11 */ /* 0x000fca00010f0c03 */
[----:B------:R3:W-:Y:S01]  /*7460*/  @!P0 STG.E.128 [R4.64+0x40], RZ ;  /* 0x000040ff04008986 */ /* 0x0007e2000c101d0e */
[----:B------:R-:W-:-:S03]  /*7470*/  ISETP.GE.AND P0, PT, R2, c[0x0][0x324], PT ;  /* 0x0000c90002007a0c */ /* 0x000fc60003f06270 */
[----:B------:R3:W-:Y:S10]  /*7480*/  @!P1 STG.E.128 [R4.64], RZ ;  /* 0x000000ff04009986 */ /* 0x0007f4000c101d0e */
[----:B------:R-:W-:Y:S05]  /*7490*/  @P0 EXIT ;  /* 0x000000000000094d */ /* 0x000fea0003800000 */
[----:B------:R-:W-:Y:S01]  /*74a0*/  STG.E.128 [R4.64+0x80], RZ ;  /* 0x000080ff04007986 */ /* 0x000fe2000c101d0e */
[----:B------:R-:W-:Y:S05]  /*74b0*/  EXIT ;  /* 0x000000000000794d */ /* 0x000fea0003800000 */
.L_x_473:
        /* <DEDUP_REMOVED lines=12> */
.L_x_1401:


//--------------------- .text._ZN7cutlass13device_kernelIN5flash19enable_sm80_to_sm89INS1_16FlashAttnBwdSm80INS1_25CollectiveMainloopBwdSm80ILi2ELi1EN4cute5tupleIJNS5_1CILi64EEENS7_ILi128EEENS7_ILi96EEEEEENS_6half_tEfNS_4arch4Sm80ELb1ELb0ELb0ELb0ELb1ELb0ELb0ELb0ELi2ELi2ELi4ELi2ELb1EEENS1_21CollectiveEpilogueBwdISB_SC_SE_Li256ELb0ELb0ELi2EEENS1_25SingleTileBwdLPTSchedulerILb0ELi128ELb1EEEEEEEEEvNT_6ParamsE --------------------------
	.section	.text._ZN7cutlass13device_kernelIN5flash19enable_sm80_to_sm89INS1_16FlashAttnBwdSm80INS1_25CollectiveMainloopBwdSm80ILi2ELi1EN4cute5tupleIJNS5_1CILi64EEENS7_ILi128EEENS7_ILi96EEEEEENS_6half_tEfNS_4arch4Sm80ELb1ELb0ELb0ELb0ELb1ELb0ELb0ELb0ELi2ELi2ELi4ELi2ELb1EEENS1_21CollectiveEpilogueBwdISB_SC_SE_Li256ELb0ELb0ELi2EEENS1_25SingleTileBwdLPTSchedulerILb0ELi128ELb1EEEEEEEEEvNT_6ParamsE,"ax",@progbits
	.sectioninfo	@"SHI_REGISTERS=255"
	.align	128
.text._ZN7cutlass13device_kernelIN5flash19enable_sm80_to_sm89INS1_16FlashAttnBwdSm80INS1_25CollectiveMainloopBwdSm80ILi2ELi1EN4cute5tupleIJNS5_1CILi64EEENS7_ILi128EEENS7_ILi96EEEEEENS_6half_tEfNS_4arch4Sm80ELb1ELb0ELb0ELb0ELb1ELb0ELb0ELb0ELi2ELi2ELi4ELi2ELb1EEENS1_21CollectiveEpilogueBwdISB_SC_SE_Li256ELb0ELb0ELi2EEENS1_25SingleTileBwdLPTSchedulerILb0ELi128ELb1EEEEEEEEEvNT_6ParamsE:
        .type           _ZN7cutlass13device_kernelIN5flash19enable_sm80_to_sm89INS1_16FlashAttnBwdSm80INS1_25CollectiveMainloopBwdSm80ILi2ELi1EN4cute5tupleIJNS5_1CILi64EEENS7_ILi128EEENS7_ILi96EEEEEENS_6half_tEfNS_4arch4Sm80ELb1ELb0ELb0ELb0ELb1ELb0ELb0ELb0ELi2ELi2ELi4ELi2ELb1EEENS1_21CollectiveEpilogueBwdISB_SC_SE_Li256ELb0ELb0ELi2EEENS1_25SingleTileBwdLPTSchedulerILb0ELi128ELb1EEEEEEEEEvNT_6ParamsE,@function
        .size           _ZN7cutlass13device_kernelIN5flash19enable_sm80_to_sm89INS1_16FlashAttnBwdSm80INS1_25CollectiveMainloopBwdSm80ILi2ELi1EN4cute5tupleIJNS5_1CILi64EEENS7_ILi128EEENS7_ILi96EEEEEENS_6half_tEfNS_4arch4Sm80ELb1ELb0ELb0ELb0ELb1ELb0ELb0ELb0ELi2ELi2ELi4ELi2ELb1EEENS1_21CollectiveEpilogueBwdISB_SC_SE_Li256ELb0ELb0ELi2EEENS1_25SingleTileBwdLPTSchedulerILb0ELi128ELb1EEEEEEEEEvNT_6ParamsE,(.L_x_1402 - _ZN7cutlass13device_kernelIN5flash19enable_sm80_to_sm89INS1_16FlashAttnBwdSm80INS1_25CollectiveMainloopBwdSm80ILi2ELi1EN4cute5tupleIJNS5_1CILi64EEENS7_ILi128EEENS7_ILi96EEEEEENS_6half_tEfNS_4arch4Sm80ELb1ELb0ELb0ELb0ELb1ELb0ELb0ELb0ELi2ELi2ELi4ELi2ELb1EEENS1_21CollectiveEpilogueBwdISB_SC_SE_Li256ELb0ELb0ELi2EEENS1_25SingleTileBwdLPTSchedulerILb0ELi128ELb1EEEEEEEEEvNT_6ParamsE)
        .other          _ZN7cutlass13device_kernelIN5flash19enable_sm80_to_sm89INS1_16FlashAttnBwdSm80INS1_25CollectiveMainloopBwdSm80ILi2ELi1EN4cute5tupleIJNS5_1CILi64EEENS7_ILi128EEENS7_ILi96EEEEEENS_6half_tEfNS_4arch4Sm80ELb1ELb0ELb0ELb0ELb1ELb0ELb0ELb0ELi2ELi2ELi4ELi2ELb1EEENS1_21CollectiveEpilogueBwdISB_SC_SE_Li256ELb0ELb0ELi2EEENS1_25SingleTileBwdLPTSchedulerILb0ELi128ELb1EEEEEEEEEvNT_6ParamsE,@"STO_CUDA_ENTRY STV_DEFAULT"
_ZN7cutlass13device_kernelIN5flash19enable_sm80_to_sm89INS1_16FlashAttnBwdSm80INS1_25CollectiveMainloopBwdSm80ILi2ELi1EN4cute5tupleIJNS5_1CILi64EEENS7_ILi128EEENS7_ILi96EEEEEENS_6half_tEfNS_4arch4Sm80ELb1ELb0ELb0ELb0ELb1ELb0ELb0ELb0ELi2ELi2ELi4ELi2ELb1EEENS1_21CollectiveEpilogueBwdISB_SC_SE_Li256ELb0ELb0ELi2EEENS1_25SingleTileBwdLPTSchedulerILb0ELi128ELb1EEEEEEEEEvNT_6ParamsE:
        /* <DEDUP_REMOVED lines=15> */
[----:B------:R-:W-:Y:S02]  /*00f0*/  ULDC UR5, c[0x0][0x3c0] ;  /* 0x0000f00000057ab9 */ /* 0x000fe40000000800 */
[----:B------:R-:W-:-:S05]  /*0100*/  UMOV UR9, UR4 ;  /* 0x0000000400097c82 */ /* 0x000fca0008000000 */
        /* <DEDUP_REMOVED lines=15> */
.L_x_475:
[----:B------:R-:W-:Y:S02]  /*0200*/  ULDC UR7, c[0x0][0x3ac] ;  /* 0x0000eb0000077ab9 */ /* 0x000fe40000000800 */
[----:B------:R-:W-:Y:S02]  /*0210*/  UISETP.NE.AND UP0, UPT, UR7, 0x1, UPT ;  /* 0x000000010700788c */ /* 0x000fe4000bf05270 */
[----:B------:R-:W-:Y:S02]  /*0220*/  ULDC.64 UR4, c[0x0][0x3b0] ;  /* 0x0000ec0000047ab9 */ /* 0x000fe40000000a00 */
[----:B------:R-:W-:Y:S02]  /*0230*/  UIMAD.WIDE.U32 UR10, UR6, UR4, URZ ;  /* 0x00000004060a72a5 */ /* 0x000fe4000f8e003f */
[----:B------:R-:W-:-:S05]  /*0240*/  UMOV UR8, UR6 ;  /* 0x0000000600087c82 */ /* 0x000fca0008000000 */
[----:B------:R-:W-:-:S04]  /*0250*/  @UP0 USHF.R.U32.HI UR8, URZ, UR5, UR11 ;  /* 0x000000053f080299 */ /* 0x000fc8000801160b */
[----:B------:R-:W-:Y:S02]  /*0260*/  UIMAD UR7, UR8, UR7, URZ ;  /* 0x00000007080772a4 */ /* 0x000fe4000f8e023f */
.L_x_476:
[----:B------:R-:W-:Y:S02]  /*0270*/  ULDC.64 UR4, c[0x0][0x3a0] ;  /* 0x0000e80000047ab9 */ /* 0x000fe40000000a00 */
[----:B------:R-:W-:Y:S02]  /*0280*/  UIADD3 UR10, UR6, -UR7, URZ ;  /* 0x80000007060a7290 */ /* 0x000fe4000fffe03f */
[----:B------:R-:W-:Y:S02]  /*0290*/  UISETP.NE.AND UP0, UPT, UR4, 0x1, UPT ;  /* 0x000000010400788c */ /* 0x000fe4000bf05270 */
[----:B------:R-:W-:Y:S02]  /*02a0*/  ULDC.64 UR6, c[0x0][0x3a8] ;  /* 0x0000ea0000067ab9 */ /* 0x000fe40000000a00 */
[----:B------:R-:W-:Y:S02]  /*02b0*/  UIMAD UR7, UR9, UR7, UR10 ;  /* 0x00000007090772a4 */ /* 0x000fe4000f8e020a */
[----:B------:R-:W-:-:S02]  /*02c0*/  ULOP3.LUT UR8, URZ, UR8, URZ, 0x33, !UPT ;  /* 0x000000083f087292 */ /* 0x000fc4000f8e333f */
[----:B------:R-:W-:-:S03]  /*02d0*/  UIMAD.WIDE.U32 UR10, UR7, UR5, URZ ;  /* 0x00000005070a72a5 */ /* 0x000fc6000f8e003f */
[----:B------:R-:W-:Y:S02]  /*02e0*/  UMOV UR12, UR7 ;  /* 0x00000007000c7c82 */ /* 0x000fe40008000000 */
[----:B------:R-:W-:Y:S02]  /*02f0*/  @UP0 USHF.R.U32.HI UR12, URZ, UR6, UR11 ;  /* 0x000000063f0c0299 */ /* 0x000fe4000801160b */
[----:B------:R-:W-:Y:S02]  /*0300*/  ULDC UR10, c[0x0][0x394] ;  /* 0x0000e500000a7ab9 */ /* 0x000fe40000000800 */
[----:B------:R-:W-:Y:S02]  /*0310*/  UIADD3 UR11, -UR12, URZ, URZ ;  /* 0x0000003f0c0b7290 */ /* 0x000fe4000fffe13f */
[----:B------:R-:W-:Y:S02]  /*0320*/  UIADD3 UR10, UR8, UR10, URZ ;  /* 0x0000000a080a7290 */ /* 0x000fe4000fffe03f */
[----:B------:R-:W-:Y:S01]  /*0330*/  UIMAD UR11, UR11, UR4, UR7 ;  /* 0x000000040b0b72a4 */ /* 0x000fe2000f8e0207 */
[----:B------:R-:W-:Y:S05]  /*0340*/  BRA `(.L_x_477) ;  /* 0x0000028000007947 */ /* 0x000fea0003800000 */
.L_x_474:
[----:B------:R-:W-:Y:S02]  /*0350*/  ULDC.64 UR6, c[0x0][0x3b8] ;  /* 0x0000ee0000067ab9 */ /* 0x000fe40000000a00 */
[----:B------:R-:W-:-:S02]  /*0360*/  UISETP.NE.AND UP0, UPT, UR6, 0x1, UPT ;  /* 0x000000010600788c */ /* 0x000fc4000bf05270 */
        /* <DEDUP_REMOVED lines=18> */
.L_x_478:
[----:B------:R-:W-:Y:S02]  /*0490*/  ULDC UR7, c[0x0][0x3ac] ;  /* 0x0000eb0000077ab9 */ /* 0x000fe40000000800 */
[----:B------:R-:W-:Y:S02]  /*04a0*/  UISETP.NE.AND UP0, UPT, UR7, 0x1, UPT ;  /* 0x000000010700788c */ /* 0x000fe4000bf05270 */
[----:B------:R-:W-:Y:S02]  /*04b0*/  ULDC.64 UR4, c[0x0][0x3b0] ;  /* 0x0000ec0000047ab9 */ /* 0x000fe40000000a00 */
[----:B------:R-:W-:Y:S02]  /*04c0*/  UIMAD.WIDE.U32 UR10, UR6, UR4, URZ ;  /* 0x00000004060a72a5 */ /* 0x000fe4000f8e003f */
[----:B------:R-:W-:-:S05]  /*04d0*/  UMOV UR8, UR6 ;  /* 0x0000000600087c82 */ /* 0x000fca0008000000 */
[----:B------:R-:W-:-:S04]  /*04e0*/  @UP0 USHF.R.U32.HI UR8, URZ, UR5, UR11 ;  /* 0x000000053f080299 */ /* 0x000fc8000801160b */
[----:B------:R-:W-:Y:S02]  /*04f0*/  UIMAD UR7, UR8, UR7, URZ ;  /* 0x00000007080772a4 */ /* 0x000fe4000f8e023f */
.L_x_479:
        /* <DEDUP_REMOVED lines=12> */
[----:B------:R-:W-:-:S02]  /*05c0*/  UIMAD UR11, UR11, UR4, UR7 ;  /* 0x000000040b0b72a4 */ /* 0x000fc4000f8e0207 */
.L_x_477:
        /* <DEDUP_REMOVED lines=536> */
.L_x_483:
        /* <DEDUP_REMOVED lines=143> */
.L_x_481:
        /* <DEDUP_REMOVED lines=469> */
.L_x_482:
        /* <DEDUP_REMOVED lines=252> */
.L_x_480:
        /* <DEDUP_REMOVED lines=198> */
.L_x_486:
[----:B------:R-:W-:Y:S05]  /*69b0*/  BSYNC B0 ;  /* 0x0000000000007941 */ /* 0x000fea0003800000 */
.L_x_485:
        /* <DEDUP_REMOVED lines=20> */
.L_x_488:
[----:B------:R-:W-:Y:S05]  /*6b00*/  BSYNC B0 ;  /* 0x0000000000007941 */ /* 0x000fea0003800000 */
.L_x_487:
        /* <DEDUP_REMOVED lines=28> */
.L_x_490:
[----:B------:R-:W-:Y:S05]  /*6cd0*/  BSYNC B0 ;  /* 0x0000000000007941 */ /* 0x000fea0003800000 */
.L_x_489:
        /* <DEDUP_REMOVED lines=19> */
.L_x_484:
        /* <DEDUP_REMOVED lines=45> */
.L_x_492:
[----:B------:R-:W-:Y:S05]  /*70e0*/  BSYNC B0 ;  /* 0x0000000000007941 */ /* 0x000fea0003800000 */
.L_x_491:
        /* <DEDUP_REMOVED lines=19> */
.L_x_494:
[----:B------:R-:W-:Y:S05]  /*7220*/  BSYNC B0 ;  /* 0x0000000000007941 */ /* 0x000fea0003800000 */
.L_x_493:
        /* <DEDUP_REMOVED lines=27> */
.L_x_496:
[----:B------:R-:W-:Y:S05]  /*73e0*/  BSYNC B0 ;  /* 0x0000000000007941 */ /* 0x000fea0003800000 */
.L_x_495:
        /* <DEDUP_REMOVED lines=19> */
.L_x_497:
        /* <DEDUP_REMOVED lines=14> */
.L_x_1402:


//--------------------- .text._ZN7cutlass13device_kernelIN5flash19enable_sm80_to_sm89INS1_16FlashAttnBwdSm80INS1_25CollectiveMainloopBwdSm80ILi2ELi1EN4cute5tupleIJNS5_1CILi64EEENS7_ILi128EEENS7_ILi96EEEEEENS_6half_tEfNS_4arch4Sm80ELb1ELb0ELb0ELb0ELb0ELb0ELb0ELb0ELi2ELi2ELi4ELi2ELb1EEENS1_24CollectiveEpilogueBwdGQAISB_fSE_Li256ELb0ELb0EEENS1_25SingleTileBwdLPTSchedulerILb0ELi128ELb0EEEEEEEEEvNT_6ParamsE --------------------------
	.section	.text._ZN7cutlass13device_kernelIN5flash19enable_sm80_to_sm89INS1_16FlashAttnBwdSm80INS1_25CollectiveMainloopBwdSm80ILi2ELi1EN4cute5tupleIJNS5_1CILi64EEENS7_ILi128EEENS7_ILi96EEEEEENS_6half_tEfNS_4arch4Sm80ELb1ELb0ELb0ELb0ELb0ELb0ELb0ELb0ELi2ELi2ELi4ELi2ELb1EEENS1_24CollectiveEpilogueBwdGQAISB_fSE_Li256ELb0ELb0EEENS1_25SingleTileBwdLPTSchedulerILb0ELi128ELb0EEEEEEEEEvNT_6ParamsE,"ax",@progbits
	.sectioninfo	@"SHI_REGISTERS=255"
	.align	128
.text._ZN7cutlass13device_kernelIN5flash19enable_sm80_to_sm89INS1_16FlashAttnBwdSm80INS1_25CollectiveMainloopBwdSm80ILi2ELi1EN4cute5tupleIJNS5_1CILi64EEENS7_ILi128EEENS7_ILi96EEEEEENS_6half_tEfNS_4arch4Sm80ELb1ELb0ELb0ELb0ELb0ELb0ELb0ELb0ELi2ELi2ELi4ELi2ELb1EEENS1_24CollectiveEpilogueBwdGQAISB_fSE_Li256ELb0ELb0EEENS1_25SingleTileBwdLPTSchedulerILb0ELi128ELb0EEEEEEEEEvNT_6ParamsE:
        .type           _ZN7cutlass13device_kernelIN5flash19enable_sm80_to_sm89INS1_16FlashAttnBwdSm80INS1_25CollectiveMainloopBwdSm80ILi2ELi1EN4cute5tupleIJNS5_1CILi64EEENS7_ILi128EEENS7_ILi96EEEEEENS_6half_tEfNS_4arch4Sm80ELb1ELb0ELb0ELb0ELb0ELb0ELb0ELb0ELi2ELi2ELi4ELi2ELb1EEENS1_24CollectiveEpilogueBwdGQAISB_fSE_Li256ELb0ELb0EEENS1_25SingleTileBwdLPTSchedulerILb0ELi128ELb0EEEEEEEEEvNT_6ParamsE,@function
        .size           _ZN7cutlass13device_kernelIN5flash19enable_sm80_to_sm89INS1_16FlashAttnBwdSm80INS1_25CollectiveMainloopBwdSm80ILi2ELi1EN4cute5tupleIJNS5_1CILi64EEENS7_ILi128EEENS7_ILi96EEEEEENS_6half_tEfNS_4arch4Sm80ELb1ELb0ELb0ELb0ELb0ELb0ELb0ELb0ELi2ELi2ELi4ELi2ELb1EEENS1_24CollectiveEpilogueBwdGQAISB_fSE_Li256ELb0ELb0EEENS1_25SingleTileBwdLPTSchedulerILb0ELi128ELb0EEEEEEEEEvNT_6ParamsE,(.L_x_1403 - _ZN7cutlass13device_kernelIN5flash19enable_sm80_to_sm89INS1_16FlashAttnBwdSm80INS1_25CollectiveMainloopBwdSm80ILi2ELi1EN4cute5tupleIJNS5_1CILi64EEENS7_ILi128EEENS7_ILi96EEEEEENS_6half_tEfNS_4arch4Sm80ELb1ELb0ELb0ELb0ELb0ELb0ELb0ELb0ELi2ELi2ELi4ELi2ELb1EEENS1_24CollectiveEpilogueBwdGQAISB_fSE_Li256ELb0ELb0EEENS1_25SingleTileBwdLPTSchedulerILb0ELi128ELb0EEEEEEEEEvNT_6ParamsE)
        .other          _ZN7cutlass13device_kernelIN5flash19enable_sm80_to_sm89INS1_16FlashAttnBwdSm80INS1_25CollectiveMainloopBwdSm80ILi2ELi1EN4cute5tupleIJNS5_1CILi64EEENS7_ILi128EEENS7_ILi96EEEEEENS_6half_tEfNS_4arch4Sm80ELb1ELb0ELb0ELb0ELb0ELb0ELb0ELb0ELi2ELi2ELi4ELi2ELb1EEENS1_24CollectiveEpilogueBwdGQAISB_fSE_Li256ELb0ELb0EEENS1_25SingleTileBwdLPTSchedulerILb0ELi128ELb0EEEEEEEEEvNT_6ParamsE,@"STO_CUDA_ENTRY STV_DEFAULT"
_ZN7cutlass13device_kernelIN5flash19enable_sm80_to_sm89INS1_16FlashAttnBwdSm80INS1_25CollectiveMainloopBwdSm80ILi2ELi1EN4cute5tupleIJNS5_1CILi64EEENS7_ILi128EEENS7_ILi96EEEEEENS_6half_tEfNS_4arch4Sm80ELb1ELb0ELb0ELb0ELb0ELb0ELb0ELb0ELi2ELi2ELi4ELi2ELb1EEENS1_24CollectiveEpilogueBwdGQAISB_fSE_Li256ELb0ELb0EEENS1_25SingleTileBwdLPTSchedulerILb0ELi128ELb0EEEEEEEEEvNT_6ParamsE:
        /* <DEDUP_REMOVED lines=32> */
.L_x_499:
[----:B------:R-:W-:Y:S02]  /*0200*/  ULDC UR8, c[0x0][0x3b4] ;  /* 0x0000ed0000087ab9 */ /* 0x000fe40000000800 */
[----:B------:R-:W-:Y:S02]  /*0210*/  UISETP.NE.AND UP0, UPT, UR8, 0x1, UPT ;  /* 0x000000010800788c */ /* 0x000fe4000bf05270 */
[----:B------:R-:W-:Y:S02]  /*0220*/  ULDC.64 UR4, c[0x0][0x3b8] ;  /* 0x0000ee0000047ab9 */ /* 0x000fe40000000a00 */
[----:B------:R-:W-:Y:S02]  /*0230*/  UIMAD.WIDE.U32 UR10, UR7, UR4, URZ ;  /* 0x00000004070a72a5 */ /* 0x000fe4000f8e003f */
[----:B------:R-:W-:-:S05]  /*0240*/  UMOV UR12, UR7 ;  /* 0x00000007000c7c82 */ /* 0x000fca0008000000 */
[----:B------:R-:W-:-:S04]  /*0250*/  @UP0 USHF.R.U32.HI UR12, URZ, UR5, UR11 ;  /* 0x000000053f0c0299 */ /* 0x000fc8000801160b */
[----:B------:R-:W-:Y:S02]  /*0260*/  UIMAD UR8, UR12, UR8, URZ ;  /* 0x000000080c0872a4 */ /* 0x000fe4000f8e023f */
.L_x_500:
        /* <DEDUP_REMOVED lines=11> */
.L_x_498:
        /* <DEDUP_REMOVED lines=20> */
.L_x_502:
[----:B------:R-:W-:Y:S02]  /*0460*/  ULDC UR8, c[0x0][0x3b4] ;  /* 0x0000ed0000087ab9 */ /* 0x000fe40000000800 */
[----:B------:R-:W-:Y:S02]  /*0470*/  UISETP.NE.AND UP0, UPT, UR8, 0x1, UPT ;  /* 0x000000010800788c */ /* 0x000fe4000bf05270 */
[----:B------:R-:W-:Y:S02]  /*0480*/  ULDC.64 UR4, c[0x0][0x3b8] ;  /* 0x0000ee0000047ab9 */ /* 0x000fe40000000a00 */
[----:B------:R-:W-:Y:S02]  /*0490*/  UIMAD.WIDE.U32 UR10, UR7, UR4, URZ ;  /* 0x00000004070a72a5 */ /* 0x000fe4000f8e003f */
[----:B------:R-:W-:-:S05]  /*04a0*/  UMOV UR12, UR7 ;  /* 0x00000007000c7c82 */ /* 0x000fca0008000000 */
[----:B------:R-:W-:-:S04]  /*04b0*/  @UP0 USHF.R.U32.HI UR12, URZ, UR5, UR11 ;  /* 0x000000053f0c0299 */ /* 0x000fc8000801160b */
[----:B------:R-:W-:Y:S02]  /*04c0*/  UIMAD UR8, UR12, UR8, URZ ;  /* 0x000000080c0872a4 */ /* 0x000fe4000f8e023f */
.L_x_503:
        /* <DEDUP_REMOVED lines=10> */
.L_x_501:
        /* <DEDUP_REMOVED lines=71> */
[----:B------:R-:W-:Y:S01]  /*09e0*/  ULDC.64 UR4, c[0x0][0x248] ;  /* 0x0000920000047ab9 */ /* 0x000fe20000000a00 */
[----:B------:R-:W-:Y:S01]  /*09f0*/  SHF.R.S32.HI R232, RZ, 0x1f, R32 ;  /* 0x0000001fffe87819 */ /* 0x000fe20000011420 */
[----:B------:R-:W-:Y:S01]  /*0a00*/  UISETP.NE.AND UP0, UPT, UR4, 0x1, UPT ;  /* 0x000000010400788c */ /* 0x000fe2000bf05270 */
[----:B------:R-:W-:Y:S01]  /*0a10*/  IMAD.SHL.U32 R2, R32, 0x4, RZ ;  /* 0x0000000420027824 */ /* 0x000fe200078e00ff */
[----:B------:R-:W-:Y:S01]  /*0a20*/  UIMAD.WIDE.U32 UR6, UR10, UR5, URZ ;  /* 0x000000050a0672a5 */ /* 0x000fe2000f8e003f */
[CC--:B------:R-:W-:Y:S01]  /*0a30*/  LEA.HI R4, R232.reuse, R32.reuse, RZ, 0x2 ;  /* 0x00000020e8047211 */ /* 0x0c0fe200078f10ff */
[----:B------:R-:W-:Y:S01]  /*0a40*/  ULDC UR4, c[0x0][0x250] ;  /* 0x0000940000047ab9 */ /* 0x000fe20000000800 */
[-C--:B------:R-:W-:Y:S01]  /*0a50*/  LEA.HI R22, R232, R32.reuse, RZ, 0x3 ;  /* 0x00000020e8167211 */ /* 0x080fe200078f18ff */
[----:B------:R-:W-:Y:S01]  /*0a60*/  UMOV UR8, UR10 ;  /* 0x0000000a00087c82 */ /* 0x000fe20008000000 */
[----:B------:R-:W-:Y:S01]  /*0a70*/  LOP3.LUT R5, R4, 0xfffffffc, RZ, 0xc0, !PT ;  /* 0xfffffffc04057812 */ /* 0x000fe200078ec0ff */
[----:B------:R-:W-:Y:S01]  /*0a80*/  IMAD.U32 R14, RZ, RZ, UR10 ;  /* 0x0000000aff0e7e24 */ /* 0x000fe2000f8e00ff */
[----:B------:R-:W-:Y:S01]  /*0a90*/  LEA.HI R13, R232, R32, RZ, 0x4 ;  /* 0x00000020e80d7211 */ /* 0x000fe200078f20ff */
[----:B------:R-:W-:Y:S01]  /*0aa0*/  IMAD.SHL.U32 R9, R22, 0x8, RZ ;  /* 0x0000000816097824 */ /* 0x000fe200078e00ff */
[----:B------:R-:W-:Y:S01]  /*0ab0*/  @UP0 UMOV UR5, UR7 ;  /* 0x0000000700050c82 */ /* 0x000fe20008000000 */
[----:B------:R-:W-:Y:S01]  /*0ac0*/  IMAD.IADD R5, R32, 0x1, -R5 ;  /* 0x0000000120057824 */ /* 0x000fe200078e0a05 */
[----:B------:R-:W-:Y:S01]  /*0ad0*/  @UP0 USHF.R.U32.HI UR8, URZ, UR4, UR5 ;  /* 0x000000043f080299 */ /* 0x000fe20008011605 */
[--C-:B------:R-:W-:Y:S01]  /*0ae0*/  SHF.R.S32.HI R3, RZ, 0x1f, R2.reuse ;  /* 0x0000001fff037819 */ /* 0x100fe20000011402 */
[----:B------:R-:W-:Y:S01]  /*0af0*/  IMAD.U32 R24, RZ, RZ, UR10 ;  /* 0x0000000aff187e24 */ /* 0x000fe2000f8e00ff */
[----:B------:R-:W-:Y:S01]  /*0b00*/  ULDC.64 UR4, c[0x0][0x1e0] ;  /* 0x0000780000047ab9 */ /* 0x000fe20000000a00 */
[----:B------:R-:W-:Y:S01]  /*0b10*/  IMAD.SHL.U32 R20, R5, 0x8, RZ ;  /* 0x0000000805147824 */ /* 0x000fe200078e00ff */
[----:B------:R-:W-:Y:S01]  /*0b20*/  USHF.R.S32.HI UR17, URZ, 0x1f, UR8 ;  /* 0x0000001f3f117899 */ /* 0x000fe20008011408 */
[----:B------:R-:W-:Y:S01]  /*0b30*/  SHF.R.S32.HI R0, RZ, 0x4, R13 ;  /* 0x00000004ff007819 */ /* 0x000fe2000001140d */
[----:B------:R-:W-:Y:S01]  /*0b40*/  IMAD.WIDE.U32 R14, R14, c[0x0][0x270], R2 ;  /* 0x00009c000e0e7a25 */ /* 0x000fe200078e0002 */
[----:B------:R-:W-:Y:S01]  /*0b50*/  LOP3.LUT R9, R9, 0xc0, RZ, 0xc0, !PT ;  /* 0x000000c009097812 */ /* 0x000fe200078ec0ff */
[----:B------:R-:W-:Y:S01]  /*0b60*/  UIMAD UR4, UR17, UR4, URZ ;  /* 0x00000004110472a4 */ /* 0x000fe2000f8e023f */
[----:B------:R-:W-:Y:S01]  /*0b70*/  SHF.R.S32.HI R21, RZ, 0x1f, R20 ;  /* 0x0000001fff157819 */ /* 0x000fe20000011414 */
[----:B------:R-:W-:Y:S01]  /*0b80*/  IMAD.WIDE.U32 R24, R24, c[0x0][0x288], R2 ;  /* 0x0000a20018187a25 */ /* 0x000fe200078e0002 */
[----:B------:R-:W-:Y:S01]  /*0b90*/  LEA.HI R7, R13, R0, RZ, 0x1 ;  /* 0x000000000d077211 */ /* 0x000fe200078f08ff */
[----:B------:R-:W-:Y:S01]  /*0ba0*/  UIMAD UR18, UR8, UR5, UR4 ;  /* 0x00000005081272a4 */ /* 0x000fe2000f8e0204 */
[----:B------:R-:W-:Y:S01]  /*0bb0*/  SHF.R.U32.HI R2, RZ, 0x3, R9 ;  /* 0x00000003ff027819 */ /* 0x000fe20000011609 */
[----:B------:R-:W-:Y:S01]  /*0bc0*/  IMAD.U32 R3, RZ, RZ, UR8 ;  /* 0x00000008ff037e24 */ /* 0x000fe2000f8e00ff */
[----:B------:R-:W-:Y:S01]  /*0bd0*/  ULDC.64 UR4, c[0x0][0x1b0] ;  /* 0x00006c0000047ab9 */ /* 0x000fe20000000a00 */
[--C-:B------:R-:W-:Y:S01]  /*0be0*/  LOP3.LUT R9, R9, 0x18, R20.reuse, 0xf8, !PT ;  /* 0x0000001809097812 */ /* 0x100fe200078ef814 */
[----:B------:R-:W-:Y:S01]  /*0bf0*/  UIMAD UR4, UR17, UR4, URZ ;  /* 0x00000004110472a4 */ /* 0x000fe2000f8e023f */
[----:B------:R-:W-:Y:S01]  /*0c00*/  LOP3.LUT R7, R7, 0xfffffffe, RZ, 0xc0, !PT ;  /* 0xfffffffe07077812 */ /* 0x000fe200078ec0ff */
[----:B------:R-:W-:Y:S01]  /*0c10*/  IMAD.WIDE.U32 R10, R3, c[0x0][0x1e0], R20 ;  /* 0x00007800030a7a25 */ /* 0x000fe200078e0014 */
[----:B------:R-:W-:Y:S01]  /*0c20*/  USHF.R.S32.HI UR13, URZ, 0x1f, UR11 ;  /* 0x0000001f3f0d7899 */ /* 0x000fe2000801140b */
[----:B------:R-:W-:Y:S01]  /*0c30*/  LOP3.LUT R2, R9, R2, RZ, 0x3c, !PT ;  /* 0x0000000209027212 */ /* 0x000fe200078e3cff */
[----:B------:R-:W-:Y:S01]  /*0c40*/  UIMAD UR4, UR8, UR5, UR4 ;  /* 0x00000005080472a4 */ /* 0x000fe2000f8e0204 */
[----:B------:R-:W-:Y:S01]  /*0c50*/  SHF.R.S32.HI R34, RZ, 0x2, R4 ;  /* 0x00000002ff227819 */ /* 0x000fe20000011404 */
[----:B------:R-:W-:Y:S01]  /*0c60*/  ULDC.64 UR6, c[0x0][0x1e8] ;  /* 0x00007a0000067ab9 */ /* 0x000fe20000000a00 */
[----:B------:R-:W-:Y:S01]  /*0c70*/  IMAD.WIDE.U32 R8, R3, c[0x0][0x1b0], R20 ;  /* 0x00006c0003087a25 */ /* 0x000fe200078e0014 */
[----:B------:R-:W-:Y:S01]  /*0c80*/  IADD3 R11, R11, UR18, RZ ;  /* 0x000000120b0b7c10 */ /* 0x000fe2000fffe0ff */
[----:B------:R-:W-:Y:S01]  /*0c90*/  UIMAD UR6, UR13, UR6, URZ ;  /* 0x000000060d0672a4 */ /* 0x000fe2000f8e023f */
[----:B------:R-:W-:Y:S01]  /*0ca0*/  SHF.R.S32.HI R35, RZ, 0x1f, R34 ;  /* 0x0000001fff237819 */ /* 0x000fe20000011422 */
[----:B------:R-:W-:Y:S01]  /*0cb0*/  IMAD.IADD R7, R0, 0x1, -R7 ;  /* 0x0000000100077824 */ /* 0x000fe200078e0a07 */
[----:B------:R-:W-:Y:S01]  /*0cc0*/  LEA.HI R6, R4, R34, RZ, 0x1 ;  /* 0x0000002204067211 */ /* 0x000fe200078f08ff */
[----:B------:R-:W-:Y:S01]  /*0cd0*/  IMAD.U32 R0, RZ, RZ, UR11 ;  /* 0x0000000bff007e24 */ /* 0x000fe2000f8e00ff */
[----:B------:R-:W-:Y:S01]  /*0ce0*/  IADD3 R9, R9, UR4, RZ ;  /* 0x0000000409097c10 */ /* 0x000fe2000fffe0ff */
[----:B------:R-:W-:Y:S01]  /*0cf0*/  IMAD.U32 R28, RZ, RZ, UR12 ;  /* 0x0000000cff1c7e24 */ /* 0x000fe2000f8e00ff */
[----:B------:R-:W-:Y:S01]  /*0d00*/  UIMAD UR17, UR11, UR7, UR6 ;  /* 0x000000070b1172a4 */ /* 0x000fe2000f8e0206 */
[----:B------:R-:W-:Y:S01]  /*0d10*/  IMAD.WIDE.U32 R16, R0, c[0x0][0x1e8], R10 ;  /* 0x00007a0000107a25 */ /* 0x000fe200078e000a */
[----:B------:R-:W-:Y:S01]  /*0d20*/  ULDC.64 UR4, c[0x0][0x1b8] ;  /* 0x00006e0000047ab9 */ /* 0x000fe20000000a00 */
[----:B------:R-:W-:Y:S01]  /*0d30*/  LEA.HI R18, R232, R32, RZ, 0x5 ;  /* 0x00000020e8127211 */ /* 0x000fe200078f28ff */
[----:B------:R-:W-:Y:S01]  /*0d40*/  UIMAD UR4, UR13, UR4, URZ ;  /* 0x000000040d0472a4 */ /* 0x000fe2000f8e023f */
[----:B------:R-:W-:Y:S01]  /*0d50*/  IMAD.U32 R10, RZ, RZ, UR11 ;  /* 0x0000000bff0a7e24 */ /* 0x000fe2000f8e00ff */
[----:B------:R-:W-:Y:S01]  /*0d60*/  LOP3.LUT R6, R6, 0x7fffffe, RZ, 0xc0, !PT ;  /* 0x07fffffe06067812 */ /* 0x000fe200078ec0ff */
[----:B------:R-:W-:Y:S01]  /*0d70*/  IMAD.WIDE R28, R28, 0x80, R34 ;  /* 0x000000801c1c7825 */ /* 0x000fe200078e0222 */
[----:B------:R-:W-:Y:S01]  /*0d80*/  IADD3 R17, R17, UR17, RZ ;  /* 0x0000001111117c10 */ /* 0x000fe2000fffe0ff */
[----:B------:R-:W-:Y:S01]  /*0d90*/  UIMAD UR4, UR11, UR5, UR4 ;  /* 0x000000050b0472a4 */ /* 0x000fe2000f8e0204 */
[----:B------:R-:W-:Y:S01]  /*0da0*/  IADD3 R239, R20, 0x40, RZ ;  /* 0x0000004014ef7810 */ /* 0x000fe20007ffe0ff */
[----:B------:R-:W-:Y:S01]  /*0db0*/  IMAD.WIDE.U32 R10, R10, c[0x0][0x1b8], R8 ;  /* 0x00006e000a0a7a25 */ /* 0x000fe200078e0008 */
[----:B------:R-:W-:Y:S01]  /*0dc0*/  SHF.R.S32.HI R9, RZ, 0x5, R18 ;  /* 0x00000005ff097819 */ /* 0x000fe20000011412 */
[----:B------:R-:W-:Y:S01]  /*0dd0*/  ULDC UR5, c[0x0][0x198] ;  /* 0x0000660000057ab9 */ /* 0x000fe20000000800 */
[----:B------:R-:W-:Y:S01]  /*0de0*/  ISETP.GE.AND P6, PT, R20, c[0x0][0x1cc], PT ;  /* 0x0000730014007a0c */ /* 0x000fe20003fc6270 */
[----:B------:R-:W-:Y:S01]  /*0df0*/  IMAD R3, R29, c[0x0][0x1d8], RZ ;  /* 0x000076001d037a24 */ /* 0x000fe200078e02ff */
[----:B------:R-:W-:Y:S01]  /*0e00*/  UIADD3 UR16, -UR16, UR5, URZ ;  /* 0x0000000510107290 */ /* 0x000fe2000fffe13f */
[----:B------:R-:W-:Y:S01]  /*0e10*/  IMAD.IADD R6, R34, 0x1, -R6 ;  /* 0x0000000122067824 */ /* 0x000fe200078e0a06 */
[----:B------:R-:W-:Y:S01]  /*0e20*/  ISETP.GE.AND P5, PT, R239, c[0x0][0x1cc], PT ;  /* 0x00007300ef007a0c */ /* 0x000fe20003fa6270 */
[C---:B------:R-:W-:Y:S01]  /*0e30*/  IMAD R0, R28.reuse, c[0x0][0x1dc], R3 ;  /* 0x000077001c007a24 */ /* 0x040fe200078e0203 */
[----:B------:R-:W-:Y:S01]  /*0e40*/  IADD3 R11, R11, UR4, RZ ;  /* 0x000000040b0b7c10 */ /* 0x000fe2000fffe0ff */
[----:B------:R-:W-:Y:S01]  /*0e50*/  IMAD.WIDE.U32 R16, R28, c[0x0][0x1d8], R16 ;  /* 0x000076001c107a25 */ /* 0x000fe200078e0010 */
[----:B------:R-:W-:Y:S01]  /*0e60*/  IADD3 R8, -R34, UR16, RZ ;  /* 0x0000001022087c10 */ /* 0x000fe2000fffe1ff */
[----:B------:R-:W-:Y:S01]  /*0e70*/  USHF.R.S32.HI UR8, URZ, 0x1f, UR10 ;  /* 0x0000001f3f087899 */ /* 0x000fe2000801140a */
[----:B------:R-:W-:Y:S01]  /*0e80*/  SHF.R.S32.HI R4, RZ, 0x1f, R4 ;  /* 0x0000001fff047819 */ /* 0x000fe20000011404 */
[----:B------:R-:W-:Y:S01]  /*0e90*/  IMAD R237, R9, 0x8, R6 ;  /* 0x0000000809ed7824 */ /* 0x000fe200078e0206 */
[----:B------:R-:W-:Y:S01]  /*0ea0*/  IADD3 R6, R20, 0x20, RZ ;  /* 0x0000002014067810 */ /* 0x000fe20007ffe0ff */
[----:B------:R-:W-:Y:S01]  /*0eb0*/  IMAD.IADD R0, R17, 0x1, R0 ;  /* 0x0000000111007824 */ /* 0x000fe200078e0200 */
[----:B------:R-:W-:Y:S01]  /*0ec0*/  LEA R26, P0, R16, c[0x0][0x1c0], 0x1 ;  /* 0x00007000101a7a11 */ /* 0x000fe200078008ff */
[----:B------:R-:W-:Y:S01]  /*0ed0*/  IMAD.U32 R237, R237, 0x20, R2 ;  /* 0x00000020eded7824 */ /* 0x000fe200078e0002 */
[----:B------:R-:W-:Y:S01]  /*0ee0*/  ISETP.GE.AND P1, PT, R6, c[0x0][0x1cc], PT ;  /* 0x0000730006007a0c */ /* 0x000fe20003f26270 */
[----:B------:R-:W-:Y:S01]  /*0ef0*/  IMAD.MOV.U32 R3, RZ, RZ, c[0x0][0x1d8] ;  /* 0x00007600ff037624 */ /* 0x000fe200078e00ff */
[----:B------:R-:W-:Y:S01]  /*0f00*/  ISETP.LT.OR P2, PT, R8, 0x1, P6 ;  /* 0x000000010800780c */ /* 0x000fe20003741670 */
[----:B------:R-:W-:Y:S01]  /*0f10*/  IMAD.MOV.U32 R2, RZ, RZ, c[0x0][0x1dc] ;  /* 0x00007700ff027624 */ /* 0x000fe200078e00ff */
[----:B------:R-:W-:Y:S01]  /*0f20*/  LEA.HI.X R27, R16, c[0x0][0x1c4], R0, 0x1, P0 ;  /* 0x00007100101b7a11 */ /* 0x000fe200000f0c00 */
[----:B------:R-:W-:Y:S01]  /*0f30*/  IMAD.SHL.U32 R237, R237, 0x2, RZ ;  /* 0x00000002eded7824 */ /* 0x000fe200078e00ff */
[C---:B------:R-:W-:Y:S01]  /*0f40*/  ISETP.LT.OR P4, PT, R8.reuse, 0x1, P1 ;  /* 0x000000010800780c */ /* 0x040fe20000f81670 */
[----:B------:R-:W-:Y:S01]  /*0f50*/  IMAD R0, R29, c[0x0][0x1a8], RZ ;  /* 0x00006a001d007a24 */ /* 0x000fe200078e02ff */
[----:B------:R-:W-:Y:S01]  /*0f60*/  ISETP.LT.OR P0, PT, R8, 0x1, P5 ;  /* 0x000000010800780c */ /* 0x000fe20002f01670 */
[----:B------:R-:W-:Y:S01]  /*0f70*/  IMAD.WIDE.U32 R10, R28, c[0x0][0x1a8], R10 ;  /* 0x00006a001c0a7a25 */ /* 0x000fe200078e000a */
[C---:B------:R-:W-:Y:S01]  /*0f80*/  LEA R16, P3, R3.reuse, R26, 0x7 ;  /* 0x0000001a03107211 */ /* 0x040fe200078638ff */
[----:B------:R-:W-:Y:S01]  /*0f90*/  ULDC.64 UR6, c[0x0][0x270] ;  /* 0x00009c0000067ab9 */ /* 0x000fe20000000a00 */
[----:B------:R-:W-:Y:S01]  /*0fa0*/  ISETP.LT.OR P1, PT, R8, 0x41, P1 ;  /* 0x000000410800780c */ /* 0x000fe20000f21670 */
[----:B------:R-:W-:Y:S01]  /*0fb0*/  IMAD R0, R28, c[0x0][0x1ac], R0 ;  /* 0x00006b001c007a24 */ /* 0x000fe200078e0200 */
[----:B------:R-:W-:Y:S01]  /*0fc0*/  LEA.HI.X R17, R3, R27, R2, 0x7, P3 ;  /* 0x0000001b03117211 */ /* 0x000fe200018f3c02 */
[----:B------:R-:W-:Y:S01]  /*0fd0*/  @!PT LDS RZ, [RZ] ;  /* 0x00000000fffff984 */ /* 0x000fe20000000800 */
[----:B------:R-:W-:Y:S01]  /*0fe0*/  @!PT LDS RZ, [RZ] ;  /* 0x00000000fffff984 */ /* 0x000fe20000000800 */
[----:B------:R-:W-:Y:S01]  /*0ff0*/  @!PT LDS RZ, [RZ] ;  /* 0x00000000fffff984 */ /* 0x000fe20000000800 */
[----:B------:R1:W-:Y:S01]  /*1000*/  LDGSTS.E.BYPASS.LTC128B.128 [R237+0x6080], [R26.64], !P2 ;  /* 0x060800001aed7fae */ /* 0x0003e2000d101d4e */
[----:B------:R-:W-:Y:S01]  /*1010*/  ISETP.LT.OR P3, PT, R8, 0x41, P6 ;  /* 0x000000410800780c */ /* 0x000fe20003761670 */
[----:B------:R-:W-:Y:S01]  /*1020*/  IMAD R28, R35, c[0x0][0x178], RZ ;  /* 0x00005e00231c7a24 */ /* 0x000fe200078e02ff */
[----:B------:R-:W-:Y:S01]  /*1030*/  LEA.HI R4, R4, R34, RZ, 0x3 ;  /* 0x0000002204047211 */ /* 0x000fe200078f18ff */
[----:B------:R1:W-:Y:S01]  /*1040*/  LDGSTS.E.BYPASS.LTC128B.128 [R237+0x8080], [R26.64+0x40], !P4 ;  /* 0x080800401aed7fae */ /* 0x0003e2000e101d4e */
[----:B------:R-:W-:Y:S01]  /*1050*/  IMAD.WIDE.U32 R2, R34, c[0x0][0x178], R20 ;  /* 0x00005e0022027a25 */ /* 0x000fe200078e0014 */
[----:B------:R-:W-:Y:S01]  /*1060*/  LEA.HI R230, R232, R32, RZ, 0x6 ;  /* 0x00000020e8e67211 */ /* 0x000fe200078f30ff */
[----:B------:R-:W-:Y:S01]  /*1070*/  UIMAD UR6, UR8, UR6, URZ ;  /* 0x00000006080672a4 */ /* 0x000fe2000f8e023f */
[----:B------:R1:W-:Y:S01]  /*1080*/  LDGSTS.E.BYPASS.LTC128B.128 [R237+0xa080], [R26.64+0x80], !P0 ;  /* 0x0a0800801aed7fae */ /* 0x0003e2000c101d4e */
[----:B------:R-:W-:Y:S01]  /*1090*/  ISETP.LT.OR P0, PT, R8, 0x41, P5 ;  /* 0x000000410800780c */ /* 0x000fe20002f01670 */
[----:B------:R-:W-:Y:S01]  /*10a0*/  IMAD R28, R34, c[0x0][0x17c], R28 ;  /* 0x00005f00221c7a24 */ /* 0x000fe200078e021c */
[----:B------:R-:W-:Y:S01]  /*10b0*/  LOP3.LUT R4, R4, 0xfffffff8, RZ, 0xc0, !PT ;  /* 0xfffffff804047812 */ /* 0x000fe200078ec0ff */
[----:B------:R-:W-:Y:S01]  /*10c0*/  IMAD.IADD R0, R11, 0x1, R0 ;  /* 0x000000010b007824 */ /* 0x000fe200078e0200 */
[----:B------:R-:W-:Y:S01]  /*10d0*/  ULDC.64 UR4, c[0x0][0x188] ;  /* 0x0000620000047ab9 */ /* 0x000fe20000000a00 */
[----:B------:R2:W-:Y:S01]  /*10e0*/  LDGSTS.E.BYPASS.LTC128B.128 [R237+0x7080], [R16.64], !P3 ;  /* 0x0708000010ed7fae */ /* 0x0005e2000d901d4e */
[----:B------:R-:W-:Y:S01]  /*10f0*/  IMAD.MOV.U32 R11, RZ, RZ, c[0x0][0x1a8] ;  /* 0x00006a00ff0b7624 */ /* 0x000fe200078e00ff */
[----:B------:R-:W-:Y:S01]  /*1100*/  SHF.R.S32.HI R230, RZ, 0x6, R230 ;  /* 0x00000006ffe67819 */ /* 0x000fe200000114e6 */
[----:B------:R-:W-:Y:S01]  /*1110*/  IMAD.IADD R29, R3, 0x1, R28 ;  /* 0x00000001031d7824 */ /* 0x000fe200078e021c */
[----:B------:R2:W-:Y:S01]  /*1120*/  LDGSTS.E.BYPASS.LTC128B.128 [R237+0x9080], [R16.64+0x40], !P1 ;  /* 0x0908004010ed7fae */ /* 0x0005e2000c901d4e */
[----:B------:R-:W-:Y:S01]  /*1130*/  IMAD.MOV.U32 R3, RZ, RZ, c[0x0][0x1ac] ;  /* 0x00006b00ff037624 */ /* 0x000fe200078e00ff */
[----:B------:R-:W-:Y:S01]  /*1140*/  UIMAD UR4, UR13, UR4, URZ ;  /* 0x000000040d0472a4 */ /* 0x000fe2000f8e023f */
[----:B------:R-:W-:Y:S01]  /*1150*/  IMAD.IADD R4, R34, 0x1, -R4 ;  /* 0x0000000122047824 */ /* 0x000fe200078e0a04 */
[----:B------:R2:W-:Y:S01]  /*1160*/  LDGSTS.E.BYPASS.LTC128B.128 [R237+0xb080], [R16.64+0x80], !P0 ;  /* 0x0b08008010ed7fae */ /* 0x0005e2000c101d4e */
[----:B------:R-:W-:Y:S01]  /*1170*/  IMAD.MOV.U32 R28, RZ, RZ, R2 ;  /* 0x000000ffff1c7224 */ /* 0x000fe200078e0002 */
[----:B------:R-:W-:Y:S01]  /*1180*/  LEA.HI R2, R18, R9, RZ, 0x1 ;  /* 0x0000000912027211 */ /* 0x000fe200078f08ff */
[----:B------:R-:W-:Y:S01]  /*1190*/  UIMAD UR6, UR10, UR7, UR6 ;  /* 0x000000070a0672a4 */ /* 0x000fe2000f8e0206 */
[----:B------:R-:W-:Y:S01]  /*11a0*/  ISETP.GE.AND P2, PT, R20, c[0x0][0x19c], PT ;  /* 0x0000670014007a0c */ /* 0x000fe20003f46270 */
[----:B------:R-:W-:Y:S01]  /*11b0*/  UMOV UR17, 0x6 ;  /* 0x0000000600117882 */ /* 0x000fe20000000000 */
[----:B------:R-:W-:Y:S01]  /*11c0*/  LOP3.LUT R2, R2, 0xfffffffe, RZ, 0xc0, !PT ;  /* 0xfffffffe02027812 */ /* 0x000fe200078ec0ff */
[----:B------:R-:W-:Y:S01]  /*11d0*/  ULDC.64 UR18, c[0x0][0x208] ;  /* 0x0000820000127ab9 */ /* 0x000fe20000000a00 */
[----:B------:R-:W-:Y:S01]  /*11e0*/  ISETP.GE.AND P6, PT, R6, c[0x0][0x19c], PT ;  /* 0x0000670006007a0c */ /* 0x000fe20003fc6270 */
[----:B------:R-:W-:Y:S01]  /*11f0*/  USHF.L.U64.HI UR17, UR18, UR17, UR19 ;  /* 0x0000001112117299 */ /* 0x000fe20008010213 */
[----:B------:R-:W-:Y:S01]  /*1200*/  IADD3 R15, R15, UR6, RZ ;  /* 0x000000060f0f7c10 */ /* 0x000fe2000fffe0ff */
[----:B------:R-:W-:Y:S01]  /*1210*/  UIMAD UR19, UR11, UR5, UR4 ;  /* 0x000000050b1372a4 */ /* 0x000fe2000f8e0204 */
[----:B------:R-:W-:Y:S01]  /*1220*/  IMAD.IADD R2, R9, 0x1, -R2 ;  /* 0x0000000109027824 */ /* 0x000fe200078e0a02 */
[C---:B-1----:R-:W-:Y:S01]  /*1230*/  LEA R26, P0, R10.reuse, c[0x0][0x190], 0x1 ;  /* 0x000064000a1a7a11 */ /* 0x042fe200078008ff */
[----:B------:R-:W-:Y:S01]  /*1240*/  ULDC.64 UR4, c[0x0][0x210] ;  /* 0x0000840000047ab9 */ /* 0x000fe20000000a00 */
[----:B------:R-:W-:Y:S01]  /*1250*/  ISETP.GE.AND P4, PT, R239, c[0x0][0x19c], PT ;  /* 0x00006700ef007a0c */ /* 0x000fe20003f86270 */
[----:B------:R-:W-:Y:S01]  /*1260*/  ULDC.64 UR6, c[0x0][0x180] ;  /* 0x0000600000067ab9 */ /* 0x000fe20000000a00 */
[----:B------:R-:W-:Y:S01]  /*1270*/  LEA.HI.X R27, R10, c[0x0][0x194], R0, 0x1, P0 ;  /* 0x000065000a1b7a11 */ /* 0x000fe200000f0c00 */
[----:B------:R-:W-:Y:S01]  /*1280*/  IMAD.SHL.U32 R0, R230, 0x8, RZ ;  /* 0x00000008e6007824 */ /* 0x000fe200078e00ff */
[C---:B------:R-:W-:Y:S01]  /*1290*/  LEA R10, P0, R11.reuse, R26, 0x7 ;  /* 0x0000001a0b0a7211 */ /* 0x040fe200078038ff */
[----:B------:R-:W-:Y:S01]  /*12a0*/  IMAD.WIDE.U32 R30, R34, c[0x0][0x208], R20 ;  /* 0x00008200221e7a25 */ /* 0x000fe200078e0014 */
[----:B------:R-:W-:Y:S01]  /*12b0*/  UIMAD UR4, UR8, UR4, URZ ;  /* 0x00000004080472a4 */ /* 0x000fe2000f8e023f */
[----:B------:R-:W-:Y:S01]  /*12c0*/  ISETP.LT.OR P5, PT, R8, 0x1, P2 ;  /* 0x000000010800780c */ /* 0x000fe200017a1670 */
[----:B------:R-:W-:Y:S01]  /*12d0*/  UIMAD UR6, UR8, UR6, URZ ;  /* 0x00000006080672a4 */ /* 0x000fe2000f8e023f */
[----:B------:R-:W-:Y:S01]  /*12e0*/  LEA.HI.X R11, R11, R27, R3, 0x7, P0 ;  /* 0x0000001b0b0b7211 */ /* 0x000fe200000f3c03 */
[----:B------:R-:W-:Y:S01]  /*12f0*/  IMAD.SHL.U32 R226, R2, 0x400, RZ ;  /* 0x0000040002e27824 */ /* 0x000fe200078e00ff */
[C---:B------:R-:W-:Y:S01]  /*1300*/  LOP3.LUT P0, RZ, R4.reuse, 0x4, RZ, 0xc0, !PT ;  /* 0x0000000404ff7812 */ /* 0x040fe2000780c0ff */
[----:B------:R-:W-:Y:S01]  /*1310*/  IMAD.SHL.U32 R4, R4, 0x40, RZ ;  /* 0x0000004004047824 */ /* 0x000fe200078e00ff */
[----:B------:R-:W-:Y:S01]  /*1320*/  LOP3.LUT R0, R0, 0x18, RZ, 0xc0, !PT ;  /* 0x0000001800007812 */ /* 0x000fe200078ec0ff */
[----:B--2---:R-:W-:Y:S01]  /*1330*/  IMAD R16, R35, c[0x0][0x208], RZ ;  /* 0x0000820023107a24 */ /* 0x004fe200078e02ff */
[----:B------:R-:W-:Y:S01]  /*1340*/  ISETP.LT.OR P3, PT, R8, 0x1, P6 ;  /* 0x000000010800780c */ /* 0x000fe20003761670 */
[----:B------:R-:W-:Y:S01]  /*1350*/  UIMAD UR7, UR10, UR7, UR6 ;  /* 0x000000070a0772a4 */ /* 0x000fe2000f8e0206 */
[----:B------:R-:W-:Y:S01]  /*1360*/  LOP3.LUT R4, R4, 0x1c0, RZ, 0xc0, !PT ;  /* 0x000001c004047812 */ /* 0x000fe200078ec0ff */
[----:B------:R-:W-:Y:S01]  /*1370*/  IMAD R16, R34, c[0x0][0x20c], R16 ;  /* 0x0000830022107a24 */ /* 0x000fe200078e0210 */
[C---:B------:R-:W-:Y:S01]  /*1380*/  ISETP.LT.OR P1, PT, R8.reuse, 0x1, P4 ;  /* 0x000000010800780c */ /* 0x040fe20002721670 */
[----:B------:R-:W-:Y:S01]  /*1390*/  USHF.R.S32.HI UR21, URZ, 0x1f, UR20 ;  /* 0x0000001f3f157899 */ /* 0x000fe20008011414 */
[----:B------:R-:W-:Y:S01]  /*13a0*/  SHF.R.U32.HI R3, RZ, 0x3, R4 ;  /* 0x00000003ff037819 */ /* 0x000fe20000011604 */
[----:B------:R-:W-:Y:S01]  /*13b0*/  IMAD.IADD R17, R31, 0x1, R16 ;  /* 0x000000011f117824 */ /* 0x000fe200078e0210 */
[C---:B------:R-:W-:Y:S01]  /*13c0*/  ISETP.LT.OR P2, PT, R8.reuse, 0x41, P2 ;  /* 0x000000410800780c */ /* 0x040fe20001741670 */
[----:B------:R-:W-:Y:S01]  /*13d0*/  IMAD.MOV.U32 R16, RZ, RZ, R30 ;  /* 0x000000ffff107224 */ /* 0x000fe200078e001e */
[----:B------:R-:W-:Y:S01]  /*13e0*/  LOP3.LUT R4, R3, R4, R0, 0x1e, !PT ;  /* 0x0000000403047212 */ /* 0x000fe200078e1e00 */
[----:B------:R-:W-:Y:S01]  /*13f0*/  IMAD.U32 R3, RZ, RZ, UR10 ;  /* 0x0000000aff037e24 */ /* 0x000fe2000f8e00ff */
[C---:B------:R-:W-:Y:S01]  /*1400*/  ISETP.LT.OR P6, PT, R8.reuse, 0x41, P6 ;  /* 0x000000410800780c */ /* 0x040fe200037c1670 */
[----:B------:R-:W-:Y:S01]  /*1410*/  UIMAD UR6, UR10, UR5, UR4 ;  /* 0x000000050a0672a4 */ /* 0x000fe2000f8e0204 */
[----:B------:R-:W-:Y:S01]  /*1420*/  ISETP.LT.OR P4, PT, R8, 0x41, P4 ;  /* 0x000000410800780c */ /* 0x000fe20002781670 */
[----:B------:R-:W-:Y:S01]  /*1430*/  IMAD.U32 R8, RZ, RZ, UR10 ;  /* 0x0000000aff087e24 */ /* 0x000fe2000f8e00ff */
[----:B------:R-:W-:Y:S01]  /*1440*/  ULDC.64 UR4, c[0x0][0x178] ;  /* 0x00005e0000047ab9 */ /* 0x000fe20000000a00 */
[----:B------:R-:W-:Y:S01]  /*1450*/  IMAD R5, R5, 0x2, R226 ;  /* 0x0000000205057824 */ /* 0x000fe200078e02e2 */
[----:B------:R-:W-:Y:S01]  /*1460*/  UIMAD UR22, UR21, UR4, URZ ;  /* 0x00000004151672a4 */ /* 0x000fe2000f8e023f */
[----:B------:R-:W-:Y:S01]  /*1470*/  IMAD.WIDE.U32 R16, R3, c[0x0][0x210], R16 ;  /* 0x0000840003107a25 */ /* 0x000fe200078e0010 */
[----:B------:R-:W-:Y:S01]  /*1480*/  UIMAD.WIDE.U32 UR24, UR20, UR4, URZ ;  /* 0x00000004141872a5 */ /* 0x000fe2000f8e003f */
[----:B------:R-:W0:Y:S01]  /*1490*/  LDGDEPBAR ;  /* 0x00000000000079af */ /* 0x000e220000000000 */
[----:B------:R-:W-:Y:S01]  /*14a0*/  UIMAD UR22, UR20, UR5, UR22 ;  /* 0x00000005141672a4 */ /* 0x000fe2000f8e0216 */
[----:B------:R-:W-:Y:S01]  /*14b0*/  IMAD.WIDE.U32 R28, R8, c[0x0][0x180], R28 ;  /* 0x00006000081c7a25 */ /* 0x000fe200078e001c */
[----:B------:R-:W-:Y:S01]  /*14c0*/  IADD3 R17, R17, UR6, RZ ;  /* 0x0000000611117c10 */ /* 0x000fe2000fffe0ff */
[----:B------:R-:W-:Y:S01]  /*14d0*/  ULDC.64 UR4, c[0x0][0x218] ;  /* 0x0000860000047ab9 */ /* 0x000fe20000000a00 */
[----:B------:R1:W-:Y:S01]  /*14e0*/  LDGSTS.E.BYPASS.LTC128B.128 [R237+0x80], [R26.64], !P5 ;  /* 0x000800001aed7fae */ /* 0x0003e2000e901d4e */
[----:B------:R-:W-:Y:S01]  /*14f0*/  IMAD.IADD R4, R5, 0x1, R4 ;  /* 0x0000000105047824 */ /* 0x000fe200078e0204 */
[----:B------:R-:W-:Y:S01]  /*1500*/  IADD3 R29, R29, UR7, RZ ;  /* 0x000000071d1d7c10 */ /* 0x000fe2000fffe0ff */
[----:B------:R-:W-:Y:S01]  /*1510*/  IMAD.U32 R240, RZ, RZ, UR11 ;  /* 0x0000000bfff07e24 */ /* 0x000fe2000f8e00ff */
[----:B------:R-:W-:Y:S01]  /*1520*/  UIADD3 UR22, UR25, UR22, URZ ;  /* 0x0000001619167290 */ /* 0x000fe2000fffe03f */
[----:B------:R-:W-:Y:S01]  /*1530*/  IMAD.SHL.U32 R238, R4, 0x2, RZ ;  /* 0x0000000204ee7824 */ /* 0x000fe200078e00ff */
[----:B------:R-:W-:Y:S01]  /*1540*/  UIMAD UR4, UR13, UR4, URZ ;  /* 0x000000040d0472a4 */ /* 0x000fe2000f8e023f */
[----:B------:R-:W-:Y:S01]  /*1550*/  IMAD.U32 R242, RZ, RZ, UR11 ;  /* 0x0000000bfff27e24 */ /* 0x000fe2000f8e00ff */
[----:B------:R-:W-:Y:S01]  /*1560*/  ULDC.64 UR6, c[0x0][0x288] ;  /* 0x0000a20000067ab9 */ /* 0x000fe20000000a00 */
[----:B------:R-:W-:Y:S01]  /*1570*/  IMAD.WIDE.U32 R240, R240, c[0x0][0x218], R16 ;  /* 0x00008600f0f07a25 */ /* 0x000fe200078e0010 */
[C---:B------:R-:W-:Y:S01]  /*1580*/  IADD3 R3, R238.reuse, 0xf480, RZ ;  /* 0x0000f480ee037810 */ /* 0x040fe20007ffe0ff */
[----:B------:R-:W-:Y:S01]  /*1590*/  UIMAD UR6, UR8, UR6, URZ ;  /* 0x00000006080672a4 */ /* 0x000fe2000f8e023f */
[----:B------:R-:W-:Y:S01]  /*15a0*/  IADD3 R236, R238, 0xf4c0, RZ ;  /* 0x0000f4c0eeec7810 */ /* 0x000fe20007ffe0ff */
[----:B------:R-:W-:Y:S01]  /*15b0*/  IMAD.WIDE.U32 R242, R242, c[0x0][0x188], R28 ;  /* 0x00006200f2f27a25 */ /* 0x000fe200078e001c */
[----:B------:R-:W-:Y:S01]  /*15c0*/  @P0 IADD3 R236, R3, -0x40, RZ ;  /* 0xffffffc003ec0810 */ /* 0x000fe20007ffe0ff */
[----:B------:R-:W-:Y:S01]  /*15d0*/  UIMAD UR4, UR11, UR5, UR4 ;  /* 0x000000050b0472a4 */ /* 0x000fe2000f8e0204 */
[----:B------:R1:W-:Y:S01]  /*15e0*/  LDGSTS.E.BYPASS.LTC128B.128 [R237+0x2080], [R26.64+0x40], !P3 ;  /* 0x020800401aed7fae */ /* 0x0003e2000d901d4e */
[----:B------:R-:W-:Y:S01]  /*15f0*/  IMAD.U32 R16, RZ, RZ, UR24 ;  /* 0x00000018ff107e24 */ /* 0x000fe2000f8e00ff */
[----:B------:R-:W-:Y:S01]  /*1600*/  IADD3 R233, R243, UR19, RZ ;  /* 0x00000013f3e97c10 */ /* 0x000fe2000fffe0ff */
[----:B------:R-:W-:Y:S01]  /*1610*/  IMAD.U32 R12, RZ, RZ, UR22 ;  /* 0x00000016ff0c7e24 */ /* 0x000fe2000f8e00ff */
[----:B------:R-:W-:Y:S01]  /*1620*/  UIMAD UR6, UR10, UR7, UR6 ;  /* 0x000000070a0672a4 */ /* 0x000fe2000f8e0206 */
[----:B------:R1:W-:Y:S01]  /*1630*/  LDGSTS.E.BYPASS.LTC128B.128 [R237+0x4080], [R26.64+0x80], !P1 ;  /* 0x040800801aed7fae */ /* 0x0003e2000c901d4e */
[C---:B------:R-:W-:Y:S01]  /*1640*/  LEA R8, P0, R16.reuse, R242, 0x6 ;  /* 0x000000f210087211 */ /* 0x040fe200078030ff */
[----:B------:R-:W-:Y:S01]  /*1650*/  USHF.L.U32 UR18, UR18, 0x6, URZ ;  /* 0x0000000612127899 */ /* 0x000fe2000800063f */
[----:B------:R-:W-:Y:S01]  /*1660*/  IADD3 R37, R241, UR4, RZ ;  /* 0x00000004f1257c10 */ /* 0x000fe2000fffe0ff */
[----:B------:R-:W-:Y:S01]  /*1670*/  USHF.L.U32 UR7, UR20, 0x6, URZ ;  /* 0x0000000614077899 */ /* 0x000fe2000800063f */
[----:B------:R-:W-:Y:S01]  /*1680*/  LEA.HI.X R3, R16, R233, R12, 0x6, P0 ;  /* 0x000000e910037211 */ /* 0x000fe200000f340c */
[----:B------:R2:W-:Y:S01]  /*1690*/  LDGSTS.E.BYPASS.LTC128B.128 [R237+0x1080], [R10.64], !P2 ;  /* 0x010800000aed7fae */ /* 0x0005e2000d101d4e */
[----:B------:R-:W-:Y:S01]  /*16a0*/  LOP3.LUT R12, R22, 0xfffffff8, RZ, 0xc0, !PT ;  /* 0xfffffff8160c7812 */ /* 0x000fe200078ec0ff */
[----:B------:R-:W-:Y:S01]  /*16b0*/  ULDC UR5, c[0x0][0x168] ;  /* 0x00005a0000057ab9 */ /* 0x000fe20000000800 */
[----:B------:R-:W-:Y:S01]  /*16c0*/  IMAD.U32 R250, RZ, RZ, UR11 ;  /* 0x0000000bfffa7e24 */ /* 0x000fe2000f8e00ff */
[----:B------:R2:W-:Y:S01]  /*16d0*/  LDGSTS.E.BYPASS.LTC128B.128 [R237+0x3080], [R10.64+0x40], !P6 ;  /* 0x030800400aed7fae */ /* 0x0005e2000f101d4e */
[----:B------:R-:W-:Y:S01]  /*16e0*/  UIMAD UR4, UR17, UR20, URZ ;  /* 0x00000014110472a4 */ /* 0x000fe2000f8e023f */
[----:B------:R-:W-:Y:S01]  /*16f0*/  IMAD.IADD R12, R32, 0x1, -R12 ;  /* 0x00000001200c7824 */ /* 0x000fe200078e0a0c */
[----:B------:R-:W-:Y:S01]  /*1700*/  UIADD3 UR17, -UR7, UR5, URZ ;  /* 0x0000000507117290 */ /* 0x000fe2000fffe13f */
[----:B------:R2:W-:Y:S01]  /*1710*/  LDGSTS.E.BYPASS.LTC128B.128 [R237+0x5080], [R10.64+0x80], !P4 ;  /* 0x050800800aed7fae */ /* 0x0005e2000e101d4e */
[----:B------:R-:W-:Y:S01]  /*1720*/  SHF.R.S32.HI R21, RZ, 0x1f, R230 ;  /* 0x0000001fff157819 */ /* 0x000fe200000114e6 */
[----:B------:R-:W-:Y:S01]  /*1730*/  IMAD.U32 R4, RZ, RZ, UR18 ;  /* 0x00000012ff047e24 */ /* 0x000fe2000f8e00ff */
[----:B------:R-:W-:Y:S01]  /*1740*/  LEA.HI R19, R12, R12, RZ, 0x1 ;  /* 0x0000000c0c137211 */ /* 0x000fe200078f08ff */
[----:B------:R-:W0:Y:S01]  /*1750*/  LDGDEPBAR ;  /* 0x00000000000079af */ /* 0x000e220000000000 */
[----:B------:R-:W-:Y:S01]  /*1760*/  IMAD.MOV.U32 R36, RZ, RZ, R240 ;  /* 0x000000ffff247224 */ /* 0x000fe200078e00f0 */
[----:B------:R-:W-:Y:S01]  /*1770*/  UIMAD UR4, UR21, UR18, UR4 ;  /* 0x00000012150472a4 */ /* 0x000fe2000f8e0204 */
[----:B------:R-:W-:Y:S01]  /*1780*/  IMAD.U32 R17, RZ, RZ, UR25 ;  /* 0x00000019ff117e24 */ /* 0x000fe2000f8e00ff */
[----:B------:R-:W-:Y:S01]  /*1790*/  LEA.HI R21, R21, R230, RZ, 0x2 ;  /* 0x000000e615157211 */ /* 0x000fe200078f10ff */
[----:B------:R-:W-:Y:S01]  /*17a0*/  IMAD.WIDE.U32 R250, R250, c[0x0][0x278], R14 ;  /* 0x00009e00fafa7a25 */ /* 0x000fe200078e000e */
[----:B------:R-:W-:Y:S01]  /*17b0*/  ISETP.LT.AND P1, PT, R34, UR17, PT ;  /* 0x0000001122007c0c */ /* 0x000fe2000bf21270 */
[----:B------:R1:W-:Y:S01]  /*17c0*/  STL.64 [R1+0x10], R34 ;  /* 0x0000102201007387 */ /* 0x0003e20000100a00 */
[----:B------:R-:W-:Y:S01]  /*17d0*/  ISETP.GE.AND P0, PT, R20, c[0x0][0x16c], PT ;  /* 0x00005b0014007a0c */ /* 0x000fe20003f06270 */
[----:B------:R-:W-:Y:S01]  /*17e0*/  IMAD.WIDE.U32 R16, R4, UR20, R36 ;  /* 0x0000001404107c25 */ /* 0x000fe2000f8e0024 */
[----:B------:R-:W-:Y:S01]  /*17f0*/  LOP3.LUT R15, R19, 0x7fffffe, RZ, 0xc0, !PT ;  /* 0x07fffffe130f7812 */ /* 0x000fe200078ec0ff */
[----:B------:R1:W-:Y:S01]  /*1800*/  STL.64 [R1+0x8], R36 ;  /* 0x0000082401007387 */ /* 0x0003e20000100a00 */
[----:B------:R-:W-:Y:S01]  /*1810*/  LOP3.LUT R13, R13, 0xfffffff0, RZ, 0xc0, !PT ;  /* 0xfffffff00d0d7812 */ /* 0x000fe200078ec0ff */
[----:B------:R-:W-:Y:S01]  /*1820*/  IMAD.SHL.U32 R9, R9, 0x10, RZ ;  /* 0x0000001009097824 */ /* 0x000fe200078e00ff */
[----:B------:R-:W-:Y:S01]  /*1830*/  LOP3.LUT R21, R21, 0x1ffffffc, RZ, 0xc0, !PT ;  /* 0x1ffffffc15157812 */ /* 0x000fe200078ec0ff */
[----:B------:R-:W-:Y:S01]  /*1840*/  IMAD.IADD R15, R12, 0x1, -R15 ;  /* 0x000000010c0f7824 */ /* 0x000fe200078e0a0f */
[----:B------:R-:W-:Y:S01]  /*1850*/  ISETP.GE.AND P5, PT, R20, c[0x0][0x1fc], PT ;  /* 0x00007f0014007a0c */ /* 0x000fe20003fa6270 */
[----:B------:R-:W-:Y:S01]  /*1860*/  IMAD.SHL.U32 R12, R12, 0x40, RZ ;  /* 0x000000400c0c7824 */ /* 0x000fe200078e00ff */
[----:B------:R-:W-:Y:S01]  /*1870*/  ISETP.GE.OR P2, PT, R20, c[0x0][0x1fc], !P1 ;  /* 0x00007f0014007a0c */ /* 0x000fe20004f46670 */
[----:B------:R-:W-:Y:S01]  /*1880*/  IMAD.IADD R13, R32, 0x1, -R13 ;  /* 0x00000001200d7824 */ /* 0x000fe200078e0a0d */
[----:B------:R-:W-:Y:S01]  /*1890*/  SEL R245, RZ, 0x1, P0 ;  /* 0x00000001fff57807 */ /* 0x000fe20000000000 */
[----:B------:R-:W-:Y:S01]  /*18a0*/  IMAD.IADD R252, R230, 0x1, -R21 ;  /* 0x00000001e6fc7824 */ /* 0x000fe200078e0a15 */
[----:B------:R-:W-:Y:S01]  /*18b0*/  IADD3 R5, R17, UR4, RZ ;  /* 0x0000000411057c10 */ /* 0x000fe2000fffe0ff */
[----:B------:R-:W-:Y:S01]  /*18c0*/  IMAD R230, R7, 0x4, R230 ;  /* 0x0000000407e67824 */ /* 0x000fe200078e02e6 */
[----:B------:R-:W-:Y:S01]  /*18d0*/  LEA R4, P3, R16, c[0x0][0x1f0], 0x1 ;  /* 0x00007c0010047a11 */ /* 0x000fe200078608ff */
[----:B------:R-:W-:-:S04]  /*18e0*/  DEPBAR.LE SB0, 0x1 ;  /* 0x000080400000791a */ /* 0x000fc80000000000 */
[----:B------:R-:W-:Y:S01]  /*18f0*/  LEA R20, P0, R8, c[0x0][0x160], 0x1 ;  /* 0x0000580008147a11 */ /* 0x000fe200078008ff */
[----:B------:R-:W-:Y:S01]  /*1900*/  IMAD R230, R230, 0x8, R15 ;  /* 0x00000008e6e67824 */ /* 0x000fe200078e020f */
[----:B------:R-:W-:Y:S01]  /*1910*/  ISETP.GE.AND P6, PT, R239, c[0x0][0x16c], PT ;  /* 0x00005b00ef007a0c */ /* 0x000fe20003fc6270 */
[----:B------:R-:W-:Y:S01]  /*1920*/  IMAD.MOV.U32 R220, RZ, RZ, 0x20 ;  /* 0x00000020ffdc7424 */ /* 0x000fe200078e00ff */
[----:B------:R-:W-:Y:S01]  /*1930*/  SHF.R.S32.HI R19, RZ, 0x1, R19 ;  /* 0x00000001ff137819 */ /* 0x000fe20000011413 */
[----:B------:R-:W-:Y:S01]  /*1940*/  ULDC.64 UR4, c[0x0][0x278] ;  /* 0x00009e0000047ab9 */ /* 0x000fe20000000a00 */
[----:B------:R-:W-:Y:S01]  /*1950*/  LEA.HI.X R5, R16, c[0x0][0x1f4], R5, 0x1, P3 ;  /* 0x00007d0010057a11 */ /* 0x000fe200018f0c05 */
[----:B------:R-:W-:Y:S01]  /*1960*/  UIMAD UR4, UR13, UR4, URZ ;  /* 0x000000040d0472a4 */ /* 0x000fe2000f8e023f */
[----:B------:R-:W-:Y:S01]  /*1970*/  LEA.HI.X R21, R8, c[0x0][0x164], R3, 0x1, P0 ;  /* 0x0000590008157a11 */ /* 0x000fe200000f0c03 */
[----:B------:R-:W-:Y:S01]  /*1980*/  IMAD.U32 R248, RZ, RZ, UR11 ;  /* 0x0000000bfff87e24 */ /* 0x000fe2000f8e00ff */
[----:B------:R-:W-:Y:S01]  /*1990*/  SEL R16, RZ, 0x4, P6 ;  /* 0x00000004ff107807 */ /* 0x000fe20003000000 */
[----:B------:R-:W-:Y:S01]  /*19a0*/  UIMAD UR5, UR11, UR5, UR4 ;  /* 0x000000050b0572a4 */ /* 0x000fe2000f8e0204 */
[C---:B------:R-:W-:Y:S01]  /*19b0*/  LOP3.LUT P0, RZ, R19.reuse, 0x2, RZ, 0xc0, !PT ;  /* 0x0000000213ff7812 */ /* 0x040fe2000780c0ff */
[----:B------:R-:W-:Y:S01]  /*19c0*/  IMAD.SHL.U32 R19, R19, 0x40, RZ ;  /* 0x0000004013137824 */ /* 0x000fe200078e00ff */
[C---:B------:R-:W-:Y:S01]  /*19d0*/  ISETP.GE.AND P3, PT, R6.reuse, c[0x0][0x16c], PT ;  /* 0x00005b0006007a0c */ /* 0x040fe20003f66270 */
[----:B------:R-:W-:Y:S01]  /*19e0*/  IMAD.SHL.U32 R234, R7, 0x8, RZ ;  /* 0x0000000807ea7824 */ /* 0x000fe200078e00ff */
[C---:B------:R-:W-:Y:S01]  /*19f0*/  ISETP.GE.AND P4, PT, R6.reuse, c[0x0][0x1fc], PT ;  /* 0x00007f0006007a0c */ /* 0x040fe20003f86270 */
[----:B------:R-:W-:Y:S01]  /*1a00*/  IMAD.MOV.U32 R231, RZ, RZ, 0x10 ;  /* 0x00000010ffe77424 */ /* 0x000fe200078e00ff */
[----:B------:R-:W-:Y:S01]  /*1a10*/  ISETP.GE.OR P6, PT, R6, c[0x0][0x1fc], !P1 ;  /* 0x00007f0006007a0c */ /* 0x000fe20004fc6670 */
[----:B------:R-:W-:Y:S01]  /*1a20*/  CS2R R154, SRZ ;  /* 0x00000000009a7805 */ /* 0x000fe2000001ff00 */
[----:B------:R-:W-:Y:S01]  /*1a30*/  LOP3.LUT R12, R12, 0x1c0, RZ, 0xc0, !PT ;  /* 0x000001c00c0c7812 */ /* 0x000fe200078ec0ff */
[----:B------:R-:W-:Y:S01]  /*1a40*/  CS2R R152, SRZ ;  /* 0x0000000000987805 */ /* 0x000fe2000001ff00 */
[----:B------:R-:W-:Y:S01]  /*1a50*/  SHF.R.S32.HI R6, RZ, 0x1f, R13 ;  /* 0x0000001fff067819 */ /* 0x000fe2000001140d */
[----:B------:R-:W-:Y:S01]  /*1a60*/  CS2R R150, SRZ ;  /* 0x0000000000967805 */ /* 0x000fe2000001ff00 */
[-C--:B------:R-:W-:Y:S01]  /*1a70*/  LEA.HI R17, R13, R13.reuse, RZ, 0x1 ;  /* 0x0000000d0d117211 */ /* 0x080fe200078f08ff */
[----:B------:R-:W-:Y:S01]  /*1a80*/  CS2R R148, SRZ ;  /* 0x0000000000947805 */ /* 0x000fe2000001ff00 */
[----:B------:R-:W-:Y:S01]  /*1a90*/  LOP3.LUT R9, R12, 0x30, R9, 0xf8, !PT ;  /* 0x000000300c097812 */ /* 0x000fe200078ef809 */
[----:B------:R-:W-:Y:S01]  /*1aa0*/  CS2R R146, SRZ ;  /* 0x0000000000927805 */ /* 0x000fe2000001ff00 */
[----:B--2---:R-:W-:Y:S01]  /*1ab0*/  LEA.HI R11, R6, R13, RZ, 0x3 ;  /* 0x0000000d060b7211 */ /* 0x004fe200078f18ff */
        /* <DEDUP_REMOVED lines=28> */
[----:B------:R-:W-:Y:S01]  /*1c80*/  USHF.R.S32.HI UR6, URZ, 0x1f, UR7 ;  /* 0x0000001f3f067899 */ /* 0x000fe20008011407 */
[----:B------:R-:W-:Y:S01]  /*1c90*/  IADD3 R235, R251, UR5, RZ ;  /* 0x00000005fbeb7c10 */ /* 0x000fe2000fffe0ff */
[----:B------:R-:W-:Y:S01]  /*1ca0*/  IMAD.IADD R221, R230, 0x1, R221 ;  /* 0x00000001e6dd7824 */ /* 0x000fe200078e02dd */
[----:B------:R-:W-:Y:S01]  /*1cb0*/  IADD3 R13, R16, R13, R245 ;  /* 0x0000000d100d7210 */ /* 0x000fe20007ffe0f5 */
[----:B------:R-:W-:Y:S01]  /*1cc0*/  IMAD.WIDE.U32 R248, R248, c[0x0][0x290], R24 ;  /* 0x0000a400f8f87a25 */ /* 0x000fe200078e0018 */
[----:B------:R-:W-:Y:S01]  /*1cd0*/  LOP3.LUT R18, R18, 0xffffffe0, RZ, 0xc0, !PT ;  /* 0xffffffe012127812 */ /* 0x000fe200078ec0ff */
        /* <DEDUP_REMOVED lines=17> */
[----:B------:R1:W2:Y:S01]  /*1df0*/  LDSM.16.M88.4 R164, [R230+0x6080] ;  /* 0x00608000e6a4783b */ /* 0x0002a20000000200 */
[C---:B------:R-:W-:Y:S01]  /*1e00*/  ISETP.GE.OR P0, PT, R34.reuse, UR17, !P0 ;  /* 0x0000001122007c0c */ /* 0x040fe2000c706670 */
[----:B------:R-:W-:Y:S01]  /*1e10*/  CS2R R122, SRZ ;  /* 0x00000000007a7805 */ /* 0x000fe2000001ff00 */
[----:B------:R-:W-:Y:S01]  /*1e20*/  LOP3.LUT P5, RZ, R13, 0x2, RZ, 0xc0, !PT ;  /* 0x000000020dff7812 */ /* 0x000fe200078ac0ff */
[----:B------:R1:W3:Y:S01]  /*1e30*/  LDSM.16.M88.4 R172, [R230+0x7080] ;  /* 0x00708000e6ac783b */ /* 0x0002e20000000200 */
[--C-:B------:R-:W-:Y:S01]  /*1e40*/  SHF.R.S32.HI R8, RZ, 0x1, R17.reuse ;  /* 0x00000001ff087819 */ /* 0x100fe20000011411 */
[----:B------:R-:W-:Y:S01]  /*1e50*/  CS2R R120, SRZ ;  /* 0x0000000000787805 */ /* 0x000fe2000001ff00 */
[----:B------:R-:W-:Y:S01]  /*1e60*/  ISETP.GE.OR P5, PT, R34, UR17, !P5 ;  /* 0x0000001122007c0c */ /* 0x000fe2000efa6670 */
[----:B------:R1:W4:Y:S01]  /*1e70*/  LDSM.16.M88.4 R176, [R221+0x6080] ;  /* 0x00608000ddb0783b */ /* 0x0003220000000200 */
[----:B------:R-:W-:Y:S01]  /*1e80*/  SHF.R.S32.HI R17, RZ, 0x1f, R17 ;  /* 0x0000001fff117819 */ /* 0x000fe20000011411 */
[----:B------:R-:W-:Y:S01]  /*1e90*/  CS2R R118, SRZ ;  /* 0x0000000000767805 */ /* 0x000fe2000001ff00 */
[----:B------:R-:W-:Y:S01]  /*1ea0*/  SEL R12, RZ, 0xffffffff, P4 ;  /* 0xffffffffff0c7807 */ /* 0x000fe20002000000 */
[----:B------:R1:W1:Y:S01]  /*1eb0*/  LDSM.16.M88.4 R184, [R221+0x7080] ;  /* 0x00708000ddb8783b */ /* 0x0002620000000200 */
[----:B------:R-:W-:Y:S01]  /*1ec0*/  LEA.HI R17, R17, R8, RZ, 0x2 ;  /* 0x0000000811117211 */ /* 0x000fe200078f10ff */
[----:B------:R-:W-:Y:S01]  /*1ed0*/  CS2R R116, SRZ ;  /* 0x0000000000747805 */ /* 0x000fe2000001ff00 */
[----:B------:R-:W-:Y:S01]  /*1ee0*/  SHF.R.U32.HI R232, RZ, 0x4, R232 ;  /* 0x00000004ffe87819 */ /* 0x000fe200000116e8 */
[----:B------:R1:W1:Y:S01]  /*1ef0*/  LDSM.16.M88.4 R188, [R230+0x8080] ;  /* 0x00808000e6bc783b */ /* 0x0002620000000200 */
[----:B------:R-:W-:Y:S01]  /*1f00*/  LOP3.LUT R228, R228, R19, RZ, 0x3c, !PT ;  /* 0x00000013e4e47212 */ /* 0x000fe200078e3cff */
[----:B------:R-:W-:Y:S01]  /*1f10*/  IMAD.SHL.U32 R12, R12, 0x2, RZ ;  /* 0x000000020c0c7824 */ /* 0x000fe200078e00ff */
[----:B------:R-:W-:Y:S01]  /*1f20*/  LOP3.LUT R17, R17, 0xfffffffc, RZ, 0xc0, !PT ;  /* 0xfffffffc11117812 */ /* 0x000fe200078ec0ff */
[----:B------:R1:W1:Y:S01]  /*1f30*/  LDSM.16.M88.4 R192, [R230+0x9080] ;  /* 0x00908000e6c0783b */ /* 0x0002620000000200 */
[----:B------:R-:W-:Y:S01]  /*1f40*/  SHF.R.S32.HI R3, RZ, 0x1f, R18 ;  /* 0x0000001fff037819 */ /* 0x000fe20000011412 */
[----:B------:R-:W-:Y:S01]  /*1f50*/  IMAD R228, R7, 0x200, R228 ;  /* 0x0000020007e47824 */ /* 0x000fe200078e02e4 */
[----:B------:R-:W-:Y:S01]  /*1f60*/  IADD3 R244, R249, UR4, RZ ;  /* 0x00000004f9f47c10 */ /* 0x000fe2000fffe0ff */
[----:B------:R1:W1:Y:S01]  /*1f70*/  LDSM.16.M88.4 R196, [R221+0x8080] ;  /* 0x00808000ddc4783b */ /* 0x0002620000000200 */
[----:B------:R-:W-:Y:S01]  /*1f80*/  LEA.HI R3, R3, R18, RZ, 0x2 ;  /* 0x0000001203037211 */ /* 0x000fe200078f10ff */
[----:B------:R-:W-:Y:S01]  /*1f90*/  IMAD.IADD R8, R8, 0x1, -R17 ;  /* 0x0000000108087824 */ /* 0x000fe200078e0a11 */
        /* <DEDUP_REMOVED lines=116> */
.L_x_507:
        /* <DEDUP_REMOVED lines=143> */
.L_x_505:
[----:B--2---:R-:W2:Y:S01]  /*2fd0*/  LDL R36, [R1+0x18] ;  /* 0x0000180001247983 */ /* 0x004ea20000100800 */
[----:B------:R-:W-:Y:S02]  /*2fe0*/  ULEA UR7, UR20, 0x1, 0x6 ;  /* 0x0000000114077891 */ /* 0x000fe4000f8e303f */
[----:B------:R-:W-:Y:S01]  /*2ff0*/  USHF.L.U32 UR6, UR12, 0x7, URZ ;  /* 0x000000070c067899 */ /* 0x000fe2000800063f */
[----:B------:R-:W-:Y:S01]  /*3000*/  STL [R1+0x20], R109 ;  /* 0x0000206d01007387 */ /* 0x000fe20000100800 */
[----:B------:R-:W-:Y:S02]  /*3010*/  UIADD3 UR20, UR20, 0x1, URZ ;  /* 0x0000000114147890 */ /* 0x000fe4000fffe03f */
[----:B------:R-:W-:Y:S01]  /*3020*/  UIADD3 UR6, UR7, UR5, -UR6 ;  /* 0x0000000507067290 */ /* 0x000fe2000fffe806 */
[----:B------:R3:W-:Y:S04]  /*3030*/  STL [R1+0x1c], R108 ;  /* 0x00001c6c01007387 */ /* 0x0007e80000100800 */
[----:B------:R-:W0:Y:S01]  /*3040*/  LDGDEPBAR ;  /* 0x00000000000079af */ /* 0x000e220000000000 */
[----:B------:R-:W-:Y:S05]  /*3050*/  IMAD.U32 R40, RZ, RZ, UR6 ;  /* 0x00000006ff287e24 */ /* 0x000fea000f8e00ff */
        /* <DEDUP_REMOVED lines=461> */
.L_x_506:
[-C--:B-12-4-:R-:W-:Y:S01]  /*4d30*/  HMMA.16816.F32 R4, R40, R2.reuse, RZ ;  /* 0x000000022804723c */ /* 0x096fe200000018ff */
[----:B------:R-:W-:Y:S01]  /*4d40*/  LDSM.16.M88.4 R28, [R224] ;  /* 0x00000000e01c783b */ /* 0x000fe20000000200 */
[----:B------:R-:W-:Y:S02]  /*4d50*/  ULDC.64 UR6, c[0x0][0x238] ;  /* 0x00008e0000067ab9 */ /* 0x000fe40000000a00 */
[----:B------:R-:W-:Y:S01]  /*4d60*/  UIMAD UR21, UR8, UR6, URZ ;  /* 0x00000006081572a4 */ /* 0x000fe2000f8e023f */
[----:B------:R-:W-:Y:S01]  /*4d70*/  LDSM.16.M88.4 R32, [R224+0x1000] ;  /* 0x00100000e020783b */ /* 0x000fe20000000200 */
[----:B------:R-:W-:Y:S02]  /*4d80*/  UIMAD UR22, UR19, 0x1800, URZ ;  /* 0x00001800131678a4 */ /* 0x000fe4000f8e023f */
[C---:B------:R-:W-:Y:S01]  /*4d90*/  HMMA.16816.F32 R8, R24.reuse, R2, RZ ;  /* 0x000000021808723c */ /* 0x040fe200000018ff */
[----:B------:R-:W1:Y:S01]  /*4da0*/  LDSM.16.MT88.2 R2, [R227+0x800] ;  /* 0x00080000e302783b */ /* 0x000e620000004100 */
[----:B------:R-:W-:Y:S02]  /*4db0*/  UIMAD UR21, UR10, UR7, UR21 ;  /* 0x000000070a1572a4 */ /* 0x000fe4000f8e0215 */
[----:B------:R-:W-:Y:S01]  /*4dc0*/  USHF.R.S32.HI UR19, URZ, 0x1f, UR11 ;  /* 0x0000001f3f137899 */ /* 0x000fe2000801140b */
[----:B------:R-:W2:Y:S01]  /*4dd0*/  LDSM.16.MT88.2 R36, [R227+0x2800] ;  /* 0x00280000e324783b */ /* 0x000ea20000004100 */
[----:B------:R-:W-:Y:S02]  /*4de0*/  ULDC.64 UR6, c[0x0][0x240] ;  /* 0x0000900000067ab9 */ /* 0x000fe40000000a00 */
[-C--:B------:R-:W-:Y:S01]  /*4df0*/  HMMA.16816.F32 R12, R24, R48.reuse, RZ ;  /* 0x00000030180c723c */ /* 0x080fe200000018ff */
[----:B------:R-:W4:Y:S01]  /*4e00*/  LDSM.16.MT88.2 R38, [R227+0x4800] ;  /* 0x00480000e326783b */ /* 0x000f220000004100 */
[----:B------:R-:W-:Y:S02]  /*4e10*/  UIMAD UR6, UR19, UR6, URZ ;  /* 0x00000006130672a4 */ /* 0x000fe4000f8e023f */
[----:B------:R-:W-:Y:S01]  /*4e20*/  UISETP.GE.AND UP0, UPT, UR20, UR9, UPT ;  /* 0x000000091400728c */ /* 0x000fe2000bf06270 */
[----:B------:R-:W-:Y:S01]  /*4e30*/  LDSM.16.MT88.2 R44, [R227+0xc00] ;  /* 0x000c0000e32c783b */ /* 0x000fe20000004100 */
[----:B------:R-:W-:Y:S02]  /*4e40*/  UIMAD UR6, UR11, UR7, UR6 ;  /* 0x000000070b0672a4 */ /* 0x000fe4000f8e0206 */
[C---:B------:R-:W-:Y:S01]  /*4e50*/  HMMA.16816.F32 R16, R40.reuse, R48, RZ ;  /* 0x000000302810723c */ /* 0x040fe200000018ff */
[----:B------:R-:W-:Y:S01]  /*4e60*/  LDSM.16.MT88.2 R46, [R227+0x2c00] ;  /* 0x002c0000e32e783b */ /* 0x000fe20000004100 */
[----:B------:R-:W-:Y:S02]  /*4e70*/  UIADD3 UR7, UR4, 0x1, URZ ;  /* 0x0000000104077890 */ /* 0x000fe4000fffe03f */
[----:B------:R-:W-:Y:S01]  /*4e80*/  UISETP.GE.AND UP2, UPT, UR4, 0x1, UPT ;  /* 0x000000010400788c */ /* 0x000fe2000bf46270 */
[----:B------:R-:W0:Y:S01]  /*4e90*/  LDGDEPBAR ;  /* 0x00000000000079af */ /* 0x000e220000000000 */
[----:B------:R-:W-:Y:S02]  /*4ea0*/  UISETP.GE.AND UP1, UPT, UR18, 0x1, UPT ;  /* 0x000000011200788c */ /* 0x000fe4000bf26270 */
[-C--:B------:R-:W-:Y:S01]  /*4eb0*/  HMMA.16816.F32 R20, R40, R50.reuse, RZ ;  /* 0x000000322814723c */ /* 0x080fe200000018ff */
[----:B------:R-:W3:Y:S07]  /*4ec0*/  LDSM.16.M88.4 R40, [R223] ;  /* 0x00000000df28783b */ /* 0x000eee0000000200 */
        /* <DEDUP_REMOVED lines=8> */
[----:B------:R-:W3:Y:S07]  /*4f50*/  LDSM.16.MT88.2 R52, [R227+0x4c00] ;  /* 0x004c0000e334783b */ /* 0x000eee0000004100 */
[----:B------:R-:W-:Y:S08]  /*4f60*/  HMMA.16816.F32 R24, R156, R180, R24 ;  /* 0x000000b49c18723c */ /* 0x000ff00000001818 */
[-C--:B-1----:R-:W-:Y:S08]  /*4f70*/  HMMA.16816.F32 R4, R28, R2.reuse, R4 ;  /* 0x000000021c04723c */ /* 0x082ff00000001804 */
[C---:B------:R-:W-:Y:S01]  /*4f80*/  HMMA.16816.F32 R8, R32.reuse, R2, R8 ;  /* 0x000000022008723c */ /* 0x040fe20000001808 */
[----:B------:R-:W1:Y:S07]  /*4f90*/  LDSM.16.MT88.2 R2, [R227+0x1000] ;  /* 0x00100000e302783b */ /* 0x000e6e0000004100 */
[-C--:B--2---:R-:W-:Y:S08]  /*4fa0*/  HMMA.16816.F32 R12, R32, R36.reuse, R12 ;  /* 0x00000024200c723c */ /* 0x084ff0000000180c */
[C---:B------:R-:W-:Y:S01]  /*4fb0*/  HMMA.16816.F32 R16, R28.reuse, R36, R16 ;  /* 0x000000241c10723c */ /* 0x040fe20000001810 */
[----:B------:R-:W-:Y:S07]  /*4fc0*/  LDSM.16.MT88.2 R36, [R227+0x3000] ;  /* 0x00300000e324783b */ /* 0x000fee0000004100 */
[-C--:B----4-:R-:W-:Y:S01]  /*4fd0*/  HMMA.16816.F32 R20, R28, R38.reuse, R20 ;  /* 0x000000261c14723c */ /* 0x090fe20000001814 */
[----:B------:R-:W2:Y:S07]  /*4fe0*/  LDSM.16.M88.4 R28, [R226+0x3000] ;  /* 0x00300000e21c783b */ /* 0x000eae0000000200 */
[----:B------:R-:W-:Y:S01]  /*4ff0*/  HMMA.16816.F32 R24, R32, R38, R24 ;  /* 0x000000262018723c */ /* 0x000fe20000001818 */
[----:B------:R-:W4:Y:S04]  /*5000*/  LDSM.16.MT88.2 R32, [R227+0x5000] ;  /* 0x00500000e320783b */ /* 0x000f280000004100 */
[----:B------:R-:W-:Y:S03]  /*5010*/  LDSM.16.MT88.2 R34, [R227+0x1400] ;  /* 0x00140000e322783b */ /* 0x000fe60000004100 */
[-C--:B---3--:R-:W-:Y:S01]  /*5020*/  HMMA.16816.F32 R4, R40, R44.reuse, R4 ;  /* 0x0000002c2804723c */ /* 0x088fe20000001804 */
[----:B------:R-:W-:Y:S07]  /*5030*/  LDSM.16.MT88.2 R38, [R227+0x3400] ;  /* 0x00340000e326783b */ /* 0x000fee0000004100 */
[C---:B------:R-:W-:Y:S08]  /*5040*/  HMMA.16816.F32 R8, R48.reuse, R44, R8 ;  /* 0x0000002c3008723c */ /* 0x040ff00000001808 */
[-C--:B------:R-:W-:Y:S08]  /*5050*/  HMMA.16816.F32 R12, R48, R46.reuse, R12 ;  /* 0x0000002e300c723c */ /* 0x080ff0000000180c */
[C---:B------:R-:W-:Y:S01]  /*5060*/  HMMA.16816.F32 R16, R40.reuse, R46, R16 ;  /* 0x0000002e2810723c */ /* 0x040fe20000001810 */
[----:B------:R-:W3:Y:S07]  /*5070*/  LDSM.16.M88.4 R44, [R225+0x2000] ;  /* 0x00200000e12c783b */ /* 0x000eee0000000200 */
[-C--:B------:R-:W-:Y:S01]  /*5080*/  HMMA.16816.F32 R20, R40, R52.reuse, R20 ;  /* 0x000000342814723c */ /* 0x080fe20000001814 */
[----:B------:R-:W3:Y:S07]  /*5090*/  LDSM.16.M88.4 R40, [R225+0x3000] ;  /* 0x00300000e128783b */ /* 0x000eee0000000200 */
[----:B------:R-:W-:Y:S01]  /*50a0*/  HMMA.16816.F32 R24, R48, R52, R24 ;  /* 0x000000343018723c */ /* 0x000fe20000001818 */
[----:B------:R-:W3:Y:S04]  /*50b0*/  LDSM.16.MT88.2 R48, [R227+0x5400] ;  /* 0x00540000e330783b */ /* 0x000ee80000004100 */
[----:B------:R-:W-:Y:S03]  /*50c0*/  LDSM.16.M88.4 R52, [R224+0x2000] ;  /* 0x00200000e034783b */ /* 0x000fe60000000200 */
[-C--:B-1----:R-:W-:Y:S08]  /*50d0*/  HMMA.16816.F32 R4, R56, R2.reuse, R4 ;  /* 0x000000023804723c */ /* 0x082ff00000001804 */
[C---:B--2---:R-:W-:Y:S01]  /*50e0*/  HMMA.16816.F32 R8, R28.reuse, R2, R8 ;  /* 0x000000021c08723c */ /* 0x044fe20000001808 */
[----:B------:R-:W1:Y:S07]  /*50f0*/  LDSM.16.MT88.2 R2, [R227+0x1800] ;  /* 0x00180000e302783b */ /* 0x000e6e0000004100 */
[-C--:B------:R-:W-:Y:S08]  /*5100*/  HMMA.16816.F32 R12, R28, R36.reuse, R12 ;  /* 0x000000241c0c723c */ /* 0x080ff0000000180c */
[C---:B------:R-:W-:Y:S01]  /*5110*/  HMMA.16816.F32 R16, R56.reuse, R36, R16 ;  /* 0x000000243810723c */ /* 0x040fe20000001810 */
[----:B------:R-:W-:Y:S07]  /*5120*/  LDSM.16.MT88.2 R36, [R227+0x1c00] ;  /* 0x001c0000e324783b */ /* 0x000fee0000004100 */
[-C--:B----4-:R-:W-:Y:S01]  /*5130*/  HMMA.16816.F32 R20, R56, R32.reuse, R20 ;  /* 0x000000203814723c */ /* 0x090fe20000001814 */
[----:B------:R-:W2:Y:S07]  /*5140*/  LDSM.16.M88.4 R56, [R224+0x3000] ;  /* 0x00300000e038783b */ /* 0x000eae0000000200 */
[----:B------:R-:W-:Y:S01]  /*5150*/  HMMA.16816.F32 R24, R28, R32, R24 ;  /* 0x000000201c18723c */ /* 0x000fe20000001818 */
[----:B------:R-:W4:Y:S04]  /*5160*/  LDSM.16.MT88.2 R28, [R227+0x3800] ;  /* 0x00380000e31c783b */ /* 0x000f280000004100 */
[----:B------:R-:W1:Y:S03]  /*5170*/  LDSM.16.MT88.2 R30, [R227+0x5800] ;  /* 0x00580000e31e783b */ /* 0x000e660000004100 */
[-C--:B---3--:R-:W-:Y:S08]  /*5180*/  HMMA.16816.F32 R4, R44, R34.reuse, R4 ;  /* 0x000000222c04723c */ /* 0x088ff00000001804 */
[C---:B------:R-:W-:Y:S01]  /*5190*/  HMMA.16816.F32 R8, R40.reuse, R34, R8 ;  /* 0x000000222808723c */ /* 0x040fe20000001808 */
[----:B------:R-:W3:Y:S07]  /*51a0*/  LDSM.16.M88.4 R32, [R220+0x2000] ;  /* 0x00200000dc20783b */ /* 0x000eee0000000200 */
[-C--:B------:R-:W-:Y:S08]  /*51b0*/  HMMA.16816.F32 R12, R40, R38.reuse, R12 ;  /* 0x00000026280c723c */ /* 0x080ff0000000180c */
[C---:B------:R-:W-:Y:S01]  /*51c0*/  HMMA.16816.F32 R16, R44.reuse, R38, R16 ;  /* 0x000000262c10723c */ /* 0x040fe20000001810 */
[----:B------:R-:W-:Y:S07]  /*51d0*/  LDSM.16.MT88.2 R38, [R227+0x3c00] ;  /* 0x003c0000e326783b */ /* 0x000fee0000004100 */
[-C--:B------:R-:W-:Y:S01]  /*51e0*/  HMMA.16816.F32 R20, R44, R48.reuse, R20 ;  /* 0x000000302c14723c */ /* 0x080fe20000001814 */
[----:B------:R-:W3:Y:S07]  /*51f0*/  LDSM.16.M88.4 R44, [R220+0x3000] ;  /* 0x00300000dc2c783b */ /* 0x000eee0000000200 */
[----:B------:R-:W-:Y:S08]  /*5200*/  HMMA.16816.F32 R24, R40, R48, R24 ;  /* 0x000000302818723c */ /* 0x000ff00000001818 */
[-C--:B-1----:R-:W-:Y:S08]  /*5210*/  HMMA.16816.F32 R4, R52, R2.reuse, R4 ;  /* 0x000000023404723c */ /* 0x082ff00000001804 */
[C---:B--2---:R-:W-:Y:S01]  /*5220*/  HMMA.16816.F32 R8, R56.reuse, R2, R8 ;  /* 0x000000023808723c */ /* 0x044fe20000001808 */
[----:B------:R-:W1:Y:S07]  /*5230*/  LDSM.16.MT88.2 R2, [R227+0x5c00] ;  /* 0x005c0000e302783b */ /* 0x000e6e0000004100 */
[-C--:B----4-:R-:W-:Y:S08]  /*5240*/  HMMA.16816.F32 R12, R56, R28.reuse, R12 ;  /* 0x0000001c380c723c */ /* 0x090ff0000000180c */
[C---:B------:R-:W-:Y:S07]  /*5250*/  HMMA.16816.F32 R16, R52.reuse, R28, R16 ;  /* 0x0000001c3410723c */ /* 0x040fee0000001810 */
[----:B------:R-:W-:Y:S01]  /*5260*/  IMAD.U32 R28, RZ, RZ, UR10 ;  /* 0x0000000aff1c7e24 */ /* 0x000fe2000f8e00ff */
[-C--:B------:R-:W-:Y:S08]  /*5270*/  HMMA.16816.F32 R20, R52, R30.reuse, R20 ;  /* 0x0000001e3414723c */ /* 0x080ff00000001814 */
[----:B------:R-:W-:Y:S07]  /*5280*/  HMMA.16816.F32 R24, R56, R30, R24 ;  /* 0x0000001e3818723c */ /* 0x000fee0000001818 */
[----:B-----5:R-:W-:Y:S01]  /*5290*/  IMAD.WIDE.U32 R30, R28, c[0x0][0x238], R182 ;  /* 0x00008e001c1e7a25 */ /* 0x020fe200078e00b6 */
[-C--:B---3--:R-:W-:Y:S04]  /*52a0*/  HMMA.16816.F32 R4, R32, R36.reuse, R4 ;  /* 0x000000242004723c */ /* 0x088fe80000001804 */
[----:B------:R-:W-:Y:S01]  /*52b0*/  IMAD.U32 R28, RZ, RZ, UR11 ;  /* 0x0000000bff1c7e24 */ /* 0x000fe2000f8e00ff */
[----:B------:R-:W-:Y:S01]  /*52c0*/  IADD3 R31, R31, UR21, RZ ;  /* 0x000000151f1f7c10 */ /* 0x000fe2000fffe0ff */
[----:B------:R-:W-:Y:S02]  /*52d0*/  USHF.R.S32.HI UR21, URZ, 0x1f, UR22 ;  /* 0x0000001f3f157899 */ /* 0x000fe40008011416 */
[C---:B------:R-:W-:Y:S04]  /*52e0*/  HMMA.16816.F32 R8, R44.reuse, R36, R8 ;  /* 0x000000242c08723c */ /* 0x040fe80000001808 */
[----:B------:R-:W-:Y:S01]  /*52f0*/  IMAD.WIDE.U32 R30, R28, c[0x0][0x240], R30 ;  /* 0x000090001c1e7a25 */ /* 0x000fe200078e001e */
[----:B------:R-:W-:Y:S03]  /*5300*/  MOV R28, UR21 ;  /* 0x00000015001c7c02 */ /* 0x000fe60008000f00 */
[-C--:B------:R-:W-:Y:S04]  /*5310*/  HMMA.16816.F32 R12, R44, R38.reuse, R12 ;  /* 0x000000262c0c723c */ /* 0x080fe8000000180c */
[----:B------:R-:W-:Y:S04]  /*5320*/  IADD3 R29, P0, R30, UR22, RZ ;  /* 0x000000161e1d7c10 */ /* 0x000fe8000ff1e0ff */
[C---:B------:R-:W-:Y:S04]  /*5330*/  HMMA.16816.F32 R16, R32.reuse, R38, R16 ;  /* 0x000000262010723c */ /* 0x040fe80000001810 */
[----:B------:R-:W-:Y:S01]  /*5340*/  IADD3.X R28, R28, UR6, R31, P0, !PT ;  /* 0x000000061c1c7c10 */ /* 0x000fe200087fe41f */
[----:B------:R-:W-:Y:S01]  /*5350*/  UIADD3 UR6, UR18, 0x1, URZ ;  /* 0x0000000112067890 */ /* 0x000fe2000fffe03f */
[C---:B------:R-:W-:Y:S02]  /*5360*/  LEA R48, P0, R29.reuse, c[0x0][0x220], 0x2 ;  /* 0x000088001d307a11 */ /* 0x040fe400078010ff */
[-C--:B-1----:R-:W-:Y:S01]  /*5370*/  HMMA.16816.F32 R20, R32, R2.reuse, R20 ;  /* 0x000000022014723c */ /* 0x082fe20000001814 */
[----:B------:R-:W-:Y:S01]  /*5380*/  LDSM.16.MT88.4 R32, [R228+0x13c80] ;  /* 0x013c8000e420783b */ /* 0x000fe20000004200 */
[----:B------:R-:W-:Y:S02]  /*5390*/  USEL UR18, UR6, URZ, !UP1 ;  /* 0x0000003f06127287 */ /* 0x000fe4000c800000 */
        /* <DEDUP_REMOVED lines=148> */
.L_x_504:
[----:B------:R-:W-:Y:S05]  /*5ce0*/  @P1 EXIT ;  /* 0x000000000000194d */ /* 0x000fea0003800000 */
[----:B------:R-:W2:Y:S01]  /*5cf0*/  LDL.LU.64 R2, [R1] ;  /* 0x0000000001027983 */ /* 0x000ea20000300a00 */
[----:B------:R-:W-:Y:S01]  /*5d00*/  UMOV UR6, 0x1 ;  /* 0x0000000100067882 */ /* 0x000fe20000000000 */
[----:B------:R-:W-:Y:S01]  /*5d10*/  IMAD.U32 R6, RZ, RZ, UR11 ;  /* 0x0000000bff067e24 */ /* 0x000fe2000f8e00ff */
[----:B------:R-:W-:Y:S02]  /*5d20*/  ULDC.64 UR4, c[0x0][0x338] ;  /* 0x0000ce0000047ab9 */ /* 0x000fe40000000a00 */
[----:B------:R-:W-:-:S02]  /*5d30*/  UISETP.NE.AND UP0, UPT, UR6, UR4, UPT ;  /* 0x000000040600728c */ /* 0x000fc4000bf05270 */
[----:B------:R-:W-:Y:S02]  /*5d40*/  UIMAD.WIDE.U32 UR6, UR10, UR5, URZ ;  /* 0x000000050a0672a5 */ /* 0x000fe4000f8e003f */
[----:B------:R-:W-:Y:S02]  /*5d50*/  ULDC UR4, c[0x0][0x340] ;  /* 0x0000d00000047ab9 */ /* 0x000fe40000000800 */
[----:B------:R-:W-:Y:S02]  /*5d60*/  UIMAD UR12, UR12, 0x3000, URZ ;  /* 0x000030000c0c78a4 */ /* 0x000fe4000f8e023f */
[----:B------:R-:W-:-:S03]  /*5d70*/  USHF.R.S32.HI UR8, URZ, 0x1f, UR11 ;  /* 0x0000001f3f087899 */ /* 0x000fc6000801140b */
[----:B------:R-:W-:Y:S02]  /*5d80*/  @UP0 USHF.R.U32.HI UR10, URZ, UR4, UR7 ;  /* 0x000000043f0a0299 */ /* 0x000fe40008011607 */
[----:B------:R-:W-:Y:S02]  /*5d90*/  USHF.R.S32.HI UR7, URZ, 0x1f, UR12 ;  /* 0x0000001f3f077899 */ /* 0x000fe4000801140c */
[----:B------:R-:W-:Y:S02]  /*5da0*/  USHF.R.S32.HI UR6, URZ, 0x1f, UR10 ;  /* 0x0000001f3f067899 */ /* 0x000fe4000801140a */
[----:B------:R-:W-:Y:S01]  /*5db0*/  ULDC.64 UR4, c[0x0][0x328] ;  /* 0x0000ca0000047ab9 */ /* 0x000fe20000000a00 */
[----:B------:R-:W-:Y:S01]  /*5dc0*/  IMAD.U32 R9, RZ, RZ, UR10 ;  /* 0x0000000aff097e24 */ /* 0x000fe2000f8e00ff */
[----:B------:R-:W-:Y:S01]  /*5dd0*/  UIMAD UR4, UR6, UR4, URZ ;  /* 0x00000004060472a4 */ /* 0x000fe2000f8e023f */
[----:B------:R-:W-:Y:S01]  /*5de0*/  BAR.SYNC.DEFER_BLOCKING 0x1, 0x100 ;  /* 0x0044000000007b1d */ /* 0x000fe20000010000 */
[----:B--2---:R-:W-:-:S04]  /*5df0*/  IADD3 R4, P0, R2, UR12, RZ ;  /* 0x0000000c02047c10 */ /* 0x004fc8000ff1e0ff */
[----:B------:R-:W-:Y:S01]  /*5e00*/  LEA.HI.X.SX32 R5, R2, UR7, 0x1, P0 ;  /* 0x0000000702057c11 */ /* 0x000fe200080f0eff */
[----:B------:R-:W-:Y:S01]  /*5e10*/  UIMAD UR7, UR10, UR5, UR4 ;  /* 0x000000050a0772a4 */ /* 0x000fe2000f8e0204 */
[----:B------:R-:W-:Y:S02]  /*5e20*/  IMAD.U32 R2, RZ, RZ, UR10 ;  /* 0x0000000aff027e24 */ /* 0x000fe4000f8e00ff */
[----:B------:R-:W-:Y:S01]  /*5e30*/  ULDC.64 UR4, c[0x0][0x300] ;  /* 0x0000c00000047ab9 */ /* 0x000fe20000000a00 */
[----:B------:R-:W-:Y:S01]  /*5e40*/  IMAD.WIDE.U32 R8, R9, c[0x0][0x328], R4 ;  /* 0x0000ca0009087a25 */ /* 0x000fe200078e0004 */
[----:B------:R-:W-:-:S03]  /*5e50*/  UIMAD UR4, UR6, UR4, URZ ;  /* 0x00000004060472a4 */ /* 0x000fc6000f8e023f */
[----:B------:R-:W-:Y:S01]  /*5e60*/  IMAD.WIDE.U32 R2, R2, c[0x0][0x300], R4 ;  /* 0x0000c00002027a25 */ /* 0x000fe200078e0004 */
[----:B------:R-:W-:Y:S01]  /*5e70*/  IADD3 R9, R9, UR7, RZ ;  /* 0x0000000709097c10 */ /* 0x000fe2000fffe0ff */
[----:B------:R-:W-:Y:S02]  /*5e80*/  ULDC.64 UR6, c[0x0][0x330] ;  /* 0x0000cc0000067ab9 */ /* 0x000fe40000000a00 */
[----:B------:R-:W-:Y:S01]  /*5e90*/  UIMAD UR6, UR8, UR6, URZ ;  /* 0x00000006080672a4 */ /* 0x000fe2000f8e023f */
[----:B------:R-:W-:Y:S01]  /*5ea0*/  IMAD.U32 R4, RZ, RZ, UR11 ;  /* 0x0000000bff047e24 */ /* 0x000fe2000f8e00ff */
[----:B------:R-:W-:Y:S01]  /*5eb0*/  UIMAD UR10, UR10, UR5, UR4 ;  /* 0x000000050a0a72a4 */ /* 0x000fe2000f8e0204 */
[----:B------:R-:W-:Y:S01]  /*5ec0*/  IMAD.WIDE.U32 R6, R6, c[0x0][0x330], R8 ;  /* 0x0000cc0006067a25 */ /* 0x000fe200078e0008 */
[----:B------:R-:W-:Y:S02]  /*5ed0*/  UIMAD UR6, UR11, UR7, UR6 ;  /* 0x000000070b0672a4 */ /* 0x000fe4000f8e0206 */
[----:B------:R-:W-:-:S02]  /*5ee0*/  ULDC.64 UR4, c[0x0][0x308] ;  /* 0x0000c20000047ab9 */ /* 0x000fc40000000a00 */
[C---:B------:R-:W-:Y:S01]  /*5ef0*/  LEA R10, P1, R6.reuse, c[0x0][0x310], 0x2 ;  /* 0x0000c400060a7a11 */ /* 0x040fe200078210ff */
[----:B------:R-:W-:Y:S01]  /*5f00*/  UIMAD UR4, UR8, UR4, URZ ;  /* 0x00000004080472a4 */ /* 0x000fe2000f8e023f */
[----:B------:R-:W-:Y:S02]  /*5f10*/  IADD3 R0, R7, UR6, RZ ;  /* 0x0000000607007c10 */ /* 0x000fe4000fffe0ff */
[----:B------:R-:W-:Y:S01]  /*5f20*/  IADD3 R3, R3, UR10, RZ ;  /* 0x0000000a03037c10 */ /* 0x000fe2000fffe0ff */
[----:B------:R-:W-:Y:S01]  /*5f30*/  UIMAD UR4, UR11, UR5, UR4 ;  /* 0x000000050b0472a4 */ /* 0x000fe2000f8e0204 */
[----:B------:R-:W-:-:S03]  /*5f40*/  LEA.HI.X R11, R6, c[0x0][0x314], R0, 0x2, P1 ;  /* 0x0000c500060b7a11 */ /* 0x000fc600008f1400 */
[----:B------:R-:W-:Y:S02]  /*5f50*/  IMAD.WIDE.U32 R4, R4, c[0x0][0x308], R2 ;  /* 0x0000c20004047a25 */ /* 0x000fe400078e0002 */
[----:B------:R-:W-:Y:S03]  /*5f60*/  RED.E.ADD.F32.FTZ.RN.STRONG.GPU [R10.64], R60 ;  /* 0x0000003c0a00798e */ /* 0x000fe6000c10e78e */
[----:B------:R-:W-:Y:S01]  /*5f70*/  LEA R8, P0, R4, c[0x0][0x2e8], 0x2 ;  /* 0x0000ba0004087a11 */ /* 0x000fe200078010ff */
[----:B------:R-:W-:Y:S01]  /*5f80*/  RED.E.ADD.F32.FTZ.RN.STRONG.GPU [R10.64+0x400], R61 ;  /* 0x0004003d0a00798e */ /* 0x000fe2000c10e78e */
[----:B------:R-:W-:-:S03]  /*5f90*/  IADD3 R2, R5, UR4, RZ ;  /* 0x0000000405027c10 */ /* 0x000fc6000fffe0ff */
        /* <DEDUP_REMOVED lines=96> */
.L_x_508:
        /* <DEDUP_REMOVED lines=14> */
.L_x_1403:


//--------------------- .text._ZN7cutlass13device_kernelIN5flash19enable_sm80_to_sm89INS1_16FlashAttnBwdSm80INS1_25CollectiveMainloopBwdSm80ILi2ELi1EN4cute5tupleIJNS5_1CILi64EEENS7_ILi128EEENS7_ILi96EEEEEENS_6half_tEfNS_4arch4Sm80ELb1ELb0ELb0ELb0ELb1ELb0ELb0ELb0ELi2ELi2ELi4ELi2ELb1EEENS1_24CollectiveEpilogueBwdGQAISB_fSE_Li256ELb0ELb1EEENS1_25SingleTileBwdLPTSchedulerILb0ELi128ELb1EEEEEEEEEvNT_6ParamsE --------------------------
	.section	.text._ZN7cutlass13device_kernelIN5flash19enable_sm80_to_sm89INS1_16FlashAttnBwdSm80INS1_25CollectiveMainloopBwdSm80ILi2ELi1EN4cute5tupleIJNS5_1CILi64EEENS7_ILi128EEENS7_ILi96EEEEEENS_6half_tEfNS_4arch4Sm80ELb1ELb0ELb0ELb0ELb1ELb0ELb0ELb0ELi2ELi2ELi4ELi2ELb1EEENS1_24CollectiveEpilogueBwdGQAISB_fSE_Li256ELb0ELb1EEENS1_25SingleTileBwdLPTSchedulerILb0ELi128ELb1EEEEEEEEEvNT_6ParamsE,"ax",@progbits
	.sectioninfo	@"SHI_REGISTERS=255"
	.align	128
.text._ZN7cutlass13device_kernelIN5flash19enable_sm80_to_sm89INS1_16FlashAttnBwdSm80INS1_25CollectiveMainloopBwdSm80ILi2ELi1EN4cute5tupleIJNS5_1CILi64EEENS7_ILi128EEENS7_ILi96EEEEEENS_6half_tEfNS_4arch4Sm80ELb1ELb0ELb0ELb0ELb1ELb0ELb0ELb0ELi2ELi2ELi4ELi2ELb1EEENS1_24CollectiveEpilogueBwdGQAISB_fSE_Li256ELb0ELb1EEENS1_25SingleTileBwdLPTSchedulerILb0ELi128ELb1EEEEEEEEEvNT_6ParamsE:
        .type           _ZN7cutlass13device_kernelIN5flash19enable_sm80_to_sm89INS1_16FlashAttnBwdSm80INS1_25CollectiveMainloopBwdSm80ILi2ELi1EN4cute5tupleIJNS5_1CILi64EEENS7_ILi128EEENS7_ILi96EEEEEENS_6half_tEfNS_4arch4Sm80ELb1ELb0ELb0ELb0ELb1ELb0ELb0ELb0ELi2ELi2ELi4ELi2ELb1EEENS1_24CollectiveEpilogueBwdGQAISB_fSE_Li256ELb0ELb1EEENS1_25SingleTileBwdLPTSchedulerILb0ELi128ELb1EEEEEEEEEvNT_6ParamsE,@function
        .size           _ZN7cutlass13device_kernelIN5flash19enable_sm80_to_sm89INS1_16FlashAttnBwdSm80INS1_25CollectiveMainloopBwdSm80ILi2ELi1EN4cute5tupleIJNS5_1CILi64EEENS7_ILi128EEENS7_ILi96EEEEEENS_6half_tEfNS_4arch4Sm80ELb1ELb0ELb0ELb0ELb1ELb0ELb0ELb0ELi2ELi2ELi4ELi2ELb1EEENS1_24CollectiveEpilogueBwdGQAISB_fSE_Li256ELb0ELb1EEENS1_25SingleTileBwdLPTSchedulerILb0ELi128ELb1EEEEEEEEEvNT_6ParamsE,(.L_x_1404 - _ZN7cutlass13device_kernelIN5flash19enable_sm80_to_sm89INS1_16FlashAttnBwdSm80INS1_25CollectiveMainloopBwdSm80ILi2ELi1EN4cute5tupleIJNS5_1CILi64EEENS7_ILi128EEENS7_ILi96EEEEEENS_6half_tEfNS_4arch4Sm80ELb1ELb0ELb0ELb0ELb1ELb0ELb0ELb0ELi2ELi2ELi4ELi2ELb1EEENS1_24CollectiveEpilogueBwdGQAISB_fSE_Li256ELb0ELb1EEENS1_25SingleTileBwdLPTSchedulerILb0ELi128ELb1EEEEEEEEEvNT_6ParamsE)
        .other          _ZN7cutlass13device_kernelIN5flash19enable_sm80_to_sm89INS1_16FlashAttnBwdSm80INS1_25CollectiveMainloopBwdSm80ILi2ELi1EN4cute5tupleIJNS5_1CILi64EEENS7_ILi128EEENS7_ILi96EEEEEENS_6half_tEfNS_4arch4Sm80ELb1ELb0ELb0ELb0ELb1ELb0ELb0ELb0ELi2ELi2ELi4ELi2ELb1EEENS1_24CollectiveEpilogueBwdGQAISB_fSE_Li256ELb0ELb1EEENS1_25SingleTileBwdLPTSchedulerILb0ELi128ELb1EEEEEEEEEvNT_6ParamsE,@"STO_CUDA_ENTRY STV_DEFAULT"
_ZN7cutlass13device_kernelIN5flash19enable_sm80_to_sm89INS1_16FlashAttnBwdSm80INS1_25CollectiveMainloopBwdSm80ILi2ELi1EN4cute5tupleIJNS5_1CILi64EEENS7_ILi128EEENS7_ILi96EEEEEENS_6half_tEfNS_4arch4Sm80ELb1ELb0ELb0ELb0ELb1ELb0ELb0ELb0ELi2ELi2ELi4ELi2ELb1EEENS1_24CollectiveEpilogueBwdGQAISB_fSE_Li256ELb0ELb1EEENS1_25SingleTileBwdLPTSchedulerILb0ELi128ELb1EEEEEEEEEvNT_6ParamsE:
        /* <DEDUP_REMOVED lines=32> */
.L_x_510:
[----:B------:R-:W-:Y:S02]  /*0200*/  ULDC UR9, c[0x0][0x3b4] ;  /* 0x0000ed0000097ab9 */ /* 0x000fe40000000800 */
[----:B------:R-:W-:Y:S02]  /*0210*/  UISETP.NE.AND UP0, UPT, UR9, 0x1, UPT ;  /* 0x000000010900788c */ /* 0x000fe4000bf05270 */
[----:B------:R-:W-:Y:S02]  /*0220*/  ULDC.64 UR4, c[0x0][0x3b8] ;  /* 0x0000ee0000047ab9 */ /* 0x000fe40000000a00 */
[----:B------:R-:W-:Y:S02]  /*0230*/  UIMAD.WIDE.U32 UR10, UR8, UR4, URZ ;  /* 0x00000004080a72a5 */ /* 0x000fe4000f8e003f */
[----:B------:R-:W-:-:S05]  /*0240*/  UMOV UR6, UR8 ;  /* 0x0000000800067c82 */ /* 0x000fca0008000000 */
[----:B------:R-:W-:-:S04]  /*0250*/  @UP0 USHF.R.U32.HI UR6, URZ, UR5, UR11 ;  /* 0x000000053f060299 */ /* 0x000fc8000801160b */
[----:B------:R-:W-:Y:S02]  /*0260*/  UIMAD UR9, UR6, UR9, URZ ;  /* 0x00000009060972a4 */ /* 0x000fe4000f8e023f */
.L_x_511:
        /* <DEDUP_REMOVED lines=8> */
[----:B------:R-:W-:-:S03]  /*02f0*/  @UP0 USHF.R.U32.HI UR11, URZ, UR4, UR9 ;  /* 0x000000043f0b0299 */ /* 0x000fc60008011609 */
[----:B------:R-:W-:Y:S02]  /*0300*/  ULDC UR9, c[0x0][0x39c] ;  /* 0x0000e70000097ab9 */ /* 0x000fe40000000800 */
[----:B------:R-:W-:Y:S02]  /*0310*/  UIADD3 UR4, -UR11, URZ, URZ ;  /* 0x0000003f0b047290 */ /* 0x000fe4000fffe13f */
[----:B------:R-:W-:Y:S02]  /*0320*/  UIADD3 UR9, UR6, UR9, URZ ;  /* 0x0000000906097290 */ /* 0x000fe4000fffe03f */
[----:B------:R-:W-:Y:S01]  /*0330*/  UIMAD UR10, UR4, UR10, UR5 ;  /* 0x0000000a040a72a4 */ /* 0x000fe2000f8e0205 */
[----:B------:R-:W-:Y:S05]  /*0340*/  BRA `(.L_x_512) ;  /* 0x0000028000007947 */ /* 0x000fea0003800000 */
.L_x_509:
[----:B------:R-:W-:Y:S02]  /*0350*/  ULDC.64 UR8, c[0x0][0x3c0] ;  /* 0x0000f00000087ab9 */ /* 0x000fe40000000a00 */
[----:B------:R-:W-:Y:S02]  /*0360*/  UISETP.NE.AND UP0, UPT, UR8, 0x1, UPT ;  /* 0x000000010800788c */ /* 0x000fe4000bf05270 */
[----:B------:R-:W-:-:S02]  /*0370*/  UIMAD.WIDE.U32 UR10, UR4, UR9, URZ ;  /* 0x00000009040a72a5 */ /* 0x000fc4000f8e003f */
        /* <DEDUP_REMOVED lines=17> */
.L_x_513:
[----:B------:R-:W-:Y:S02]  /*0490*/  ULDC UR9, c[0x0][0x3b4] ;  /* 0x0000ed0000097ab9 */ /* 0x000fe40000000800 */
[----:B------:R-:W-:Y:S02]  /*04a0*/  UISETP.NE.AND UP0, UPT, UR9, 0x1, UPT ;  /* 0x000000010900788c */ /* 0x000fe4000bf05270 */
[----:B------:R-:W-:Y:S02]  /*04b0*/  ULDC.64 UR4, c[0x0][0x3b8] ;  /* 0x0000ee0000047ab9 */ /* 0x000fe40000000a00 */
[----:B------:R-:W-:Y:S02]  /*04c0*/  UIMAD.WIDE.U32 UR10, UR8, UR4, URZ ;  /* 0x00000004080a72a5 */ /* 0x000fe4000f8e003f */
[----:B------:R-:W-:-:S05]  /*04d0*/  UMOV UR6, UR8 ;  /* 0x0000000800067c82 */ /* 0x000fca0008000000 */
[----:B------:R-:W-:-:S04]  /*04e0*/  @UP0 USHF.R.U32.HI UR6, URZ, UR5, UR11 ;  /* 0x000000053f060299 */ /* 0x000fc8000801160b */
[----:B------:R-:W-:Y:S02]  /*04f0*/  UIMAD UR9, UR6, UR9, URZ ;  /* 0x00000009060972a4 */ /* 0x000fe4000f8e023f */
.L_x_514:
        /* <DEDUP_REMOVED lines=12> */
[----:B------:R-:W-:Y:S02]  /*05c0*/  UIMAD UR10, UR4, UR10, UR5 ;  /* 0x0000000a040a72a4 */ /* 0x000fe4000f8e0205 */
.L_x_512:
        /* <DEDUP_REMOVED lines=117> */
[----:B------:R-:W-:Y:S01]  /*0d20*/  ULDC.64 UR4, c[0x0][0x1b0] ;  /* 0x00006c0000047ab9 */ /* 0x000fe20000000a00 */
[----:B------:R-:W-:Y:S01]  /*0d30*/  IMAD.WIDE.U32 R28, R2, c[0x0][0x1e8], R4 ;  /* 0x00007a00021c7a25 */ /* 0x000fe200078e0004 */
[----:B------:R-:W-:Y:S01]  /*0d40*/  SHF.R.U32.HI R4, RZ, 0x3, R3 ;  /* 0x00000003ff047819 */ /* 0x000fe20000011603 */
[----:B------:R-:W-:Y:S01]  /*0d50*/  UIMAD UR4, UR18, UR4, URZ ;  /* 0x00000004120472a4 */ /* 0x000fe2000f8e023f */
[----:B------:R-:W-:Y:S01]  /*0d60*/  LOP3.LUT R3, R3, 0x18, R20, 0xf8, !PT ;  /* 0x0000001803037812 */ /* 0x000fe200078ef814 */
[----:B------:R-:W-:Y:S01]  /*0d70*/  IMAD.WIDE R14, R14, 0x80, R36 ;  /* 0x000000800e0e7825 */ /* 0x000fe200078e0224 */
[----:B------:R-:W-:Y:S01]  /*0d80*/  LEA.HI R18, R232, R34, RZ, 0x5 ;  /* 0x00000022e8127211 */ /* 0x000fe200078f28ff */
[----:B------:R-:W-:Y:S01]  /*0d90*/  UIMAD UR4, UR19, UR5, UR4 ;  /* 0x00000005130472a4 */ /* 0x000fe2000f8e0204 */
[----:B------:R-:W-:Y:S01]  /*0da0*/  LOP3.LUT R6, R6, 0x7fffffe, RZ, 0xc0, !PT ;  /* 0x07fffffe06067812 */ /* 0x000fe200078ec0ff */
[----:B------:R-:W-:Y:S01]  /*0db0*/  IMAD.WIDE.U32 R26, R27, c[0x0][0x1b0], R20 ;  /* 0x00006c001b1a7a25 */ /* 0x000fe200078e0014 */
[----:B------:R-:W-:Y:S01]  /*0dc0*/  IADD3 R29, R29, UR20, RZ ;  /* 0x000000141d1d7c10 */ /* 0x000fe2000fffe0ff */
[----:B------:R-:W-:Y:S01]  /*0dd0*/  ULDC UR5, c[0x0][0x198] ;  /* 0x0000660000057ab9 */ /* 0x000fe20000000800 */
[----:B------:R-:W-:Y:S01]  /*0de0*/  LOP3.LUT R4, R3, R4, RZ, 0x3c, !PT ;  /* 0x0000000403047212 */ /* 0x000fe200078e3cff */
[----:B------:R-:W-:Y:S01]  /*0df0*/  IMAD R3, R15, c[0x0][0x1d8], RZ ;  /* 0x000076000f037a24 */ /* 0x000fe200078e02ff */
[----:B------:R-:W-:Y:S01]  /*0e00*/  SHF.R.S32.HI R9, RZ, 0x5, R18 ;  /* 0x00000005ff097819 */ /* 0x000fe20000011412 */
[----:B------:R-:W-:Y:S01]  /*0e10*/  IMAD.IADD R6, R36, 0x1, -R6 ;  /* 0x0000000124067824 */ /* 0x000fe200078e0a06 */
[----:B------:R-:W-:Y:S01]  /*0e20*/  UIADD3 UR17, -UR17, UR5, URZ ;  /* 0x0000000511117290 */ /* 0x000fe2000fffe13f */
        /* <DEDUP_REMOVED lines=402> */
.L_x_518:
        /* <DEDUP_REMOVED lines=143> */
.L_x_516:
        /* <DEDUP_REMOVED lines=470> */
.L_x_517:
        /* <DEDUP_REMOVED lines=252> */
.L_x_515:
[----:B------:R-:W-:Y:S05]  /*5d60*/  @P1 EXIT ;  /* 0x000000000000194d */ /* 0x000fea0003800000 */
[----:B------:R-:W2:Y:S01]  /*5d70*/  LDL.64 R2, [R1] ;  /* 0x0000000001027983 */ /* 0x000ea20000100a00 */
[----:B------:R-:W-:Y:S01]  /*5d80*/  UMOV UR4, 0x1 ;  /* 0x0000000100047882 */ /* 0x000fe20000000000 */
[----:B------:R-:W-:Y:S01]  /*5d90*/  BSSY B0, `(.L_x_519) ;  /* 0x0000023000007945 */ /* 0x000fe20003800000 */
[----:B------:R-:W-:Y:S02]  /*5da0*/  ULDC.64 UR6, c[0x0][0x338] ;  /* 0x0000ce0000067ab9 */ /* 0x000fe40000000a00 */
[----:B------:R-:W-:-:S02]  /*5db0*/  UISETP.NE.AND UP0, UPT, UR4, UR6, UPT ;  /* 0x000000060400728c */ /* 0x000fc4000bf05270 */
[----:B------:R-:W-:Y:S02]  /*5dc0*/  ULDC UR5, c[0x0][0x358] ;  /* 0x0000d60000057ab9 */ /* 0x000fe40000000800 */
[----:B------:R-:W-:Y:S02]  /*5dd0*/  UIMAD.WIDE.U32 UR12, UR10, UR7, URZ ;  /* 0x000000070a0c72a5 */ /* 0x000fe4000f8e003f */
[----:B------:R-:W-:Y:S02]  /*5de0*/  UIMAD UR7, UR9, UR5, URZ ;  /* 0x00000005090772a4 */ /* 0x000fe4000f8e023f */
[----:B------:R-:W-:Y:S02]  /*5df0*/  ULDC UR16, c[0x0][0x2f4] ;  /* 0x0000bd0000107ab9 */ /* 0x000fe40000000800 */
[----:B------:R-:W-:Y:S02]  /*5e00*/  ULDC UR4, c[0x0][0x340] ;  /* 0x0000d00000047ab9 */ /* 0x000fe40000000800 */
[----:B------:R-:W-:-:S02]  /*5e10*/  UIMAD UR5, UR11, UR16, URZ ;  /* 0x000000100b0572a4 */ /* 0x000fc4000f8e023f */
[----:B------:R-:W-:Y:S02]  /*5e20*/  UMOV UR8, UR10 ;  /* 0x0000000a00087c82 */ /* 0x000fe40008000000 */
[----:B------:R-:W-:Y:S02]  /*5e30*/  UIMAD UR16, UR7, UR16, URZ ;  /* 0x00000010071072a4 */ /* 0x000fe4000f8e023f */
[----:B------:R-:W-:Y:S02]  /*5e40*/  @UP0 USHF.R.U32.HI UR8, URZ, UR4, UR13 ;  /* 0x000000043f080299 */ /* 0x000fe4000801160d */
[----:B------:R-:W-:Y:S02]  /*5e50*/  USHF.R.S32.HI UR4, URZ, 0x1f, UR5 ;  /* 0x0000001f3f047899 */ /* 0x000fe40008011405 */
[----:B------:R-:W-:Y:S02]  /*5e60*/  USHF.R.S32.HI UR12, URZ, 0x1f, UR16 ;  /* 0x0000001f3f0c7899 */ /* 0x000fe40008011410 */
[----:B------:R-:W-:-:S02]  /*5e70*/  USHF.R.S32.HI UR13, URZ, 0x1f, UR8 ;  /* 0x0000001f3f0d7899 */ /* 0x000fc40008011408 */
[----:B------:R-:W-:-:S04]  /*5e80*/  UIADD3 UR16, UP1, UP0, UR16, UR5, UR8 ;  /* 0x0000000510107290 */ /* 0x000fc8000f83e008 */
[----:B------:R-:W-:Y:S02]  /*5e90*/  UIADD3.X UR12, UR12, UR4, UR13, UP1, UP0 ;  /* 0x000000040c0c7290 */ /* 0x000fe40008fe040d */
[----:B------:R-:W-:Y:S02]  /*5ea0*/  USHF.L.U32 UR7, UR16, 0x2, URZ ;  /* 0x0000000210077899 */ /* 0x000fe4000800063f */
[----:B------:R-:W-:Y:S02]  /*5eb0*/  ULDC.64 UR4, c[0x0][0x350] ;  /* 0x0000d40000047ab9 */ /* 0x000fe40000000a00 */
[----:B------:R-:W-:Y:S02]  /*5ec0*/  USHF.L.U64.HI UR12, UR16, 0x2, UR12 ;  /* 0x00000002100c7899 */ /* 0x000fe4000801020c */
[----:B------:R-:W-:Y:S02]  /*5ed0*/  UIADD3 UR4, UP0, UR7, UR4, URZ ;  /* 0x0000000407047290 */ /* 0x000fe4000ff1e03f */
[----:B------:R-:W-:-:S02]  /*5ee0*/  UIADD3 UR16, -UR8, URZ, URZ ;  /* 0x0000003f08107290 */ /* 0x000fc4000fffe13f */
[----:B------:R-:W-:Y:S02]  /*5ef0*/  UIADD3.X UR5, UR12, UR5, URZ, UP0, !UPT ;  /* 0x000000050c057290 */ /* 0x000fe400087fe43f */
[----:B------:R-:W-:Y:S01]  /*5f00*/  UIMAD UR10, UR16, UR6, UR10 ;  /* 0x00000006100a72a4 */ /* 0x000fe2000f8e020a */
[----:B------:R-:W-:Y:S01]  /*5f10*/  IMAD.U32 R4, RZ, RZ, UR4 ;  /* 0x00000004ff047e24 */ /* 0x000fe2000f8e00ff */
[----:B------:R-:W-:Y:S02]  /*5f20*/  USHF.R.S32.HI UR6, URZ, 0x1f, UR11 ;  /* 0x0000001f3f067899 */ /* 0x000fe4000801140b */
[----:B------:R-:W-:Y:S01]  /*5f30*/  MOV R5, UR5 ;  /* 0x0000000500057c02 */ /* 0x000fe20008000f00 */
[----:B------:R-:W-:Y:S01]  /*5f40*/  BAR.SYNC.DEFER_BLOCKING 0x1, 0x100 ;  /* 0x0044000000007b1d */ /* 0x000fe20000010000 */
[----:B--2---:R-:W-:-:S13]  /*5f50*/  ISETP.NE.AND P1, PT, R2, RZ, PT ;  /* 0x000000ff0200720c */ /* 0x004fda0003f25270 */
[----:B------:R-:W-:Y:S05]  /*5f60*/  @P1 BRA `(.L_x_520) ;  /* 0x0000005000001947 */ /* 0x000fea0003800000 */
.L_x_521:
[----:B------:R-:W2:Y:S01]  /*5f70*/  LDG.E.STRONG.GPU R0, [R4.64] ;  /* 0x0000000e04007981 */ /* 0x000ea2000c1ef900 */
[----:B------:R-:W-:Y:S01]  /*5f80*/  YIELD ;  /* 0x0000000000007946 */ /* 0x000fe20003800000 */
[----:B--2---:R-:W-:Y:S01]  /*5f90*/  ISETP.NE.AND P0, PT, R0, UR10, PT ;  /* 0x0000000a00007c0c */ /* 0x004fe2000bf05270 */
[----:B------:R-:W-:-:S12]  /*5fa0*/  CCTL.IVALL ;  /* 0x00000000ff00798f */ /* 0x000fd80002000000 */
[----:B------:R-:W-:Y:S05]  /*5fb0*/  @P0 BRA `(.L_x_521) ;  /* 0xffffffb000000947 */ /* 0x000fea000383ffff */
.L_x_520:
[----:B------:R-:W-:Y:S05]  /*5fc0*/  BSYNC B0 ;  /* 0x0000000000007941 */ /* 0x000fea0003800000 */
.L_x_519:
[----:B------:R-:W-:Y:S01]  /*5fd0*/  MOV R2, 0xffffffff ;  /* 0xffffffff00027802 */ /* 0x000fe20000000f00 */
[----:B------:R-:W-:Y:S05]  /*5fe0*/  BRA.CONV ~URZ, `(.L_x_522) ;  /* 0x000000237f007947 */ /* 0x000fea000b800000 */
[----:B------:R-:W-:Y:S02]  /*5ff0*/  MOV R0, 0x6010 ;  /* 0x0000601000007802 */ /* 0x000fe40000000f00 */
[----:B------:R-:W-:Y:S05]  /*6000*/  CALL.REL.NOINC `($__internal_4_$__cuda_sm70_warpsync) ;  /* 0x00000b2000007944 */ /* 0x000fea0003c00000 */
.L_x_522:
[----:B------:R-:W2:Y:S01]  /*6010*/  LDL.LU.64 R8, [R1] ;  /* 0x0000000001087983 */ /* 0x000ea20000300a00 */
[----:B------:R-:W-:Y:S01]  /*6020*/  UIMAD UR4, UR9, 0x3000, URZ ;  /* 0x00003000090478a4 */ /* 0x000fe2000f8e023f */
[----:B------:R-:W-:Y:S02]  /*6030*/  IMAD.U32 R3, RZ, RZ, UR8 ;  /* 0x00000008ff037e24 */ /* 0x000fe4000f8e00ff */
[----:B------:R-:W-:Y:S01]  /*6040*/  IMAD.U32 R0, RZ, RZ, UR11 ;  /* 0x0000000bff007e24 */ /* 0x000fe2000f8e00ff */
[----:B------:R-:W-:Y:S01]  /*6050*/  USHF.R.S32.HI UR16, URZ, 0x1f, UR4 ;  /* 0x0000001f3f107899 */ /* 0x000fe20008011404 */
[----:B------:R-:W-:-:S06]  /*6060*/  NOP ;  /* 0x0000000000007918 */ /* 0x000fcc0000000000 */
[C---:B--2---:R-:W-:Y:S01]  /*6070*/  IADD3 R6, P0, R8.reuse, UR4, RZ ;  /* 0x0000000408067c10 */ /* 0x044fe2000ff1e0ff */
        /* <DEDUP_REMOVED lines=9> */
[----:B------:R-:W-:-:S05]  /*6110*/  IMAD.WIDE.U32 R8, R0, c[0x0][0x330], R8 ;  /* 0x0000cc0000087a25 */ /* 0x000fca00078e0008 */
        /* <DEDUP_REMOVED lines=53> */
[----:B-1----:R-:W-:Y:S05]  /*6470*/  CALL.REL.NOINC `($__internal_4_$__cuda_sm70_warpsync) ;  /* 0x000006b000007944 */ /* 0x002fea0003c00000 */
.L_x_523:
        /* <DEDUP_REMOVED lines=12> */
.L_x_525:
[----:B------:R-:W-:Y:S05]  /*6540*/  BSYNC B0 ;  /* 0x0000000000007941 */ /* 0x000fea0003800000 */
.L_x_524:
[----:B------:R-:W-:Y:S01]  /*6550*/  ULDC.64 UR4, c[0x0][0x348] ;  /* 0x0000d20000047ab9 */ /* 0x000fe20000000a00 */
[----:B------:R-:W-:Y:S01]  /*6560*/  BSSY B0, `(.L_x_526) ;  /* 0x000000b000007945 */ /* 0x000fe20003800000 */
[----:B------:R-:W-:-:S04]  /*6570*/  UIADD3 UR4, UP0, UR7, UR4, URZ ;  /* 0x0000000407047290 */ /* 0x000fc8000ff1e03f */
[----:B------:R-:W-:Y:S02]  /*6580*/  UIADD3.X UR5, UR12, UR5, URZ, UP0, !UPT ;  /* 0x000000050c057290 */ /* 0x000fe400087fe43f */
[----:B--2---:R-:W-:-:S04]  /*6590*/  MOV R4, UR4 ;  /* 0x0000000400047c02 */ /* 0x004fc80008000f00 */
[----:B------:R-:W-:Y:S01]  /*65a0*/  MOV R5, UR5 ;  /* 0x0000000500057c02 */ /* 0x000fe20008000f00 */
[----:B------:R-:W-:Y:S05]  /*65b0*/  @P1 BRA `(.L_x_527) ;  /* 0x0000005000001947 */ /* 0x000fea0003800000 */
.L_x_528:
[----:B------:R-:W2:Y:S01]  /*65c0*/  LDG.E.STRONG.GPU R0, [R4.64] ;  /* 0x0000000e04007981 */ /* 0x000ea2000c1ef900 */
[----:B------:R-:W-:Y:S01]  /*65d0*/  YIELD ;  /* 0x0000000000007946 */ /* 0x000fe20003800000 */
[----:B--2---:R-:W-:Y:S01]  /*65e0*/  ISETP.NE.AND P0, PT, R0, UR10, PT ;  /* 0x0000000a00007c0c */ /* 0x004fe2000bf05270 */
[----:B------:R-:W-:-:S12]  /*65f0*/  CCTL.IVALL ;  /* 0x00000000ff00798f */ /* 0x000fd80002000000 */
[----:B------:R-:W-:Y:S05]  /*6600*/  @P0 BRA `(.L_x_528) ;  /* 0xffffffb000000947 */ /* 0x000fea000383ffff */
.L_x_527:
[----:B------:R-:W-:Y:S05]  /*6610*/  BSYNC B0 ;  /* 0x0000000000007941 */ /* 0x000fea0003800000 */
.L_x_526:
[----:B------:R-:W-:Y:S05]  /*6620*/  BRA.CONV ~URZ, `(.L_x_529) ;  /* 0x000000237f007947 */ /* 0x000fea000b800000 */
[----:B------:R-:W-:Y:S02]  /*6630*/  MOV R0, 0x6650 ;  /* 0x0000665000007802 */ /* 0x000fe40000000f00 */
[----:B-1----:R-:W-:Y:S05]  /*6640*/  CALL.REL.NOINC `($__internal_4_$__cuda_sm70_warpsync) ;  /* 0x000004e000007944 */ /* 0x002fea0003c00000 */
.L_x_529:
[----:B------:R-:W-:Y:S01]  /*6650*/  ULDC.64 UR4, c[0x0][0x300] ;  /* 0x0000c00000047ab9 */ /* 0x000fe20000000a00 */
[----:B------:R-:W-:Y:S01]  /*6660*/  IMAD.U32 R0, RZ, RZ, UR8 ;  /* 0x00000008ff007e24 */ /* 0x000fe2000f8e00ff */
[----:B------:R-:W-:-:S03]  /*6670*/  UIMAD UR4, UR13, UR4, URZ ;  /* 0x000000040d0472a4 */ /* 0x000fc6000f8e023f */
[----:B------:R-:W-:Y:S01]  /*6680*/  IMAD.WIDE.U32 R8, R0, c[0x0][0x300], R6 ;  /* 0x0000c00000087a25 */ /* 0x000fe200078e0006 */
[----:B------:R-:W-:-:S03]  /*6690*/  UIMAD UR16, UR8, UR5, UR4 ;  /* 0x00000005081072a4 */ /* 0x000fc6000f8e0204 */
[----:B------:R-:W-:Y:S01]  /*66a0*/  ULDC.64 UR4, c[0x0][0x308] ;  /* 0x0000c20000047ab9 */ /* 0x000fe20000000a00 */
[----:B------:R-:W-:Y:S01]  /*66b0*/  IMAD.U32 R6, RZ, RZ, UR11 ;  /* 0x0000000bff067e24 */ /* 0x000fe2000f8e00ff */
        /* <DEDUP_REMOVED lines=58> */
[----:B-12---:R-:W-:Y:S05]  /*6a60*/  CALL.REL.NOINC `($__internal_4_$__cuda_sm70_warpsync) ;  /* 0x000000c000007944 */ /* 0x006fea0003c00000 */
.L_x_530:
        /* <DEDUP_REMOVED lines=12> */
        .weak           $__internal_4_$__cuda_sm70_warpsync
        .type           $__internal_4_$__cuda_sm70_warpsync,@function
        .size           $__internal_4_$__cuda_sm70_warpsync,(.L_x_1404 - $__internal_4_$__cuda_sm70_warpsync)
$__internal_4_$__cuda_sm70_warpsync:
[----:B------:R-:W-:Y:S01]  /*6b30*/  MOV R8, R0 ;  /* 0x0000000000087202 */ /* 0x000fe20000000f00 */
[----:B------:R-:W-:Y:S04]  /*6b40*/  WARPSYNC R2 ;  /* 0x0000000200007348 */ /* 0x000fe80003800000 */
[----:B------:R-:W-:-:S04]  /*6b50*/  MOV R9, 0x0 ;  /* 0x0000000000097802 */ /* 0x000fc80000000f00 */
[----:B------:R-:W-:Y:S05]  /*6b60*/  RET.REL.NODEC R8 `(_ZN7cutlass13device_kernelIN5flash19enable_sm80_to_sm89INS1_16FlashAttnBwdSm80INS1_25CollectiveMainloopBwdSm80ILi2ELi1EN4cute5tupleIJNS5_1CILi64EEENS7_ILi128EEENS7_ILi96EEEEEENS_6half_tEfNS_4arch4Sm80ELb1ELb0ELb0ELb0ELb1ELb0ELb0ELb0ELi2ELi2ELi4ELi2ELb1EEENS1_24CollectiveEpilogueBwdGQAISB_fSE_Li256ELb0ELb1EEENS1_25SingleTileBwdLPTSchedulerILb0ELi128ELb1EEEEEEEEEvNT_6ParamsE) ;  /* 0xffff949008007950 */ /* 0x000fea0003c3ffff */
.L_x_531:
        /* <DEDUP_REMOVED lines=9> */
.L_x_1404:


//--------------------- .text._ZN7cutlass13device_kernelIN5flash19enable_sm80_to_sm89INS1_16FlashAttnBwdSm80INS1_25CollectiveMainloopBwdSm80ILi2ELi1EN4cute5tupleIJNS5_1CILi64EEENS7_ILi128EEENS7_ILi96EEEEEENS_6half_tEfNS_4arch4Sm80ELb1ELb0ELb0ELb1ELb0ELb0ELb0ELb0ELi2ELi2ELi4ELi2ELb1EEENS1_21CollectiveEpilogueBwdISB_SC_SE_Li256ELb1ELb0ELi2EEENS1_25SingleTileBwdLPTSchedulerILb1ELi128ELb0EEEEEEEEEvNT_6ParamsE --------------------------
	.section	.text._ZN7cutlass13device_kernelIN5flash19enable_sm80_to_sm89INS1_16FlashAttnBwdSm80INS1_25CollectiveMainloopBwdSm80ILi2ELi1EN4cute5tupleIJNS5_1CILi64EEENS7_ILi128EEENS7_ILi96EEEEEENS_6half_tEfNS_4arch4Sm80ELb1ELb0ELb0ELb1ELb0ELb0ELb0ELb0ELi2ELi2ELi4ELi2ELb1EEENS1_21CollectiveEpilogueBwdISB_SC_SE_Li256ELb1ELb0ELi2EEENS1_25SingleTileBwdLPTSchedulerILb1ELi128ELb0EEEEEEEEEvNT_6ParamsE,"ax",@progbits
	.sectioninfo	@"SHI_REGISTERS=255"
	.align	128
.text._ZN7cutlass13device_kernelIN5flash19enable_sm80_to_sm89INS1_16FlashAttnBwdSm80INS1_25CollectiveMainloopBwdSm80ILi2ELi1EN4cute5tupleIJNS5_1CILi64EEENS7_ILi128EEENS7_ILi96EEEEEENS_6half_tEfNS_4arch4Sm80ELb1ELb0ELb0ELb1ELb0ELb0ELb0ELb0ELi2ELi2ELi4ELi2ELb1EEENS1_21CollectiveEpilogueBwdISB_SC_SE_Li256ELb1ELb0ELi2EEENS1_25SingleTileBwdLPTSchedulerILb1ELi128ELb0EEEEEEEEEvNT_6ParamsE:
        .type           _ZN7cutlass13device_kernelIN5flash19enable_sm80_to_sm89INS1_16FlashAttnBwdSm80INS1_25CollectiveMainloopBwdSm80ILi2ELi1EN4cute5tupleIJNS5_1CILi64EEENS7_ILi128EEENS7_ILi96EEEEEENS_6half_tEfNS_4arch4Sm80ELb1ELb0ELb0ELb1ELb0ELb0ELb0ELb0ELi2ELi2ELi4ELi2ELb1EEENS1_21CollectiveEpilogueBwdISB_SC_SE_Li256ELb1ELb0ELi2EEENS1_25SingleTileBwdLPTSchedulerILb1ELi128ELb0EEEEEEEEEvNT_6ParamsE,@function
        .size           _ZN7cutlass13device_kernelIN5flash19enable_sm80_to_sm89INS1_16FlashAttnBwdSm80INS1_25CollectiveMainloopBwdSm80ILi2ELi1EN4cute5tupleIJNS5_1CILi64EEENS7_ILi128EEENS7_ILi96EEEEEENS_6half_tEfNS_4arch4Sm80ELb1ELb0ELb0ELb1ELb0ELb0ELb0ELb0ELi2ELi2ELi4ELi2ELb1EEENS1_21CollectiveEpilogueBwdISB_SC_SE_Li256ELb1ELb0ELi2EEENS1_25SingleTileBwdLPTSchedulerILb1ELi128ELb0EEEEEEEEEvNT_6ParamsE,(.L_x_1406 - _ZN7cutlass13device_kernelIN5flash19enable_sm80_to_sm89INS1_16FlashAttnBwdSm80INS1_25CollectiveMainloopBwdSm80ILi2ELi1EN4cute5tupleIJNS5_1CILi64EEENS7_ILi128EEENS7_ILi96EEEEEENS_6half_tEfNS_4arch4Sm80ELb1ELb0ELb0ELb1ELb0ELb0ELb0ELb0ELi2ELi2ELi4ELi2ELb1EEENS1_21CollectiveEpilogueBwdISB_SC_SE_Li256ELb1ELb0ELi2EEENS1_25SingleTileBwdLPTSchedulerILb1ELi128ELb0EEEEEEEEEvNT_6ParamsE)
        .other          _ZN7cutlass13device_kernelIN5flash19enable_sm80_to_sm89INS1_16FlashAttnBwdSm80INS1_25CollectiveMainloopBwdSm80ILi2ELi1EN4cute5tupleIJNS5_1CILi64EEENS7_ILi128EEENS7_ILi96EEEEEENS_6half_tEfNS_4arch4Sm80ELb1ELb0ELb0ELb1ELb0ELb0ELb0ELb0ELi2ELi2ELi4ELi2ELb1EEENS1_21CollectiveEpilogueBwdISB_SC_SE_Li256ELb1ELb0ELi2EEENS1_25SingleTileBwdLPTSchedulerILb1ELi128ELb0EEEEEEEEEvNT_6ParamsE,@"STO_CUDA_ENTRY STV_DEFAULT"
_ZN7cutlass13device_kernelIN5flash19enable_sm80_to_sm89INS1_16FlashAttnBwdSm80INS1_25CollectiveMainloopBwdSm80ILi2ELi1EN4cute5tupleIJNS5_1CILi64EEENS7_ILi128EEENS7_ILi96EEEEEENS_6half_tEfNS_4arch4Sm80ELb1ELb0ELb0ELb1ELb0ELb0ELb0ELb0ELi2ELi2ELi4ELi2ELb1EEENS1_21CollectiveEpilogueBwdISB_SC_SE_Li256ELb1ELb0ELi2EEENS1_25SingleTileBwdLPTSchedulerILb1ELi128ELb0EEEEEEEEEvNT_6ParamsE:
[----:B------:R-:W-:Y:S02]  /*0000*/  MOV R1, c[0x0][0x28] ;  /* 0x00000a0000017a02 */ /* 0x000fe40000000f00 */
[----:B------:R-:W1:Y:S01]  /*0010*/  S2R R236, SR_TID.X ;  /* 0x0000000000ec7919 */ /* 0x000e620000002100 */
[----:B------:R-:W2:Y:S01]  /*0020*/  S2UR UR4, SR_CTAID.X ;  /* 0x00000000000479c3 */ /* 0x000ea20000002500 */
[----:B------:R-:W-:Y:S01]  /*0030*/  ULDC.64 UR18, c[0x0][0x118] ;  /* 0x0000460000127ab9 */ /* 0x000fe20000000a00 */
[----:B------:R-:W-:Y:S02]  /*0040*/  IADD3 R1, R1, -0x28, RZ ;  /* 0xffffffd801017810 */ /* 0x000fe40007ffe0ff */
[----:B-1----:R-:W-:-:S06]  /*0050*/  SHF.R.U32.HI R0, RZ, 0x5, R236 ;  /* 0x00000005ff007819 */ /* 0x002fcc00000116ec */
        /* <DEDUP_REMOVED lines=8> */
[----:B------:R-:W-:Y:S02]  /*00e0*/  @UP0 UMOV UR7, UR11 ;  /* 0x0000000b00070c82 */ /* 0x000fe40008000000 */
        /* <DEDUP_REMOVED lines=12> */
[----:B------:R-:W-:Y:S02]  /*01b0*/  @UP0 UMOV UR9, UR11 ;  /* 0x0000000b00090c82 */ /* 0x000fe40008000000 */
[----:B------:R-:W-:-:S04]  /*01c0*/  @UP0 USHF.R.U32.HI UR12, URZ, UR5, UR9 ;  /* 0x000000053f0c0299 */ /* 0x000fc80008011609 */
[----:B------:R-:W-:Y:S01]  /*01d0*/  UIMAD UR7, UR12, UR7, URZ ;  /* 0x000000070c0772a4 */ /* 0x000fe2000f8e023f */
[----:B------:R-:W-:Y:S05]  /*01e0*/  BRA `(.L_x_534) ;  /* 0x0000008000007947 */ /* 0x000fea0003800000 */
.L_x_533:
[----:B------:R-:W-:Y:S02]  /*01f0*/  ULDC UR7, c[0x0][0x3ac] ;  /* 0x0000eb0000077ab9 */ /* 0x000fe40000000800 */
[----:B------:R-:W-:Y:S02]  /*0200*/  UISETP.NE.AND UP0, UPT, UR7, 0x1, UPT ;  /* 0x000000010700788c */ /* 0x000fe4000bf05270 */
[----:B------:R-:W-:Y:S02]  /*0210*/  ULDC.64 UR4, c[0x0][0x3b0] ;  /* 0x0000ec0000047ab9 */ /* 0x000fe40000000a00 */
[----:B------:R-:W-:Y:S02]  /*0220*/  UIMAD.WIDE.U32 UR10, UR6, UR4, URZ ;  /* 0x00000004060a72a5 */ /* 0x000fe4000f8e003f */
[----:B------:R-:W-:-:S05]  /*0230*/  UMOV UR12, UR6 ;  /* 0x00000006000c7c82 */ /* 0x000fca0008000000 */
[----:B------:R-:W-:Y:S02]  /*0240*/  @UP0 UMOV UR9, UR11 ;  /* 0x0000000b00090c82 */ /* 0x000fe40008000000 */
[----:B------:R-:W-:-:S04]  /*0250*/  @UP0 USHF.R.U32.HI UR12, URZ, UR5, UR9 ;  /* 0x000000053f0c0299 */ /* 0x000fc80008011609 */
[----:B------:R-:W-:-:S04]  /*0260*/  UIMAD UR7, UR12, UR7, URZ ;  /* 0x000000070c0772a4 */ /* 0x000fc8000f8e023f */
.L_x_534:
[----:B------:R-:W-:Y:S01]  /*0270*/  UIADD3 UR9, UR6, -UR7, URZ ;  /* 0x8000000706097290 */ /* 0x000fe2000fffe03f */
[----:B------:R-:W-:Y:S01]  /*0280*/  ISETP.NE.U32.AND P0, PT, RZ, c[0x0][0x3e0], PT ;  /* 0x0000f800ff007a0c */ /* 0x000fe20003f05070 */
[----:B------:R-:W-:Y:S02]  /*0290*/  ULDC.64 UR4, c[0x0][0x3a8] ;  /* 0x0000ea0000047ab9 */ /* 0x000fe40000000a00 */
[----:B------:R-:W-:Y:S01]  /*02a0*/  ULDC.64 UR6, c[0x0][0x3a0] ;  /* 0x0000e80000067ab9 */ /* 0x000fe20000000a00 */
[----:B------:R-:W-:Y:S01]  /*02b0*/  ISETP.NE.AND.EX P0, PT, RZ, c[0x0][0x3e4], PT, P0 ;  /* 0x0000f900ff007a0c */ /* 0x000fe20003f05300 */
[----:B------:R-:W-:Y:S02]  /*02c0*/  UISETP.NE.AND UP0, UPT, UR6, 0x1, UPT ;  /* 0x000000010600788c */ /* 0x000fe4000bf05270 */
[----:B------:R-:W-:-:S04]  /*02d0*/  UIMAD UR5, UR8, UR5, UR9 ;  /* 0x00000005080572a4 */ /* 0x000fc8000f8e0209 */
[----:B------:R-:W-:-:S03]  /*02e0*/  UIMAD.WIDE.U32 UR8, UR5, UR7, URZ ;  /* 0x00000007050872a5 */ /* 0x000fc6000f8e003f */
[----:B------:R-:W-:-:S04]  /*02f0*/  UMOV UR10, UR5 ;  /* 0x00000005000a7c82 */ /* 0x000fc80008000000 */
[----:B------:R-:W-:Y:S02]  /*0300*/  @UP0 UMOV UR7, UR9 ;  /* 0x0000000900070c82 */ /* 0x000fe40008000000 */
[----:B------:R-:W-:-:S04]  /*0310*/  @UP0 USHF.R.U32.HI UR10, URZ, UR4, UR7 ;  /* 0x000000043f0a0299 */ /* 0x000fc80008011607 */
[----:B------:R-:W-:-:S04]  /*0320*/  UIADD3 UR11, -UR10, URZ, URZ ;  /* 0x0000003f0a0b7290 */ /* 0x000fc8000fffe13f */
[----:B------:R-:W-:Y:S01]  /*0330*/  UIMAD UR11, UR11, UR6, UR5 ;  /* 0x000000060b0b72a4 */ /* 0x000fe2000f8e0205 */
[----:B------:R-:W-:Y:S05]  /*0340*/  @!P0 BRA `(.L_x_535) ;  /* 0x0000008000008947 */ /* 0x000fea0003800000 */
[----:B------:R-:W-:Y:S02]  /*0350*/  UMOV UR4, 0x4 ;  /* 0x0000000400047882 */ /* 0x000fe40000000000 */
[----:B------:R-:W-:Y:S02]  /*0360*/  ULDC.64 UR6, c[0x0][0x3e0] ;  /* 0x0000f80000067ab9 */ /* 0x000fe40000000a00 */
[----:B------:R-:W-:-:S06]  /*0370*/  UIMAD.WIDE UR4, UR10, UR4, UR6 ;  /* 0x000000040a0472a5 */ /* 0x000fcc000f8e0206 */
[----:B------:R-:W-:Y:S02]  /*0380*/  MOV R2, UR4 ;  /* 0x0000000400027c02 */ /* 0x000fe40008000f00 */
[----:B------:R-:W-:-:S05]  /*0390*/  MOV R3, UR5 ;  /* 0x0000000500037c02 */ /* 0x000fca0008000f00 */
[----:B------:R-:W2:Y:S02]  /*03a0*/  LDG.E R2, [R2.64] ;  /* 0x0000001202027981 */ /* 0x000ea4000c1e1900 */
[----:B--2---:R1:W2:Y:S02]  /*03b0*/  R2UR UR5, R2 ;  /* 0x00000000020573c2 */ /* 0x0042a400000e0000 */
[----:B-12---:R-:W-:Y:S05]  /*03c0*/  BRA `(.L_x_536) ;  /* 0x000000f000007947 */ /* 0x006fea0003800000 */
.L_x_535:
[----:B------:R-:W-:-:S04]  /*03d0*/  ISETP.NE.U32.AND P0, PT, RZ, c[0x0][0x3d8], PT ;  /* 0x0000f600ff007a0c */ /* 0x000fc80003f05070 */
[----:B------:R-:W-:-:S13]  /*03e0*/  ISETP.NE.AND.EX P0, PT, RZ, c[0x0][0x3dc], PT, P0 ;  /* 0x0000f700ff007a0c */ /* 0x000fda0003f05300 */
[----:B------:R-:W-:Y:S05]  /*03f0*/  @!P0 BRA `(.L_x_537) ;  /* 0x000000b000008947 */ /* 0x000fea0003800000 */
[----:B------:R-:W-:Y:S02]  /*0400*/  UMOV UR4, 0x4 ;  /* 0x0000000400047882 */ /* 0x000fe40000000000 */
[----:B------:R-:W-:Y:S02]  /*0410*/  ULDC.64 UR6, c[0x0][0x3d8] ;  /* 0x0000f60000067ab9 */ /* 0x000fe40000000a00 */
[----:B------:R-:W-:-:S06]  /*0420*/  UIMAD.WIDE UR4, UR10, UR4, UR6 ;  /* 0x000000040a0472a5 */ /* 0x000fcc000f8e0206 */
[----:B------:R-:W-:Y:S02]  /*0430*/  MOV R4, UR4 ;  /* 0x0000000400047c02 */ /* 0x000fe40008000f00 */
[----:B------:R-:W-:-:S05]  /*0440*/  MOV R5, UR5 ;  /* 0x0000000500057c02 */ /* 0x000fca0008000f00 */
[----:B------:R-:W2:Y:S04]  /*0450*/  LDG.E R2, [R4.64] ;  /* 0x0000001204027981 */ /* 0x000ea8000c1e1900 */
[----:B------:R-:W3:Y:S01]  /*0460*/  LDG.E R0, [R4.64+0x4] ;  /* 0x0000041204007981 */ /* 0x000ee2000c1e1900 */
[----:B--2---:R-:W1:Y:S08]  /*0470*/  R2UR UR5, R2 ;  /* 0x00000000020573c2 */ /* 0x004e7000000e0000 */
[----:B---3--:R-:W1:Y:S02]  /*0480*/  R2UR UR4, R0 ;  /* 0x00000000000473c2 */ /* 0x008e6400000e0000 */
[----:B-1----:R-:W-:Y:S01]  /*0490*/  UIADD3 UR5, -UR5, UR4, URZ ;  /* 0x0000000405057290 */ /* 0x002fe2000fffe13f */
[----:B------:R-:W-:Y:S05]  /*04a0*/  BRA `(.L_x_536) ;  /* 0x0000001000007947 */ /* 0x000fea0003800000 */
.L_x_537:
[----:B------:R-:W-:Y:S02]  /*04b0*/  ULDC UR5, c[0x0][0x3d4] ;  /* 0x0000f50000057ab9 */ /* 0x000fe40000000800 */
.L_x_536:
[----:B------:R-:W-:-:S04]  /*04c0*/  UIADD3 UR5, UR5, 0x7f, URZ ;  /* 0x0000007f05057890 */ /* 0x000fc8000fffe03f */
[----:B------:R-:W-:-:S04]  /*04d0*/  USHF.R.S32.HI UR4, URZ, 0x1f, UR5 ;  /* 0x0000001f3f047899 */ /* 0x000fc80008011405 */
[----:B------:R-:W-:-:S04]  /*04e0*/  ULEA.HI UR4, UR4, UR5, URZ, 0x7 ;  /* 0x0000000504047291 */ /* 0x000fc8000f8f383f */
[----:B------:R-:W-:-:S04]  /*04f0*/  USHF.R.S32.HI UR4, URZ, 0x7, UR4 ;  /* 0x000000073f047899 */ /* 0x000fc80008011404 */
[----:B------:R-:W-:-:S04]  /*0500*/  UISETP.GE.AND UP0, UPT, UR12, UR4, UPT ;  /* 0x000000040c00728c */ /* 0x000fc8000bf06270 */
[----:B------:R-:W-:Y:S01]  /*0510*/  USEL UR10, UR10, 0xffffffff, !UP0 ;  /* 0xffffffff0a0a7887 */ /* 0x000fe2000c000000 */
[----:B------:R-:W-:Y:S05]  /*0520*/  BRA `(.L_x_538) ;  /* 0x0000049000007947 */ /* 0x000fea0003800000 */
.L_x_532:
        /* <DEDUP_REMOVED lines=22> */
.L_x_539:
        /* <DEDUP_REMOVED lines=8> */
.L_x_540:
        /* <DEDUP_REMOVED lines=22> */
.L_x_541:
        /* <DEDUP_REMOVED lines=14> */
.L_x_543:
[----:B------:R-:W-:Y:S02]  /*0950*/  ULDC UR5, c[0x0][0x3d4] ;  /* 0x0000f50000057ab9 */ /* 0x000fe40000000800 */
.L_x_542:
[----:B------:R-:W-:-:S04]  /*0960*/  UIADD3 UR5, UR5, 0x7f, URZ ;  /* 0x0000007f05057890 */ /* 0x000fc8000fffe03f */
[----:B------:R-:W-:-:S04]  /*0970*/  USHF.R.S32.HI UR4, URZ, 0x1f, UR5 ;  /* 0x0000001f3f047899 */ /* 0x000fc80008011405 */
[----:B------:R-:W-:-:S04]  /*0980*/  ULEA.HI UR4, UR4, UR5, URZ, 0x7 ;  /* 0x0000000504047291 */ /* 0x000fc8000f8f383f */
[----:B------:R-:W-:-:S04]  /*0990*/  USHF.R.S32.HI UR4, URZ, 0x7, UR4 ;  /* 0x000000073f047899 */ /* 0x000fc80008011404 */
[----:B------:R-:W-:-:S04]  /*09a0*/  UISETP.GE.AND UP0, UPT, UR12, UR4, UPT ;  /* 0x000000040c00728c */ /* 0x000fc8000bf06270 */
[----:B------:R-:W-:-:S06]  /*09b0*/  USEL UR10, UR10, 0xffffffff, !UP0 ;  /* 0xffffffff0a0a7887 */ /* 0x000fcc000c000000 */
.L_x_538:
[----:B------:R-:W-:-:S13]  /*09c0*/  ISETP.LE.AND P0, PT, RZ, UR10, PT ;  /* 0x0000000aff007c0c */ /* 0x000fda000bf03270 */
[----:B------:R-:W-:Y:S05]  /*09d0*/  @!P0 EXIT ;  /* 0x000000000000894d */ /* 0x000fea0003800000 */
[----:B------:R-:W-:Y:S02]  /*09e0*/  ULDC.64 UR4, c[0x0][0x2c8] ;  /* 0x0000b20000047ab9 */ /* 0x000fe40000000a00 */
[----:B------:R-:W-:Y:S02]  /*09f0*/  UISETP.NE.U32.AND UP2, UPT, URZ, UR4, UPT ;  /* 0x000000043f00728c */ /* 0x000fe4000bf45070 */
[----:B------:R-:W-:Y:S02]  /*0a00*/  UMOV UR6, 0x4 ;  /* 0x0000000400067882 */ /* 0x000fe40000000000 */
[----:B------:R-:W-:Y:S02]  /*0a10*/  UISETP.NE.AND.EX UP2, UPT, URZ, UR5, UPT, UP2 ;  /* 0x000000053f00728c */ /* 0x000fe4000bf45320 */
[----:B------:R-:W-:Y:S02]  /*0a20*/  ULDC.64 UR8, c[0x0][0x2c8] ;  /* 0x0000b20000087ab9 */ /* 0x000fe40000000a00 */
[----:B------:R-:W-:-:S02]  /*0a30*/  UIMAD.WIDE UR8, UR10, UR6, UR8 ;  /* 0x000000060a0872a5 */ /* 0x000fc4000f8e0208 */
[----:B------:R-:W-:Y:S01]  /*0a40*/  PLOP3.LUT P2, PT, PT, PT, UP2, 0x80, 0x0 ;  /* 0x000000000000781c */ /* 0x000fe20003f4f028 */
[----:B------:R-:W-:Y:S02]  /*0a50*/  ULDC.64 UR4, c[0x0][0x2d8] ;  /* 0x0000b60000047ab9 */ /* 0x000fe40000000a00 */
[----:B------:R-:W-:Y:S01]  /*0a60*/  UISETP.NE.U32.AND UP0, UPT, URZ, UR4, UPT ;  /* 0x000000043f00728c */ /* 0x000fe2000bf05070 */
[----:B------:R-:W-:Y:S02]  /*0a70*/  IMAD.U32 R8, RZ, RZ, UR8 ;  /* 0x00000008ff087e24 */ /* 0x000fe4000f8e00ff */
[----:B------:R-:W-:Y:S01]  /*0a80*/  IMAD.U32 R9, RZ, RZ, UR9 ;  /* 0x00000009ff097e24 */ /* 0x000fe2000f8e00ff */
[----:B------:R-:W-:-:S06]  /*0a90*/  UISETP.NE.AND.EX UP0, UPT, URZ, UR5, UPT, UP0 ;  /* 0x000000053f00728c */ /* 0x000fcc000bf05300 */
[----:B------:R-:W2:Y:S01]  /*0aa0*/  @P2 LDG.E R3, [R8.64] ;  /* 0x0000001208032981 */ /* 0x000ea2000c1e1900 */
[----:B------:R-:W-:Y:S01]  /*0ab0*/  ULDC.64 UR4, c[0x0][0x2d8] ;  /* 0x0000b60000047ab9 */ /* 0x000fe20000000a00 */
[----:B------:R-:W-:-:S03]  /*0ac0*/  PLOP3.LUT P0, PT, PT, PT, UP0, 0x80, 0x0 ;  /* 0x000000000000781c */ /* 0x000fc60003f0f008 */
[----:B------:R-:W-:-:S06]  /*0ad0*/  @UP0 UIMAD.WIDE UR4, UR10, UR6, UR4 ;  /* 0x000000060a0402a5 */ /* 0x000fcc000f8e0204 */
[----:B------:R-:W-:Y:S01]  /*0ae0*/  MOV R4, UR4 ;  /* 0x0000000400047c02 */ /* 0x000fe20008000f00 */
[----:B------:R-:W-:Y:S01]  /*0af0*/  IMAD.U32 R5, RZ, RZ, UR5 ;  /* 0x00000005ff057e24 */ /* 0x000fe2000f8e00ff */
[----:B------:R-:W-:Y:S02]  /*0b00*/  ULDC.64 UR4, c[0x0][0x2d0] ;  /* 0x0000b40000047ab9 */ /* 0x000fe40000000a00 */
[----:B------:R-:W-:Y:S01]  /*0b10*/  UISETP.NE.U32.AND UP1, UPT, URZ, UR4, UPT ;  /* 0x000000043f00728c */ /* 0x000fe2000bf25070 */
[----:B------:R-:W-:Y:S01]  /*0b20*/  MOV R0, RZ ;  /* 0x000000ff00007202 */ /* 0x000fe20000000f00 */
[----:B------:R-:W3:Y:S01]  /*0b30*/  @P0 LDG.E R4, [R4.64] ;  /* 0x0000001204040981 */ /* 0x000ee2000c1e1900 */
[----:B------:R-:W-:Y:S01]  /*0b40*/  IMAD.MOV.U32 R2, RZ, RZ, RZ ;  /* 0x000000ffff027224 */ /* 0x000fe200078e00ff */
[----:B------:R-:W-:-:S03]  /*0b50*/  UISETP.NE.AND.EX UP1, UPT, URZ, UR5, UPT, UP1 ;  /* 0x000000053f00728c */ /* 0x000fc6000bf25310 */
[----:B------:R-:W-:Y:S01]  /*0b60*/  ULDC.64 UR4, c[0x0][0x2d0] ;  /* 0x0000b40000047ab9 */ /* 0x000fe20000000a00 */
[----:B------:R1:W5:Y:S01]  /*0b70*/  @P2 LDG.E R0, [R8.64] ;  /* 0x0000001208002981 */ /* 0x000362000c1e1900 */
[----:B------:R-:W-:Y:S01]  /*0b80*/  UIMAD.WIDE UR4, UR10, UR6, UR4 ;  /* 0x000000060a0472a5 */ /* 0x000fe2000f8e0204 */
[----:B------:R-:W-:-:S05]  /*0b90*/  PLOP3.LUT P1, PT, PT, PT, UP1, 0x80, 0x0 ;  /* 0x000000000000781c */ /* 0x000fca0003f2f018 */
[----:B------:R-:W-:Y:S01]  /*0ba0*/  MOV R6, UR4 ;  /* 0x0000000400067c02 */ /* 0x000fe20008000f00 */
[----:B------:R-:W-:-:S07]  /*0bb0*/  IMAD.U32 R7, RZ, RZ, UR5 ;  /* 0x00000005ff077e24 */ /* 0x000fce000f8e00ff */
[----:B------:R1:W5:Y:S01]  /*0bc0*/  @P1 LDG.E R2, [R6.64] ;  /* 0x0000001206021981 */ /* 0x000362000c1e1900 */
[----:B------:R-:W-:Y:S02]  /*0bd0*/  ULDC UR9, c[0x0][0x168] ;  /* 0x00005a0000097ab9 */ /* 0x000fe40000000800 */
[----:B------:R-:W-:Y:S02]  /*0be0*/  UMOV UR14, URZ ;  /* 0x0000003f000e7c82 */ /* 0x000fe40008000000 */
[----:B------:R-:W-:Y:S01]  /*0bf0*/  ULDC UR8, c[0x0][0x198] ;  /* 0x0000660000087ab9 */ /* 0x000fe20000000800 */
[----:B--2---:R-:W2:Y:S02]  /*0c00*/  @P2 R2UR UR5, R3 ;  /* 0x00000000030523c2 */ /* 0x004ea400000e0000 */
[----:B--2---:R-:W-:-:S04]  /*0c10*/  @UP2 ULEA UR5, UR10, UR5, 0x6 ;  /* 0x000000050a052291 */ /* 0x004fc8000f8e303f */
[----:B------:R-:W-:-:S04]  /*0c20*/  @UP2 USHF.R.S32.HI UR4, URZ, 0x1f, UR5 ;  /* 0x0000001f3f042899 */ /* 0x000fc80008011405 */
[----:B------:R-:W-:Y:S01]  /*0c30*/  @UP2 ULEA.HI UR4, UR4, UR5, URZ, 0x6 ;  /* 0x0000000504042291 */ /* 0x000fe2000f8f303f */
[----:B---3--:R1:W2:Y:S03]  /*0c40*/  @P0 R2UR UR9, R4 ;  /* 0x00000000040903c2 */ /* 0x0082a600000e0000 */
[----:B------:R-:W-:Y:S01]  /*0c50*/  @UP2 ULOP3.LUT UR14, UR4, 0xffffffc0, URZ, 0xc0, !UPT ;  /* 0xffffffc0040e2892 */ /* 0x000fe2000f8ec03f */
[----:B-12---:R-:W-:Y:S06]  /*0c60*/  @P0 BRA `(.L_x_544) ;  /* 0x0000006000000947 */ /* 0x006fec0003800000 */
[----:B------:R-:W-:Y:S05]  /*0c70*/  @!P2 BRA `(.L_x_544) ;  /* 0x000000500000a947 */ /* 0x000fea0003800000 */
[----:B------:R-:W2:Y:S04]  /*0c80*/  LDG.E R3, [R8.64] ;  /* 0x0000001208037981 */ /* 0x000ea8000c1e1900 */
[----:B------:R-:W3:Y:S01]  /*0c90*/  LDG.E R4, [R8.64+0x4] ;  /* 0x0000041208047981 */ /* 0x000ee2000c1e1900 */
[----:B--2---:R-:W1:Y:S08]  /*0ca0*/  R2UR UR9, R3 ;  /* 0x00000000030973c2 */ /* 0x004e7000000e0000 */
[----:B---3--:R-:W1:Y:S02]  /*0cb0*/  R2UR UR4, R4 ;  /* 0x00000000040473c2 */ /* 0x008e6400000e0000 */
[----:B-1----:R-:W-:-:S06]  /*0cc0*/  UIADD3 UR9, -UR9, UR4, URZ ;  /* 0x0000000409097290 */ /* 0x002fcc000fffe13f */
.L_x_544:
[----:B------:R-:W-:-:S04]  /*0cd0*/  ISETP.NE.U32.AND P0, PT, RZ, c[0x0][0x2e0], PT ;  /* 0x0000b800ff007a0c */ /* 0x000fc80003f05070 */
[----:B------:R-:W-:-:S13]  /*0ce0*/  ISETP.NE.AND.EX P0, PT, RZ, c[0x0][0x2e4], PT, P0 ;  /* 0x0000b900ff007a0c */ /* 0x000fda0003f05300 */
[----:B------:R-:W-:Y:S05]  /*0cf0*/  @!P0 BRA `(.L_x_545) ;  /* 0x0000007000008947 */ /* 0x000fea0003800000 */
[----:B------:R-:W-:Y:S02]  /*0d00*/  ULDC.64 UR4, c[0x0][0x2e0] ;  /* 0x0000b80000047ab9 */ /* 0x000fe40000000a00 */
[----:B------:R-:W-:-:S06]  /*0d10*/  UIMAD.WIDE UR4, UR10, UR6, UR4 ;  /* 0x000000060a0472a5 */ /* 0x000fcc000f8e0204 */
[----:B------:R-:W-:Y:S02]  /*0d20*/  MOV R4, UR4 ;  /* 0x0000000400047c02 */ /* 0x000fe40008000f00 */
[----:B------:R-:W-:-:S05]  /*0d30*/  MOV R5, UR5 ;  /* 0x0000000500057c02 */ /* 0x000fca0008000f00 */
[----:B------:R-:W2:Y:S02]  /*0d40*/  LDG.E R4, [R4.64] ;  /* 0x0000001204047981 */ /* 0x000ea4000c1e1900 */
[----:B--2---:R1:W2:Y:S02]  /*0d50*/  R2UR UR8, R4 ;  /* 0x00000000040873c2 */ /* 0x0042a400000e0000 */
[----:B-12---:R-:W-:Y:S05]  /*0d60*/  BRA `(.L_x_546) ;  /* 0x0000006000007947 */ /* 0x006fea0003800000 */
.L_x_545:
[----:B------:R-:W-:Y:S05]  /*0d70*/  @!P1 BRA `(.L_x_546) ;  /* 0x0000005000009947 */ /* 0x000fea0003800000 */
[----:B------:R-:W2:Y:S04]  /*0d80*/  LDG.E R3, [R6.64] ;  /* 0x0000001206037981 */ /* 0x000ea8000c1e1900 */
[----:B------:R-:W3:Y:S01]  /*0d90*/  LDG.E R4, [R6.64+0x4] ;  /* 0x0000041206047981 */ /* 0x000ee2000c1e1900 */
[----:B--2---:R-:W1:Y:S08]  /*0da0*/  R2UR UR8, R3 ;  /* 0x00000000030873c2 */ /* 0x004e7000000e0000 */
[----:B---3--:R-:W1:Y:S02]  /*0db0*/  R2UR UR4, R4 ;  /* 0x00000000040473c2 */ /* 0x008e6400000e0000 */
[----:B-1----:R-:W-:-:S06]  /*0dc0*/  UIADD3 UR8, -UR8, UR4, URZ ;  /* 0x0000000408087290 */ /* 0x002fcc000fffe13f */
.L_x_546:
[----:B------:R-:W-:Y:S01]  /*0dd0*/  USHF.L.U32 UR6, UR12, 0x7, URZ ;  /* 0x000000070c067899 */ /* 0x000fe2000800063f */
[----:B------:R-:W-:Y:S01]  /*0de0*/  PLOP3.LUT P1, PT, PT, PT, PT, 0x80, 0x0 ;  /* 0x000000000000781c */ /* 0x000fe20003f2f070 */
[----:B------:R-:W-:Y:S01]  /*0df0*/  ULDC UR4, c[0x0][0x2a4] ;  /* 0x0000a90000047ab9 */ /* 0x000fe20000000800 */
[----:B------:R-:W-:Y:S01]  /*0e00*/  CS2R R150, SRZ ;  /* 0x0000000000967805 */ /* 0x000fe2000001ff00 */
[----:B------:R-:W-:Y:S01]  /*0e10*/  UIADD3 UR7, UR6, UR9, -UR8 ;  /* 0x0000000906077290 */ /* 0x000fe2000fffe808 */
[----:B------:R-:W-:Y:S01]  /*0e20*/  CS2R R148, SRZ ;  /* 0x0000000000947805 */ /* 0x000fe2000001ff00 */
[----:B------:R-:W-:Y:S01]  /*0e30*/  UIADD3 UR5, UR9, 0x3f, URZ ;  /* 0x0000003f09057890 */ /* 0x000fe2000fffe03f */
        /* <DEDUP_REMOVED lines=58> */
[----:B------:R-:W-:Y:S01]  /*11e0*/  UIMAD UR4, UR14, 0x60, URZ ;  /* 0x000000600e0478a4 */ /* 0x000fe2000f8e023f */
[C---:B------:R-:W-:Y:S01]  /*11f0*/  IMAD.SHL.U32 R7, R236.reuse, 0x4, RZ ;  /* 0x00000004ec077824 */ /* 0x040fe200078e00ff */
[--C-:B------:R-:W-:Y:S01]  /*1200*/  SHF.R.S32.HI R8, RZ, 0x1f, R236.reuse ;  /* 0x0000001fff087819 */ /* 0x100fe200000114ec */
[----:B------:R-:W-:Y:S01]  /*1210*/  USHF.R.S32.HI UR13, URZ, 0x1f, UR14 ;  /* 0x0000001f3f0d7899 */ /* 0x000fe2000801140e */
[----:B------:R-:W-:Y:S01]  /*1220*/  SHF.R.S32.HI R11, RZ, 0x1f, R236 ;  /* 0x0000001fff0b7819 */ /* 0x000fe200000114ec */
[----:B------:R-:W-:Y:S01]  /*1230*/  IMAD.U32 R16, RZ, RZ, UR11 ;  /* 0x0000000bff107e24 */ /* 0x000fe2000f8e00ff */
[----:B------:R-:W-:Y:S01]  /*1240*/  IADD3 R4, P0, R236, UR4, RZ ;  /* 0x00000004ec047c10 */ /* 0x000fe2000ff1e0ff */
[----:B------:R-:W-:Y:S01]  /*1250*/  IMAD.U32 R3, RZ, RZ, UR4 ;  /* 0x00000004ff037e24 */ /* 0x000fe2000f8e00ff */
[----:B------:R-:W-:Y:S01]  /*1260*/  ULDC.64 UR4, c[0x0][0x248] ;  /* 0x0000920000047ab9 */ /* 0x000fe20000000a00 */
[----:B------:R-:W-:Y:S01]  /*1270*/  IADD3 R6, P1, R7, UR14, RZ ;  /* 0x0000000e07067c10 */ /* 0x000fe2000ff3e0ff */
[----:B------:R-:W-:Y:S01]  /*1280*/  UISETP.NE.AND UP0, UPT, UR4, 0x1, UPT ;  /* 0x000000010400788c */ /* 0x000fe2000bf05270 */
[----:B------:R-:W-:Y:S01]  /*1290*/  LEA.HI R24, R11, R236, RZ, 0x2 ;  /* 0x000000ec0b187211 */ /* 0x000fe200078f10ff */
[----:B------:R-:W-:Y:S01]  /*12a0*/  IMAD.U32 R20, RZ, RZ, UR11 ;  /* 0x0000000bff147e24 */ /* 0x000fe2000f8e00ff */
[----:B------:R-:W-:Y:S01]  /*12b0*/  LEA.HI.X.SX32 R5, R3, R8, 0x1, P0 ;  /* 0x0000000803057211 */ /* 0x000fe200000f0eff */
[----:B------:R-:W-:Y:S01]  /*12c0*/  IMAD.U32 R18, RZ, RZ, UR11 ;  /* 0x0000000bff127e24 */ /* 0x000fe2000f8e00ff */
[----:B------:R-:W-:Y:S01]  /*12d0*/  LEA.HI.X.SX32 R7, R7, UR13, 0x1, P1 ;  /* 0x0000000d07077c11 */ /* 0x000fe200088f0eff */
[----:B------:R-:W-:Y:S01]  /*12e0*/  UIMAD.WIDE.U32 UR20, UR11, UR5, URZ ;  /* 0x000000050b1472a5 */ /* 0x000fe2000f8e003f */
[----:B------:R-:W-:Y:S01]  /*12f0*/  SHF.R.S32.HI R241, RZ, 0x2, R24 ;  /* 0x00000002fff17819 */ /* 0x000fe20000011418 */
[----:B------:R-:W-:Y:S01]  /*1300*/  IMAD.WIDE.U32 R16, R16, c[0x0][0x238], R4 ;  /* 0x00008e0010107a25 */ /* 0x000fe200078e0004 */
[----:B------:R-:W-:Y:S01]  /*1310*/  LOP3.LUT R5, R24, 0xfffffffc, RZ, 0xc0, !PT ;  /* 0xfffffffc18057812 */ /* 0x000fe200078ec0ff */
[----:B------:R-:W-:Y:S01]  /*1320*/  ULDC UR4, c[0x0][0x250] ;  /* 0x0000940000047ab9 */ /* 0x000fe20000000800 */
[----:B------:R-:W-:Y:S01]  /*1330*/  SHF.R.S32.HI R3, RZ, 0x1f, R241 ;  /* 0x0000001fff037819 */ /* 0x000fe200000114f1 */
[--C-:B------:R-:W-:Y:S01]  /*1340*/  IMAD.WIDE.U32 R20, R20, c[0x0][0x270], R6.reuse ;  /* 0x00009c0014147a25 */ /* 0x100fe200078e0006 */
[----:B------:R-:W-:Y:S01]  /*1350*/  UMOV UR13, UR11 ;  /* 0x0000000b000d7c82 */ /* 0x000fe20008000000 */
[C---:B-----5:R-:W-:Y:S01]  /*1360*/  IADD3 R4, P1, R241.reuse, R0, RZ ;  /* 0x00000000f1047210 */ /* 0x060fe20007f3e0ff */
[----:B------:R-:W-:Y:S01]  /*1370*/  @UP0 USHF.R.U32.HI UR13, URZ, UR4, UR21 ;  /* 0x000000043f0d0299 */ /* 0x000fe20008011615 */
[----:B------:R-:W-:Y:S01]  /*1380*/  IMAD.WIDE.U32 R18, R18, c[0x0][0x288], R6 ;  /* 0x0000a20012127a25 */ /* 0x000fe200078e0006 */
[----:B------:R-:W-:Y:S01]  /*1390*/  IADD3 R8, P0, R241, R2, RZ ;  /* 0x00000002f1087210 */ /* 0x000fe20007f1e0ff */
[----:B------:R-:W-:Y:S01]  /*13a0*/  ULDC.64 UR14, c[0x0][0x1e0] ;  /* 0x00007800000e7ab9 */ /* 0x000fe20000000a00 */
[-C--:B------:R-:W-:Y:S01]  /*13b0*/  LEA.HI R12, R11, R236.reuse, RZ, 0x3 ;  /* 0x000000ec0b0c7211 */ /* 0x080fe200078f18ff */
[----:B------:R-:W-:Y:S01]  /*13c0*/  IMAD.IADD R6, R236, 0x1, -R5 ;  /* 0x00000001ec067824 */ /* 0x000fe200078e0a05 */
[----:B------:R-:W-:Y:S01]  /*13d0*/  USHF.R.S32.HI UR16, URZ, 0x1f, UR13 ;  /* 0x0000001f3f107899 */ /* 0x000fe2000801140d */
[-C--:B------:R-:W-:Y:S01]  /*13e0*/  LEA.HI.X.SX32 R0, R0, R3.reuse, 0x1, P1 ;  /* 0x0000000300007211 */ /* 0x080fe200008f0eff */
[----:B------:R-:W-:Y:S01]  /*13f0*/  ULDC.64 UR4, c[0x0][0x1b0] ;  /* 0x00006c0000047ab9 */ /* 0x000fe20000000a00 */
[----:B------:R-:W-:Y:S01]  /*1400*/  IMAD.SHL.U32 R26, R6, 0x8, RZ ;  /* 0x00000008061a7824 */ /* 0x000fe200078e00ff */
[----:B------:R-:W-:Y:S01]  /*1410*/  UIMAD UR14, UR16, UR14, URZ ;  /* 0x0000000e100e72a4 */ /* 0x000fe2000f8e023f */
[----:B------:R-:W-:Y:S01]  /*1420*/  LEA.HI.X.SX32 R9, R2, R3, 0x1, P0 ;  /* 0x0000000302097211 */ /* 0x000fe200000f0eff */
[----:B------:R-:W-:Y:S01]  /*1430*/  UIMAD UR16, UR16, UR4, URZ ;  /* 0x00000004101072a4 */ /* 0x000fe2000f8e023f */
[----:B------:R-:W-:Y:S01]  /*1440*/  IMAD.SHL.U32 R7, R12, 0x8, RZ ;  /* 0x000000080c077824 */ /* 0x000fe200078e00ff */
[--C-:B------:R-:W-:Y:S01]  /*1450*/  SHF.R.S32.HI R27, RZ, 0x1f, R26.reuse ;  /* 0x0000001fff1b7819 */ /* 0x100fe2000001141a */
[----:B------:R-:W-:Y:S01]  /*1460*/  IMAD.U32 R3, RZ, RZ, UR13 ;  /* 0x0000000dff037e24 */ /* 0x000fe2000f8e00ff */
[----:B------:R-:W-:Y:S01]  /*1470*/  USHF.R.S32.HI UR22, URZ, 0x1f, UR10 ;  /* 0x0000001f3f167899 */ /* 0x000fe2000801140a */
[----:B------:R-:W-:Y:S01]  /*1480*/  IMAD.U32 R28, RZ, RZ, UR12 ;  /* 0x0000000cff1c7e24 */ /* 0x000fe2000f8e00ff */
[----:B------:R-:W-:Y:S01]  /*1490*/  UIMAD UR15, UR13, UR15, UR14 ;  /* 0x0000000f0d0f72a4 */ /* 0x000fe2000f8e020e */
[----:B------:R-:W-:Y:S01]  /*14a0*/  IMAD.WIDE.U32 R30, R3, c[0x0][0x1e0], R26 ;  /* 0x00007800031e7a25 */ /* 0x000fe200078e001a */
[----:B------:R-:W-:Y:S01]  /*14b0*/  UIMAD UR16, UR13, UR5, UR16 ;  /* 0x000000050d1072a4 */ /* 0x000fe2000f8e0210 */
[----:B------:R-:W-:Y:S01]  /*14c0*/  LOP3.LUT R7, R7, 0xc0, RZ, 0xc0, !PT ;  /* 0x000000c007077812 */ /* 0x000fe200078ec0ff */
[----:B------:R-:W-:Y:S01]  /*14d0*/  USEL UR14, UR10, URZ, !UP1 ;  /* 0x0000003f0a0e7287 */ /* 0x000fe2000c800000 */
[----:B------:R-:W-:Y:S01]  /*14e0*/  IMAD.WIDE R28, R28, 0x80, R8 ;  /* 0x000000801c1c7825 */ /* 0x000fe200078e0208 */
[----:B------:R-:W-:Y:S01]  /*14f0*/  USEL UR13, UR22, URZ, !UP1 ;  /* 0x0000003f160d7287 */ /* 0x000fe2000c800000 */
[----:B------:R-:W-:Y:S01]  /*1500*/  SHF.R.U32.HI R5, RZ, 0x3, R7 ;  /* 0x00000003ff057819 */ /* 0x000fe20000011607 */
[----:B------:R-:W-:Y:S01]  /*1510*/  ULDC.64 UR4, c[0x0][0x1e8] ;  /* 0x00007a0000047ab9 */ /* 0x000fe20000000a00 */
[--C-:B------:R-:W-:Y:S01]  /*1520*/  LOP3.LUT R2, R7, 0x18, R26.reuse, 0xf8, !PT ;  /* 0x0000001807027812 */ /* 0x100fe200078ef81a */
[----:B------:R-:W-:Y:S01]  /*1530*/  UIMAD UR4, UR13, UR4, URZ ;  /* 0x000000040d0472a4 */ /* 0x000fe2000f8e023f */
[----:B------:R-:W-:Y:S01]  /*1540*/  IADD3 R31, R31, UR15, RZ ;  /* 0x0000000f1f1f7c10 */ /* 0x000fe2000fffe0ff */
[----:B------:R-:W-:Y:S01]  /*1550*/  IMAD.U32 R22, RZ, RZ, UR14 ;  /* 0x0000000eff167e24 */ /* 0x000fe2000f8e00ff */
[----:B------:R-:W-:Y:S01]  /*1560*/  LOP3.LUT R5, R2, R5, RZ, 0x3c, !PT ;  /* 0x0000000502057212 */ /* 0x000fe200078e3cff */
[----:B------:R-:W-:Y:S01]  /*1570*/  IMAD.WIDE.U32 R8, R3, c[0x0][0x1b0], R26 ;  /* 0x00006c0003087a25 */ /* 0x000fe200078e001a */
[----:B------:R-:W-:Y:S01]  /*1580*/  UIMAD UR15, UR14, UR5, UR4 ;  /* 0x000000050e0f72a4 */ /* 0x000fe2000f8e0204 */
[----:B------:R-:W-:Y:S01]  /*1590*/  LEA.HI R2, R24, R241, RZ, 0x1 ;  /* 0x000000f118027211 */ /* 0x000fe200078f08ff */
[----:B------:R-:W-:Y:S01]  /*15a0*/  UIADD3 UR6, -UR6, UR8, URZ ;  /* 0x0000000806067290 */ /* 0x000fe2000fffe13f */
[----:B------:R-:W-:Y:S01]  /*15b0*/  IMAD.WIDE.U32 R30, R22, c[0x0][0x1e8], R30 ;  /* 0x00007a00161e7a25 */ /* 0x000fe200078e001e */
[----:B------:R-:W-:Y:S01]  /*15c0*/  IADD3 R9, R9, UR16, RZ ;  /* 0x0000001009097c10 */ /* 0x000fe2000fffe0ff */
[----:B------:R-:W-:Y:S01]  /*15d0*/  ULDC.64 UR4, c[0x0][0x1b8] ;  /* 0x00006e0000047ab9 */ /* 0x000fe20000000a00 */
[----:B------:R-:W-:Y:S01]  /*15e0*/  LOP3.LUT R2, R2, 0x7fffffe, RZ, 0xc0, !PT ;  /* 0x07fffffe02027812 */ /* 0x000fe200078ec0ff */
[----:B------:R-:W-:Y:S01]  /*15f0*/  IMAD R7, R29, c[0x0][0x1d8], RZ ;  /* 0x000076001d077a24 */ /* 0x000fe200078e02ff */
[----:B------:R-:W-:Y:S01]  /*1600*/  LEA.HI R3, R11, R236, RZ, 0x5 ;  /* 0x000000ec0b037211 */ /* 0x000fe200078f28ff */
[----:B------:R-:W-:Y:S01]  /*1610*/  IMAD.WIDE.U32 R22, R22, c[0x0][0x1b8], R8 ;  /* 0x00006e0016167a25 */ /* 0x000fe200078e0008 */
[----:B------:R-:W-:Y:S01]  /*1620*/  IADD3 R31, R31, UR15, RZ ;  /* 0x0000000f1f1f7c10 */ /* 0x000fe2000fffe0ff */
[----:B------:R-:W-:Y:S01]  /*1630*/  UIMAD UR4, UR13, UR4, URZ ;  /* 0x000000040d0472a4 */ /* 0x000fe2000f8e023f */
[----:B------:R-:W-:Y:S01]  /*1640*/  SHF.R.S32.HI R14, RZ, 0x5, R3 ;  /* 0x00000005ff0e7819 */ /* 0x000fe20000011403 */
[C---:B------:R-:W-:Y:S01]  /*1650*/  IMAD.IADD R9, R241.reuse, 0x1, -R2 ;  /* 0x00000001f1097824 */ /* 0x040fe200078e0a02 */
[----:B------:R-:W-:Y:S01]  /*1660*/  IADD3 R240, R26, 0x40, RZ ;  /* 0x000000401af07810 */ /* 0x000fe20007ffe0ff */
[C---:B------:R-:W-:Y:S01]  /*1670*/  IMAD R2, R28.reuse, c[0x0][0x1dc], R7 ;  /* 0x000077001c027a24 */ /* 0x040fe200078e0207 */
[----:B------:R-:W-:Y:S01]  /*1680*/  IADD3 R7, -R241, UR6, RZ ;  /* 0x00000006f1077c10 */ /* 0x000fe2000fffe1ff */
[----:B------:R-:W-:Y:S01]  /*1690*/  IMAD.WIDE.U32 R30, R28, c[0x0][0x1d8], R30 ;  /* 0x000076001c1e7a25 */ /* 0x000fe200078e001e */
[----:B------:R-:W-:Y:S01]  /*16a0*/  ISETP.GE.AND P3, PT, R26, c[0x0][0x1cc], PT ;  /* 0x000073001a007a0c */ /* 0x000fe20003f66270 */
[----:B------:R-:W-:Y:S01]  /*16b0*/  UIMAD UR5, UR14, UR5, UR4 ;  /* 0x000000050e0572a4 */ /* 0x000fe2000f8e0204 */
[----:B------:R-:W-:Y:S01]  /*16c0*/  ISETP.GE.AND P1, PT, R240, c[0x0][0x1cc], PT ;  /* 0x00007300f0007a0c */ /* 0x000fe20003f26270 */
[----:B------:R-:W-:Y:S01]  /*16d0*/  IMAD R238, R14, 0x8, R9 ;  /* 0x000000080eee7824 */ /* 0x000fe200078e0209 */
[----:B------:R-:W-:Y:S01]  /*16e0*/  LEA R32, P0, R30, c[0x0][0x1c0], 0x1 ;  /* 0x000070001e207a11 */ /* 0x000fe200078008ff */
[----:B------:R-:W-:Y:S01]  /*16f0*/  IMAD.IADD R2, R31, 0x1, R2 ;  /* 0x000000011f027824 */ /* 0x000fe200078e0202 */
[C---:B------:R-:W-:Y:S01]  /*1700*/  ISETP.LT.OR P6, PT, R7.reuse, 0x1, P3 ;  /* 0x000000010700780c */ /* 0x040fe20001fc1670 */
[----:B------:R-:W-:Y:S01]  /*1710*/  IMAD.MOV.U32 R8, RZ, RZ, c[0x0][0x1d8] ;  /* 0x00007600ff087624 */ /* 0x000fe200078e00ff */
[C---:B------:R-:W-:Y:S01]  /*1720*/  ISETP.LT.OR P4, PT, R7.reuse, 0x1, P1 ;  /* 0x000000010700780c */ /* 0x040fe20000f81670 */
[----:B------:R-:W-:Y:S01]  /*1730*/  IMAD.U32 R238, R238, 0x20, R5 ;  /* 0x00000020eeee7824 */ /* 0x000fe200078e0005 */
[----:B------:R-:W-:Y:S01]  /*1740*/  LEA.HI.X R33, R30, c[0x0][0x1c4], R2, 0x1, P0 ;  /* 0x000071001e217a11 */ /* 0x000fe200000f0c02 */
[----:B------:R-:W-:Y:S01]  /*1750*/  IMAD.MOV.U32 R5, RZ, RZ, c[0x0][0x1dc] ;  /* 0x00007700ff057624 */ /* 0x000fe200078e00ff */
[C---:B------:R-:W-:Y:S01]  /*1760*/  LEA R30, P0, R8.reuse, R32, 0x7 ;  /* 0x00000020081e7211 */ /* 0x040fe200078038ff */
[----:B------:R-:W-:Y:S01]  /*1770*/  UMOV UR4, 0x6 ;  /* 0x0000000600047882 */ /* 0x000fe20000000000 */
[----:B------:R-:W-:Y:S01]  /*1780*/  ISETP.LT.OR P3, PT, R7, 0x41, P3 ;  /* 0x000000410700780c */ /* 0x000fe20001f61670 */
[----:B------:R-:W-:Y:S01]  /*1790*/  ULDC.64 UR14, c[0x0][0x208] ;  /* 0x00008200000e7ab9 */ /* 0x000fe20000000a00 */
[----:B------:R-:W-:Y:S01]  /*17a0*/  LEA.HI.X R31, R8, R33, R5, 0x7, P0 ;  /* 0x00000021081f7211 */ /* 0x000fe200000f3c05 */
[----:B------:R-:W-:Y:S01]  /*17b0*/  IMAD.SHL.U32 R238, R238, 0x2, RZ ;  /* 0x00000002eeee7824 */ /* 0x000fe200078e00ff */
[----:B------:R-:W-:Y:S01]  /*17c0*/  IADD3 R8, R26, 0x20, RZ ;  /* 0x000000201a087810 */ /* 0x000fe20007ffe0ff */
[----:B------:R-:W-:Y:S01]  /*17d0*/  USHF.R.S32.HI UR23, URZ, 0x1f, UR11 ;  /* 0x0000001f3f177899 */ /* 0x000fe2000801140b */
[----:B------:R-:W-:Y:S01]  /*17e0*/  IADD3 R23, R23, UR5, RZ ;  /* 0x0000000517177c10 */ /* 0x000fe2000fffe0ff */
[----:B------:R-:W-:Y:S01]  /*17f0*/  USHF.L.U64.HI UR15, UR14, UR4, UR15 ;  /* 0x000000040e0f7299 */ /* 0x000fe2000801020f */
[----:B------:R-:W-:Y:S01]  /*1800*/  ISETP.GE.AND P2, PT, R8, c[0x0][0x1cc], PT ;  /* 0x0000730008007a0c */ /* 0x000fe20003f46270 */
[----:B------:R-:W-:Y:S01]  /*1810*/  @!PT LDS RZ, [RZ] ;  /* 0x00000000fffff984 */ /* 0x000fe20000000800 */
[----:B------:R-:W-:Y:S01]  /*1820*/  @!PT LDS RZ, [RZ] ;  /* 0x00000000fffff984 */ /* 0x000fe20000000800 */
[----:B------:R-:W-:Y:S01]  /*1830*/  @!PT LDS RZ, [RZ] ;  /* 0x00000000fffff984 */ /* 0x000fe20000000800 */
[----:B------:R1:W-:Y:S01]  /*1840*/  LDGSTS.E.BYPASS.LTC128B.128 [R238+0x6080], [R32.64], !P6 ;  /* 0x0608000020ee7fae */ /* 0x0003e2000f101d52 */
[C---:B------:R-:W-:Y:S01]  /*1850*/  ISETP.LT.OR P1, PT, R7.reuse, 0x41, P1 ;  /* 0x000000410700780c */ /* 0x040fe20000f21670 */
[----:B------:R-:W-:Y:S01]  /*1860*/  ULDC.64 UR4, c[0x0][0x270] ;  /* 0x00009c0000047ab9 */ /* 0x000fe20000000a00 */
[C---:B------:R-:W-:Y:S01]  /*1870*/  ISETP.LT.OR P5, PT, R7.reuse, 0x1, P2 ;  /* 0x000000010700780c */ /* 0x040fe200017a1670 */
[----:B------:R-:W-:Y:S01]  /*1880*/  UIMAD UR4, UR23, UR4, URZ ;  /* 0x00000004170472a4 */ /* 0x000fe2000f8e023f */
[----:B------:R-:W-:Y:S01]  /*1890*/  ISETP.LT.OR P2, PT, R7, 0x41, P2 ;  /* 0x000000410700780c */ /* 0x000fe20001741670 */
[----:B------:R-:W-:Y:S01]  /*18a0*/  IMAD R2, R29, c[0x0][0x1a8], RZ ;  /* 0x00006a001d027a24 */ /* 0x000fe200078e02ff */
[----:B------:R-:W-:Y:S01]  /*18b0*/  USHF.L.U32 UR16, UR14, 0x6, URZ ;  /* 0x000000060e107899 */ /* 0x000fe2000800063f */
[----:B------:R-:W-:Y:S01]  /*18c0*/  IMAD.WIDE.U32 R22, R28, c[0x0][0x1a8], R22 ;  /* 0x00006a001c167a25 */ /* 0x000fe200078e0016 */
[----:B------:R-:W-:Y:S01]  /*18d0*/  UIMAD UR14, UR11, UR5, UR4 ;  /* 0x000000050b0e72a4 */ /* 0x000fe2000f8e0204 */
[----:B------:R-:W-:Y:S01]  /*18e0*/  ISETP.GE.AND P6, PT, R8, c[0x0][0x19c], PT ;  /* 0x0000670008007a0c */ /* 0x000fe20003fc6270 */
[----:B------:R-:W-:Y:S01]  /*18f0*/  USHF.L.U32 UR20, UR17, 0x6, URZ ;  /* 0x0000000611147899 */ /* 0x000fe2000800063f */
[----:B------:R-:W-:Y:S01]  /*1900*/  IMAD R2, R28, c[0x0][0x1ac], R2 ;  /* 0x00006b001c027a24 */ /* 0x000fe200078e0202 */
[----:B------:R-:W-:Y:S01]  /*1910*/  ULDC.64 UR4, c[0x0][0x288] ;  /* 0x0000a20000047ab9 */ /* 0x000fe20000000a00 */
[----:B------:R-:W-:Y:S01]  /*1920*/  LEA.HI R15, R11, R236, RZ, 0x4 ;  /* 0x000000ec0b0f7211 */ /* 0x000fe200078f20ff */
[----:B------:R-:W-:Y:S01]  /*1930*/  UIMAD UR4, UR23, UR4, URZ ;  /* 0x00000004170472a4 */ /* 0x000fe2000f8e023f */
[----:B------:R1:W-:Y:S01]  /*1940*/  LDGSTS.E.BYPASS.LTC128B.128 [R238+0x8080], [R32.64+0x40], !P5 ;  /* 0x0808004020ee7fae */ /* 0x0003e2000e901d52 */
[----:B------:R-:W-:Y:S01]  /*1950*/  IMAD.IADD R2, R23, 0x1, R2 ;  /* 0x0000000117027824 */ /* 0x000fe200078e0202 */
[----:B------:R-:W-:Y:S01]  /*1960*/  LEA R28, P0, R22, c[0x0][0x190], 0x1 ;  /* 0x00006400161c7a11 */ /* 0x000fe200078008ff */
[----:B------:R-:W-:Y:S01]  /*1970*/  IMAD.MOV.U32 R5, RZ, RZ, c[0x0][0x1a8] ;  /* 0x00006a00ff057624 */ /* 0x000fe200078e00ff */
[----:B------:R1:W-:Y:S01]  /*1980*/  LDGSTS.E.BYPASS.LTC128B.128 [R238+0xa080], [R32.64+0x80], !P4 ;  /* 0x0a08008020ee7fae */ /* 0x0003e2000e101d52 */
[----:B------:R-:W-:Y:S01]  /*1990*/  ISETP.GE.AND P4, PT, R240, c[0x0][0x19c], PT ;  /* 0x00006700f0007a0c */ /* 0x000fe20003f86270 */
[----:B------:R-:W-:Y:S01]  /*19a0*/  UIMAD UR13, UR11, UR5, UR4 ;  /* 0x000000050b0d72a4 */ /* 0x000fe2000f8e0204 */
[----:B------:R-:W-:Y:S01]  /*19b0*/  SHF.R.S32.HI R9, RZ, 0x4, R15 ;  /* 0x00000004ff097819 */ /* 0x000fe2000001140f */
[----:B------:R2:W-:Y:S01]  /*19c0*/  LDGSTS.E.BYPASS.LTC128B.128 [R238+0x7080], [R30.64], !P3 ;  /* 0x070800001eee7fae */ /* 0x0005e2000d901d52 */
[----:B------:R-:W-:Y:S01]  /*19d0*/  ISETP.LT.OR P3, PT, R7, 0x1, P6 ;  /* 0x000000010700780c */ /* 0x000fe20003761670 */
[----:B------:R-:W-:Y:S01]  /*19e0*/  ULDC.64 UR4, c[0x0][0x180] ;  /* 0x0000600000047ab9 */ /* 0x000fe20000000a00 */
[----:B------:R-:W-:Y:S01]  /*19f0*/  LEA.HI.X R29, R22, c[0x0][0x194], R2, 0x1, P0 ;  /* 0x00006500161d7a11 */ /* 0x000fe200000f0c02 */
[----:B------:R2:W-:Y:S01]  /*1a00*/  LDGSTS.E.BYPASS.LTC128B.128 [R238+0x9080], [R30.64+0x40], !P2 ;  /* 0x090800401eee7fae */ /* 0x0005e2000d101d52 */
[----:B------:R-:W-:Y:S01]  /*1a10*/  ISETP.GE.AND P2, PT, R26, c[0x0][0x19c], PT ;  /* 0x000067001a007a0c */ /* 0x000fe20003f46270 */
[----:B------:R-:W-:Y:S01]  /*1a20*/  IMAD.MOV.U32 R2, RZ, RZ, c[0x0][0x1ac] ;  /* 0x00006b00ff027624 */ /* 0x000fe200078e00ff */
[----:B------:R-:W-:Y:S01]  /*1a30*/  LEA.HI R10, R15, R9, RZ, 0x1 ;  /* 0x000000090f0a7211 */ /* 0x000fe200078f08ff */
[----:B------:R2:W-:Y:S01]  /*1a40*/  LDGSTS.E.BYPASS.LTC128B.128 [R238+0xb080], [R30.64+0x80], !P1 ;  /* 0x0b0800801eee7fae */ /* 0x0005e2000c901d52 */
[C---:B------:R-:W-:Y:S01]  /*1a50*/  ISETP.LT.OR P5, PT, R7.reuse, 0x1, P2 ;  /* 0x000000010700780c */ /* 0x040fe200017a1670 */
[----:B------:R-:W-:Y:S01]  /*1a60*/  UIMAD UR4, UR23, UR4, URZ ;  /* 0x00000004170472a4 */ /* 0x000fe2000f8e023f */
[----:B------:R-:W-:Y:S01]  /*1a70*/  ISETP.LT.OR P1, PT, R7, 0x1, P4 ;  /* 0x000000010700780c */ /* 0x000fe20002721670 */
[----:B------:R-:W-:Y:S01]  /*1a80*/  UIADD3 UR21, -UR20, UR9, URZ ;  /* 0x0000000914157290 */ /* 0x000fe2000fffe13f */
[C---:B------:R-:W-:Y:S01]  /*1a90*/  LEA R22, P0, R5.reuse, R28, 0x7 ;  /* 0x0000001c05167211 */ /* 0x040fe200078038ff */
[----:B------:R-:W0:Y:S01]  /*1aa0*/  LDGDEPBAR ;  /* 0x00000000000079af */ /* 0x000e220000000000 */
[----:B------:R-:W-:Y:S01]  /*1ab0*/  LOP3.LUT R10, R10, 0xfffffffe, RZ, 0xc0, !PT ;  /* 0xfffffffe0a0a7812 */ /* 0x000fe200078ec0ff */
[----:B------:R-:W-:Y:S01]  /*1ac0*/  UIMAD UR25, UR11, UR5, UR4 ;  /* 0x000000050b1972a4 */ /* 0x000fe2000f8e0204 */
[----:B------:R-:W-:Y:S01]  /*1ad0*/  LEA.HI.X R23, R5, R29, R2, 0x7, P0 ;  /* 0x0000001d05177211 */ /* 0x000fe200000f3c02 */
[C---:B------:R-:W-:Y:S01]  /*1ae0*/  IMAD R5, R0.reuse, c[0x0][0x178], RZ ;  /* 0x00005e0000057a24 */ /* 0x040fe200078e02ff */
[----:B------:R-:W-:Y:S01]  /*1af0*/  SHF.R.S32.HI R2, RZ, 0x1f, R24 ;  /* 0x0000001fff027819 */ /* 0x000fe20000011418 */
[----:B------:R-:W-:Y:S01]  /*1b00*/  ULDC.64 UR4, c[0x0][0x210] ;  /* 0x0000840000047ab9 */ /* 0x000fe20000000a00 */
[----:B------:R-:W-:Y:S01]  /*1b10*/  IMAD.IADD R10, R9, 0x1, -R10 ;  /* 0x00000001090a7824 */ /* 0x000fe200078e0a0a */
[----:B------:R3:W-:Y:S01]  /*1b20*/  LDGSTS.E.BYPASS.LTC128B.128 [R238+0x80], [R28.64], !P5 ;  /* 0x000800001cee7fae */ /* 0x0007e2000e901d52 */
[----:B------:R-:W-:Y:S01]  /*1b30*/  ISETP.LT.OR P2, PT, R7, 0x41, P2 ;  /* 0x000000410700780c */ /* 0x000fe20001741670 */
[----:B------:R-:W-:Y:S01]  /*1b40*/  IMAD R9, R0, c[0x0][0x208], RZ ;  /* 0x0000820000097a24 */ /* 0x000fe200078e02ff */
[----:B------:R-:W-:Y:S01]  /*1b50*/  LEA.HI R2, R2, R241, RZ, 0x3 ;  /* 0x000000f102027211 */ /* 0x000fe200078f18ff */
[----:B------:R3:W-:Y:S01]  /*1b60*/  LDGSTS.E.BYPASS.LTC128B.128 [R238+0x2080], [R28.64+0x40], !P3 ;  /* 0x020800401cee7fae */ /* 0x0007e2000d901d52 */
[----:B------:R-:W-:Y:S01]  /*1b70*/  UIMAD UR4, UR23, UR4, URZ ;  /* 0x00000004170472a4 */ /* 0x000fe2000f8e023f */
[----:B------:R-:W-:Y:S01]  /*1b80*/  IMAD R5, R4, c[0x0][0x17c], R5 ;  /* 0x00005f0004057a24 */ /* 0x000fe200078e0205 */
[----:B------:R-:W-:Y:S01]  /*1b90*/  ISETP.GE.AND P3, PT, R26, c[0x0][0x16c], PT ;  /* 0x00005b001a007a0c */ /* 0x000fe20003f66270 */
[----:B------:R3:W-:Y:S01]  /*1ba0*/  LDGSTS.E.BYPASS.LTC128B.128 [R238+0x4080], [R28.64+0x80], !P1 ;  /* 0x040800801cee7fae */ /* 0x0007e2000c901d52 */
[----:B------:R-:W-:Y:S01]  /*1bb0*/  ISETP.LT.AND P1, PT, R241, UR21, PT ;  /* 0x00000015f1007c0c */ /* 0x000fe2000bf21270 */
[----:B------:R-:W-:Y:S01]  /*1bc0*/  IMAD R9, R4, c[0x0][0x20c], R9 ;  /* 0x0000830004097a24 */ /* 0x000fe200078e0209 */
[C---:B------:R-:W-:Y:S01]  /*1bd0*/  ISETP.GE.AND P5, PT, R26.reuse, c[0x0][0x1fc], PT ;  /* 0x00007f001a007a0c */ /* 0x040fe20003fa6270 */
[----:B------:R-:W-:Y:S01]  /*1be0*/  IMAD.U32 R250, RZ, RZ, UR11 ;  /* 0x0000000bfffa7e24 */ /* 0x000fe2000f8e00ff */
[----:B------:R-:W-:Y:S01]  /*1bf0*/  ISETP.GE.OR P0, PT, R26, c[0x0][0x1fc], !P1 ;  /* 0x00007f001a007a0c */ /* 0x000fe20004f06670 */
[----:B------:R-:W-:Y:S01]  /*1c00*/  UIMAD UR24, UR11, UR5, UR4 ;  /* 0x000000050b1872a4 */ /* 0x000fe2000f8e0204 */
[----:B------:R-:W-:Y:S01]  /*1c10*/  LOP3.LUT R2, R2, 0xfffffff8, RZ, 0xc0, !PT ;  /* 0xfffffff802027812 */ /* 0x000fe200078ec0ff */
[----:B------:R4:W-:Y:S01]  /*1c20*/  LDGSTS.E.BYPASS.LTC128B.128 [R238+0x1080], [R22.64], !P2 ;  /* 0x0108000016ee7fae */ /* 0x0009e2000d101d52 */
[----:B------:R-:W-:Y:S01]  /*1c30*/  ULDC.64 UR4, c[0x0][0x238] ;  /* 0x00008e0000047ab9 */ /* 0x000fe20000000a00 */
[----:B------:R-:W-:Y:S01]  /*1c40*/  ISETP.LT.OR P6, PT, R7, 0x41, P6 ;  /* 0x000000410700780c */ /* 0x000fe200037c1670 */
[----:B------:R-:W-:Y:S01]  /*1c50*/  UIMAD UR4, UR23, UR4, URZ ;  /* 0x00000004170472a4 */ /* 0x000fe2000f8e023f */
[----:B------:R-:W-:Y:S01]  /*1c60*/  IMAD.IADD R2, R241, 0x1, -R2 ;  /* 0x00000001f1027824 */ /* 0x000fe200078e0a02 */
[----:B------:R-:W-:Y:S01]  /*1c70*/  USEL UR22, UR22, URZ, !UP2 ;  /* 0x0000003f16167287 */ /* 0x000fe2000d000000 */
[----:B------:R-:W-:Y:S01]  /*1c80*/  ISETP.LT.OR P4, PT, R7, 0x41, P4 ;  /* 0x000000410700780c */ /* 0x000fe20002781670 */
[----:B------:R-:W-:Y:S01]  /*1c90*/  UIMAD UR26, UR11, UR5, UR4 ;  /* 0x000000050b1a72a4 */ /* 0x000fe2000f8e0204 */
[----:B------:R-:W-:Y:S01]  /*1ca0*/  IMAD.U32 R0, RZ, RZ, UR11 ;  /* 0x0000000bff007e24 */ /* 0x000fe2000f8e00ff */
[C---:B------:R-:W-:Y:S01]  /*1cb0*/  LOP3.LUT P2, RZ, R2.reuse, 0x4, RZ, 0xc0, !PT ;  /* 0x0000000402ff7812 */ /* 0x040fe2000784c0ff */
[----:B------:R-:W-:Y:S01]  /*1cc0*/  IMAD.SHL.U32 R2, R2, 0x40, RZ ;  /* 0x0000004002027824 */ /* 0x000fe200078e00ff */
[----:B------:R-:W-:Y:S01]  /*1cd0*/  ULDC.64 UR4, c[0x0][0x188] ;  /* 0x0000620000047ab9 */ /* 0x000fe20000000a00 */
[----:B------:R-:W-:Y:S01]  /*1ce0*/  IADD3 R21, R21, UR14, RZ ;  /* 0x0000000e15157c10 */ /* 0x000fe2000fffe0ff */
[----:B------:R-:W-:Y:S01]  /*1cf0*/  UIMAD UR4, UR22, UR4, URZ ;  /* 0x00000004160472a4 */ /* 0x000fe2000f8e023f */
[----:B------:R-:W-:Y:S01]  /*1d00*/  IADD3 R19, R19, UR13, RZ ;  /* 0x0000000d13137c10 */ /* 0x000fe2000fffe0ff */
[----:B------:R-:W-:Y:S01]  /*1d10*/  USEL UR23, UR10, URZ, !UP2 ;  /* 0x0000003f0a177287 */ /* 0x000fe2000d000000 */
[----:B------:R-:W-:Y:S01]  /*1d20*/  LOP3.LUT R2, R2, 0x1c0, RZ, 0xc0, !PT ;  /* 0x000001c002027812 */ /* 0x000fe200078ec0ff */
[----:B------:R-:W-:Y:S01]  /*1d30*/  USHF.R.S32.HI UR27, URZ, 0x1f, UR17 ;  /* 0x0000001f3f1b7899 */ /* 0x000fe20008011411 */
[----:B------:R-:W-:Y:S01]  /*1d40*/  IADD3 R17, R17, UR26, RZ ;  /* 0x0000001a11117c10 */ /* 0x000fe2000fffe0ff */
[C---:B---3--:R-:W-:Y:S01]  /*1d50*/  IMAD.WIDE.U32 R28, R4.reuse, c[0x0][0x178], R26 ;  /* 0x00005e00041c7a25 */ /* 0x048fe200078e001a */
[----:B------:R-:W-:Y:S01]  /*1d60*/  SHF.R.U32.HI R7, RZ, 0x3, R2 ;  /* 0x00000003ff077819 */ /* 0x000fe20000011602 */
[----:B------:R-:W-:Y:S01]  /*1d70*/  UIMAD UR28, UR23, UR5, UR4 ;  /* 0x00000005171c72a4 */ /* 0x000fe2000f8e0204 */
[----:B------:R-:W-:Y:S01]  /*1d80*/  LOP3.LUT R15, R15, 0xfffffff0, RZ, 0xc0, !PT ;  /* 0xfffffff00f0f7812 */ /* 0x000fe200078ec0ff */
[----:B------:R-:W-:Y:S01]  /*1d90*/  IMAD.WIDE.U32 R26, R4, c[0x0][0x208], R26 ;  /* 0x00008200041a7a25 */ /* 0x000fe200078e001a */
[----:B------:R-:W-:Y:S01]  /*1da0*/  ULDC.64 UR4, c[0x0][0x178] ;  /* 0x00005e0000047ab9 */ /* 0x000fe20000000a00 */
[----:B------:R4:W-:Y:S01]  /*1db0*/  LDGSTS.E.BYPASS.LTC128B.128 [R238+0x3080], [R22.64+0x40], !P6 ;  /* 0x0308004016ee7fae */ /* 0x0009e2000f101d52 */
[----:B------:R-:W-:Y:S01]  /*1dc0*/  UIMAD.WIDE.U32 UR30, UR17, UR4, URZ ;  /* 0x00000004111e72a5 */ /* 0x000fe2000f8e003f */
[----:B------:R-:W-:Y:S01]  /*1dd0*/  IMAD.IADD R5, R29, 0x1, R5 ;  /* 0x000000011d057824 */ /* 0x000fe200078e0205 */
[----:B------:R-:W-:Y:S01]  /*1de0*/  UIMAD UR15, UR15, UR17, URZ ;  /* 0x000000110f0f72a4 */ /* 0x000fe2000f8e023f */
[----:B------:R-:W-:Y:S01]  /*1df0*/  IMAD.MOV.U32 R4, RZ, RZ, R28 ;  /* 0x000000ffff047224 */ /* 0x000fe200078e001c */
[----:B------:R4:W-:Y:S01]  /*1e00*/  LDGSTS.E.BYPASS.LTC128B.128 [R238+0x5080], [R22.64+0x80], !P4 ;  /* 0x0508008016ee7fae */ /* 0x0009e2000e101d52 */
[----:B------:R-:W-:Y:S01]  /*1e10*/  IMAD.IADD R25, R27, 0x1, R9 ;  /* 0x000000011b197824 */ /* 0x000fe200078e0209 */
[----:B------:R-:W-:Y:S01]  /*1e20*/  LEA.HI R9, R11, R236, RZ, 0x6 ;  /* 0x000000ec0b097211 */ /* 0x000fe200078f30ff */
[----:B------:R-:W-:Y:S01]  /*1e30*/  IMAD.WIDE.U32 R250, R250, c[0x0][0x180], R4 ;  /* 0x00006000fafa7a25 */ /* 0x000fe200078e0004 */
[----:B------:R-:W-:Y:S01]  /*1e40*/  LEA.HI R5, R3, R14, RZ, 0x1 ;  /* 0x0000000e03057211 */ /* 0x000fe200078f08ff */
[----:B------:R-:W-:Y:S01]  /*1e50*/  UIMAD UR15, UR27, UR16, UR15 ;  /* 0x000000101b0f72a4 */ /* 0x000fe2000f8e020f */
[----:B------:R-:W-:Y:S01]  /*1e60*/  SHF.R.S32.HI R9, RZ, 0x6, R9 ;  /* 0x00000006ff097819 */ /* 0x000fe20000011409 */
[----:B------:R-:W-:Y:S01]  /*1e70*/  IMAD.MOV.U32 R24, RZ, RZ, R26 ;  /* 0x000000ffff187224 */ /* 0x000fe200078e001a */
[----:B------:R-:W-:Y:S01]  /*1e80*/  LOP3.LUT R5, R5, 0xfffffffe, RZ, 0xc0, !PT ;  /* 0xfffffffe05057812 */ /* 0x000fe200078ec0ff */
[----:B------:R-:W-:Y:S01]  /*1e90*/  IMAD.U32 R242, RZ, RZ, UR23 ;  /* 0x00000017fff27e24 */ /* 0x000fe2000f8e00ff */
[----:B------:R-:W-:Y:S01]  /*1ea0*/  IADD3 R251, R251, UR25, RZ ;  /* 0x00000019fbfb7c10 */ /* 0x000fe2000fffe0ff */
[----:B------:R-:W-:Y:S01]  /*1eb0*/  IMAD.SHL.U32 R4, R9, 0x8, RZ ;  /* 0x0000000809047824 */ /* 0x000fe200078e00ff */
[----:B------:R-:W-:Y:S01]  /*1ec0*/  UIMAD UR25, UR27, UR4, URZ ;  /* 0x000000041b1972a4 */ /* 0x000fe2000f8e023f */
[----:B------:R-:W-:Y:S01]  /*1ed0*/  IMAD.IADD R5, R14, 0x1, -R5 ;  /* 0x000000010e057824 */ /* 0x000fe200078e0a05 */
[----:B------:R-:W-:Y:S01]  /*1ee0*/  LOP3.LUT R3, R3, 0xffffffe0, RZ, 0xc0, !PT ;  /* 0xffffffe003037812 */ /* 0x000fe200078ec0ff */
[----:B------:R-:W-:Y:S01]  /*1ef0*/  IMAD.WIDE.U32 R24, R0, c[0x0][0x210], R24 ;  /* 0x0000840000187a25 */ /* 0x000fe200078e0018 */
[----:B------:R-:W-:Y:S01]  /*1f00*/  LOP3.LUT R4, R4, 0x18, RZ, 0xc0, !PT ;  /* 0x0000001804047812 */ /* 0x000fe200078ec0ff */
[----:B------:R-:W-:Y:S01]  /*1f10*/  UIMAD UR25, UR17, UR5, UR25 ;  /* 0x00000005111972a4 */ /* 0x000fe2000f8e0219 */
[----:B------:R-:W0:Y:S01]  /*1f20*/  LDGDEPBAR ;  /* 0x00000000000079af */ /* 0x000e220000000000 */
[----:B------:R-:W-:Y:S01]  /*1f30*/  IMAD.SHL.U32 R225, R5, 0x400, RZ ;  /* 0x0000040005e17824 */ /* 0x000fe200078e00ff */
[----:B------:R-:W-:Y:S01]  /*1f40*/  LOP3.LUT R2, R7, R2, R4, 0x1e, !PT ;  /* 0x0000000207027212 */ /* 0x000fe200078e1e04 */
[----:B------:R-:W-:Y:S01]  /*1f50*/  ULDC.64 UR4, c[0x0][0x218] ;  /* 0x0000860000047ab9 */ /* 0x000fe20000000a00 */
[----:B------:R-:W-:Y:S01]  /*1f60*/  IADD3 R25, R25, UR24, RZ ;  /* 0x0000001819197c10 */ /* 0x000fe2000fffe0ff */
[----:B------:R-:W-:Y:S01]  /*1f70*/  IMAD R7, R6, 0x2, R225 ;  /* 0x0000000206077824 */ /* 0x000fe200078e02e1 */
[----:B------:R-:W-:Y:S01]  /*1f80*/  UIMAD UR4, UR22, UR4, URZ ;  /* 0x00000004160472a4 */ /* 0x000fe2000f8e023f */
[----:B------:R-:W-:Y:S01]  /*1f90*/  IMAD.WIDE.U32 R250, R242, c[0x0][0x188], R250 ;  /* 0x00006200f2fa7a25 */ /* 0x000fe200078e00fa */
[----:B------:R-:W-:Y:S01]  /*1fa0*/  UIADD3 UR25, UR31, UR25, URZ ;  /* 0x000000191f197290 */ /* 0x000fe2000fffe03f */
[----:B------:R-:W-:Y:S01]  /*1fb0*/  ISETP.GE.AND P4, PT, R8, c[0x0][0x16c], PT ;  /* 0x00005b0008007a0c */ /* 0x000fe20003f86270 */
[----:B------:R-:W-:Y:S01]  /*1fc0*/  UIMAD UR4, UR23, UR5, UR4 ;  /* 0x00000005170472a4 */ /* 0x000fe2000f8e0204 */
[----:B------:R-:W-:Y:S01]  /*1fd0*/  IMAD.IADD R2, R7, 0x1, R2 ;  /* 0x0000000107027824 */ /* 0x000fe200078e0202 */
[----:B------:R-:W-:Y:S01]  /*1fe0*/  IADD3 R233, R251, UR28, RZ ;  /* 0x0000001cfbe97c10 */ /* 0x000fe2000fffe0ff */
[----:B------:R-:W-:Y:S01]  /*1ff0*/  IMAD.WIDE.U32 R244, R242, c[0x0][0x218], R24 ;  /* 0x00008600f2f47a25 */ /* 0x000fe200078e0018 */
[----:B------:R-:W-:Y:S01]  /*2000*/  ISETP.GE.OR P6, PT, R8, c[0x0][0x1fc], !P1 ;  /* 0x00007f0008007a0c */ /* 0x000fe20004fc6670 */
[----:B------:R-:W-:Y:S01]  /*2010*/  USHF.R.S32.HI UR13, URZ, 0x1f, UR20 ;  /* 0x0000001f3f0d7899 */ /* 0x000fe20008011414 */
[----:B------:R-:W-:Y:S01]  /*2020*/  SEL R248, RZ, 0x1, P3 ;  /* 0x00000001fff87807 */ /* 0x000fe20001800000 */
[----:B------:R-:W-:Y:S01]  /*2030*/  IMAD.SHL.U32 R239, R2, 0x2, RZ ;  /* 0x0000000202ef7824 */ /* 0x000fe200078e00ff */
[----:B------:R-:W-:Y:S01]  /*2040*/  IADD3 R35, R245, UR4, RZ ;  /* 0x00000004f5237c10 */ /* 0x000fe2000fffe0ff */
[----:B------:R-:W-:Y:S01]  /*2050*/  IMAD.U32 R6, RZ, RZ, UR30 ;  /* 0x0000001eff067e24 */ /* 0x000fe2000f8e00ff */
[----:B------:R-:W-:Y:S01]  /*2060*/  ISETP.GE.AND P3, PT, R240, c[0x0][0x16c], PT ;  /* 0x00005b00f0007a0c */ /* 0x000fe20003f66270 */
[----:B------:R-:W-:Y:S01]  /*2070*/  IMAD.MOV.U32 R34, RZ, RZ, R244 ;  /* 0x000000ffff227224 */ /* 0x000fe200078e00f4 */
[C---:B------:R-:W-:Y:S01]  /*2080*/  IADD3 R0, R239.reuse, 0xf480, RZ ;  /* 0x0000f480ef007810 */ /* 0x040fe20007ffe0ff */
[----:B------:R-:W-:Y:S01]  /*2090*/  IMAD.U32 R2, RZ, RZ, UR25 ;  /* 0x00000019ff027e24 */ /* 0x000fe2000f8e00ff */
[----:B------:R-:W-:Y:S01]  /*20a0*/  IADD3 R237, R239, 0xf4c0, RZ ;  /* 0x0000f4c0efed7810 */ /* 0x000fe20007ffe0ff */
[----:B--2---:R-:W-:Y:S01]  /*20b0*/  IMAD.WIDE.U32 R30, R242, c[0x0][0x278], R20 ;  /* 0x00009e00f21e7a25 */ /* 0x004fe200078e0014 */
[----:B------:R-:W-:Y:S01]  /*20c0*/  @P2 IADD3 R237, R0, -0x40, RZ ;  /* 0xffffffc000ed2810 */ /* 0x000fe20007ffe0ff */
[----:B------:R-:W-:-:S04]  /*20d0*/  DEPBAR.LE SB0, 0x1 ;  /* 0x000080400000791a */ /* 0x000fc80000000000 */
[----:B------:R-:W-:Y:S01]  /*20e0*/  IMAD.U32 R0, RZ, RZ, UR16 ;  /* 0x00000010ff007e24 */ /* 0x000fe2000f8e00ff */
[----:B------:R-:W-:Y:S01]  /*20f0*/  LEA R13, P2, R6, R250, 0x6 ;  /* 0x000000fa060d7211 */ /* 0x000fe200078430ff */
[----:B------:R-:W-:Y:S01]  /*2100*/  IMAD.WIDE.U32 R28, R242, c[0x0][0x290], R18 ;  /* 0x0000a400f21c7a25 */ /* 0x000fe200078e0012 */
[----:B------:R-:W-:Y:S01]  /*2110*/  SEL R19, RZ, 0x4, P3 ;  /* 0x00000004ff137807 */ /* 0x000fe20001800000 */
[----:B------:R-:W-:Y:S01]  /*2120*/  ULDC.64 UR4, c[0x0][0x278] ;  /* 0x00009e0000047ab9 */ /* 0x000fe20000000a00 */
[----:B------:R-:W-:Y:S01]  /*2130*/  ISETP.GE.OR P1, PT, R240, c[0x0][0x1fc], !P1 ;  /* 0x00007f00f0007a0c */ /* 0x000fe20004f26670 */
[----:B------:R-:W-:Y:S01]  /*2140*/  IMAD.WIDE.U32 R24, R0, UR17, R34 ;  /* 0x0000001100187c25 */ /* 0x000fe2000f8e0022 */
[----:B------:R-:W-:Y:S01]  /*2150*/  LEA.HI.X R0, R6, R233, R2, 0x6, P2 ;  /* 0x000000e906007211 */ /* 0x000fe200010f3402 */
[----:B------:R-:W-:Y:S01]  /*2160*/  UIMAD UR4, UR22, UR4, URZ ;  /* 0x00000004160472a4 */ /* 0x000fe2000f8e023f */
[----:B------:R-:W-:Y:S01]  /*2170*/  STL.64 [R1+0x10], R34 ;  /* 0x0000102201007387 */ /* 0x000fe20000100a00 */
[----:B------:R-:W-:Y:S01]  /*2180*/  IMAD.WIDE.U32 R242, R242, c[0x0][0x240], R16 ;  /* 0x00009000f2f27a25 */ /* 0x000fe200078e0010 */
[----:B------:R-:W-:Y:S01]  /*2190*/  LOP3.LUT R17, R12, 0xfffffff8, RZ, 0xc0, !PT ;  /* 0xfffffff80c117812 */ /* 0x000fe200078ec0ff */
[----:B------:R-:W-:Y:S01]  /*21a0*/  UIMAD UR5, UR23, UR5, UR4 ;  /* 0x00000005170572a4 */ /* 0x000fe2000f8e0204 */
[----:B------:R-:W-:Y:S01]  /*21b0*/  IADD3 R2, R25, UR15, RZ ;  /* 0x0000000f19027c10 */ /* 0x000fe2000fffe0ff */
[----:B------:R-:W-:Y:S01]  /*21c0*/  IMAD.U32 R7, RZ, RZ, UR31 ;  /* 0x0000001fff077e24 */ /* 0x000fe2000f8e00ff */
[----:B------:R-:W-:Y:S01]  /*21d0*/  LEA R6, P2, R24, c[0x0][0x1f0], 0x1 ;  /* 0x00007c0018067a11 */ /* 0x000fe200078408ff */
[C---:B------:R-:W-:Y:S01]  /*21e0*/  IMAD.IADD R17, R236.reuse, 0x1, -R17 ;  /* 0x00000001ec117824 */ /* 0x040fe200078e0a11 */
[----:B------:R-:W-:Y:S01]  /*21f0*/  STL.64 [R1+0x8], R30 ;  /* 0x0000081e01007387 */ /* 0x000fe20000100a00 */
[----:B------:R-:W-:Y:S01]  /*2200*/  IMAD.IADD R16, R236, 0x1, -R3 ;  /* 0x00000001ec107824 */ /* 0x000fe200078e0a03 */
[----:B------:R-:W-:Y:S01]  /*2210*/  LEA.HI.X R7, R24, c[0x0][0x1f4], R2, 0x1, P2 ;  /* 0x00007d0018077a11 */ /* 0x000fe200010f0c02 */
[----:B------:R-:W-:Y:S01]  /*2220*/  IMAD.IADD R24, R236, 0x1, -R15 ;  /* 0x00000001ec187824 */ /* 0x000fe200078e0a0f */
[--C-:B------:R-:W-:Y:S01]  /*2230*/  SHF.R.S32.HI R2, RZ, 0x1f, R9.reuse ;  /* 0x0000001fff027819 */ /* 0x100fe20000011409 */
[----:B------:R-:W-:Y:S01]  /*2240*/  IMAD R230, R10, 0x4, R9 ;  /* 0x000000040ae67824 */ /* 0x000fe200078e0209 */
[----:B------:R-:W-:Y:S01]  /*2250*/  LEA.HI R18, R17, R17, RZ, 0x1 ;  /* 0x0000001111127211 */ /* 0x000fe200078f08ff */
[----:B------:R-:W-:Y:S01]  /*2260*/  IMAD.SHL.U32 R14, R14, 0x10, RZ ;  /* 0x000000100e0e7824 */ /* 0x000fe200078e00ff */
[----:B------:R-:W-:Y:S01]  /*2270*/  LEA.HI R2, R2, R9, RZ, 0x2 ;  /* 0x0000000902027211 */ /* 0x000fe200078f10ff */
[----:B------:R-:W-:Y:S01]  /*2280*/  IMAD.SHL.U32 R234, R10, 0x8, RZ ;  /* 0x000000080aea7824 */ /* 0x000fe200078e00ff */
[----:B------:R-:W-:Y:S01]  /*2290*/  SHF.R.S32.HI R15, RZ, 0x1f, R24 ;  /* 0x0000001fff0f7819 */ /* 0x000fe20000011418 */
[----:B------:R-:W-:Y:S01]  /*22a0*/  STL.64 [R1], R28 ;  /* 0x0000001c01007387 */ /* 0x000fe20000100a00 */
[----:B------:R-:W-:Y:S01]  /*22b0*/  LOP3.LUT R26, R18, 0x7fffffe, RZ, 0xc0, !PT ;  /* 0x07fffffe121a7812 */ /* 0x000fe200078ec0ff */
[----:B------:R-:W-:Y:S01]  /*22c0*/  IMAD.MOV.U32 R231, RZ, RZ, 0x10 ;  /* 0x00000010ffe77424 */ /* 0x000fe200078e00ff */
[----:B------:R-:W-:Y:S01]  /*22d0*/  SHF.R.S32.HI R3, RZ, 0x1f, R16 ;  /* 0x0000001fff037819 */ /* 0x000fe20000011410 */
[----:B------:R-:W-:Y:S01]  /*22e0*/  CS2R R154, SRZ ;  /* 0x00000000009a7805 */ /* 0x000fe2000001ff00 */
[-C--:B------:R-:W-:Y:S01]  /*22f0*/  LEA.HI R20, R24, R24.reuse, RZ, 0x1 ;  /* 0x0000001818147211 */ /* 0x080fe200078f08ff */
[----:B------:R-:W-:Y:S01]  /*2300*/  CS2R R152, SRZ ;  /* 0x0000000000987805 */ /* 0x000fe2000001ff00 */
[----:B------:R-:W-:Y:S01]  /*2310*/  LOP3.LUT R2, R2, 0x1ffffffc, RZ, 0xc0, !PT ;  /* 0x1ffffffc02027812 */ /* 0x000fe200078ec0ff */
[----:B------:R-:W-:Y:S01]  /*2320*/  CS2R R150, SRZ ;  /* 0x0000000000967805 */ /* 0x000fe2000001ff00 */
[----:B------:R-:W-:Y:S01]  /*2330*/  ISETP.GE.AND P2, PT, R8, c[0x0][0x1fc], PT ;  /* 0x00007f0008007a0c */ /* 0x000fe20003f46270 */
[----:B------:R-:W-:Y:S01]  /*2340*/  CS2R R148, SRZ ;  /* 0x0000000000947805 */ /* 0x000fe2000001ff00 */
[----:B----4-:R-:W-:Y:S01]  /*2350*/  LEA.HI R22, R15, R24, RZ, 0x3 ;  /* 0x000000180f167211 */ /* 0x010fe200078f18ff */
[----:B------:R-:W-:Y:S01]  /*2360*/  IMAD.IADD R15, R17, 0x1, -R26 ;  /* 0x00000001110f7824 */ /* 0x000fe200078e0a1a */
[----:B------:R-:W-:Y:S01]  /*2370*/  LEA.HI R8, R3, R16, RZ, 0x2 ;  /* 0x0000001003087211 */ /* 0x000fe200078f10ff */
[----:B------:R-:W-:Y:S01]  /*2380*/  IMAD.IADD R2, R9, 0x1, -R2 ;  /* 0x0000000109027824 */ /* 0x000fe200078e0a02 */
[----:B------:R-:W-:Y:S01]  /*2390*/  LOP3.LUT R3, R20, 0x7fffffe, RZ, 0xc0, !PT ;  /* 0x07fffffe14037812 */ /* 0x000fe200078ec0ff */
[----:B------:R-:W-:Y:S01]  /*23a0*/  IMAD R230, R230, 0x8, R15 ;  /* 0x00000008e6e67824 */ /* 0x000fe200078e020f */
[----:B------:R-:W-:Y:S01]  /*23b0*/  LOP3.LUT R9, R22, 0xfffffff8, RZ, 0xc0, !PT ;  /* 0xfffffff816097812 */ /* 0x000fe200078ec0ff */
[----:B------:R-:W-:Y:S01]  /*23c0*/  IMAD.SHL.U32 R17, R17, 0x40, RZ ;  /* 0x0000004011117824 */ /* 0x000fe200078e00ff */
[----:B------:R-:W-:Y:S01]  /*23d0*/  SHF.R.S32.HI R22, RZ, 0x3, R22 ;  /* 0x00000003ff167819 */ /* 0x000fe20000011416 */
[----:B------:R-:W-:Y:S01]  /*23e0*/  IMAD.IADD R3, R24, 0x1, -R3 ;  /* 0x0000000118037824 */ /* 0x000fe200078e0a03 */
[----:B------:R-:W-:Y:S01]  /*23f0*/  LOP3.LUT R15, R8, 0x7ffffffc, RZ, 0xc0, !PT ;  /* 0x7ffffffc080f7812 */ /* 0x000fe200078ec0ff */
[----:B------:R-:W-:Y:S01]  /*2400*/  IMAD.IADD R9, R24, 0x1, -R9 ;  /* 0x0000000118097824 */ /* 0x000fe200078e0a09 */
[----:B------:R-:W-:Y:S01]  /*2410*/  SHF.R.S32.HI R18, RZ, 0x1, R18 ;  /* 0x00000001ff127819 */ /* 0x000fe20000011412 */
[----:B------:R-:W-:Y:S01]  /*2420*/  IMAD R226, R22, 0x8, R3 ;  /* 0x0000000816e27824 */ /* 0x000fe200078e0203 */
[----:B------:R-:W-:Y:S01]  /*2430*/  SEL R3, RZ, 0x2, P4 ;  /* 0x00000002ff037807 */ /* 0x000fe20002000000 */
[----:B------:R-:W-:Y:S01]  /*2440*/  IMAD.IADD R15, R16, 0x1, -R15 ;  /* 0x00000001100f7824 */ /* 0x000fe200078e0a0f */
[----:B------:R-:W-:Y:S01]  /*2450*/  SEL R16, RZ, 0xffffffff, P4 ;  /* 0xffffffffff107807 */ /* 0x000fe20002000000 */
[----:B------:R-:W-:Y:S01]  /*2460*/  IMAD R225, R22, 0x200, R225 ;  /* 0x0000020016e17824 */ /* 0x000fe200078e02e1 */
[C---:B------:R-:W-:Y:S01]  /*2470*/  LOP3.LUT P4, RZ, R18.reuse, 0x2, RZ, 0xc0, !PT ;  /* 0x0000000212ff7812 */ /* 0x040fe2000788c0ff */
[----:B------:R-:W-:Y:S01]  /*2480*/  IMAD.SHL.U32 R18, R18, 0x40, RZ ;  /* 0x0000004012127824 */ /* 0x000fe200078e00ff */
[----:B------:R-:W-:Y:S01]  /*2490*/  LOP3.LUT R17, R17, 0x1c0, RZ, 0xc0, !PT ;  /* 0x000001c011117812 */ /* 0x000fe200078ec0ff */
[----:B------:R-:W-:Y:S01]  /*24a0*/  IMAD R2, R2, 0x4, R15 ;  /* 0x0000000402027824 */ /* 0x000fe200078e020f */
[----:B------:R-:W-:Y:S01]  /*24b0*/  LEA R22, P3, R13, c[0x0][0x160], 0x1 ;  /* 0x000058000d167a11 */ /* 0x000fe200078608ff */
[----:B------:R-:W-:Y:S01]  /*24c0*/  IMAD.SHL.U32 R226, R226, 0x20, RZ ;  /* 0x00000020e2e27824 */ /* 0x000fe200078e00ff */
[----:B------:R-:W-:Y:S01]  /*24d0*/  LOP3.LUT R227, R17, 0x30, R14, 0xf8, !PT ;  /* 0x0000003011e37812 */ /* 0x000fe200078ef80e */
[----:B------:R-:W-:Y:S01]  /*24e0*/  IMAD.SHL.U32 R2, R2, 0x2, RZ ;  /* 0x0000000202027824 */ /* 0x000fe200078e00ff */
[----:B------:R-:W-:Y:S01]  /*24f0*/  LEA.HI.X R23, R13, c[0x0][0x164], R0, 0x1, P3 ;  /* 0x000059000d177a11 */ /* 0x000fe200018f0c00 */
[----:B------:R-:W-:Y:S01]  /*2500*/  IMAD.MOV.U32 R0, RZ, RZ, 0x20 ;  /* 0x00000020ff007424 */ /* 0x000fe200078e00ff */
[----:B------:R-:W-:Y:S01]  /*2510*/  LOP3.LUT R13, R18, 0xc0, RZ, 0xc0, !PT ;  /* 0x000000c0120d7812 */ /* 0x000fe200078ec0ff */
[----:B------:R-:W-:Y:S01]  /*2520*/  CS2R R146, SRZ ;  /* 0x0000000000927805 */ /* 0x000fe2000001ff00 */
[--C-:B------:R-:W-:Y:S01]  /*2530*/  LOP3.LUT R227, R227, 0x8, R12.reuse, 0xf8, !PT ;  /* 0x00000008e3e37812 */ /* 0x100fe200078ef80c */
[----:B------:R2:W-:Y:S01]  /*2540*/  STL [R1+0x18], R2 ;  /* 0x0000180201007387 */ /* 0x0005e20000100800 */
[----:B------:R-:W-:Y:S01]  /*2550*/  LOP3.LUT R12, R13, 0x8, R12, 0xf8, !PT ;  /* 0x000000080d0c7812 */ /* 0x000fe200078ef80c */
[----:B------:R-:W-:Y:S01]  /*2560*/  CS2R R144, SRZ ;  /* 0x0000000000907805 */ /* 0x000fe2000001ff00 */
[----:B------:R-:W-:Y:S01]  /*2570*/  SHF.R.U32.HI R13, RZ, 0x3, R13 ;  /* 0x00000003ff0d7819 */ /* 0x000fe2000001160d */
[----:B------:R-:W-:Y:S01]  /*2580*/  CS2R R142, SRZ ;  /* 0x00000000008e7805 */ /* 0x000fe2000001ff00 */
[----:B------:R-:W-:Y:S01]  /*2590*/  IADD3 R19, R19, R3, R248 ;  /* 0x0000000313137210 */ /* 0x000fe20007ffe0f8 */
[----:B------:R-:W-:Y:S01]  /*25a0*/  CS2R R140, SRZ ;  /* 0x00000000008c7805 */ /* 0x000fe2000001ff00 */
[----:B------:R-:W-:Y:S01]  /*25b0*/  LOP3.LUT R13, R12, R13, RZ, 0x3c, !PT ;  /* 0x0000000d0c0d7212 */ /* 0x000fe200078e3cff */
[----:B------:R-:W-:Y:S01]  /*25c0*/  CS2R R138, SRZ ;  /* 0x00000000008a7805 */ /* 0x000fe2000001ff00 */
[----:B------:R-:W-:Y:S01]  /*25d0*/  ISETP.GT.AND P3, PT, R236, 0xf, PT ;  /* 0x0000000fec00780c */ /* 0x000fe20003f64270 */
[----:B------:R-:W-:Y:S01]  /*25e0*/  CS2R R136, SRZ ;  /* 0x0000000000887805 */ /* 0x000fe2000001ff00 */
[----:B------:R-:W-:Y:S01]  /*25f0*/  SEL R3, R0, 0xffffffe0, !P4 ;  /* 0xffffffe000037807 */ /* 0x000fe20006000000 */
[----:B------:R-:W-:Y:S01]  /*2600*/  IMAD.U32 R230, R230, 0x20, R13 ;  /* 0x00000020e6e67824 */ /* 0x000fe200078e000d */
[----:B------:R-:W-:Y:S01]  /*2610*/  IADD3 R235, R31, UR5, RZ ;  /* 0x000000051feb7c10 */ /* 0x000fe2000fffe0ff */
[----:B------:R-:W-:Y:S01]  /*2620*/  ULDC.64 UR4, c[0x0][0x290] ;  /* 0x0000a40000047ab9 */ /* 0x000fe20000000a00 */
[----:B------:R-:W-:Y:S01]  /*2630*/  LEA.HI R18, R11, R236, RZ, 0x7 ;  /* 0x000000ec0b127211 */ /* 0x000fe200078f38ff */
[----:B------:R-:W-:Y:S01]  /*2640*/  IMAD.SHL.U32 R230, R230, 0x2, RZ ;  /* 0x00000002e6e67824 */ /* 0x000fe200078e00ff */
[----:B------:R-:W-:Y:S01]  /*2650*/  BAR.SYNC.DEFER_BLOCKING 0x0 ;  /* 0x0000000000007b1d */ /* 0x000fe20000010000 */
[----:B------:R-:W-:Y:S01]  /*2660*/  SEL R14, RZ, 0x1, P5 ;  /* 0x00000001ff0e7807 */ /* 0x000fe20002800000 */
[----:B------:R-:W-:Y:S01]  /*2670*/  UIMAD UR4, UR22, UR4, URZ ;  /* 0x00000004160472a4 */ /* 0x000fe2000f8e023f */
[----:B------:R-:W-:Y:S01]  /*2680*/  IMAD.IADD R220, R230, 0x1, R3 ;  /* 0x00000001e6dc7824 */ /* 0x000fe200078e0203 */
[----:B------:R-:W-:Y:S01]  /*2690*/  LOP3.LUT P5, RZ, R19, 0x2, RZ, 0xc0, !PT ;  /* 0x0000000213ff7812 */ /* 0x000fe200078ac0ff */
[----:B------:R-:W-:Y:S01]  /*26a0*/  CS2R R134, SRZ ;  /* 0x0000000000867805 */ /* 0x000fe2000001ff00 */
[----:B------:R-:W-:Y:S01]  /*26b0*/  @!P3 IADD3 R12, P4, R30, UR20, RZ ;  /* 0x000000141e0cbc10 */ /* 0x000fe2000ff9e0ff */
[----:B------:R-:W-:Y:S01]  /*26c0*/  UIMAD UR4, UR23, UR5, UR4 ;  /* 0x00000005170472a4 */ /* 0x000fe2000f8e0204 */
[----:B------:R-:W-:Y:S01]  /*26d0*/  SHF.R.S32.HI R13, RZ, 0x1, R20 ;  /* 0x00000001ff0d7819 */ /* 0x000fe20000011414 */
[----:B------:R-:W-:Y:S01]  /*26e0*/  CS2R R132, SRZ ;  /* 0x0000000000847805 */ /* 0x000fe2000001ff00 */
[----:B------:R-:W-:Y:S01]  /*26f0*/  @!P3 IADD3.X R11, R235, UR13, RZ, P4, !PT ;  /* 0x0000000deb0bbc10 */ /* 0x000fe2000a7fe4ff */
[----:B------:R-:W-:Y:S01]  /*2700*/  CS2R R130, SRZ ;  /* 0x0000000000827805 */ /* 0x000fe2000001ff00 */
[----:B------:R-:W-:Y:S01]  /*2710*/  LOP3.LUT P4, RZ, R19, 0x1, RZ, 0xc0, !PT ;  /* 0x0000000113ff7812 */ /* 0x000fe2000788c0ff */
[----:B------:R-:W-:Y:S01]  /*2720*/  CS2R R128, SRZ ;  /* 0x0000000000807805 */ /* 0x000fe2000001ff00 */
[----:B------:R-:W-:Y:S01]  /*2730*/  SHF.R.U32.HI R3, RZ, 0x4, R18 ;  /* 0x00000004ff037819 */ /* 0x000fe20000011612 */
[----:B------:R-:W-:Y:S01]  /*2740*/  CS2R R126, SRZ ;  /* 0x00000000007e7805 */ /* 0x000fe2000001ff00 */
[C---:B------:R-:W-:Y:S01]  /*2750*/  ISETP.GE.OR P4, PT, R241.reuse, UR21, !P4 ;  /* 0x00000015f1007c0c */ /* 0x040fe2000e786670 */
[----:B------:R-:W-:Y:S01]  /*2760*/  CS2R R124, SRZ ;  /* 0x00000000007c7805 */ /* 0x000fe2000001ff00 */
[----:B------:R-:W-:Y:S01]  /*2770*/  SHF.R.S32.HI R20, RZ, 0x1f, R20 ;  /* 0x0000001fff147819 */ /* 0x000fe20000011414 */
[----:B------:R-:W-:Y:S01]  /*2780*/  CS2R R122, SRZ ;  /* 0x00000000007a7805 */ /* 0x000fe2000001ff00 */
[----:B------:R-:W-:Y:S01]  /*2790*/  ISETP.GE.OR P5, PT, R241, UR21, !P5 ;  /* 0x00000015f1007c0c */ /* 0x000fe2000efa6670 */
[----:B------:R-:W-:Y:S01]  /*27a0*/  CS2R R120, SRZ ;  /* 0x0000000000787805 */ /* 0x000fe2000001ff00 */
[----:B------:R-:W-:Y:S01]  /*27b0*/  SHF.R.U32.HI R24, RZ, 0x3, R17 ;  /* 0x00000003ff187819 */ /* 0x000fe20000011611 */
[----:B------:R-:W-:Y:S01]  /*27c0*/  CS2R R118, SRZ ;  /* 0x0000000000767805 */ /* 0x000fe2000001ff00 */
[----:B------:R1:W3:Y:S01]  /*27d0*/  LDSM.16.M88.4 R168, [R230+0x6080] ;  /* 0x00608000e6a8783b */ /* 0x0002e20000000200 */
[----:B------:R-:W-:Y:S01]  /*27e0*/  LEA.HI R20, R20, R13, RZ, 0x2 ;  /* 0x0000000d14147211 */ /* 0x000fe200078f10ff */
[----:B------:R-:W-:Y:S01]  /*27f0*/  CS2R R116, SRZ ;  /* 0x0000000000747805 */ /* 0x000fe2000001ff00 */
[----:B------:R-:W-:Y:S01]  /*2800*/  SEL R17, RZ, 0xffffffff, P2 ;  /* 0xffffffffff117807 */ /* 0x000fe20001000000 */
[----:B------:R1:W4:Y:S01]  /*2810*/  LDSM.16.M88.4 R172, [R230+0x7080] ;  /* 0x00708000e6ac783b */ /* 0x0003220000000200 */
[----:B------:R-:W-:Y:S01]  /*2820*/  LOP3.LUT R20, R20, 0xfffffffc, RZ, 0xc0, !PT ;  /* 0xfffffffc14147812 */ /* 0x000fe200078ec0ff */
[----:B------:R-:W-:Y:S01]  /*2830*/  CS2R R114, SRZ ;  /* 0x0000000000727805 */ /* 0x000fe2000001ff00 */
[----:B------:R-:W-:Y:S01]  /*2840*/  LOP3.LUT R227, R227, R24, RZ, 0x3c, !PT ;  /* 0x00000018e3e37212 */ /* 0x000fe200078e3cff */
[----:B------:R1:W1:Y:S01]  /*2850*/  LDSM.16.M88.4 R176, [R220+0x6080] ;  /* 0x00608000dcb0783b */ /* 0x0002620000000200 */
[----:B------:R-:W-:Y:S01]  /*2860*/  IADD3 R246, R29, UR4, RZ ;  /* 0x000000041df67c10 */ /* 0x000fe2000fffe0ff */
[----:B------:R-:W-:Y:S01]  /*2870*/  IMAD.IADD R13, R13, 0x1, -R20 ;  /* 0x000000010d0d7824 */ /* 0x000fe200078e0a14 */
[----:B------:R-:W-:Y:S01]  /*2880*/  LOP3.LUT R234, R234, 0x8, RZ, 0xc0, !PT ;  /* 0x00000008eaea7812 */ /* 0x000fe200078ec0ff */
[----:B------:R1:W1:Y:S01]  /*2890*/  LDSM.16.M88.4 R184, [R220+0x7080] ;  /* 0x00708000dcb8783b */ /* 0x0002620000000200 */
[----:B------:R-:W-:Y:S01]  /*28a0*/  IMAD R227, R10, 0x200, R227 ;  /* 0x000002000ae37824 */ /* 0x000fe200078e02e3 */
[----:B--2---:R-:W-:Y:S01]  /*28b0*/  IADD3 R2, -R2, UR6, RZ ;  /* 0x0000000602027c10 */ /* 0x004fe2000fffe1ff */
[----:B------:R-:W-:Y:S01]  /*28c0*/  ULDC.64 UR4, c[0x0][0x240] ;  /* 0x0000900000047ab9 */ /* 0x000fe20000000a00 */
[----:B------:R2:W1:Y:S01]  /*28d0*/  LDSM.16.M88.4 R188, [R230+0x8080] ;  /* 0x00808000e6bc783b */ /* 0x0004620000000200 */
[----:B------:R-:W-:Y:S01]  /*28e0*/  IMAD.SHL.U32 R17, R17, 0x2, RZ ;  /* 0x0000000211117824 */ /* 0x000fe200078e00ff */
[----:B------:R-:W-:Y:S01]  /*28f0*/  UIMAD UR4, UR22, UR4, URZ ;  /* 0x00000004160472a4 */ /* 0x000fe2000f8e023f */
[----:B------:R-:W-:Y:S01]  /*2900*/  CS2R R112, SRZ ;  /* 0x0000000000707805 */ /* 0x000fe2000001ff00 */
[----:B------:R2:W1:Y:S01]  /*2910*/  LDSM.16.M88.4 R192, [R230+0x9080] ;  /* 0x00908000e6c0783b */ /* 0x0004620000000200 */
[----:B------:R-:W-:Y:S01]  /*2920*/  CS2R R110, SRZ ;  /* 0x00000000006e7805 */ /* 0x000fe2000001ff00 */
[----:B------:R-:W-:Y:S01]  /*2930*/  LOP3.LUT R14, R17, 0x2, R14, 0xe2, !PT ;  /* 0x00000002110e7812 */ /* 0x000fe200078ee20e */
[----:B------:R-:W-:Y:S01]  /*2940*/  UIMAD UR5, UR23, UR5, UR4 ;  /* 0x00000005170572a4 */ /* 0x000fe2000f8e0204 */
[----:B------:R2:W1:Y:S01]  /*2950*/  LDSM.16.M88.4 R196, [R220+0x8080] ;  /* 0x00808000dcc4783b */ /* 0x0004620000000200 */
[----:B------:R-:W-:Y:S01]  /*2960*/  CS2R R108, SRZ ;  /* 0x00000000006c7805 */ /* 0x000fe2000001ff00 */
[----:B------:R-:W-:Y:S01]  /*2970*/  CS2R R106, SRZ ;  /* 0x00000000006a7805 */ /* 0x000fe2000001ff00 */
[----:B------:R-:W-:Y:S01]  /*2980*/  CS2R R104, SRZ ;  /* 0x0000000000687805 */ /* 0x000fe2000001ff00 */
        /* <DEDUP_REMOVED lines=20> */
[----:B------:R-:W-:Y:S01]  /*2ad0*/  BAR.SYNC.DEFER_BLOCKING 0x0 ;  /* 0x0000000000007b1d */ /* 0x000fe20000010000 */
[----:B------:R-:W-:Y:S01]  /*2ae0*/  CS2R R72, SRZ ;  /* 0x0000000000487805 */ /* 0x000fe2000001ff00 */
[----:B------:R-:W-:Y:S01]  /*2af0*/  CS2R R70, SRZ ;  /* 0x0000000000467805 */ /* 0x000fe2000001ff00 */
[----:B------:R-:W-:Y:S01]  /*2b00*/  CS2R R68, SRZ ;  /* 0x0000000000447805 */ /* 0x000fe2000001ff00 */
[----:B------:R-:W-:Y:S01]  /*2b10*/  CS2R R66, SRZ ;  /* 0x0000000000427805 */ /* 0x000fe2000001ff00 */
[----:B------:R-:W-:Y:S01]  /*2b20*/  CS2R R64, SRZ ;  /* 0x0000000000407805 */ /* 0x000fe2000001ff00 */
[----:B------:R2:W-:Y:S01]  /*2b30*/  STL [R1+0x1c], R2 ;  /* 0x00001c0201007387 */ /* 0x0005e20000100800 */
[----:B------:R-:W-:Y:S01]  /*2b40*/  CS2R R62, SRZ ;  /* 0x00000000003e7805 */ /* 0x000fe2000001ff00 */
[----:B------:R-:W-:Y:S01]  /*2b50*/  CS2R R60, SRZ ;  /* 0x00000000003c7805 */ /* 0x000fe2000001ff00 */
[----:B------:R-:W-:Y:S01]  /*2b60*/  IMAD.SHL.U32 R227, R227, 0x2, RZ ;  /* 0x00000002e3e37824 */ /* 0x000fe200078e00ff */
[----:B------:R-:W-:Y:S01]  /*2b70*/  IADD3 R252, R243, UR5, RZ ;  /* 0x00000005f3fc7c10 */ /* 0x000fe2000fffe0ff */
[----:B------:R-:W-:-:S02]  /*2b80*/  UMOV UR4, URZ ;  /* 0x0000003f00047c82 */ /* 0x000fc40008000000 */
[----:B------:R-:W-:Y:S01]  /*2b90*/  UMOV UR5, 0x1 ;  /* 0x0000000100057882 */ /* 0x000fe20000000000 */
[----:B------:R-:W-:Y:S01]  /*2ba0*/  @!PT LDS RZ, [RZ] ;  /* 0x00000000fffff984 */ /* 0x000fe20000000800 */
[----:B------:R-:W-:Y:S01]  /*2bb0*/  @!PT LDS RZ, [RZ] ;  /* 0x00000000fffff984 */ /* 0x000fe20000000800 */
[----:B------:R-:W-:Y:S01]  /*2bc0*/  @!PT LDS RZ, [RZ] ;  /* 0x00000000fffff984 */ /* 0x000fe20000000800 */
[----:B------:R2:W-:Y:S01]  /*2bd0*/  LDGSTS.E.BYPASS.LTC128B.128 [R238+0x6080], [R22.64], !P4 ;  /* 0x0608000016ee7fae */ /* 0x0005e2000e101d52 */
[----:B------:R-:W-:Y:S01]  /*2be0*/  LOP3.LUT P4, RZ, R19, 0x4, RZ, 0xc0, !PT ;  /* 0x0000000413ff7812 */ /* 0x000fe2000788c0ff */
[----:B------:R-:W-:Y:S02]  /*2bf0*/  IMAD.SHL.U32 R19, R10, 0x10, RZ ;  /* 0x000000100a137824 */ /* 0x000fe400078e00ff */
[----:B------:R2:W-:Y:S01]  /*2c00*/  LDGSTS.E.BYPASS.LTC128B.128 [R238+0x7080], [R22.64+0x40], !P5 ;  /* 0x0708004016ee7fae */ /* 0x0005e2000e901d52 */
[----:B------:R-:W-:Y:S02]  /*2c10*/  ISETP.GE.OR P4, PT, R241, UR21, !P4 ;  /* 0x00000015f1007c0c */ /* 0x000fe4000e786670 */
[----:B------:R-:W-:Y:S01]  /*2c20*/  LOP3.LUT R18, R19, 0x10, RZ, 0xc0, !PT ;  /* 0x0000001013127812 */ /* 0x000fe200078ec0ff */
[----:B------:R-:W-:Y:S01]  /*2c30*/  IMAD.SHL.U32 R19, R16, 0x2, RZ ;  /* 0x0000000210137824 */ /* 0x000fe200078e00ff */
[C---:B------:R-:W-:Y:S01]  /*2c40*/  LOP3.LUT P5, RZ, R9.reuse, 0x4, RZ, 0xc0, !PT ;  /* 0x0000000409ff7812 */ /* 0x040fe200078ac0ff */
[----:B------:R-:W-:Y:S01]  /*2c50*/  IMAD.SHL.U32 R16, R9, 0x40, RZ ;  /* 0x0000004009107824 */ /* 0x000fe200078e00ff */
[----:B------:R-:W-:-:S02]  /*2c60*/  LOP3.LUT R3, R18, 0x8, R3, 0xf8, !PT ;  /* 0x0000000812037812 */ /* 0x000fc400078ef803 */
[C---:B------:R-:W-:Y:S02]  /*2c70*/  @!P3 LEA R18, P2, R12.reuse, c[0x0][0x258], 0x2 ;  /* 0x000096000c12ba11 */ /* 0x040fe400078410ff */
[----:B------:R-:W-:Y:S02]  /*2c80*/  LOP3.LUT R248, R19, 0x2, R248, 0xe2, !PT ;  /* 0x0000000213f87812 */ /* 0x000fe400078ee2f8 */
[----:B------:R-:W-:Y:S01]  /*2c90*/  @!P3 LEA.HI.X R19, R12, c[0x0][0x25c], R11, 0x2, P2 ;  /* 0x000097000c13ba11 */ /* 0x000fe200010f140b */
[----:B------:R-:W-:Y:S01]  /*2ca0*/  @!P3 IMAD.SHL.U32 R11, R236, 0x10, RZ ;  /* 0x00000010ec0bb824 */ /* 0x000fe200078e00ff */
[----:B------:R-:W-:Y:S01]  /*2cb0*/  ISETP.GE.AND P2, PT, R240, c[0x0][0x1fc], PT ;  /* 0x00007f00f0007a0c */ /* 0x000fe20003f46270 */
[----:B------:R2:W-:Y:S01]  /*2cc0*/  LDGSTS.E.BYPASS.LTC128B.128 [R238+0x8080], [R22.64+0x80], !P4 ;  /* 0x0808008016ee7fae */ /* 0x0005e2000e101d52 */
[----:B------:R-:W-:Y:S02]  /*2cd0*/  LOP3.LUT P4, RZ, R9, 0x2, RZ, 0xc0, !PT ;  /* 0x0000000209ff7812 */ /* 0x000fe4000788c0ff */
[----:B------:R-:W-:Y:S01]  /*2ce0*/  SEL R247, RZ, 0x4, P2 ;  /* 0x00000004fff77807 */ /* 0x000fe20001000000 */
[----:B------:R1:W-:Y:S01]  /*2cf0*/  @!P3 LDGSTS.E.BYPASS.LTC128B.128 [R11+0xf080], [R18.64] ;  /* 0x0f080000120bbfae */ /* 0x0003e2000b901d52 */
[----:B------:R-:W-:-:S02]  /*2d00*/  IADD3 R12, P2, R28, UR20, RZ ;  /* 0x000000141c0c7c10 */ /* 0x000fc4000ff5e0ff */
[----:B------:R-:W-:Y:S01]  /*2d10*/  LOP3.LUT R16, R16, 0x1c0, RZ, 0xc0, !PT ;  /* 0x000001c010107812 */ /* 0x000fe200078ec0ff */
[----:B------:R-:W0:Y:S01]  /*2d20*/  LDGDEPBAR ;  /* 0x00000000000079af */ /* 0x000e220000000000 */
[----:B------:R-:W-:Y:S02]  /*2d30*/  IADD3.X R9, R246, UR13, RZ, P2, !PT ;  /* 0x0000000df6097c10 */ /* 0x000fe400097fe4ff */
[----:B------:R-:W-:Y:S01]  /*2d40*/  LEA R10, P2, R12, c[0x0][0x280], 0x2 ;  /* 0x0000a0000c0a7a11 */ /* 0x000fe200078410ff */
[----:B------:R2:W-:Y:S01]  /*2d50*/  LDGSTS.E.BYPASS.LTC128B.128 [R238+0xc080], [R6.64], !P0 ;  /* 0x0c08000006ee7fae */ /* 0x0005e2000c101d52 */
[C---:B------:R-:W-:Y:S01]  /*2d60*/  LOP3.LUT P0, RZ, R13.reuse, 0x2, RZ, 0xc0, !PT ;  /* 0x000000020dff7812 */ /* 0x040fe2000780c0ff */
[----:B------:R-:W-:Y:S01]  /*2d70*/  IMAD.SHL.U32 R13, R13, 0x40, RZ ;  /* 0x000000400d0d7824 */ /* 0x000fe200078e00ff */
[----:B------:R-:W-:Y:S01]  /*2d80*/  SHF.R.U32.HI R15, RZ, 0x3, R16 ;  /* 0x00000003ff0f7819 */ /* 0x000fe20000011610 */
[----:B------:R2:W-:Y:S01]  /*2d90*/  LDGSTS.E.BYPASS.LTC128B.128 [R238+0xd080], [R6.64+0x40], !P6 ;  /* 0x0d08004006ee7fae */ /* 0x0005e2000f101d52 */
[----:B------:R-:W-:-:S02]  /*2da0*/  SEL R0, R0, 0xffffffe0, !P5 ;  /* 0xffffffe000007807 */ /* 0x000fc40006800000 */
[----:B------:R-:W-:Y:S01]  /*2db0*/  LOP3.LUT R13, R13, 0xc0, RZ, 0xc0, !PT ;  /* 0x000000c00d0d7812 */ /* 0x000fe200078ec0ff */
[----:B------:R2:W-:Y:S01]  /*2dc0*/  LDGSTS.E.BYPASS.LTC128B.128 [R238+0xe080], [R6.64+0x80], !P1 ;  /* 0x0e08008006ee7fae */ /* 0x0005e2000c901d52 */
[----:B------:R-:W-:Y:S02]  /*2dd0*/  LOP3.LUT R16, R15, R16, R234, 0x1e, !PT ;  /* 0x000000100f107212 */ /* 0x000fe400078e1eea */
[C---:B------:R-:W-:Y:S02]  /*2de0*/  SEL R222, R231.reuse, 0xfffffff0, !P4 ;  /* 0xfffffff0e7de7807 */ /* 0x040fe40006000000 */
[----:B------:R-:W-:Y:S01]  /*2df0*/  SEL R231, R231, 0xfffffff0, !P0 ;  /* 0xfffffff0e7e77807 */ /* 0x000fe20004000000 */
[----:B------:R-:W-:Y:S01]  /*2e00*/  IMAD.IADD R225, R225, 0x1, R16 ;  /* 0x00000001e1e17824 */ /* 0x000fe200078e0210 */
[----:B------:R-:W-:Y:S02]  /*2e10*/  LOP3.LUT R247, R14, R247, RZ, 0xfc, !PT ;  /* 0x000000f70ef77212 */ /* 0x000fe400078efcff */
[----:B-1----:R-:W-:-:S02]  /*2e20*/  LEA.HI.X R11, R12, c[0x0][0x284], R9, 0x2, P2 ;  /* 0x0000a1000c0b7a11 */ /* 0x002fc400010f1409 */
[----:B------:R-:W-:Y:S02]  /*2e30*/  ISETP.GE.AND P2, PT, R236, 0x10, PT ;  /* 0x00000010ec00780c */ /* 0x000fe40003f46270 */
[----:B------:R-:W-:Y:S02]  /*2e40*/  SHF.R.S32.HI R12, RZ, 0x2, R8 ;  /* 0x00000002ff0c7819 */ /* 0x000fe40000011408 */
[--C-:B------:R-:W-:Y:S02]  /*2e50*/  SHF.R.U32.HI R8, RZ, 0x3, R13.reuse ;  /* 0x00000003ff087819 */ /* 0x100fe4000001160d */
[----:B------:R-:W-:Y:S01]  /*2e60*/  LEA R225, R225, 0x13480, 0x1 ;  /* 0x00013480e1e17811 */ /* 0x000fe200078e08ff */
[C---:B------:R-:W-:Y:S01]  /*2e70*/  IMAD R249, R5.reuse, 0x10, R12 ;  /* 0x0000001005f97824 */ /* 0x040fe200078e020c */
[C---:B------:R-:W-:Y:S01]  /*2e80*/  LOP3.LUT R234, R8.reuse, R13, R234, 0x1e, !PT ;  /* 0x0000000d08ea7212 */ /* 0x040fe200078e1eea */
[----:B------:R-:W-:Y:S01]  /*2e90*/  IMAD R5, R5, 0x200, R226 ;  /* 0x0000020005057824 */ /* 0x000fe200078e02e2 */
[----:B------:R-:W-:Y:S01]  /*2ea0*/  LOP3.LUT R3, R8, R3, R13, 0x1e, !PT ;  /* 0x0000000308037212 */ /* 0x000fe200078e1e0d */
[----:B------:R-:W-:Y:S01]  /*2eb0*/  IMAD R223, R0, 0x2, R225 ;  /* 0x0000000200df7824 */ /* 0x000fe200078e02e1 */
[----:B------:R-:W-:Y:S01]  /*2ec0*/  LOP3.LUT R13, R8, R13, R4, 0x1e, !PT ;  /* 0x0000000d080d7212 */ /* 0x000fe200078e1e04 */
[----:B------:R-:W-:-:S02]  /*2ed0*/  IMAD.IADD R234, R5, 0x1, R234 ;  /* 0x0000000105ea7824 */ /* 0x000fc400078e02ea */
[----:B------:R-:W-:Y:S02]  /*2ee0*/  @!P2 IMAD.SHL.U32 R5, R236, 0x10, RZ ;  /* 0x00000010ec05a824 */ /* 0x000fe400078e00ff */
[----:B------:R-:W-:Y:S02]  /*2ef0*/  IMAD.SHL.U32 R229, R234, 0x2, RZ ;  /* 0x00000002eae57824 */ /* 0x000fe400078e00ff */
[C---:B------:R-:W-:Y:S01]  /*2f00*/  IMAD.IADD R232, R226.reuse, 0x1, R3 ;  /* 0x00000001e2e87824 */ /* 0x040fe200078e0203 */
[----:B------:R2:W-:Y:S01]  /*2f10*/  @!P2 LDGSTS.E.BYPASS.LTC128B.128 [R5+0xf280], [R10.64] ;  /* 0x0f2800000a05afae */ /* 0x0005e2000b901d52 */
[----:B------:R-:W-:Y:S01]  /*2f20*/  IMAD.IADD R226, R226, 0x1, R13 ;  /* 0x00000001e2e27824 */ /* 0x000fe200078e020d */
[----:B------:R-:W-:Y:S01]  /*2f30*/  IADD3 R228, R229, 0xc080, RZ ;  /* 0x0000c080e5e47810 */ /* 0x000fe20007ffe0ff */
[C---:B------:R-:W-:Y:S01]  /*2f40*/  IMAD R224, R222.reuse, 0x2, R225 ;  /* 0x00000002dee07824 */ /* 0x040fe200078e02e1 */
[----:B------:R-:W0:Y:S01]  /*2f50*/  LDGDEPBAR ;  /* 0x00000000000079af */ /* 0x000e220000000000 */
[----:B------:R-:W-:Y:S01]  /*2f60*/  IMAD R222, R222, 0x2, R223 ;  /* 0x00000002dede7824 */ /* 0x000fe200078e02df */
[----:B------:R-:W-:Y:S01]  /*2f70*/  LEA R226, R226, 0x80, 0x1 ;  /* 0x00000080e2e27811 */ /* 0x000fe200078e08ff */
[----:B------:R-:W-:Y:S01]  /*2f80*/  IMAD R0, R0, 0x2, R224 ;  /* 0x0000000200007824 */ /* 0x000fe200078e02e0 */
[----:B------:R-:W0:Y:S01]  /*2f90*/  LDGDEPBAR ;  /* 0x00000000000079af */ /* 0x000e220000000000 */
[----:B------:R-:W-:-:S02]  /*2fa0*/  IMAD R228, R231, 0x2, R228 ;  /* 0x00000002e7e47824 */ /* 0x000fc400078e02e4 */
[----:B---34-:R-:W-:Y:S02]  /*2fb0*/  IMAD.IADD R221, R234, 0x1, R231 ;  /* 0x00000001eadd7824 */ /* 0x018fe400078e02e7 */
.L_x_550:
        /* <DEDUP_REMOVED lines=13> */
[----:B--2---:R-:W-:Y:S01]  /*3090*/  IMAD.SHL.U32 R2, R52, 0x2, RZ ;  /* 0x0000000234027824 */ /* 0x004fe200078e00ff */
        /* <DEDUP_REMOVED lines=35> */
[----:B------:R-:W-:Y:S02]  /*32d0*/  LDSM.16.M88.4 R160, [R220+0x4080] ;  /* 0x00408000dca0783b */ /* 0x000fe40000000200 */
[-C--:B-1----:R-:W-:Y:S08]  /*32e0*/  HMMA.16816.F32 R4, R36, R40.reuse, R4 ;  /* 0x000000282404723c */ /* 0x082ff00000001804 */
[C---:B------:R-:W-:Y:S08]  /*32f0*/  HMMA.16816.F32 R8, R44.reuse, R40, R8 ;  /* 0x000000282c08723c */ /* 0x040ff00000001808 */
[-C--:B------:R-:W-:Y:S08]  /*3300*/  HMMA.16816.F32 R12, R44, R42.reuse, R12 ;  /* 0x0000002a2c0c723c */ /* 0x080ff0000000180c */
[C---:B------:R-:W-:Y:S01]  /*3310*/  HMMA.16816.F32 R16, R36.reuse, R42, R16 ;  /* 0x0000002a2410723c */ /* 0x040fe20000001810 */
[----:B------:R-:W1:Y:S07]  /*3320*/  LDSM.16.M88.4 R40, [R220+0x3080] ;  /* 0x00308000dc28783b */ /* 0x000e6e0000000200 */
[-C--:B--2---:R-:W-:Y:S08]  /*3330*/  HMMA.16816.F32 R20, R36, R48.reuse, R20 ;  /* 0x000000302414723c */ /* 0x084ff00000001814 */
[C---:B------:R-:W-:Y:S08]  /*3340*/  HMMA.16816.F32 R24, R44.reuse, R48, R24 ;  /* 0x000000302c18723c */ /* 0x040ff00000001818 */
[-C--:B------:R-:W-:Y:S01]  /*3350*/  HMMA.16816.F32 R28, R44, R50.reuse, R28 ;  /* 0x000000322c1c723c */ /* 0x080fe2000000181c */
[----:B------:R-:W-:Y:S07]  /*3360*/  LDSM.16.M88.4 R44, [R230+0x4080] ;  /* 0x00408000e62c783b */ /* 0x000fee0000000200 */
[----:B------:R-:W-:Y:S01]  /*3370*/  HMMA.16816.F32 R32, R36, R50, R32 ;  /* 0x000000322420723c */ /* 0x000fe20000001820 */
[----:B------:R-:W2:Y:S05]  /*3380*/  LDSM.16.M88.4 R36, [R3+0x8080] ;  /* 0x008080000324783b */ /* 0x000eaa0000000200 */
[----:B------:R-:W4:Y:S02]  /*3390*/  LDSM.16.M88.4 R48, [R3+0x8880] ;  /* 0x008880000330783b */ /* 0x000f240000000200 */
[-C--:B---3--:R-:W-:Y:S08]  /*33a0*/  HMMA.16816.F32 R4, R52, R56.reuse, R4 ;  /* 0x000000383404723c */ /* 0x088ff00000001804 */
[C---:B------:R-:W-:Y:S08]  /*33b0*/  HMMA.16816.F32 R8, R156.reuse, R56, R8 ;  /* 0x000000389c08723c */ /* 0x040ff00000001808 */
[-C--:B------:R-:W-:Y:S08]  /*33c0*/  HMMA.16816.F32 R12, R156, R58.reuse, R12 ;  /* 0x0000003a9c0c723c */ /* 0x080ff0000000180c */
[C---:B------:R-:W-:Y:S01]  /*33d0*/  HMMA.16816.F32 R16, R52.reuse, R58, R16 ;  /* 0x0000003a3410723c */ /* 0x040fe20000001810 */
[----:B------:R-:W3:Y:S07]  /*33e0*/  LDSM.16.M88.4 R56, [R230+0x5080] ;  /* 0x00508000e638783b */ /* 0x000eee0000000200 */
[-C--:B-1----:R-:W-:Y:S08]  /*33f0*/  HMMA.16816.F32 R20, R52, R40.reuse, R20 ;  /* 0x000000283414723c */ /* 0x082ff00000001814 */
[C---:B------:R-:W-:Y:S08]  /*3400*/  HMMA.16816.F32 R24, R156.reuse, R40, R24 ;  /* 0x000000289c18723c */ /* 0x040ff00000001818 */
[-C--:B------:R-:W-:Y:S01]  /*3410*/  HMMA.16816.F32 R28, R156, R42.reuse, R28 ;  /* 0x0000002a9c1c723c */ /* 0x080fe2000000181c */
[----:B------:R-:W1:Y:S07]  /*3420*/  LDSM.16.M88.4 R156, [R164+0x8080] ;  /* 0x00808000a49c783b */ /* 0x000e6e0000000200 */
[----:B------:R-:W-:Y:S01]  /*3430*/  HMMA.16816.F32 R32, R52, R42, R32 ;  /* 0x0000002a3420723c */ /* 0x000fe20000001820 */
[----:B------:R-:W5:Y:S05]  /*3440*/  LDSM.16.M88.4 R40, [R2+0x8880] ;  /* 0x008880000228783b */ /* 0x000f6a0000000200 */
[----:B------:R-:W-:Y:S02]  /*3450*/  LDS R2, [R181.X4+0xf080] ;  /* 0x00f08000b5027984 */ /* 0x000fe40000004800 */
[-C--:B--2---:R-:W-:Y:S08]  /*3460*/  HMMA.16816.F32 R4, R36, R44.reuse, R4 ;  /* 0x0000002c2404723c */ /* 0x084ff00000001804 */
[C---:B----4-:R-:W-:Y:S08]  /*3470*/  HMMA.16816.F32 R8, R48.reuse, R44, R8 ;  /* 0x0000002c3008723c */ /* 0x050ff00000001808 */
[-C--:B------:R-:W-:Y:S08]  /*3480*/  HMMA.16816.F32 R12, R48, R46.reuse, R12 ;  /* 0x0000002e300c723c */ /* 0x080ff0000000180c */
[C---:B------:R-:W-:Y:S08]  /*3490*/  HMMA.16816.F32 R16, R36.reuse, R46, R16 ;  /* 0x0000002e2410723c */ /* 0x040ff00000001810 */
[-C--:B---3--:R-:W-:Y:S08]  /*34a0*/  HMMA.16816.F32 R20, R36, R56.reuse, R20 ;  /* 0x000000382414723c */ /* 0x088ff00000001814 */
[C---:B------:R-:W-:Y:S01]  /*34b0*/  HMMA.16816.F32 R24, R48.reuse, R56, R24 ;  /* 0x000000383018723c */ /* 0x040fe20000001818 */
[----:B------:R-:W-:Y:S07]  /*34c0*/  LDS R57, [R181.X4+0xf120] ;  /* 0x00f12000b5397984 */ /* 0x000fee0000004800 */
[-C--:B------:R-:W-:Y:S08]  /*34d0*/  HMMA.16816.F32 R28, R48, R58.reuse, R28 ;  /* 0x0000003a301c723c */ /* 0x080ff0000000181c */
[----:B------:R-:W-:Y:S01]  /*34e0*/  HMMA.16816.F32 R32, R36, R58, R32 ;  /* 0x0000003a2420723c */ /* 0x000fe20000001820 */
[----:B------:R-:W2:Y:S05]  /*34f0*/  LDSM.16.M88.4 R36, [R220+0x5080] ;  /* 0x00508000dc24783b */ /* 0x000eaa0000000200 */
[----:B------:R3:W4:Y:S02]  /*3500*/  LDS R59, [R181.X4+0xf0a0] ;  /* 0x00f0a000b53b7984 */ /* 0x0007240000004800 */
[-C--:B-1----:R-:W-:Y:S03]  /*3510*/  HMMA.16816.F32 R4, R156, R160.reuse, R4 ;  /* 0x000000a09c04723c */ /* 0x082fe60000001804 */
[----:B------:R3:W1:Y:S01]  /*3520*/  LDS R58, [R181.X4+0xf100] ;  /* 0x00f10000b53a7984 */ /* 0x0006620000004800 */
[----:B------:R-:W-:Y:S04]  /*3530*/  DEPBAR.LE SB0, 0x0 ;  /* 0x000080000000791a */ /* 0x000fe80000000000 */
[C---:B-----5:R-:W-:Y:S01]  /*3540*/  HMMA.16816.F32 R8, R40.reuse, R160, R8 ;  /* 0x000000a02808723c */ /* 0x060fe20000001808 */
[----:B------:R-:W-:Y:S07]  /*3550*/  BAR.SYNC.DEFER_BLOCKING 0x0 ;  /* 0x0000000000007b1d */ /* 0x000fee0000010000 */
[-C--:B------:R-:W-:Y:S08]  /*3560*/  HMMA.16816.F32 R12, R40, R162.reuse, R12 ;  /* 0x000000a2280c723c */ /* 0x080ff0000000180c */
[C---:B------:R-:W-:Y:S08]  /*3570*/  HMMA.16816.F32 R16, R156.reuse, R162, R16 ;  /* 0x000000a29c10723c */ /* 0x040ff00000001810 */
[-C--:B--2---:R-:W-:Y:S01]  /*3580*/  HMMA.16816.F32 R20, R156, R36.reuse, R20 ;  /* 0x000000249c14723c */ /* 0x084fe20000001814 */
[----:B------:R3:W2:Y:S05]  /*3590*/  LDSM.16.M88.4 R164, [R229+0xc080] ;  /* 0x00c08000e5a4783b */ /* 0x0006aa0000000200 */
[----:B------:R3:W1:Y:S02]  /*35a0*/  LDSM.16.M88.4 R52, [R229+0xc880] ;  /* 0x00c88000e534783b */ /* 0x0006640000000200 */
[C---:B------:R-:W-:Y:S03]  /*35b0*/  HMMA.16816.F32 R24, R40.reuse, R36, R24 ;  /* 0x000000242818723c */ /* 0x040fe60000001818 */
[----:B------:R3:W1:Y:S05]  /*35c0*/  LDSM.16.M88.4 R160, [R228] ;  /* 0x00000000e4a0783b */ /* 0x00066a0000000200 */
[-C--:B------:R-:W-:Y:S01]  /*35d0*/  HMMA.16816.F32 R28, R40, R38.reuse, R28 ;  /* 0x00000026281c723c */ /* 0x080fe2000000181c */
[----:B------:R3:W1:Y:S07]  /*35e0*/  LDSM.16.M88.4 R180, [R228+0x800] ;  /* 0x00080000e4b4783b */ /* 0x00066e0000000200 */
[----:B------:R-:W-:Y:S01]  /*35f0*/  HMMA.16816.F32 R32, R156, R38, R32 ;  /* 0x000000269c20723c */ /* 0x000fe20000001820 */
[----:B------:R-:W-:-:S07]  /*3600*/  @P0 BRA `(.L_x_548) ;  /* 0x0000029000000947 */ /* 0x000fce0003800000 */
[C---:B----4-:R-:W-:Y:S01]  /*3610*/  LOP3.LUT P6, RZ, R248.reuse, 0x1, RZ, 0xc0, !PT ;  /* 0x00000001f8ff7812 */ /* 0x050fe200078cc0ff */
[----:B------:R-:W4:Y:S01]  /*3620*/  LDL.64 R46, [R1+0x8] ;  /* 0x00000800012e7983 */ /* 0x000f220000100a00 */
[----:B------:R-:W-:Y:S01]  /*3630*/  LOP3.LUT P5, RZ, R248, 0x2, RZ, 0xc0, !PT ;  /* 0x00000002f8ff7812 */ /* 0x000fe200078ac0ff */
[----:B------:R-:W-:Y:S01]  /*3640*/  USHF.R.S32.HI UR13, URZ, 0x1f, UR16 ;  /* 0x0000001f3f0d7899 */ /* 0x000fe20008011410 */
[----:B------:R-:W-:Y:S01]  /*3650*/  IADD3 R37, R238, 0x6080, RZ ;  /* 0x00006080ee257810 */ /* 0x000fe20007ffe0ff */
[----:B------:R-:W-:Y:S01]  /*3660*/  ULDC.64 UR14, c[0x0][0x178] ;  /* 0x00005e00000e7ab9 */ /* 0x000fe20000000a00 */
[----:B------:R-:W-:Y:S01]  /*3670*/  IMAD.U32 R44, RZ, RZ, UR17 ;  /* 0x00000011ff2c7e24 */ /* 0x000fe2000f8e00ff */
[----:B------:R-:W-:Y:S01]  /*3680*/  UIMAD UR13, UR13, UR14, URZ ;  /* 0x0000000e0d0d72a4 */ /* 0x000fe2000f8e023f */
[----:B------:R-:W-:Y:S01]  /*3690*/  IMAD.SHL.U32 R38, R236, 0x4, RZ ;  /* 0x00000004ec267824 */ /* 0x000fe200078e00ff */
[----:B------:R-:W-:Y:S02]  /*36a0*/  UIMAD.WIDE.U32 UR20, UR16, UR14, URZ ;  /* 0x0000000e101472a5 */ /* 0x000fe4000f8e003f */
[----:B------:R-:W-:Y:S01]  /*36b0*/  @!P3 LEA R44, R44, 0x40, 0x6 ;  /* 0x000000402c2cb811 */ /* 0x000fe200078e30ff */
[----:B------:R-:W-:Y:S02]  /*36c0*/  UIMAD UR13, UR16, UR15, UR13 ;  /* 0x0000000f100d72a4 */ /* 0x000fe4000f8e020d */
[----:B------:R-:W-:Y:S01]  /*36d0*/  UIMAD UR16, UR16, -0x40, UR9 ;  /* 0xffffffc0101078a4 */ /* 0x000fe2000f8e0209 */
[----:B------:R-:W-:Y:S01]  /*36e0*/  IMAD.U32 R3, RZ, RZ, UR20 ;  /* 0x00000014ff037e24 */ /* 0x000fe2000f8e00ff */
[----:B------:R-:W-:Y:S01]  /*36f0*/  UIADD3 UR13, UR21, UR13, URZ ;  /* 0x0000000d150d7290 */ /* 0x000fe2000fffe03f */
[----:B------:R-:W-:Y:S03]  /*3700*/  IMAD.U32 R39, RZ, RZ, UR20 ;  /* 0x00000014ff277e24 */ /* 0x000fe6000f8e00ff */
[----:B------:R-:W-:Y:S01]  /*3710*/  LEA R40, P1, R3, R250, 0x6 ;  /* 0x000000fa03287211 */ /* 0x000fe200078230ff */
[----:B------:R-:W-:Y:S01]  /*3720*/  IMAD.U32 R3, RZ, RZ, UR5 ;  /* 0x00000005ff037e24 */ /* 0x000fe2000f8e00ff */
[C---:B------:R-:W-:Y:S01]  /*3730*/  ISETP.GE.OR P6, PT, R241.reuse, UR16, !P6 ;  /* 0x00000010f1007c0c */ /* 0x040fe2000f7c6670 */
[----:B------:R-:W-:Y:S01]  /*3740*/  IMAD.U32 R36, RZ, RZ, UR13 ;  /* 0x0000000dff247e24 */ /* 0x000fe2000f8e00ff */
[----:B------:R-:W-:Y:S01]  /*3750*/  ISETP.GE.OR P5, PT, R241, UR16, !P5 ;  /* 0x00000010f1007c0c */ /* 0x000fe2000efa6670 */
[----:B------:R-:W-:Y:S01]  /*3760*/  @!P3 IMAD R3, R3, 0x40, R38 ;  /* 0x000000400303b824 */ /* 0x000fe200078e0226 */
[----:B------:R-:W-:Y:S02]  /*3770*/  ISETP.LT.AND P4, PT, R241, UR16, PT ;  /* 0x00000010f1007c0c */ /* 0x000fe4000bf81270 */
[----:B------:R-:W-:Y:S01]  /*3780*/  LEA.HI.X R39, R39, R233, R36, 0x6, P1 ;  /* 0x000000e927277211 */ /* 0x000fe200008f3424 */
[----:B------:R-:W-:Y:S01]  /*3790*/  IMAD.U32 R36, RZ, RZ, UR5 ;  /* 0x00000005ff247e24 */ /* 0x000fe2000f8e00ff */
[----:B------:R-:W-:Y:S03]  /*37a0*/  ISETP.GE.OR P4, PT, R240, c[0x0][0x16c], !P4 ;  /* 0x00005b00f0007a0c */ /* 0x000fe60006786670 */
[----:B------:R-:W-:Y:S01]  /*37b0*/  IMAD R37, R36, 0x3000, R37 ;  /* 0x0000300024257824 */ /* 0x000fe200078e0225 */
[----:B----4-:R-:W-:Y:S02]  /*37c0*/  @!P3 IADD3 R42, P1, R44, R46, RZ ;  /* 0x0000002e2c2ab210 */ /* 0x010fe40007f3e0ff */
[----:B------:R-:W-:Y:S02]  /*37d0*/  LEA R46, P2, R40, c[0x0][0x160], 0x1 ;  /* 0x00005800282e7a11 */ /* 0x000fe400078408ff */
[----:B------:R-:W-:Y:S02]  /*37e0*/  @!P3 LEA.HI.X.SX32 R41, R44, R235, 0x1, P1 ;  /* 0x000000eb2c29b211 */ /* 0x000fe400008f0eff */
[----:B------:R-:W-:Y:S01]  /*37f0*/  LEA.HI.X R47, R40, c[0x0][0x164], R39, 0x1, P2 ;  /* 0x00005900282f7a11 */ /* 0x000fe200010f0c27 */
[----:B------:R-:W-:Y:S01]  /*3800*/  @!P3 IMAD.SHL.U32 R39, R3, 0x4, RZ ;  /* 0x000000040327b824 */ /* 0x000fe200078e00ff */
[C---:B------:R-:W-:Y:S03]  /*3810*/  @!P3 LEA R44, P1, R42.reuse, c[0x0][0x258], 0x2 ;  /* 0x000096002a2cba11 */ /* 0x040fe600078210ff */
[----:B------:R-:W-:Y:S01]  /*3820*/  @!PT LDS RZ, [RZ] ;  /* 0x00000000fffff984 */ /* 0x000fe20000000800 */
[----:B------:R-:W-:Y:S01]  /*3830*/  @!PT LDS RZ, [RZ] ;  /* 0x00000000fffff984 */ /* 0x000fe20000000800 */
[----:B------:R-:W-:Y:S01]  /*3840*/  @!PT LDS RZ, [RZ] ;  /* 0x00000000fffff984 */ /* 0x000fe20000000800 */
[----:B------:R4:W-:Y:S01]  /*3850*/  LDGSTS.E.BYPASS.LTC128B.128 [R37], [R46.64], !P6 ;  /* 0x000000002e257fae */ /* 0x0009e2000f101d52 */
[----:B------:R-:W-:Y:S04]  /*3860*/  @!P3 LEA.HI.X R45, R42, c[0x0][0x25c], R41, 0x2, P1 ;  /* 0x000097002a2dba11 */ /* 0x000fe800008f1429 */
[----:B------:R4:W-:Y:S05]  /*3870*/  LDGSTS.E.BYPASS.LTC128B.128 [R37+0x1000], [R46.64+0x40], !P5 ;  /* 0x010000402e257fae */ /* 0x0009ea000e901d52 */
[----:B------:R4:W-:Y:S05]  /*3880*/  LDGSTS.E.BYPASS.LTC128B.128 [R37+0x2000], [R46.64+0x80], !P4 ;  /* 0x020000802e257fae */ /* 0x0009ea000e101d52 */
[----:B------:R4:W-:Y:S02]  /*3890*/  @!P3 LDGSTS.E.BYPASS.LTC128B.128 [R39+0xf080], [R44.64] ;  /* 0x0f0800002c27bfae */ /* 0x0009e4000b901d52 */
.L_x_548:
[----:B----4-:R-:W4:Y:S01]  /*38a0*/  LDL R3, [R1+0x18] ;  /* 0x0000180001037983 */ /* 0x010f220000100800 */
[----:B------:R-:W-:Y:S01]  /*38b0*/  ULEA UR14, UR17, 0x1, 0x6 ;  /* 0x00000001110e7891 */ /* 0x000fe2000f8e303f */
[----:B------:R-:W-:Y:S01]  /*38c0*/  IMAD.U32 R40, RZ, RZ, UR9 ;  /* 0x00000009ff287e24 */ /* 0x000fe2000f8e00ff */
[----:B------:R-:W-:Y:S01]  /*38d0*/  USHF.L.U32 UR13, UR12, 0x7, URZ ;  /* 0x000000070c0d7899 */ /* 0x000fe2000800063f */
[----:B---3--:R-:W3:Y:S01]  /*38e0*/  LDL R36, [R1+0x1c] ;  /* 0x00001c0001247983 */ /* 0x008ee20000100800 */
[----:B------:R-:W-:Y:S02]  /*38f0*/  UIADD3 UR17, UR17, 0x1, URZ ;  /* 0x0000000111117890 */ /* 0x000fe4000fffe03f */
[----:B------:R-:W-:Y:S01]  /*3900*/  UIADD3 UR13, UR8, UR14, -UR13 ;  /* 0x0000000e080d7290 */ /* 0x000fe2000fffe80d */
[----:B------:R2:W-:Y:S04]  /*3910*/  STL [R1+0x20], R0 ;  /* 0x0000200001007387 */ /* 0x0005e80000100800 */
[----:B------:R-:W0:Y:S01]  /*3920*/  LDGDEPBAR ;  /* 0x00000000000079af */ /* 0x000e220000000000 */
[----:B------:R-:W-:Y:S05]  /*3930*/  IADD3 R40, R249, UR13, -R40 ;  /* 0x0000000df9287c10 */ /* 0x000fea000fffe828 */
[----:B----4-:R-:W-:Y:S05]  /*3940*/  IMAD.IADD R41, R40, 0x1, -R3 ;  /* 0x0000000128297824 */ /* 0x010fea00078e0a03 */
[----:B------:R-:W-:Y:S02]  /*3950*/  IADD3 R40, R41, 0x8, RZ ;  /* 0x0000000829287810 */ /* 0x000fe40007ffe0ff */
[C---:B---3--:R-:W-:Y:S02]  /*3960*/  IMNMX R42, R36.reuse, R41, PT ;  /* 0x00000029242a7217 */ /* 0x048fe40003800200 */
[----:B------:R-:W-:Y:S02]  /*3970*/  IMNMX R40, R36, R40, PT ;  /* 0x0000002824287217 */ /* 0x000fe40003800200 */
[----:B------:R-:W-:Y:S02]  /*3980*/  ISETP.GT.AND P5, PT, R42, RZ, PT ;  /* 0x000000ff2a00720c */ /* 0x000fe40003fa4270 */
[----:B------:R-:W-:Y:S02]  /*3990*/  ISETP.GT.AND P1, PT, R40, 0x1, PT ;  /* 0x000000012800780c */ /* 0x000fe40003f24270 */
[----:B------:R-:W-:Y:S02]  /*39a0*/  FSEL R49, R4, -INF , P5 ;  /* 0xff80000004317808 */ /* 0x000fe40002800000 */
[----:B------:R-:W-:Y:S02]  /*39b0*/  FSEL R44, R7, -INF , P1 ;  /* 0xff800000072c7808 */ /* 0x000fe40000800000 */
[----:B------:R-:W-:Y:S02]  /*39c0*/  ISETP.GT.AND P1, PT, R42, 0x20, PT ;  /* 0x000000202a00780c */ /* 0x000fe40003f24270 */
[----:B------:R-:W-:Y:S01]  /*39d0*/  ISETP.GT.AND P5, PT, R40, 0x20, PT ;  /* 0x000000202800780c */ /* 0x000fe20003fa4270 */
[--C-:B------:R-:W-:Y:S01]  /*39e0*/  FFMA.FTZ R236, R44, c[0x0][0x29c], -R59.reuse ;  /* 0x0000a7002cec7a23 */ /* 0x100fe2000001083b */
[----:B------:R-:W-:Y:S01]  /*39f0*/  FSEL R157, R16, -INF , P1 ;  /* 0xff800000109d7808 */ /* 0x000fe20000800000 */
[--C-:B------:R-:W-:Y:S01]  /*3a00*/  FFMA.FTZ R16, R49, c[0x0][0x29c], -R2.reuse ;  /* 0x0000a70031107a23 */ /* 0x100fe20000010802 */
[----:B------:R-:W-:Y:S02]  /*3a10*/  ISETP.GT.AND P1, PT, R40, 0x21, PT ;  /* 0x000000212800780c */ /* 0x000fe40003f24270 */
[----:B------:R-:W-:Y:S02]  /*3a20*/  ISETP.GT.AND P4, PT, R42, 0x1, PT ;  /* 0x000000012a00780c */ /* 0x000fe40003f84270 */
[----:B------:R-:W-:Y:S02]  /*3a30*/  ISETP.GT.AND P2, PT, R40, RZ, PT ;  /* 0x000000ff2800720c */ /* 0x000fe40003f44270 */
[----:B------:R-:W-:Y:S02]  /*3a40*/  ISETP.GT.AND P6, PT, R42, 0x21, PT ;  /* 0x000000212a00780c */ /* 0x000fe40003fc4270 */
[----:B------:R-:W-:Y:S02]  /*3a50*/  FSEL R18, R18, -INF , P5 ;  /* 0xff80000012127808 */ /* 0x000fe40002800000 */
[----:B------:R-:W-:Y:S02]  /*3a60*/  FSEL R159, R19, -INF , P1 ;  /* 0xff800000139f7808 */ /* 0x000fe40000800000 */
[----:B------:R-:W-:Y:S01]  /*3a70*/  FSEL R3, R5, -INF , P4 ;  /* 0xff80000005037808 */ /* 0x000fe20002000000 */
[--C-:B--2---:R-:W-:Y:S01]  /*3a80*/  FFMA.FTZ R0, R18, c[0x0][0x29c], -R59.reuse ;  /* 0x0000a70012007a23 */ /* 0x104fe2000001083b */
[----:B------:R-:W-:Y:S02]  /*3a90*/  FSEL R46, R6, -INF , P2 ;  /* 0xff800000062e7808 */ /* 0x000fe40001000000 */
[----:B------:R-:W-:Y:S02]  /*3aa0*/  ISETP.GT.AND P4, PT, R42, 0x40, PT ;  /* 0x000000402a00780c */ /* 0x000fe40003f84270 */
[----:B------:R-:W-:Y:S01]  /*3ab0*/  FSEL R51, R17, -INF , P6 ;  /* 0xff80000011337808 */ /* 0x000fe20003000000 */
[--C-:B------:R-:W-:Y:S01]  /*3ac0*/  FFMA.FTZ R4, R46, c[0x0][0x29c], -R59.reuse ;  /* 0x0000a7002e047a23 */ /* 0x100fe2000001083b */
[----:B------:R-:W-:Y:S02]  /*3ad0*/  ISETP.GT.AND P6, PT, R42, 0x60, PT ;  /* 0x000000602a00780c */ /* 0x000fe40003fc4270 */
[----:B------:R-:W-:Y:S01]  /*3ae0*/  ISETP.GT.AND P1, PT, R40, 0x40, PT ;  /* 0x000000402800780c */ /* 0x000fe20003f24270 */
[--C-:B------:R-:W-:Y:S01]  /*3af0*/  FFMA.FTZ R7, R51, c[0x0][0x29c], -R2.reuse ;  /* 0x0000a70033077a23 */ /* 0x100fe20000010802 */
[C---:B------:R-:W-:Y:S02]  /*3b00*/  ISETP.GT.AND P2, PT, R42.reuse, 0x41, PT ;  /* 0x000000412a00780c */ /* 0x040fe40003f44270 */
[----:B------:R-:W-:Y:S02]  /*3b10*/  ISETP.GT.AND P5, PT, R42, 0x61, PT ;  /* 0x000000612a00780c */ /* 0x000fe40003fa4270 */
[C---:B------:R-:W-:Y:S02]  /*3b20*/  IADD3 R42, R41.reuse, 0x28, RZ ;  /* 0x00000028292a7810 */ /* 0x040fe40007ffe0ff */
[----:B------:R-:W-:Y:S02]  /*3b30*/  FSEL R6, R20, -INF , P4 ;  /* 0xff80000014067808 */ /* 0x000fe40002000000 */
[----:B------:R-:W-:Y:S02]  /*3b40*/  FSEL R17, R22, -INF , P1 ;  /* 0xff80000016117808 */ /* 0x000fe40000800000 */
[----:B------:R-:W-:Y:S01]  /*3b50*/  IADD3 R43, R41, 0x20, RZ ;  /* 0x00000020292b7810 */ /* 0x000fe20007ffe0ff */
[--C-:B------:R-:W-:Y:S01]  /*3b60*/  FFMA.FTZ R6, R6, c[0x0][0x29c], -R2.reuse ;  /* 0x0000a70006067a23 */ /* 0x100fe20000010802 */
[C---:B------:R-:W-:Y:S01]  /*3b70*/  ISETP.GT.AND P4, PT, R40.reuse, 0x41, PT ;  /* 0x000000412800780c */ /* 0x040fe20003f84270 */
[----:B------:R-:W-:Y:S01]  /*3b80*/  FFMA.FTZ R20, R17, c[0x0][0x29c], -R59 ;  /* 0x0000a70011147a23 */ /* 0x000fe2000001083b */
[----:B------:R-:W-:Y:S02]  /*3b90*/  FSEL R5, R21, -INF , P2 ;  /* 0xff80000015057808 */ /* 0x000fe40001000000 */
[C---:B------:R-:W-:Y:S02]  /*3ba0*/  ISETP.GT.AND P2, PT, R40.reuse, 0x60, PT ;  /* 0x000000602800780c */ /* 0x040fe40003f44270 */
[----:B------:R-:W-:Y:S01]  /*3bb0*/  ISETP.GT.AND P1, PT, R40, 0x61, PT ;  /* 0x000000612800780c */ /* 0x000fe20003f24270 */
[--C-:B------:R-:W-:Y:S01]  /*3bc0*/  FFMA.FTZ R5, R5, c[0x0][0x29c], -R2.reuse ;  /* 0x0000a70005057a23 */ /* 0x100fe20000010802 */
[C---:B------:R-:W-:Y:S02]  /*3bd0*/  IMNMX R40, R36.reuse, R42, PT ;  /* 0x0000002a24287217 */ /* 0x040fe40003800200 */
[----:B------:R-:W-:Y:S02]  /*3be0*/  IMNMX R41, R36, R43, PT ;  /* 0x0000002b24297217 */ /* 0x000fe40003800200 */
[-C--:B------:R-:W-:Y:S03]  /*3bf0*/  HMMA.16816.F32 R36, R164, R168.reuse, RZ ;  /* 0x000000a8a424723c */ /* 0x080fe600000018ff */
[----:B------:R-:W-:Y:S02]  /*3c00*/  FSEL R19, R34, -INF , P2 ;  /* 0xff80000022137808 */ /* 0x000fe40001000000 */
[----:B------:R-:W-:Y:S02]  /*3c10*/  FSEL R34, R35, -INF , P1 ;  /* 0xff80000023227808 */ /* 0x000fe40000800000 */
[C---:B------:R-:W-:Y:S02]  /*3c20*/  ISETP.GT.AND P2, PT, R40.reuse, RZ, PT ;  /* 0x000000ff2800720c */ /* 0x040fe40003f44270 */
[----:B------:R-:W-:Y:S03]  /*3c30*/  ISETP.GT.AND P1, PT, R40, 0x1, PT ;  /* 0x000000012800780c */ /* 0x000fe60003f24270 */
[----:B------:R-:W-:Y:S01]  /*3c40*/  FSEL R50, R10, -INF , P2 ;  /* 0xff8000000a327808 */ /* 0x000fe20001000000 */
[----:B------:R-:W-:Y:S01]  /*3c50*/  FFMA.FTZ R10, R157, c[0x0][0x29c], -R2 ;  /* 0x0000a7009d0a7a23 */ /* 0x000fe20000010802 */
[----:B------:R-:W-:Y:S02]  /*3c60*/  FSEL R22, R23, -INF , P4 ;  /* 0xff80000017167808 */ /* 0x000fe40002000000 */
[----:B------:R-:W-:Y:S01]  /*3c70*/  FSEL R33, R33, -INF , P5 ;  /* 0xff80000021217808 */ /* 0x000fe20002800000 */
[--C-:B------:R-:W-:Y:S01]  /*3c80*/  FFMA.FTZ R18, R50, c[0x0][0x29c], -R57.reuse ;  /* 0x0000a70032127a23 */ /* 0x100fe20000010839 */
[C---:B------:R-:W-:Y:S02]  /*3c90*/  ISETP.GT.AND P5, PT, R41.reuse, RZ, PT ;  /* 0x000000ff2900720c */ /* 0x040fe40003fa4270 */
[----:B------:R-:W-:Y:S02]  /*3ca0*/  ISETP.GT.AND P4, PT, R41, 0x1, PT ;  /* 0x000000012900780c */ /* 0x000fe40003f84270 */
[----:B------:R-:W-:Y:S01]  /*3cb0*/  FSEL R48, R11, -INF , P1 ;  /* 0xff8000000b307808 */ /* 0x000fe20000800000 */
[----:B------:R-:W-:Y:S01]  /*3cc0*/  MUFU.EX2 R18, R18 ;  /* 0x0000001200127308 */ /* 0x000fe20000000800 */
[----:B------:R-:W-:Y:S02]  /*3cd0*/  ISETP.GT.AND P2, PT, R41, 0x20, PT ;  /* 0x000000202900780c */ /* 0x000fe40003f44270 */
[----:B------:R-:W-:Y:S01]  /*3ce0*/  ISETP.GT.AND P1, PT, R40, 0x21, PT ;  /* 0x000000212800780c */ /* 0x000fe20003f24270 */
[----:B------:R-:W-:Y:S01]  /*3cf0*/  FFMA.FTZ R17, R48, c[0x0][0x29c], -R57 ;  /* 0x0000a70030117a23 */ /* 0x000fe20000010839 */
[----:B------:R-:W-:Y:S01]  /*3d00*/  FSEL R21, R32, -INF , P6 ;  /* 0xff80000020157808 */ /* 0x000fe20003000000 */
[--C-:B------:R-:W-:Y:S01]  /*3d10*/  FFMA.FTZ R32, R159, c[0x0][0x29c], -R59.reuse ;  /* 0x0000a7009f207a23 */ /* 0x100fe2000001083b */
[----:B------:R-:W-:Y:S01]  /*3d20*/  FSEL R47, R8, -INF , P5 ;  /* 0xff800000082f7808 */ /* 0x000fe20002800000 */
[----:B------:R-:W-:Y:S01]  /*3d30*/  IMAD.MOV.U32 R159, RZ, RZ, R16 ;  /* 0x000000ffff9f7224 */ /* 0x000fe200078e0010 */
[----:B------:R-:W-:Y:S01]  /*3d40*/  FSEL R45, R9, -INF , P4 ;  /* 0xff800000092d7808 */ /* 0x000fe20002000000 */
[--C-:B------:R-:W-:Y:S01]  /*3d50*/  FFMA.FTZ R16, R22, c[0x0][0x29c], -R59.reuse ;  /* 0x0000a70016107a23 */ /* 0x100fe2000001083b */
[----:B------:R-:W-:Y:S01]  /*3d60*/  ISETP.GT.AND P5, PT, R40, 0x20, PT ;  /* 0x000000202800780c */ /* 0x000fe20003fa4270 */
[--C-:B------:R-:W-:Y:S01]  /*3d70*/  FFMA.FTZ R8, R34, c[0x0][0x29c], -R59.reuse ;  /* 0x0000a70022087a23 */ /* 0x100fe2000001083b */
[----:B------:R-:W-:Y:S01]  /*3d80*/  FSEL R9, R12, -INF , P2 ;  /* 0xff8000000c097808 */ /* 0x000fe20001000000 */
[----:B------:R-:W-:Y:S01]  /*3d90*/  FFMA.FTZ R12, R19, c[0x0][0x29c], -R59 ;  /* 0x0000a700130c7a23 */ /* 0x000fe2000001083b */
[----:B------:R-:W-:Y:S01]  /*3da0*/  FSEL R56, R15, -INF , P1 ;  /* 0xff8000000f387808 */ /* 0x000fe20000800000 */
[--C-:B-1----:R-:W-:Y:S01]  /*3db0*/  FFMA.FTZ R35, R45, c[0x0][0x29c], -R58.reuse ;  /* 0x0000a7002d237a23 */ /* 0x102fe2000001083a */
[----:B------:R-:W-:Y:S01]  /*3dc0*/  ISETP.GT.AND P1, PT, R40, 0x40, PT ;  /* 0x000000402800780c */ /* 0x000fe20003f24270 */
[----:B------:R-:W-:Y:S01]  /*3dd0*/  FFMA.FTZ R34, R9, c[0x0][0x29c], -R58 ;  /* 0x0000a70009227a23 */ /* 0x000fe2000001083a */
[C---:B------:R-:W-:Y:S01]  /*3de0*/  ISETP.GT.AND P6, PT, R41.reuse, 0x21, PT ;  /* 0x000000212900780c */ /* 0x040fe20003fc4270 */
[----:B------:R-:W-:Y:S01]  /*3df0*/  MUFU.EX2 R8, R8 ;  /* 0x0000000800087308 */ /* 0x000fe20000000800 */
[C---:B------:R-:W-:Y:S02]  /*3e00*/  ISETP.GT.AND P4, PT, R41.reuse, 0x40, PT ;  /* 0x000000402900780c */ /* 0x040fe40003f84270 */
[----:B------:R-:W-:Y:S02]  /*3e10*/  ISETP.GT.AND P2, PT, R41, 0x41, PT ;  /* 0x000000412900780c */ /* 0x000fe40003f44270 */
[----:B------:R-:W-:Y:S01]  /*3e20*/  FSEL R156, R14, -INF , P5 ;  /* 0xff8000000e9c7808 */ /* 0x000fe20002800000 */
[--C-:B------:R-:W-:Y:S01]  /*3e30*/  FFMA.FTZ R14, R3, c[0x0][0x29c], -R2.reuse ;  /* 0x0000a700030e7a23 */ /* 0x100fe20000010802 */
[----:B------:R-:W-:Y:S01]  /*3e40*/  FSEL R158, R26, -INF , P1 ;  /* 0xff8000001a9e7808 */ /* 0x000fe20000800000 */
[--C-:B------:R-:W-:Y:S01]  /*3e50*/  FFMA.FTZ R3, R21, c[0x0][0x29c], -R2.reuse ;  /* 0x0000a70015037a23 */ /* 0x100fe20000010802 */
[----:B------:R-:W-:Y:S01]  /*3e60*/  FSEL R13, R13, -INF , P6 ;  /* 0xff8000000d0d7808 */ /* 0x000fe20003000000 */
[----:B------:R-:W-:Y:S01]  /*3e70*/  FFMA.FTZ R2, R33, c[0x0][0x29c], -R2 ;  /* 0x0000a70021027a23 */ /* 0x000fe20000010802 */
[----:B------:R-:W-:Y:S01]  /*3e80*/  FSEL R11, R25, -INF , P2 ;  /* 0xff800000190b7808 */ /* 0x000fe20001000000 */
[----:B------:R-:W-:Y:S01]  /*3e90*/  MUFU.EX2 R17, R17 ;  /* 0x0000001100117308 */ /* 0x000fe20000000800 */
[----:B------:R-:W-:Y:S01]  /*3ea0*/  ISETP.GT.AND P2, PT, R40, 0x60, PT ;  /* 0x000000602800780c */ /* 0x000fe20003f44270 */
[--C-:B------:R-:W-:Y:S01]  /*3eb0*/  FFMA.FTZ R33, R13, c[0x0][0x29c], -R58.reuse ;  /* 0x0000a7000d217a23 */ /* 0x100fe2000001083a */
[----:B------:R-:W-:Y:S01]  /*3ec0*/  ISETP.GT.AND P6, PT, R41, 0x60, PT ;  /* 0x000000602900780c */ /* 0x000fe20003fc4270 */
[----:B------:R-:W-:Y:S01]  /*3ed0*/  FFMA.FTZ R22, R11, c[0x0][0x29c], -R58 ;  /* 0x0000a7000b167a23 */ /* 0x000fe2000001083a */
[----:B------:R-:W-:Y:S01]  /*3ee0*/  ISETP.GT.AND P5, PT, R41, 0x61, PT ;  /* 0x000000612900780c */ /* 0x000fe20003fa4270 */
[--C-:B------:R-:W-:Y:S01]  /*3ef0*/  FFMA.FTZ R13, R158, c[0x0][0x29c], -R57.reuse ;  /* 0x0000a7009e0d7a23 */ /* 0x100fe20000010839 */
[----:B------:R-:W-:Y:S01]  /*3f00*/  FSEL R23, R24, -INF , P4 ;  /* 0xff80000018177808 */ /* 0x000fe20002000000 */
[----:B------:R-:W-:Y:S01]  /*3f10*/  IMAD.MOV.U32 R158, RZ, RZ, R10 ;  /* 0x000000ffff9e7224 */ /* 0x000fe200078e000a */
[C---:B------:R-:W-:Y:S01]  /*3f20*/  ISETP.GT.AND P4, PT, R40.reuse, 0x41, PT ;  /* 0x000000412800780c */ /* 0x040fe20003f84270 */
[----:B------:R-:W-:Y:S01]  /*3f30*/  MUFU.EX2 R3, R3 ;  /* 0x0000000300037308 */ /* 0x000fe20000000800 */
[----:B------:R-:W-:Y:S01]  /*3f40*/  ISETP.GT.AND P1, PT, R40, 0x61, PT ;  /* 0x000000612800780c */ /* 0x000fe20003f24270 */
[--C-:B------:R-:W-:Y:S01]  /*3f50*/  FFMA.FTZ R23, R23, c[0x0][0x29c], -R58.reuse ;  /* 0x0000a70017177a23 */ /* 0x100fe2000001083a */
[C---:B------:R-:W-:Y:S02]  /*3f60*/  HMMA.16816.F32 R40, R52.reuse, R168, RZ ;  /* 0x000000a83428723c */ /* 0x040fe400000018ff */
[----:B------:R-:W-:Y:S02]  /*3f70*/  FSEL R49, R27, -INF , P4 ;  /* 0xff8000001b317808 */ /* 0x000fe40002000000 */
[----:B------:R-:W-:Y:S02]  /*3f80*/  FSEL R157, R30, -INF , P2 ;  /* 0xff8000001e9d7808 */ /* 0x000fe40001000000 */
[----:B------:R-:W-:Y:S01]  /*3f90*/  MOV R59, R4 ;  /* 0x00000004003b7202 */ /* 0x000fe20000000f00 */
[--C-:B------:R-:W-:Y:S01]  /*3fa0*/  FFMA.FTZ R11, R49, c[0x0][0x29c], -R57.reuse ;  /* 0x0000a700310b7a23 */ /* 0x100fe20000010839 */
[-C--:B------:R-:W-:Y:S01]  /*3fb0*/  HMMA.16816.F32 R24, R52, R170.reuse, RZ ;  /* 0x000000aa3418723c */ /* 0x080fe200000018ff */
[----:B------:R-:W-:Y:S01]  /*3fc0*/  FSEL R21, R28, -INF , P6 ;  /* 0xff8000001c157808 */ /* 0x000fe20003000000 */
[----:B------:R-:W-:Y:S02]  /*3fd0*/  MUFU.EX2 R2, R2 ;  /* 0x0000000200027308 */ /* 0x000fe40000000800 */
[----:B------:R-:W-:Y:S01]  /*3fe0*/  FSEL R15, R29, -INF , P5 ;  /* 0xff8000001d0f7808 */ /* 0x000fe20002800000 */
[--C-:B------:R-:W-:Y:S01]  /*3ff0*/  FFMA.FTZ R4, R47, c[0x0][0x29c], -R58.reuse ;  /* 0x0000a7002f047a23 */ /* 0x100fe2000001083a */
[----:B------:R-:W-:Y:S01]  /*4000*/  FSEL R51, R31, -INF , P1 ;  /* 0xff8000001f337808 */ /* 0x000fe20000800000 */
[--C-:B------:R-:W-:Y:S01]  /*4010*/  FFMA.FTZ R10, R157, c[0x0][0x29c], -R57.reuse ;  /* 0x0000a7009d0a7a23 */ /* 0x100fe20000010839 */
[C---:B------:R-:W-:Y:S04]  /*4020*/  HMMA.16816.F32 R28, R164.reuse, R170, RZ ;  /* 0x000000aaa41c723c */ /* 0x040fe800000018ff */
[----:B------:R-:W-:Y:S01]  /*4030*/  MOV R157, R59 ;  /* 0x0000003b009d7202 */ /* 0x000fe20000000f00 */
[--C-:B------:R-:W-:Y:S01]  /*4040*/  FFMA.FTZ R9, R51, c[0x0][0x29c], -R57.reuse ;  /* 0x0000a70033097a23 */ /* 0x100fe20000010839 */
[----:B------:R-:W-:Y:S01]  /*4050*/  MUFU.EX2 R22, R22 ;  /* 0x0000001600167308 */ /* 0x000fe20000000800 */
[--C-:B------:R-:W-:Y:S01]  /*4060*/  FFMA.FTZ R21, R21, c[0x0][0x29c], -R58.reuse ;  /* 0x0000a70015157a23 */ /* 0x100fe2000001083a */
[-C--:B------:R-:W-:Y:S01]  /*4070*/  HMMA.16816.F32 R44, R164, R172.reuse, RZ ;  /* 0x000000aca42c723c */ /* 0x080fe200000018ff */
[----:B------:R-:W-:Y:S03]  /*4080*/  FFMA.FTZ R19, R15, c[0x0][0x29c], -R58 ;  /* 0x0000a7000f137a23 */ /* 0x000fe6000001083a */
[--C-:B------:R-:W-:Y:S02]  /*4090*/  FFMA.FTZ R15, R156, c[0x0][0x29c], -R57.reuse ;  /* 0x0000a7009c0f7a23 */ /* 0x100fe40000010839 */
[----:B------:R-:W-:Y:S02]  /*40a0*/  IMAD.MOV.U32 R156, RZ, RZ, R14 ;  /* 0x000000ffff9c7224 */ /* 0x000fe400078e000e */
[C---:B------:R-:W-:Y:S01]  /*40b0*/  HMMA.16816.F32 R48, R52.reuse, R172, RZ ;  /* 0x000000ac3430723c */ /* 0x040fe200000018ff */
[----:B------:R-:W-:Y:S03]  /*40c0*/  MUFU.EX2 R19, R19 ;  /* 0x0000001300137308 */ /* 0x000fe60000000800 */
[----:B------:R-:W-:Y:S04]  /*40d0*/  FFMA.FTZ R14, R56, c[0x0][0x29c], -R57 ;  /* 0x0000a700380e7a23 */ /* 0x000fe80000010839 */
[-C--:B------:R-:W-:Y:S03]  /*40e0*/  HMMA.16816.F32 R52, R52, R174.reuse, RZ ;  /* 0x000000ae3434723c */ /* 0x080fe600000018ff */
[----:B------:R-:W-:Y:S05]  /*40f0*/  MUFU.EX2 R21, R21 ;  /* 0x0000001500157308 */ /* 0x000fea0000000800 */
[----:B------:R-:W-:Y:S05]  /*4100*/  HMMA.16816.F32 R56, R164, R174, RZ ;  /* 0x000000aea438723c */ /* 0x000fea00000018ff */
[----:B------:R-:W-:Y:S02]  /*4110*/  MUFU.EX2 R4, R4 ;  /* 0x0000000400047308 */ /* 0x000fe40000000800 */
[----:B------:R-:W-:Y:S01]  /*4120*/  MOV R165, R157 ;  /* 0x0000009d00a57202 */ /* 0x000fe20000000f00 */
[-C--:B------:R-:W-:Y:S05]  /*4130*/  HMMA.16816.F32 R36, R160, R176.reuse, R36 ;  /* 0x000000b0a024723c */ /* 0x080fea0000001824 */
[----:B------:R-:W-:Y:S02]  /*4140*/  IMAD.MOV.U32 R164, RZ, RZ, R158 ;  /* 0x000000ffffa47224 */ /* 0x000fe400078e009e */
[----:B------:R-:W-:Y:S01]  /*4150*/  IMAD.MOV.U32 R167, RZ, RZ, R0 ;  /* 0x000000ffffa77224 */ /* 0x000fe200078e0000 */
[C---:B------:R-:W-:Y:S01]  /*4160*/  HMMA.16816.F32 R40, R180.reuse, R176, R40 ;  /* 0x000000b0b428723c */ /* 0x040fe20000001828 */
[----:B------:R1:W5:Y:S01]  /*4170*/  LDL.LU R0, [R1+0x20] ;  /* 0x0000200001007983 */ /* 0x0003620000300800 */
[----:B------:R-:W-:Y:S02]  /*4180*/  MUFU.EX2 R35, R35 ;  /* 0x0000002300237308 */ /* 0x000fe40000000800 */
[----:B------:R-:W-:Y:S02]  /*4190*/  IMAD.MOV.U32 R166, RZ, RZ, R236 ;  /* 0x000000ffffa67224 */ /* 0x000fe400078e00ec */
[----:B------:R-:W2:Y:S02]  /*41a0*/  S2R R236, SR_TID.X ;  /* 0x0000000000ec7919 */ /* 0x000ea40000002100 */
[-C--:B------:R-:W-:Y:S04]  /*41b0*/  HMMA.16816.F32 R24, R180, R178.reuse, R24 ;  /* 0x000000b2b418723c */ /* 0x080fe80000001818 */
[----:B------:R-:W-:Y:S04]  /*41c0*/  MUFU.EX2 R166, R166 ;  /* 0x000000a600a67308 */ /* 0x000fe80000000800 */
[C---:B------:R-:W-:Y:S08]  /*41d0*/  HMMA.16816.F32 R28, R160.reuse, R178, R28 ;  /* 0x000000b2a01c723c */ /* 0x040ff0000000181c */
[-C--:B------:R-:W-:Y:S08]  /*41e0*/  HMMA.16816.F32 R44, R160, R184.reuse, R44 ;  /* 0x000000b8a02c723c */ /* 0x080ff0000000182c */
[C---:B------:R-:W-:Y:S08]  /*41f0*/  HMMA.16816.F32 R48, R180.reuse, R184, R48 ;  /* 0x000000b8b430723c */ /* 0x040ff00000001830 */
[-C--:B------:R-:W-:Y:S07]  /*4200*/  HMMA.16816.F32 R52, R180, R186.reuse, R52 ;  /* 0x000000bab434723c */ /* 0x080fee0000001834 */
[----:B------:R-:W-:Y:S01]  /*4210*/  IMAD.MOV.U32 R183, RZ, RZ, R156 ;  /* 0x000000ffffb77224 */ /* 0x000fe200078e009c */
[----:B------:R-:W-:Y:S01]  /*4220*/  HMMA.16816.F32 R56, R160, R186, R56 ;  /* 0x000000baa038723c */ /* 0x000fe20000001838 */
[----:B------:R-:W-:Y:S02]  /*4230*/  LDSM.16.M88.4 R160, [R229+0xd880] ;  /* 0x00d88000e5a0783b */ /* 0x000fe40000000200 */
[----:B------:R-:W3:Y:S01]  /*4240*/  MUFU.EX2 R181, R183 ;  /* 0x000000b700b57308 */ /* 0x000ee20000000800 */
[----:B------:R-:W-:Y:S05]  /*4250*/  MOV R182, R159 ;  /* 0x0000009f00b67202 */ /* 0x000fea0000000f00 */
[----:B------:R-:W4:Y:S04]  /*4260*/  LDSM.16.M88.4 R156, [R229+0xd080] ;  /* 0x00d08000e59c783b */ /* 0x000f280000000200 */
[----:B------:R-:W1:Y:S10]  /*4270*/  MUFU.EX2 R180, R182 ;  /* 0x000000b600b47308 */ /* 0x000e740000000800 */
[----:B------:R-:W1:Y:S10]  /*4280*/  MUFU.EX2 R182, R164 ;  /* 0x000000a400b67308 */ /* 0x000e740000000800 */
[----:B------:R-:W-:Y:S10]  /*4290*/  MUFU.EX2 R183, R165 ;  /* 0x000000a500b77308 */ /* 0x000ff40000000800 */
[----:B------:R-:W-:Y:S01]  /*42a0*/  MUFU.EX2 R165, R167 ;  /* 0x000000a700a57308 */ /* 0x000fe20000000800 */
[-C--:B----4-:R-:W-:Y:S09]  /*42b0*/  HMMA.16816.F32 R36, R156, R188.reuse, R36 ;  /* 0x000000bc9c24723c */ /* 0x090ff20000001824 */
[----:B------:R-:W-:Y:S01]  /*42c0*/  MUFU.EX2 R167, R20 ;  /* 0x0000001400a77308 */ /* 0x000fe20000000800 */
        /* <DEDUP_REMOVED lines=8> */
[----:B------:R-:W4:Y:S07]  /*4350*/  LDSM.16.M88.4 R156, [R228+0x1000] ;  /* 0x00100000e49c783b */ /* 0x000f2e0000000200 */
[-C--:B----4-:R-:W-:Y:S08]  /*4360*/  HMMA.16816.F32 R36, R156, R196.reuse, R36 ;  /* 0x000000c49c24723c */ /* 0x090ff00000001824 */
        /* <DEDUP_REMOVED lines=26> */
[----:B------:R-:W4:Y:S01]  /*4510*/  LDS R160, [R249.X4+0xf280] ;  /* 0x00f28000f9a07984 */ /* 0x000f220000004800 */
[----:B------:R-:W1:Y:S06]  /*4520*/  MUFU.EX2 R161, R7 ;  /* 0x0000000700a17308 */ /* 0x000e6c0000000800 */
[----:B------:R-:W-:Y:S01]  /*4530*/  HMMA.16816.F32 R56, R156, R218, R56 ;  /* 0x000000da9c38723c */ /* 0x000fe20000001838 */
[----:B------:R-:W1:Y:S03]  /*4540*/  LDS R156, [R249.X4+0xf2a0] ;  /* 0x00f2a000f99c7984 */ /* 0x000e660000004800 */
[----:B------:R2:W-:Y:S10]  /*4550*/  MUFU.EX2 R159, R23 ;  /* 0x00000017009f7308 */ /* 0x0005f40000000800 */
[----:B------:R3:W-:Y:S10]  /*4560*/  MUFU.EX2 R157, R34 ;  /* 0x00000022009d7308 */ /* 0x0007f40000000800 */
[----:B------:R-:W1:Y:S01]  /*4570*/  MUFU.EX2 R162, R6 ;  /* 0x0000000600a27308 */ /* 0x000e620000000800 */
[--C-:B----4-:R-:W-:Y:S09]  /*4580*/  FADD.FTZ R37, R37, -R160.reuse ;  /* 0x800000a025257221 */ /* 0x110ff20000010000 */
[----:B------:R-:W4:Y:S01]  /*4590*/  MUFU.EX2 R163, R5 ;  /* 0x0000000500a37308 */ /* 0x000f220000000800 */
[--C-:B--2---:R-:W-:Y:S02]  /*45a0*/  FADD.FTZ R23, R36, -R160.reuse ;  /* 0x800000a024177221 */ /* 0x104fe40000010000 */
[--C-:B------:R-:W-:Y:S02]  /*45b0*/  FADD.FTZ R28, R28, -R160.reuse ;  /* 0x800000a01c1c7221 */ /* 0x100fe40000010000 */
[C---:B---3--:R-:W-:Y:S02]  /*45c0*/  FMUL.FTZ R34, R181.reuse, R37 ;  /* 0x00000025b5227220 */ /* 0x048fe40000410000 */
[----:B-1----:R-:W-:Y:S01]  /*45d0*/  FMUL.FTZ R23, R180, R23 ;  /* 0x00000017b4177220 */ /* 0x002fe20000410000 */
[----:B------:R-:W-:Y:S01]  /*45e0*/  F2FP.PACK_AB R180, R181, R180 ;  /* 0x000000b4b5b4723e */ /* 0x000fe200000000ff */
[--C-:B------:R-:W-:Y:S01]  /*45f0*/  FADD.FTZ R29, R29, -R160.reuse ;  /* 0x800000a01d1d7221 */ /* 0x100fe20000010000 */
[----:B------:R-:W1:Y:S01]  /*4600*/  LDS R181, [R249.X4+0xf300] ;  /* 0x00f30000f9b57984 */ /* 0x000e620000004800 */
[----:B------:R-:W2:Y:S01]  /*4610*/  MUFU.EX2 R6, R32 ;  /* 0x0000002000067308 */ /* 0x000ea20000000800 */
[--C-:B------:R-:W-:Y:S02]  /*4620*/  FADD.FTZ R56, R56, -R160.reuse ;  /* 0x800000a038387221 */ /* 0x100fe40000010000 */
[----:B------:R-:W-:Y:S02]  /*4630*/  FADD.FTZ R57, R57, -R160 ;  /* 0x800000a039397221 */ /* 0x000fe40000010000 */
[--C-:B------:R-:W-:Y:S02]  /*4640*/  FADD.FTZ R30, R30, -R156.reuse ;  /* 0x8000009c1e1e7221 */ /* 0x100fe40000010000 */
[----:B------:R-:W-:Y:S02]  /*4650*/  FADD.FTZ R31, R31, -R156 ;  /* 0x8000009c1f1f7221 */ /* 0x000fe40000010000 */
[--C-:B------:R-:W-:Y:S01]  /*4660*/  FADD.FTZ R44, R44, -R160.reuse ;  /* 0x800000a02c2c7221 */ /* 0x100fe20000010000 */
[----:B------:R-:W3:Y:S01]  /*4670*/  MUFU.EX2 R7, R16 ;  /* 0x0000001000077308 */ /* 0x000ee20000000800 */
[----:B------:R-:W-:Y:S02]  /*4680*/  FADD.FTZ R45, R45, -R160 ;  /* 0x800000a02d2d7221 */ /* 0x000fe40000010000 */
[----:B------:R-:W-:Y:S01]  /*4690*/  FMUL.FTZ R28, R182, R28 ;  /* 0x0000001cb61c7220 */ /* 0x000fe20000410000 */
[C---:B------:R-:W-:Y:S01]  /*46a0*/  F2FP.PACK_AB R182, R161.reuse, R182 ;  /* 0x000000b6a1b6723e */ /* 0x040fe200000000ff */
[----:B------:R-:W-:Y:S01]  /*46b0*/  FMUL.FTZ R29, R161, R29 ;  /* 0x0000001da11d7220 */ /* 0x000fe20000410000 */
[----:B------:R-:W-:Y:S01]  /*46c0*/  F2FP.PACK_AB R161, R34, R23 ;  /* 0x0000001722a1723e */ /* 0x000fe200000000ff */
[----:B------:R-:W-:Y:S01]  /*46d0*/  FMUL.FTZ R56, R3, R56 ;  /* 0x0000003803387220 */ /* 0x000fe20000410000 */
[C---:B------:R-:W-:Y:S01]  /*46e0*/  F2FP.PACK_AB R3, R2.reuse, R3 ;  /* 0x000000030203723e */ /* 0x040fe200000000ff */
[----:B------:R-:W-:Y:S01]  /*46f0*/  FMUL.FTZ R57, R2, R57 ;  /* 0x0000003902397220 */ /* 0x000fe20000410000 */
[----:B------:R-:W3:Y:S01]  /*4700*/  MUFU.EX2 R5, R12 ;  /* 0x0000000c00057308 */ /* 0x000ee20000000800 */
[----:B------:R-:W-:Y:S01]  /*4710*/  FMUL.FTZ R30, R165, R30 ;  /* 0x0000001ea51e7220 */ /* 0x000fe20000410000 */
[----:B------:R-:W-:Y:S01]  /*4720*/  F2FP.PACK_AB R28, R29, R28 ;  /* 0x0000001c1d1c723e */ /* 0x000fe200000000ff */
[----:B------:R-:W-:Y:S01]  /*4730*/  FMUL.FTZ R44, R162, R44 ;  /* 0x0000002ca22c7220 */ /* 0x000fe20000410000 */
[----:B----4-:R-:W-:Y:S01]  /*4740*/  F2FP.PACK_AB R162, R163, R162 ;  /* 0x000000a2a3a2723e */ /* 0x010fe200000000ff */
[----:B--2---:R-:W-:Y:S01]  /*4750*/  FMUL.FTZ R31, R6, R31 ;  /* 0x0000001f061f7220 */ /* 0x004fe20000410000 */
[----:B------:R-:W-:Y:S01]  /*4760*/  F2FP.PACK_AB R56, R57, R56 ;  /* 0x000000383938723e */ /* 0x000fe200000000ff */
[----:B------:R-:W-:Y:S01]  /*4770*/  FMUL.FTZ R45, R163, R45 ;  /* 0x0000002da32d7220 */ /* 0x000fe20000410000 */
[----:B------:R-:W-:Y:S01]  /*4780*/  F2FP.PACK_AB R2, R166, R183 ;  /* 0x000000b7a602723e */ /* 0x000fe200000000ff */
[--C-:B------:R-:W-:Y:S01]  /*4790*/  FADD.FTZ R160, R38, -R156.reuse ;  /* 0x8000009c26a07221 */ /* 0x100fe20000010000 */
[----:B------:R-:W2:Y:S01]  /*47a0*/  MUFU.EX2 R158, R33 ;  /* 0x00000021009e7308 */ /* 0x000ea20000000800 */
[----:B------:R-:W-:Y:S01]  /*47b0*/  F2FP.PACK_AB R30, R31, R30 ;  /* 0x0000001e1f1e723e */ /* 0x000fe200000000ff */
[--C-:B------:R-:W-:Y:S01]  /*47c0*/  FADD.FTZ R46, R46, -R156.reuse ;  /* 0x8000009c2e2e7221 */ /* 0x100fe20000010000 */
[----:B------:R-:W-:Y:S01]  /*47d0*/  F2FP.PACK_AB R44, R45, R44 ;  /* 0x0000002c2d2c723e */ /* 0x000fe200000000ff */
[--C-:B------:R-:W-:Y:S01]  /*47e0*/  FADD.FTZ R45, R39, -R156.reuse ;  /* 0x8000009c272d7221 */ /* 0x100fe20000010000 */
[----:B------:R-:W4:Y:S01]  /*47f0*/  LDS R31, [R249.X4+0xf320] ;  /* 0x00f32000f91f7984 */ /* 0x000f220000004800 */
[--C-:B------:R-:W-:Y:S02]  /*4800*/  FADD.FTZ R47, R47, -R156.reuse ;  /* 0x8000009c2f2f7221 */ /* 0x100fe40000010000 */
[----:B------:R-:W-:Y:S01]  /*4810*/  FMUL.FTZ R45, R166, R45 ;  /* 0x0000002da62d7220 */ /* 0x000fe20000410000 */
[----:B------:R-:W-:Y:S01]  /*4820*/  STS [R239+0xf480], R180 ;  /* 0x00f480b4ef007388 */ /* 0x000fe20000000800 */
[----:B------:R-:W-:Y:S01]  /*4830*/  MUFU.EX2 R29, R15 ;  /* 0x0000000f001d7308 */ /* 0x000fe20000000800 */
[--C-:B-1----:R-:W-:Y:S02]  /*4840*/  FADD.FTZ R48, R48, -R181.reuse ;  /* 0x800000b530307221 */ /* 0x102fe40000010000 */
[--C-:B------:R-:W-:Y:S01]  /*4850*/  FADD.FTZ R49, R49, -R181.reuse ;  /* 0x800000b531317221 */ /* 0x100fe20000010000 */
[----:B------:R1:W-:Y:S01]  /*4860*/  STS [R239+0xf880], R2 ;  /* 0x00f88002ef007388 */ /* 0x0003e20000000800 */
[----:B------:R-:W-:Y:S02]  /*4870*/  FMUL.FTZ R46, R167, R46 ;  /* 0x0000002ea72e7220 */ /* 0x000fe40000410000 */
[----:B------:R-:W-:Y:S01]  /*4880*/  FMUL.FTZ R49, R22, R49 ;  /* 0x0000003116317220 */ /* 0x000fe20000410000 */
[----:B------:R-:W-:Y:S01]  /*4890*/  STS [R237], R182 ;  /* 0x000000b6ed007388 */ /* 0x000fe20000000800 */
[----:B------:R-:W-:Y:S01]  /*48a0*/  FMUL.FTZ R160, R183, R160 ;  /* 0x000000a0b7a07220 */ /* 0x000fe20000410000 */
[----:B------:R-:W-:Y:S01]  /*48b0*/  MUFU.EX2 R57, R10 ;  /* 0x0000000a00397308 */ /* 0x000fe20000000800 */
[--C-:B------:R-:W-:Y:S01]  /*48c0*/  FADD.FTZ R58, R58, -R156.reuse ;  /* 0x8000009c3a3a7221 */ /* 0x100fe20000010000 */
[----:B------:R-:W-:Y:S01]  /*48d0*/  F2FP.PACK_AB R183, R6, R165 ;  /* 0x000000a506b7723e */ /* 0x000fe200000000ff */
[----:B---3--:R-:W-:Y:S01]  /*48e0*/  FMUL.FTZ R47, R7, R47 ;  /* 0x0000002f072f7220 */ /* 0x008fe20000410000 */
[----:B------:R-:W-:Y:S01]  /*48f0*/  F2FP.PACK_AB R160, R45, R160 ;  /* 0x000000a02da0723e */ /* 0x000fe200000000ff */
[----:B------:R-:W-:Y:S01]  /*4900*/  FADD.FTZ R59, R59, -R156 ;  /* 0x8000009c3b3b7221 */ /* 0x000fe20000010000 */
[----:B------:R-:W-:Y:S01]  /*4910*/  F2FP.PACK_AB R6, R7, R167 ;  /* 0x000000a70706723e */ /* 0x000fe200000000ff */
[----:B------:R-:W-:Y:S01]  /*4920*/  FMUL.FTZ R48, R159, R48 ;  /* 0x000000309f307220 */ /* 0x000fe20000410000 */
[----:B------:R-:W-:Y:S01]  /*4930*/  F2FP.PACK_AB R46, R47, R46 ;  /* 0x0000002e2f2e723e */ /* 0x000fe200000000ff */
[--C-:B------:R-:W-:Y:S01]  /*4940*/  FADD.FTZ R24, R24, -R181.reuse ;  /* 0x800000b518187221 */ /* 0x100fe20000010000 */
[----:B------:R3:W1:Y:S01]  /*4950*/  MUFU.EX2 R163, R14 ;  /* 0x0000000e00a37308 */ /* 0x0006620000000800 */
[--C-:B------:R-:W-:Y:S01]  /*4960*/  FADD.FTZ R25, R25, -R181.reuse ;  /* 0x800000b519197221 */ /* 0x100fe20000010000 */
[----:B------:R-:W-:Y:S01]  /*4970*/  STS [R237+0x400], R183 ;  /* 0x000400b7ed007388 */ /* 0x000fe20000000800 */
[----:B------:R-:W-:Y:S01]  /*4980*/  FMUL.FTZ R58, R5, R58 ;  /* 0x0000003a053a7220 */ /* 0x000fe20000410000 */
[----:B------:R-:W-:Y:S01]  /*4990*/  F2FP.PACK_AB R159, R22, R159 ;  /* 0x0000009f169f723e */ /* 0x000fe200000000ff */
[----:B------:R-:W-:Y:S02]  /*49a0*/  FMUL.FTZ R59, R8, R59 ;  /* 0x0000003b083b7220 */ /* 0x000fe40000410000 */
[--C-:B------:R-:W-:Y:S02]  /*49b0*/  FADD.FTZ R45, R40, -R181.reuse ;  /* 0x800000b5282d7221 */ /* 0x100fe40000010000 */
[--C-:B------:R-:W-:Y:S01]  /*49c0*/  FADD.FTZ R40, R41, -R181.reuse ;  /* 0x800000b529287221 */ /* 0x100fe20000010000 */
[----:B------:R-:W-:Y:S01]  /*49d0*/  MUFU.EX2 R156, R13 ;  /* 0x0000000d009c7308 */ /* 0x000fe20000000800 */
[----:B------:R-:W-:Y:S01]  /*49e0*/  FMUL.FTZ R24, R157, R24 ;  /* 0x000000189d187220 */ /* 0x000fe20000410000 */
[C---:B--2---:R-:W-:Y:S01]  /*49f0*/  F2FP.PACK_AB R157, R158.reuse, R157 ;  /* 0x0000009d9e9d723e */ /* 0x044fe200000000ff */
[----:B------:R-:W-:Y:S01]  /*4a00*/  FMUL.FTZ R25, R158, R25 ;  /* 0x000000199e197220 */ /* 0x000fe20000410000 */
[----:B------:R-:W-:Y:S01]  /*4a10*/  F2FP.PACK_AB R58, R59, R58 ;  /* 0x0000003a3b3a723e */ /* 0x000fe200000000ff */
[--C-:B------:R-:W-:Y:S01]  /*4a20*/  FADD.FTZ R52, R52, -R181.reuse ;  /* 0x800000b534347221 */ /* 0x100fe20000010000 */
[----:B------:R-:W-:Y:S01]  /*4a30*/  F2FP.PACK_AB R41, R35, R4 ;  /* 0x000000042329723e */ /* 0x000fe200000000ff */
[----:B------:R-:W-:Y:S01]  /*4a40*/  FADD.FTZ R158, R53, -R181 ;  /* 0x800000b5359e7221 */ /* 0x000fe20000010000 */
[----:B------:R-:W-:Y:S01]  /*4a50*/  F2FP.PACK_AB R181, R49, R48 ;  /* 0x0000003031b5723e */ /* 0x000fe200000000ff */
[----:B------:R-:W-:Y:S01]  /*4a60*/  FMUL.FTZ R52, R21, R52 ;  /* 0x0000003415347220 */ /* 0x000fe20000410000 */
[----:B------:R-:W-:Y:S01]  /*4a70*/  F2FP.PACK_AB R48, R17, R18 ;  /* 0x000000121130723e */ /* 0x000fe200000000ff */
[----:B------:R-:W2:Y:S01]  /*4a80*/  MUFU.EX2 R47, R11 ;  /* 0x0000000b002f7308 */ /* 0x000ea20000000800 */
[C---:B------:R-:W-:Y:S01]  /*4a90*/  FMUL.FTZ R59, R19.reuse, R158 ;  /* 0x0000009e133b7220 */ /* 0x040fe20000410000 */
[----:B------:R-:W-:Y:S01]  /*4aa0*/  STS [R239+0x10480], R41 ;  /* 0x01048029ef007388 */ /* 0x000fe20000000800 */
[----:B---3--:R-:W-:Y:S01]  /*4ab0*/  F2FP.PACK_AB R14, R8, R5 ;  /* 0x00000005080e723e */ /* 0x008fe200000000ff */
[----:B------:R-:W-:Y:S01]  /*4ac0*/  FMUL.FTZ R45, R4, R45 ;  /* 0x0000002d042d7220 */ /* 0x000fe20000410000 */
[----:B------:R-:W-:Y:S01]  /*4ad0*/  F2FP.PACK_AB R53, R19, R21 ;  /* 0x000000151335723e */ /* 0x000fe200000000ff */
[----:B------:R3:W-:Y:S01]  /*4ae0*/  STS [R239+0x10880], R48 ;  /* 0x01088030ef007388 */ /* 0x0007e20000000800 */
[----:B------:R-:W-:Y:S01]  /*4af0*/  F2FP.PACK_AB R10, R59, R52 ;  /* 0x000000343b0a723e */ /* 0x000fe200000000ff */
[--C-:B----4-:R-:W-:Y:S01]  /*4b00*/  FADD.FTZ R26, R26, -R31.reuse ;  /* 0x8000001f1a1a7221 */ /* 0x110fe20000010000 */
[----:B-1----:R-:W-:Y:S01]  /*4b10*/  F2FP.PACK_AB R52, R163, R29 ;  /* 0x0000001da334723e */ /* 0x002fe200000000ff */
[----:B------:R-:W3:Y:S01]  /*4b20*/  MUFU.EX2 R158, R9 ;  /* 0x00000009009e7308 */ /* 0x000ee20000000800 */
[----:B------:R-:W-:Y:S01]  /*4b30*/  STS [R237+0x1000], R157 ;  /* 0x0010009ded007388 */ /* 0x000fe20000000800 */
[----:B------:R-:W-:Y:S01]  /*4b40*/  F2FP.PACK_AB R24, R25, R24 ;  /* 0x000000181918723e */ /* 0x000fe200000000ff */
[--C-:B------:R-:W-:Y:S02]  /*4b50*/  FADD.FTZ R25, R42, -R31.reuse ;  /* 0x8000001f2a197221 */ /* 0x100fe40000010000 */
[----:B------:R1:W-:Y:S01]  /*4b60*/  STS [R237+0x1400], R52 ;  /* 0x00140034ed007388 */ /* 0x0003e20000000800 */
[--C-:B------:R-:W-:Y:S02]  /*4b70*/  FADD.FTZ R42, R43, -R31.reuse ;  /* 0x8000001f2b2a7221 */ /* 0x100fe40000010000 */
[----:B------:R-:W-:Y:S01]  /*4b80*/  FMUL.FTZ R25, R18, R25 ;  /* 0x0000001912197220 */ /* 0x000fe20000410000 */
[----:B------:R-:W-:Y:S01]  /*4b90*/  STS [R239+0x11480], R162 ;  /* 0x011480a2ef007388 */ /* 0x000fe20000000800 */
[----:B------:R-:W-:Y:S02]  /*4ba0*/  FMUL.FTZ R40, R35, R40 ;  /* 0x0000002823287220 */ /* 0x000fe40000410000 */
[----:B------:R-:W-:Y:S01]  /*4bb0*/  FMUL.FTZ R42, R17, R42 ;  /* 0x0000002a112a7220 */ /* 0x000fe20000410000 */
[----:B------:R-:W-:Y:S01]  /*4bc0*/  STS [R239+0x11880], R6 ;  /* 0x01188006ef007388 */ /* 0x000fe20000000800 */
[----:B--2---:R-:W-:Y:S01]  /*4bd0*/  F2FP.PACK_AB R2, R47, R156 ;  /* 0x0000009c2f02723e */ /* 0x004fe200000000ff */
[----:B------:R-:W-:Y:S01]  /*4be0*/  FMUL.FTZ R26, R29, R26 ;  /* 0x0000001a1d1a7220 */ /* 0x000fe20000410000 */
[----:B------:R-:W-:Y:S01]  /*4bf0*/  F2FP.PACK_AB R40, R40, R45 ;  /* 0x0000002d2828723e */ /* 0x000fe200000000ff */
[----:B------:R2:W-:Y:S01]  /*4c00*/  STS [R237+0x2000], R3 ;  /* 0x00200003ed007388 */ /* 0x0005e20000000800 */
[----:B------:R-:W-:Y:S01]  /*4c10*/  F2FP.PACK_AB R42, R42, R25 ;  /* 0x000000192a2a723e */ /* 0x000fe200000000ff */
[--C-:B------:R-:W-:Y:S02]  /*4c20*/  FADD.FTZ R54, R54, -R31.reuse ;  /* 0x8000001f36367221 */ /* 0x100fe40000010000 */
[----:B------:R-:W-:Y:S01]  /*4c30*/  STS [R237+0x2400], R14 ;  /* 0x0024000eed007388 */ /* 0x000fe20000000800 */
[--C-:B------:R-:W-:Y:S01]  /*4c40*/  FADD.FTZ R55, R55, -R31.reuse ;  /* 0x8000001f37377221 */ /* 0x100fe20000010000 */
[C---:B---3--:R-:W-:Y:S02]  /*4c50*/  F2FP.PACK_AB R48, R158.reuse, R57 ;  /* 0x000000399e30723e */ /* 0x048fe400000000ff */
[----:B------:R-:W-:Y:S01]  /*4c60*/  STS [R239+0x12480], R159 ;  /* 0x0124809fef007388 */ /* 0x000fe20000000800 */
[----:B------:R-:W-:Y:S02]  /*4c70*/  FMUL.FTZ R54, R57, R54 ;  /* 0x0000003639367220 */ /* 0x000fe40000410000 */
[----:B------:R-:W-:Y:S01]  /*4c80*/  FMUL.FTZ R55, R158, R55 ;  /* 0x000000379e377220 */ /* 0x000fe20000410000 */
[----:B------:R3:W-:Y:S01]  /*4c90*/  STS [R239+0x12880], R2 ;  /* 0x01288002ef007388 */ /* 0x0007e20000000800 */
[--C-:B-1----:R-:W-:Y:S03]  /*4ca0*/  FADD.FTZ R52, R27, -R31.reuse ;  /* 0x8000001f1b347221 */ /* 0x102fe60000010000 */
[----:B------:R-:W-:Y:S01]  /*4cb0*/  STS [R237+0x3000], R53 ;  /* 0x00300035ed007388 */ /* 0x000fe20000000800 */
[----:B------:R-:W-:Y:S01]  /*4cc0*/  FMUL.FTZ R163, R163, R52 ;  /* 0x00000034a3a37220 */ /* 0x000fe20000410000 */
[----:B------:R-:W-:Y:S02]  /*4cd0*/  F2FP.PACK_AB R180, R55, R54 ;  /* 0x0000003637b4723e */ /* 0x000fe400000000ff */
[----:B------:R-:W-:Y:S02]  /*4ce0*/  STS [R237+0x3400], R48 ;  /* 0x00340030ed007388 */ /* 0x000fe40000000800 */
[----:B------:R-:W-:Y:S02]  /*4cf0*/  F2FP.PACK_AB R52, R163, R26 ;  /* 0x0000001aa334723e */ /* 0x000fe400000000ff */
[----:B------:R-:W-:Y:S01]  /*4d00*/  BAR.SYNC.DEFER_BLOCKING 0x0 ;  /* 0x0000000000007b1d */ /* 0x000fe20000010000 */
[--C-:B--2---:R-:W-:Y:S04]  /*4d10*/  FADD.FTZ R3, R50, -R31.reuse ;  /* 0x8000001f32037221 */ /* 0x104fe80000010000 */
[----:B------:R-:W-:Y:S02]  /*4d20*/  FMUL.FTZ R3, R156, R3 ;  /* 0x000000039c037220 */ /* 0x000fe40000410000 */
[----:B---3--:R-:W-:Y:S04]  /*4d30*/  FADD.FTZ R2, R51, -R31 ;  /* 0x8000001f33027221 */ /* 0x008fe80000010000 */
[----:B------:R-:W-:Y:S01]  /*4d40*/  FMUL.FTZ R2, R47, R2 ;  /* 0x000000022f027220 */ /* 0x000fe20000410000 */
[----:B------:R1:W-:Y:S04]  /*4d50*/  STS [R239+0x13880], R160 ;  /* 0x013880a0ef007388 */ /* 0x0003e80000000800 */
[----:B------:R-:W-:Y:S04]  /*4d60*/  STS [R239+0x13480], R161 ;  /* 0x013480a1ef007388 */ /* 0x000fe80000000800 */
[----:B------:R-:W-:Y:S04]  /*4d70*/  STS [R237+0x4000], R28 ;  /* 0x0040001ced007388 */ /* 0x000fe80000000800 */
[----:B------:R-:W-:Y:S04]  /*4d80*/  STS [R237+0x4400], R30 ;  /* 0x0044001eed007388 */ /* 0x000fe80000000800 */
[----:B------:R-:W-:Y:S04]  /*4d90*/  STS [R239+0x14480], R40 ;  /* 0x01448028ef007388 */ /* 0x000fe80000000800 */
[----:B------:R-:W-:Y:S04]  /*4da0*/  STS [R239+0x14880], R42 ;  /* 0x0148802aef007388 */ /* 0x000fe80000000800 */
[----:B------:R-:W-:Y:S01]  /*4db0*/  STS [R237+0x5000], R24 ;  /* 0x00500018ed007388 */ /* 0x000fe20000000800 */
[----:B-1----:R-:W-:Y:S01]  /*4dc0*/  F2FP.PACK_AB R160, R2, R3 ;  /* 0x0000000302a0723e */ /* 0x002fe200000000ff */
[----:B------:R-:W-:Y:S02]  /*4dd0*/  IMAD.SHL.U32 R2, R232, 0x2, RZ ;  /* 0x00000002e8027824 */ /* 0x000fe400078e00ff */
        /* <DEDUP_REMOVED lines=90> */
[----:B------:R-:W2:Y:S01]  /*5380*/  LDL.64 R32, [R1+0x10] ;  /* 0x0000100001207983 */ /* 0x000ea20000100a00 */
[C---:B------:R-:W-:Y:S01]  /*5390*/  LOP3.LUT P4, RZ, R247.reuse, 0x2, RZ, 0xc0, !PT ;  /* 0x00000002f7ff7812 */ /* 0x040fe2000788c0ff */
[----:B------:R-:W-:Y:S01]  /*53a0*/  USHF.R.S32.HI UR13, URZ, 0x1f, UR17 ;  /* 0x0000001f3f0d7899 */ /* 0x000fe20008011411 */
[----:B------:R-:W-:Y:S01]  /*53b0*/  LOP3.LUT P2, RZ, R247, 0x4, RZ, 0xc0, !PT ;  /* 0x00000004f7ff7812 */ /* 0x000fe2000784c0ff */
[----:B------:R-:W3:Y:S01]  /*53c0*/  LDL.64 R36, [R1] ;  /* 0x0000000001247983 */ /* 0x000ee20000100a00 */
[----:B------:R-:W-:Y:S02]  /*53d0*/  ULDC.64 UR14, c[0x0][0x208] ;  /* 0x00008200000e7ab9 */ /* 0x000fe40000000a00 */
[----:B------:R-:W-:Y:S02]  /*53e0*/  UIMAD UR13, UR13, UR14, URZ ;  /* 0x0000000e0d0d72a4 */ /* 0x000fe4000f8e023f */
[----:B------:R-:W-:Y:S02]  /*53f0*/  UIMAD.WIDE.U32 UR20, UR17, UR14, URZ ;  /* 0x0000000e111472a5 */ /* 0x000fe4000f8e003f */
[----:B------:R-:W-:Y:S02]  /*5400*/  UIMAD UR13, UR17, UR15, UR13 ;  /* 0x0000000f110d72a4 */ /* 0x000fe4000f8e020d */
[----:B------:R-:W-:Y:S02]  /*5410*/  USHF.L.U32 UR14, UR17, 0x6, URZ ;  /* 0x00000006110e7899 */ /* 0x000fe4000800063f */
[----:B------:R-:W-:Y:S01]  /*5420*/  UIADD3 UR13, UR21, UR13, URZ ;  /* 0x0000000d150d7290 */ /* 0x000fe2000fffe03f */
[----:B------:R-:W-:Y:S02]  /*5430*/  IMAD.U32 R7, RZ, RZ, UR20 ;  /* 0x00000014ff077e24 */ /* 0x000fe4000f8e00ff */
[----:B------:R-:W-:Y:S03]  /*5440*/  IMAD.U32 R5, RZ, RZ, UR20 ;  /* 0x00000014ff057e24 */ /* 0x000fe6000f8e00ff */
[----:B------:R-:W-:Y:S01]  /*5450*/  LEA R6, P1, R7, R244, 0x6 ;  /* 0x000000f407067211 */ /* 0x000fe200078230ff */
[----:B------:R-:W-:Y:S01]  /*5460*/  IMAD.U32 R4, RZ, RZ, UR13 ;  /* 0x0000000dff047e24 */ /* 0x000fe2000f8e00ff */
[----:B------:R-:W-:Y:S06]  /*5470*/  UIADD3 UR13, -UR14, UR9, URZ ;  /* 0x000000090e0d7290 */ /* 0x000fec000fffe13f */
[C---:B------:R-:W-:Y:S02]  /*5480*/  ISETP.GE.OR P5, PT, R241.reuse, UR13, !P5 ;  /* 0x0000000df1007c0c */ /* 0x040fe4000efa6670 */
[C---:B------:R-:W-:Y:S02]  /*5490*/  ISETP.GE.OR P4, PT, R241.reuse, UR13, !P4 ;  /* 0x0000000df1007c0c */ /* 0x040fe4000e786670 */
[----:B------:R-:W-:Y:S02]  /*54a0*/  ISETP.GE.OR P2, PT, R241, UR13, !P2 ;  /* 0x0000000df1007c0c */ /* 0x000fe4000d746670 */
[----:B---3--:R-:W-:Y:S02]  /*54b0*/  IADD3 R7, P0, R36, UR14, RZ ;  /* 0x0000000e24077c10 */ /* 0x008fe4000ff1e0ff */
[----:B--2---:R-:W-:Y:S01]  /*54c0*/  LEA.HI.X R9, R5, R33, R4, 0x6, P1 ;  /* 0x0000002105097211 */ /* 0x004fe200008f3404 */
[----:B------:R-:W-:Y:S01]  /*54d0*/  IMAD.U32 R5, RZ, RZ, UR14 ;  /* 0x0000000eff057e24 */ /* 0x000fe2000f8e00ff */
[C---:B------:R-:W-:Y:S04]  /*54e0*/  LEA R8, P1, R6.reuse, c[0x0][0x1f0], 0x1 ;  /* 0x00007c0006087a11 */ /* 0x040fe800078208ff */
        /* <DEDUP_REMOVED lines=9> */
[----:B------:R-:W-:Y:S03]  /*5580*/  @!P3 IMAD.SHL.U32 R4, R236, 0x10, RZ ;  /* 0x00000010ec04b824 */ /* 0x000fe600078e00ff */
[----:B------:R1:W-:Y:S04]  /*5590*/  LDGSTS.E.BYPASS.LTC128B.128 [R238+0xe080], [R8.64+0x80], !P2 ;  /* 0x0e08008008ee7fae */ /* 0x0003e8000d101d52 */
[----:B------:R1:W-:Y:S02]  /*55a0*/  @!P3 LDGSTS.E.BYPASS.LTC128B.128 [R4+0xf280], [R10.64] ;  /* 0x0f2800000a04bfae */ /* 0x0003e4000b901d52 */
.L_x_549:
[-C--:B-12-4-:R-:W-:Y:S01]  /*55b0*/  HMMA.16816.F32 R4, R40, R2.reuse, RZ ;  /* 0x000000022804723c */ /* 0x096fe200000018ff */
[----:B------:R-:W-:Y:S01]  /*55c0*/  LDSM.16.M88.4 R28, [R223] ;  /* 0x00000000df1c783b */ /* 0x000fe20000000200 */
[----:B------:R-:W-:Y:S02]  /*55d0*/  UIMAD UR6, UR6, 0x1800, URZ ;  /* 0x00001800060678a4 */ /* 0x000fe4000f8e023f */
[----:B------:R-:W-:Y:S01]  /*55e0*/  UISETP.GE.AND UP0, UPT, UR17, UR7, UPT ;  /* 0x000000071100728c */ /* 0x000fe2000bf06270 */
[----:B------:R-:W-:Y:S01]  /*55f0*/  LDSM.16.M88.4 R32, [R223+0x1000] ;  /* 0x00100000df20783b */ /* 0x000fe20000000200 */
[----:B------:R-:W-:Y:S02]  /*5600*/  UIADD3 UR13, UR4, 0x1, URZ ;  /* 0x00000001040d7890 */ /* 0x000fe4000fffe03f */
[C---:B------:R-:W-:Y:S01]  /*5610*/  HMMA.16816.F32 R8, R24.reuse, R2, RZ ;  /* 0x000000021808723c */ /* 0x040fe200000018ff */
[----:B------:R-:W1:Y:S01]  /*5620*/  LDSM.16.MT88.2 R2, [R226+0x800] ;  /* 0x00080000e202783b */ /* 0x000e620000004100 */
[----:B------:R-:W-:Y:S02]  /*5630*/  UISETP.GE.AND UP2, UPT, UR4, 0x1, UPT ;  /* 0x000000010400788c */ /* 0x000fe4000bf46270 */
        /* <DEDUP_REMOVED lines=48> */
[----:B------:R-:W1:Y:S07]  /*5940*/  LDSM.16.MT88.2 R156, [R226+0x3800] ;  /* 0x00380000e29c783b */ /* 0x000e6e0000004100 */
[-C--:B---3--:R-:W-:Y:S01]  /*5950*/  HMMA.16816.F32 R20, R52, R28.reuse, R20 ;  /* 0x0000001c3414723c */ /* 0x088fe20000001814 */
[----:B-----5:R-:W-:Y:S07]  /*5960*/  LDSM.16.M88.4 R52, [R0+0x2000] ;  /* 0x002000000034783b */ /* 0x020fee0000000200 */
        /* <DEDUP_REMOVED lines=15> */
[-C--:B------:R-:W-:Y:S08]  /*5a60*/  HMMA.16816.F32 R12, R48, R156.reuse, R12 ;  /* 0x0000009c300c723c */ /* 0x080ff0000000180c */
[C---:B------:R-:W-:Y:S08]  /*5a70*/  HMMA.16816.F32 R16, R40.reuse, R156, R16 ;  /* 0x0000009c2810723c */ /* 0x040ff00000001810 */
[-C--:B---3--:R-:W-:Y:S08]  /*5a80*/  HMMA.16816.F32 R20, R40, R28.reuse, R20 ;  /* 0x0000001c2814723c */ /* 0x088ff00000001814 */
[----:B------:R-:W-:Y:S07]  /*5a90*/  HMMA.16816.F32 R24, R48, R28, R24 ;  /* 0x0000001c3018723c */ /* 0x000fee0000001818 */
[----:B------:R-:W-:Y:S01]  /*5aa0*/  IADD3 R29, P0, R242, UR6, RZ ;  /* 0x00000006f21d7c10 */ /* 0x000fe2000ff1e0ff */
[-C--:B----4-:R-:W-:Y:S08]  /*5ab0*/  HMMA.16816.F32 R4, R52, R30.reuse, R4 ;  /* 0x0000001e3404723c */ /* 0x090ff00000001804 */
[C---:B------:R-:W-:Y:S07]  /*5ac0*/  HMMA.16816.F32 R8, R56.reuse, R30, R8 ;  /* 0x0000001e3808723c */ /* 0x040fee0000001808 */
[----:B------:R-:W-:Y:S01]  /*5ad0*/  IMAD.U32 R31, RZ, RZ, UR6 ;  /* 0x00000006ff1f7e24 */ /* 0x000fe2000f8e00ff */
[-C--:B------:R-:W-:Y:S01]  /*5ae0*/  HMMA.16816.F32 R12, R56, R38.reuse, R12 ;  /* 0x00000026380c723c */ /* 0x080fe2000000180c */
[----:B------:R-:W-:Y:S03]  /*5af0*/  UIADD3 UR6, UR5, 0x1, URZ ;  /* 0x0000000105067890 */ /* 0x000fe6000fffe03f */
[----:B------:R-:W-:Y:S01]  /*5b00*/  LEA.HI.X.SX32 R28, R31, R252, 0x1, P0 ;  /* 0x000000fc1f1c7211 */ /* 0x000fe200000f0eff */
[----:B------:R-:W-:Y:S01]  /*5b10*/  USEL UR5, UR6, URZ, !UP1 ;  /* 0x0000003f06057287 */ /* 0x000fe2000c800000 */
        /* <DEDUP_REMOVED lines=151> */
.L_x_547:
[----:B------:R-:W-:Y:S01]  /*6490*/  USHF.L.U32 UR6, UR12, 0x7, URZ ;  /* 0x000000070c067899 */ /* 0x000fe2000800063f */
[----:B------:R-:W-:Y:S05]  /*64a0*/  @P1 BRA `(.L_x_551) ;  /* 0x000012a000001947 */ /* 0x000fea0003800000 */
[----:B------:R-:W-:Y:S01]  /*64b0*/  SHF.R.S32.HI R3, RZ, 0x1f, R236 ;  /* 0x0000001fff037819 */ /* 0x000fe200000114ec */
[----:B------:R-:W-:Y:S01]  /*64c0*/  BAR.SYNC.DEFER_BLOCKING 0x1, 0x100 ;  /* 0x0044000000007b1d */ /* 0x000fe20000010000 */
[----:B------:R-:W-:Y:S02]  /*64d0*/  F2FP.PACK_AB R60, R61, R60 ;  /* 0x0000003c3d3c723e */ /* 0x000fe400000000ff */
[----:B-----5:R-:W-:-:S02]  /*64e0*/  LEA.HI R0, R3, R236, RZ, 0x2 ;  /* 0x000000ec03007211 */ /* 0x020fc400078f10ff */
[----:B------:R-:W-:Y:S01]  /*64f0*/  LEA.HI R4, R3, R236, RZ, 0x5 ;  /* 0x000000ec03047211 */ /* 0x000fe200078f28ff */
[----:B------:R-:W-:Y:S01]  /*6500*/  ULDC.64 UR4, c[0x0][0x358] ;  /* 0x0000d60000047ab9 */ /* 0x000fe20000000a00 */
[--C-:B------:R-:W-:Y:S01]  /*6510*/  SHF.R.S32.HI R5, RZ, 0x2, R0.reuse ;  /* 0x00000002ff057819 */ /* 0x100fe20000011400 */
[----:B------:R-:W-:Y:S01]  /*6520*/  UISETP.NE.U32.AND UP1, UPT, URZ, UR4, UPT ;  /* 0x000000043f00728c */ /* 0x000fe2000bf25070 */
[----:B------:R-:W-:Y:S01]  /*6530*/  SHF.R.S32.HI R2, RZ, 0x1f, R0 ;  /* 0x0000001fff027819 */ /* 0x000fe20000011400 */
[----:B------:R-:W-:Y:S01]  /*6540*/  UMOV UR7, 0x4 ;  /* 0x0000000400077882 */ /* 0x000fe20000000000 */
[--C-:B------:R-:W-:Y:S01]  /*6550*/  SHF.R.S32.HI R6, RZ, 0x5, R4.reuse ;  /* 0x00000005ff067819 */ /* 0x100fe20000011404 */
[----:B------:R-:W-:Y:S01]  /*6560*/  UISETP.NE.AND.EX UP1, UPT, URZ, UR5, UPT, UP1 ;  /* 0x000000053f00728c */ /* 0x000fe2000bf25310 */
[----:B------:R-:W-:Y:S02]  /*6570*/  LEA.HI R2, R2, R5, RZ, 0x3 ;  /* 0x0000000502027211 */ /* 0x000fe400078f18ff */
[----:B------:R-:W-:Y:S01]  /*6580*/  SHF.R.S32.HI R9, RZ, 0x1f, R4 ;  /* 0x0000001fff097819 */ /* 0x000fe20000011404 */
[----:B------:R-:W-:Y:S01]  /*6590*/  ULDC.64 UR4, c[0x0][0x358] ;  /* 0x0000d60000047ab9 */ /* 0x000fe20000000a00 */
[----:B------:R-:W-:Y:S01]  /*65a0*/  LOP3.LUT R2, R2, 0xfffffff8, RZ, 0xc0, !PT ;  /* 0xfffffff802027812 */ /* 0x000fe200078ec0ff */
[----:B------:R-:W-:Y:S01]  /*65b0*/  UIMAD.WIDE UR4, UR10, UR7, UR4 ;  /* 0x000000070a0472a5 */ /* 0x000fe2000f8e0204 */
[----:B------:R-:W-:-:S02]  /*65c0*/  LEA.HI R9, R9, R6, RZ, 0x2 ;  /* 0x0000000609097211 */ /* 0x000fc400078f10ff */
[----:B------:R-:W-:Y:S01]  /*65d0*/  LOP3.LUT R11, R0, 0xfffffffc, RZ, 0xc0, !PT ;  /* 0xfffffffc000b7812 */ /* 0x000fe200078ec0ff */
[----:B------:R-:W-:Y:S01]  /*65e0*/  IMAD.IADD R2, R5, 0x1, -R2 ;  /* 0x0000000105027824 */ /* 0x000fe200078e0a02 */
[----:B------:R-:W-:Y:S02]  /*65f0*/  LEA.HI R8, R3, R236, RZ, 0x7 ;  /* 0x000000ec03087211 */ /* 0x000fe400078f38ff */
[----:B------:R-:W-:Y:S01]  /*6600*/  LOP3.LUT R9, R9, 0x7ffffc, RZ, 0xc0, !PT ;  /* 0x007ffffc09097812 */ /* 0x000fe200078ec0ff */
[----:B------:R-:W-:Y:S01]  /*6610*/  IMAD.IADD R0, R236, 0x1, -R11 ;  /* 0x00000001ec007824 */ /* 0x000fe200078e0a0b */
[----:B------:R-:W-:Y:S02]  /*6620*/  LEA.HI R4, R2, R2, RZ, 0x1 ;  /* 0x0000000202047211 */ /* 0x000fe400078f08ff */
[----:B------:R-:W-:Y:S01]  /*6630*/  SHF.R.U32.HI R8, RZ, 0x4, R8 ;  /* 0x00000004ff087819 */ /* 0x000fe20000011608 */
[----:B------:R-:W-:Y:S01]  /*6640*/  IMAD.IADD R9, R6, 0x1, -R9 ;  /* 0x0000000106097824 */ /* 0x000fe200078e0a09 */
[----:B------:R-:W-:-:S02]  /*6650*/  SHF.R.S32.HI R7, RZ, 0x1, R4 ;  /* 0x00000001ff077819 */ /* 0x000fc40000011404 */
[----:B------:R-:W-:Y:S02]  /*6660*/  LOP3.LUT R11, R4, 0x3fffffe, RZ, 0xc0, !PT ;  /* 0x03fffffe040b7812 */ /* 0x000fe400078ec0ff */
[C---:B------:R-:W-:Y:S01]  /*6670*/  LOP3.LUT P0, RZ, R7.reuse, 0x2, RZ, 0xc0, !PT ;  /* 0x0000000207ff7812 */ /* 0x040fe2000780c0ff */
[----:B------:R-:W-:Y:S01]  /*6680*/  IMAD.SHL.U32 R10, R7, 0x40, RZ ;  /* 0x00000040070a7824 */ /* 0x000fe200078e00ff */
[----:B------:R-:W-:Y:S01]  /*6690*/  F2FP.PACK_AB R62, R63, R62 ;  /* 0x0000003e3f3e723e */ /* 0x000fe200000000ff */
[----:B------:R-:W-:Y:S01]  /*66a0*/  IMAD.IADD R11, R2, 0x1, -R11 ;  /* 0x00000001020b7824 */ /* 0x000fe200078e0a0b */
[----:B------:R-:W-:Y:S01]  /*66b0*/  F2FP.PACK_AB R72, R73, R72 ;  /* 0x000000484948723e */ /* 0x000fe200000000ff */
[----:B------:R-:W-:Y:S01]  /*66c0*/  IMAD R2, R9, 0x100, R0 ;  /* 0x0000010009027824 */ /* 0x000fe200078e0200 */
[----:B------:R-:W-:Y:S01]  /*66d0*/  LOP3.LUT R13, R10, 0xc0, RZ, 0xc0, !PT ;  /* 0x000000c00a0d7812 */ /* 0x000fe200078ec0ff */
[----:B------:R-:W-:Y:S01]  /*66e0*/  IMAD.U32 R10, RZ, RZ, UR4 ;  /* 0x00000004ff0a7e24 */ /* 0x000fe2000f8e00ff */
[----:B------:R-:W-:Y:S01]  /*66f0*/  F2FP.PACK_AB R74, R75, R74 ;  /* 0x0000004a4b4a723e */ /* 0x000fe200000000ff */
[----:B------:R-:W-:Y:S01]  /*6700*/  IMAD R2, R11, 0x10, R2 ;  /* 0x000000100b027824 */ /* 0x000fe200078e0202 */
[----:B------:R-:W-:Y:S01]  /*6710*/  LOP3.LUT R8, R13, 0x8, R8, 0xf8, !PT ;  /* 0x000000080d087812 */ /* 0x000fe200078ef808 */
[----:B------:R-:W-:Y:S01]  /*6720*/  IMAD.U32 R11, RZ, RZ, UR5 ;  /* 0x00000005ff0b7e24 */ /* 0x000fe2000f8e00ff */
[----:B------:R-:W-:Y:S01]  /*6730*/  SHF.R.U32.HI R13, RZ, 0x3, R13 ;  /* 0x00000003ff0d7819 */ /* 0x000fe2000001160d */
[----:B------:R-:W-:Y:S01]  /*6740*/  ULDC.64 UR4, c[0x0][0x360] ;  /* 0x0000d80000047ab9 */ /* 0x000fe20000000a00 */
[----:B------:R-:W-:-:S02]  /*6750*/  F2FP.PACK_AB R64, R65, R64 ;  /* 0x000000404140723e */ /* 0x000fc400000000ff */
[----:B------:R-:W-:Y:S02]  /*6760*/  LOP3.LUT R13, R8, R13, RZ, 0x3c, !PT ;  /* 0x0000000d080d7212 */ /* 0x000fe400078e3cff */
[----:B------:R-:W-:Y:S02]  /*6770*/  F2FP.PACK_AB R66, R67, R66 ;  /* 0x000000424342723e */ /* 0x000fe400000000ff */
[----:B------:R-:W-:Y:S01]  /*6780*/  F2FP.PACK_AB R68, R69, R68 ;  /* 0x000000444544723e */ /* 0x000fe200000000ff */
[----:B------:R-:W-:Y:S01]  /*6790*/  IMAD.U32 R2, R2, 0x2, R13 ;  /* 0x0000000202027824 */ /* 0x000fe200078e000d */
[----:B------:R-:W-:Y:S02]  /*67a0*/  F2FP.PACK_AB R70, R71, R70 ;  /* 0x000000464746723e */ /* 0x000fe400000000ff */
[----:B------:R-:W-:Y:S01]  /*67b0*/  F2FP.PACK_AB R76, R77, R76 ;  /* 0x0000004c4d4c723e */ /* 0x000fe200000000ff */
[----:B------:R-:W-:Y:S01]  /*67c0*/  IMAD.SHL.U32 R7, R2, 0x2, RZ ;  /* 0x0000000202077824 */ /* 0x000fe200078e00ff */
[----:B------:R-:W-:-:S02]  /*67d0*/  F2FP.PACK_AB R78, R79, R78 ;  /* 0x0000004e4f4e723e */ /* 0x000fc400000000ff */
[----:B------:R-:W-:Y:S02]  /*67e0*/  F2FP.PACK_AB R88, R89, R88 ;  /* 0x000000585958723e */ /* 0x000fe400000000ff */
[C---:B------:R-:W-:Y:S01]  /*67f0*/  IADD3 R9, R7.reuse, 0x20, RZ ;  /* 0x0000002007097810 */ /* 0x040fe20007ffe0ff */
[----:B------:R1:W-:Y:S01]  /*6800*/  STS [R7+0x6080], R60 ;  /* 0x0060803c07007388 */ /* 0x0003e20000000800 */
[----:B------:R-:W-:Y:S02]  /*6810*/  @P0 IADD3 R9, R7, -0x20, RZ ;  /* 0xffffffe007090810 */ /* 0x000fe40007ffe0ff */
        /* <DEDUP_REMOVED lines=56> */
[----:B------:R-:W-:-:S03]  /*6ba0*/  PLOP3.LUT P1, PT, PT, PT, UP1, 0x80, 0x0 ;  /* 0x000000000000781c */ /* 0x000fc60003f2f018 */
        /* <DEDUP_REMOVED lines=29> */
[----:B------:R-:W-:-:S04]  /*6d80*/  UISETP.NE.U32.AND UP0, UPT, URZ, UR4, UPT ;  /* 0x000000043f00728c */ /* 0x000fc8000bf05070 */
[----:B------:R-:W-:Y:S01]  /*6d90*/  UISETP.NE.AND.EX UP0, UPT, URZ, UR5, UPT, UP0 ;  /* 0x000000053f00728c */ /* 0x000fe2000bf05300 */
[----:B------:R-:W2:Y:S02]  /*6da0*/  @P1 LDG.E R4, [R10.64] ;  /* 0x000000120a041981 */ /* 0x000ea4000c1e1900 */
[----:B------:R-:W-:-:S03]  /*6db0*/  ULDC.64 UR4, c[0x0][0x360] ;  /* 0x0000d80000047ab9 */ /* 0x000fc60000000a00 */
[----:B------:R-:W-:-:S05]  /*6dc0*/  PLOP3.LUT P0, PT, PT, PT, UP0, 0x80, 0x0 ;  /* 0x000000000000781c */ /* 0x000fca0003f0f008 */
[----:B------:R-:W-:Y:S01]  /*6dd0*/  @UP0 UIMAD.WIDE UR4, UR10, UR7, UR4 ;  /* 0x000000070a0402a5 */ /* 0x000fe2000f8e0204 */
[----:B------:R-:W-:-:S05]  /*6de0*/  IMAD.MOV.U32 R2, RZ, RZ, c[0x0][0x2f0] ;  /* 0x0000bc00ff027624 */ /* 0x000fca00078e00ff */
[----:B------:R-:W-:Y:S02]  /*6df0*/  IMAD.U32 R12, RZ, RZ, UR4 ;  /* 0x00000004ff0c7e24 */ /* 0x000fe4000f8e00ff */
[----:B------:R-:W-:-:S05]  /*6e00*/  IMAD.U32 R13, RZ, RZ, UR5 ;  /* 0x00000005ff0d7e24 */ /* 0x000fca000f8e00ff */
[----:B------:R1:W5:Y:S01]  /*6e10*/  @P0 LDG.E R2, [R12.64] ;  /* 0x000000120c020981 */ /* 0x000362000c1e1900 */
[----:B------:R-:W-:Y:S02]  /*6e20*/  UMOV UR14, URZ ;  /* 0x0000003f000e7c82 */ /* 0x000fe40008000000 */
[----:B------:R-:W-:Y:S01]  /*6e30*/  UMOV UR15, URZ ;  /* 0x0000003f000f7c82 */ /* 0x000fe20008000000 */
[----:B--2---:R-:W2:Y:S02]  /*6e40*/  @P1 R2UR UR5, R4 ;  /* 0x00000000040513c2 */ /* 0x004ea400000e0000 */
[----:B--2---:R-:W-:Y:S02]  /*6e50*/  @UP1 USHF.R.S32.HI UR4, URZ, 0x1f, UR5 ;  /* 0x0000001f3f041899 */ /* 0x004fe40008011405 */
[----:B------:R-:W-:-:S05]  /*6e60*/  @UP1 UMOV UR14, UR5 ;  /* 0x00000005000e1c82 */ /* 0x000fca0008000000 */
[----:B------:R-:W-:Y:S01]  /*6e70*/  @UP1 UMOV UR15, UR4 ;  /* 0x00000004000f1c82 */ /* 0x000fe20008000000 */
[----:B------:R-:W-:Y:S05]  /*6e80*/  @P0 BRA `(.L_x_552) ;  /* 0x0000004000000947 */ /* 0x000fea0003800000 */
[----:B-1----:R-:W-:Y:S05]  /*6e90*/  @!P1 BRA `(.L_x_552) ;  /* 0x0000003000009947 */ /* 0x002fea0003800000 */
[----:B-----5:R-:W2:Y:S04]  /*6ea0*/  LDG.E R2, [R10.64] ;  /* 0x000000120a027981 */ /* 0x020ea8000c1e1900 */
[----:B------:R-:W2:Y:S02]  /*6eb0*/  LDG.E R7, [R10.64+0x4] ;  /* 0x000004120a077981 */ /* 0x000ea4000c1e1900 */
[----:B--2---:R-:W-:Y:S02]  /*6ec0*/  IADD3 R2, -R2, R7, RZ ;  /* 0x0000000702027210 */ /* 0x004fe40007ffe1ff */
.L_x_552:
[----:B-1----:R-:W-:Y:S01]  /*6ed0*/  LEA.HI R9, R3, R236, RZ, 0x3 ;  /* 0x000000ec03097211 */ /* 0x002fe200078f18ff */
[----:B------:R-:W-:Y:S01]  /*6ee0*/  IMAD.SHL.U32 R56, R0, 0x8, RZ ;  /* 0x0000000800387824 */ /* 0x000fe200078e00ff */
[----:B------:R-:W-:Y:S01]  /*6ef0*/  LEA.HI R3, R5, R5, RZ, 0x1 ;  /* 0x0000000505037211 */ /* 0x000fe200078f08ff */
[----:B------:R-:W-:Y:S01]  /*6f00*/  USHF.R.S32.HI UR7, URZ, 0x1f, UR11 ;  /* 0x0000001f3f077899 */ /* 0x000fe2000801140b */
[----:B-----5:R-:W-:Y:S01]  /*6f10*/  IADD3 R2, R2, -UR6, RZ ;  /* 0x8000000602027c10 */ /* 0x020fe2000fffe0ff */
[----:B------:R-:W-:Y:S01]  /*6f20*/  IMAD.SHL.U32 R9, R9, 0x8, RZ ;  /* 0x0000000809097824 */ /* 0x000fe200078e00ff */
[----:B------:R-:W-:Y:S01]  /*6f30*/  LOP3.LUT R0, R3, 0x3fffffe, RZ, 0xc0, !PT ;  /* 0x03fffffe03007812 */ /* 0x000fe200078ec0ff */
[----:B------:R-:W-:Y:S01]  /*6f40*/  ULDC.64 UR4, c[0x0][0x338] ;  /* 0x0000ce0000047ab9 */ /* 0x000fe20000000a00 */
[----:B------:R-:W-:Y:S01]  /*6f50*/  SHF.R.S32.HI R57, RZ, 0x1f, R56 ;  /* 0x0000001fff397819 */ /* 0x000fe20000011438 */
[----:B------:R-:W-:Y:S01]  /*6f60*/  UIMAD UR4, UR7, UR4, URZ ;  /* 0x00000004070472a4 */ /* 0x000fe2000f8e023f */
[----:B------:R-:W-:Y:S01]  /*6f70*/  LOP3.LUT R9, R9, 0xc0, RZ, 0xc0, !PT ;  /* 0x000000c009097812 */ /* 0x000fe200078ec0ff */
[----:B------:R-:W-:Y:S01]  /*6f80*/  IMAD.IADD R7, R5, 0x1, -R0 ;  /* 0x0000000105077824 */ /* 0x000fe200078e0a00 */
[----:B------:R-:W-:Y:S01]  /*6f90*/  USHF.R.S32.HI UR8, URZ, 0x1f, UR10 ;  /* 0x0000001f3f087899 */ /* 0x000fe2000801140a */
[----:B------:R-:W-:Y:S01]  /*6fa0*/  IMNMX R4, R2, 0x80, PT ;  /* 0x0000008002047817 */ /* 0x000fe20003800200 */
[----:B------:R-:W-:Y:S01]  /*6fb0*/  UIMAD UR5, UR11, UR5, UR4 ;  /* 0x000000050b0572a4 */ /* 0x000fe2000f8e0204 */
[----:B------:R-:W-:Y:S01]  /*6fc0*/  LOP3.LUT R3, R9, 0x18, R56, 0xf8, !PT ;  /* 0x0000001809037812 */ /* 0x000fe200078ef838 */
[----:B------:R-:W-:Y:S01]  /*6fd0*/  IMAD R7, R6, 0x8, R7 ;  /* 0x0000000806077824 */ /* 0x000fe200078e0207 */
[----:B------:R-:W-:Y:S01]  /*6fe0*/  SHF.R.U32.HI R0, RZ, 0x3, R9 ;  /* 0x00000003ff007819 */ /* 0x000fe20000011609 */
[----:B------:R-:W-:Y:S01]  /*6ff0*/  USEL UR10, UR10, URZ, !UP1 ;  /* 0x0000003f0a0a7287 */ /* 0x000fe2000c800000 */
[----:B------:R-:W-:Y:S01]  /*7000*/  ISETP.GE.AND P4, PT, R5, R4, PT ;  /* 0x000000040500720c */ /* 0x000fe20003f86270 */
[----:B------:R-:W-:Y:S01]  /*7010*/  USEL UR8, UR8, URZ, !UP1 ;  /* 0x0000003f08087287 */ /* 0x000fe2000c800000 */
[----:B------:R-:W-:Y:S01]  /*7020*/  LOP3.LUT R0, R3, R0, RZ, 0x3c, !PT ;  /* 0x0000000003007212 */ /* 0x000fe200078e3cff */
[----:B------:R-:W-:Y:S01]  /*7030*/  IMAD.U32 R2, RZ, RZ, UR12 ;  /* 0x0000000cff027e24 */ /* 0x000fe2000f8e00ff */
[----:B------:R-:W-:Y:S01]  /*7040*/  IADD3 R58, P0, R5, UR14, RZ ;  /* 0x0000000e053a7c10 */ /* 0x000fe2000ff1e0ff */
[----:B------:R-:W-:Y:S01]  /*7050*/  BSSY B0, `(.L_x_553) ;  /* 0x000002a000007945 */ /* 0x000fe20003800000 */
[----:B------:R-:W-:Y:S01]  /*7060*/  IADD3 R3, R56, 0x20, RZ ;  /* 0x0000002038037810 */ /* 0x000fe20007ffe0ff */
[----:B------:R-:W-:Y:S01]  /*7070*/  IMAD.U32 R7, R7, 0x20, R0 ;  /* 0x0000002007077824 */ /* 0x000fe200078e0000 */
[----:B------:R-:W-:Y:S01]  /*7080*/  LEA.HI.X.SX32 R59, R5, UR15, 0x1, P0 ;  /* 0x0000000f053b7c11 */ /* 0x000fe200080f0eff */
[----:B------:R-:W-:-:S02]  /*7090*/  IMAD.U32 R0, RZ, RZ, UR11 ;  /* 0x0000000bff007e24 */ /* 0x000fc4000f8e00ff */
[----:B------:R-:W-:Y:S02]  /*70a0*/  IMAD.SHL.U32 R7, R7, 0x2, RZ ;  /* 0x0000000207077824 */ /* 0x000fe400078e00ff */
[----:B------:R-:W-:-:S03]  /*70b0*/  IMAD.WIDE.U32 R60, R0, c[0x0][0x338], R56 ;  /* 0x0000ce00003c7a25 */ /* 0x000fc600078e0038 */
[----:B------:R1:W2:Y:S01]  /*70c0*/  LDS.128 R52, [R7+0x7080] ;  /* 0x0070800007347984 */ /* 0x0002a20000000c00 */
[----:B------:R-:W-:Y:S01]  /*70d0*/  IMAD.U32 R0, RZ, RZ, UR10 ;  /* 0x0000000aff007e24 */ /* 0x000fe2000f8e00ff */
[----:B------:R-:W-:Y:S01]  /*70e0*/  IADD3 R61, R61, UR5, RZ ;  /* 0x000000053d3d7c10 */ /* 0x000fe2000fffe0ff */
[----:B------:R-:W-:Y:S01]  /*70f0*/  ULDC.64 UR4, c[0x0][0x340] ;  /* 0x0000d00000047ab9 */ /* 0x000fe20000000a00 */
[----:B------:R1:W3:Y:S01]  /*7100*/  LDS.128 R48, [R7+0x9080] ;  /* 0x0090800007307984 */ /* 0x0002e20000000c00 */
[----:B------:R-:W-:Y:S01]  /*7110*/  UIMAD UR4, UR8, UR4, URZ ;  /* 0x00000004080472a4 */ /* 0x000fe2000f8e023f */
[----:B------:R-:W-:Y:S02]  /*7120*/  IMAD.WIDE R58, R2, 0x80, R58 ;  /* 0x00000080023a7825 */ /* 0x000fe400078e023a */
[----:B------:R1:W4:Y:S01]  /*7130*/  LDS.128 R44, [R7+0xb080] ;  /* 0x00b08000072c7984 */ /* 0x0003220000000c00 */
[----:B------:R-:W-:Y:S01]  /*7140*/  UIMAD UR4, UR10, UR5, UR4 ;  /* 0x000000050a0472a4 */ /* 0x000fe2000f8e0204 */
[----:B------:R-:W-:-:S02]  /*7150*/  IMAD.WIDE.U32 R60, R0, c[0x0][0x340], R60 ;  /* 0x0000d000003c7a25 */ /* 0x000fc400078e003c */
[----:B------:R1:W1:Y:S03]  /*7160*/  LDS.128 R40, [R7+0x80] ;  /* 0x0000800007287984 */ /* 0x0002660000000c00 */
[----:B------:R-:W-:Y:S01]  /*7170*/  IADD3 R63, R61, UR4, RZ ;  /* 0x000000043d3f7c10 */ /* 0x000fe2000fffe0ff */
        /* <DEDUP_REMOVED lines=12> */
[C---:B------:R-:W-:Y:S01]  /*7240*/  IMAD R6, R58.reuse, c[0x0][0x334], R6 ;  /* 0x0000cd003a067a24 */ /* 0x040fe200078e0206 */
        /* <DEDUP_REMOVED lines=10> */
.L_x_554:
[----:B------:R-:W-:Y:S05]  /*72f0*/  BSYNC B0 ;  /* 0x0000000000007941 */ /* 0x000fea0003800000 */
.L_x_553:
[----:B------:R-:W-:Y:S01]  /*7300*/  IADD3 R5, R5, 0x40, RZ ;  /* 0x0000004005057810 */ /* 0x000fe20007ffe0ff */
[----:B------:R-:W-:Y:S03]  /*7310*/  BSSY B0, `(.L_x_555) ;  /* 0x0000014000007945 */ /* 0x000fe60003800000 */
[----:B------:R-:W-:-:S13]  /*7320*/  ISETP.GE.AND P3, PT, R5, R4, PT ;  /* 0x000000040500720c */ /* 0x000fda0003f66270 */
[----:B------:R-:W-:Y:S05]  /*7330*/  @P3 BRA `(.L_x_556) ;  /* 0x0000011000003947 */ /* 0x000fea0003800000 */
[----:B------:R-:W-:Y:S01]  /*7340*/  IADD3 R5, P0, R58, 0x40, RZ ;  /* 0x000000403a057810 */ /* 0x000fe20007f1e0ff */
[----:B------:R-:W-:Y:S01]  /*7350*/  IMAD.MOV.U32 R6, RZ, RZ, R60 ;  /* 0x000000ffff067224 */ /* 0x000fe200078e003c */
[C---:B------:R-:W-:Y:S01]  /*7360*/  IADD3 R2, R56.reuse, 0x40, RZ ;  /* 0x0000004038027810 */ /* 0x040fe20007ffe0ff */
[----:B-1----:R-:W-:Y:S01]  /*7370*/  IMAD.MOV.U32 R7, RZ, RZ, R63 ;  /* 0x000000ffff077224 */ /* 0x002fe200078e003f */
[----:B------:R-:W-:Y:S01]  /*7380*/  ISETP.GE.AND P2, PT, R56, c[0x0][0x324], PT ;  /* 0x0000c90038007a0c */ /* 0x000fe20003f46270 */
[----:B------:R-:W-:Y:S01]  /*7390*/  IMAD.X R4, RZ, RZ, R59, P0 ;  /* 0x000000ffff047224 */ /* 0x000fe200000e063b */
[----:B------:R-:W-:Y:S01]  /*73a0*/  ISETP.GE.AND P0, PT, R2, c[0x0][0x324], PT ;  /* 0x0000c90002007a0c */ /* 0x000fe20003f06270 */
[----:B------:R-:W-:Y:S01]  /*73b0*/  IMAD.WIDE.U32 R6, R5, c[0x0][0x330], R6 ;  /* 0x0000cc0005067a25 */ /* 0x000fe200078e0006 */
[----:B------:R-:W-:-:S03]  /*73c0*/  ISETP.GE.AND P1, PT, R3, c[0x0][0x324], PT ;  /* 0x0000c90003007a0c */ /* 0x000fc60003f26270 */
[----:B------:R-:W-:Y:S01]  /*73d0*/  IMAD R4, R4, c[0x0][0x330], RZ ;  /* 0x0000cc0004047a24 */ /* 0x000fe200078e02ff */
[----:B--2---:R-:W-:-:S03]  /*73e0*/  LEA R8, P5, R6, c[0x0][0x318], 0x1 ;  /* 0x0000c60006087a11 */ /* 0x004fc600078a08ff */
[----:B------:R-:W-:-:S04]  /*73f0*/  IMAD R4, R5, c[0x0][0x334], R4 ;  /* 0x0000cd0005047a24 */ /* 0x000fc800078e0204 */
[----:B------:R-:W-:-:S05]  /*7400*/  IMAD.IADD R4, R7, 0x1, R4 ;  /* 0x0000000107047824 */ /* 0x000fca00078e0204 */
[----:B------:R-:W-:-:S05]  /*7410*/  LEA.HI.X R9, R6, c[0x0][0x31c], R4, 0x1, P5 ;  /* 0x0000c70006097a11 */ /* 0x000fca00028f0c04 */
[----:B------:R1:W-:Y:S04]  /*7420*/  @!P2 STG.E.128 [R8.64], R52 ;  /* 0x000000340800a986 */ /* 0x0003e8000c101d12 */
[----:B---3--:R1:W-:Y:S04]  /*7430*/  @!P1 STG.E.128 [R8.64+0x40], R48 ;  /* 0x0000403008009986 */ /* 0x0083e8000c101d12 */
[----:B----4-:R1:W-:Y:S02]  /*7440*/  @!P0 STG.E.128 [R8.64+0x80], R44 ;  /* 0x0000802c08008986 */ /* 0x0103e4000c101d12 */
.L_x_556:
[----:B------:R-:W-:Y:S05]  /*7450*/  BSYNC B0 ;  /* 0x0000000000007941 */ /* 0x000fea0003800000 */
.L_x_555:
[----:B------:R-:W-:Y:S01]  /*7460*/  ULDC.64 UR4, c[0x0][0x308] ;  /* 0x0000c20000047ab9 */ /* 0x000fe20000000a00 */
[----:B------:R-:W-:Y:S01]  /*7470*/  MOV R5, UR11 ;  /* 0x0000000b00057c02 */ /* 0x000fe20008000f00 */
[----:B------:R-:W-:Y:S01]  /*7480*/  UIMAD UR4, UR7, UR4, URZ ;  /* 0x00000004070472a4 */ /* 0x000fe2000f8e023f */
[----:B------:R-:W-:Y:S03]  /*7490*/  BSSY B0, `(.L_x_557) ;  /* 0x0000018000007945 */ /* 0x000fe60003800000 */
[----:B------:R-:W-:Y:S01]  /*74a0*/  UIMAD UR11, UR11, UR5, UR4 ;  /* 0x000000050b0b72a4 */ /* 0x000fe2000f8e0204 */
[----:B-1----:R-:W-:-:S02]  /*74b0*/  IMAD.WIDE.U32 R6, R5, c[0x0][0x308], R56 ;  /* 0x0000c20005067a25 */ /* 0x002fc400078e0038 */
[----:B------:R-:W-:Y:S02]  /*74c0*/  ULDC.64 UR4, c[0x0][0x310] ;  /* 0x0000c40000047ab9 */ /* 0x000fe40000000a00 */
[----:B------:R-:W-:Y:S01]  /*74d0*/  UIMAD UR4, UR8, UR4, URZ ;  /* 0x00000004080472a4 */ /* 0x000fe2000f8e023f */
[----:B------:R-:W-:-:S03]  /*74e0*/  IADD3 R7, R7, UR11, RZ ;  /* 0x0000000b07077c10 */ /* 0x000fc6000fffe0ff */
[----:B------:R-:W-:Y:S02]  /*74f0*/  UIMAD UR4, UR10, UR5, UR4 ;  /* 0x000000050a0472a4 */ /* 0x000fe4000f8e0204 */
[----:B------:R-:W-:-:S05]  /*7500*/  IMAD.WIDE.U32 R6, R0, c[0x0][0x310], R6 ;  /* 0x0000c40000067a25 */ /* 0x000fca00078e0006 */
[----:B--2---:R-:W-:Y:S01]  /*7510*/  IADD3 R9, R7, UR4, RZ ;  /* 0x0000000407097c10 */ /* 0x004fe2000fffe0ff */
        /* <DEDUP_REMOVED lines=15> */
.L_x_558:
[----:B------:R-:W-:Y:S05]  /*7610*/  BSYNC B0 ;  /* 0x0000000000007941 */ /* 0x000fea0003800000 */
.L_x_557:
        /* <DEDUP_REMOVED lines=8> */
[----:B-1----:R-:W-:Y:S01]  /*76a0*/  IMAD R5, R58, c[0x0][0x300], RZ ;  /* 0x0000c0003a057a24 */ /* 0x002fe200078e02ff */
        /* <DEDUP_REMOVED lines=10> */
.L_x_551:
[----:B------:R-:W-:Y:S02]  /*7750*/  ULDC.64 UR4, c[0x0][0x358] ;  /* 0x0000d60000047ab9 */ /* 0x000fe40000000a00 */
[----:B------:R-:W-:-:S02]  /*7760*/  UISETP.NE.U32.AND UP1, UPT, URZ, UR4, UPT ;  /* 0x000000043f00728c */ /* 0x000fc4000bf25070 */
[----:B------:R-:W-:Y:S02]  /*7770*/  UMOV UR7, 0x4 ;  /* 0x0000000400077882 */ /* 0x000fe40000000000 */
[----:B------:R-:W-:-:S03]  /*7780*/  UISETP.NE.AND.EX UP1, UPT, URZ, UR5, UPT, UP1 ;  /* 0x000000053f00728c */ /* 0x000fc6000bf25310 */
[----:B------:R-:W-:Y:S02]  /*7790*/  ULDC.64 UR4, c[0x0][0x358] ;  /* 0x0000d60000047ab9 */ /* 0x000fe40000000a00 */
[----:B------:R-:W-:Y:S01]  /*77a0*/  UIMAD.WIDE UR4, UR10, UR7, UR4 ;  /* 0x000000070a0472a5 */ /* 0x000fe2000f8e0204 */
[----:B------:R-:W-:-:S05]  /*77b0*/  PLOP3.LUT P1, PT, PT, PT, UP1, 0x80, 0x0 ;  /* 0x000000000000781c */ /* 0x000fca0003f2f018 */
[----:B------:R-:W-:Y:S01]  /*77c0*/  IMAD.U32 R6, RZ, RZ, UR4 ;  /* 0x00000004ff067e24 */ /* 0x000fe2000f8e00ff */
[----:B------:R-:W-:Y:S01]  /*77d0*/  MOV R7, UR5 ;  /* 0x0000000500077c02 */ /* 0x000fe20008000f00 */
[----:B------:R-:W-:-:S06]  /*77e0*/  ULDC.64 UR4, c[0x0][0x360] ;  /* 0x0000d80000047ab9 */ /* 0x000fcc0000000a00 */
[----:B-----5:R-:W2:Y:S01]  /*77f0*/  @P1 LDG.E R0, [R6.64] ;  /* 0x0000001206001981 */ /* 0x020ea2000c1e1900 */
[----:B------:R-:W-:Y:S01]  /*7800*/  UISETP.NE.U32.AND UP0, UPT, URZ, UR4, UPT ;  /* 0x000000043f00728c */ /* 0x000fe2000bf05070 */
[----:B------:R-:W-:-:S03]  /*7810*/  IMAD.MOV.U32 R3, RZ, RZ, c[0x0][0x2f0] ;  /* 0x0000bc00ff037624 */ /* 0x000fc600078e00ff */
[----:B------:R-:W-:-:S03]  /*7820*/  UISETP.NE.AND.EX UP0, UPT, URZ, UR5, UPT, UP0 ;  /* 0x000000053f00728c */ /* 0x000fc6000bf05300 */
[----:B------:R-:W-:-:S03]  /*7830*/  ULDC.64 UR4, c[0x0][0x360] ;  /* 0x0000d80000047ab9 */ /* 0x000fc60000000a00 */
[----:B------:R-:W-:-:S05]  /*7840*/  PLOP3.LUT P0, PT, PT, PT, UP0, 0x80, 0x0 ;  /* 0x000000000000781c */ /* 0x000fca0003f0f008 */
[----:B------:R-:W-:-:S06]  /*7850*/  @UP0 UIMAD.WIDE UR4, UR10, UR7, UR4 ;  /* 0x000000070a0402a5 */ /* 0x000fcc000f8e0204 */
[----:B------:R-:W-:Y:S01]  /*7860*/  MOV R4, UR4 ;  /* 0x0000000400047c02 */ /* 0x000fe20008000f00 */
        /* <DEDUP_REMOVED lines=13> */
.L_x_559:
[----:B-1----:R-:W-:Y:S01]  /*7940*/  SHF.R.S32.HI R5, RZ, 0x1f, R236 ;  /* 0x0000001fff057819 */ /* 0x002fe200000114ec */
[----:B------:R-:W-:Y:S01]  /*7950*/  USHF.R.S32.HI UR7, URZ, 0x1f, UR11 ;  /* 0x0000001f3f077899 */ /* 0x000fe2000801140b */
[----:B-----5:R-:W-:Y:S01]  /*7960*/  IADD3 R3, R3, -UR6, RZ ;  /* 0x8000000603037c10 */ /* 0x020fe2000fffe0ff */
[----:B------:R-:W-:Y:S01]  /*7970*/  ULDC.64 UR4, c[0x0][0x308] ;  /* 0x0000c20000047ab9 */ /* 0x000fe20000000a00 */
[----:B------:R-:W-:Y:S01]  /*7980*/  LEA.HI R2, R5, R236, RZ, 0x2 ;  /* 0x000000ec05027211 */ /* 0x000fe200078f10ff */
[----:B------:R-:W-:Y:S01]  /*7990*/  UIMAD UR4, UR7, UR4, URZ ;  /* 0x00000004070472a4 */ /* 0x000fe2000f8e023f */
[----:B------:R-:W-:Y:S01]  /*79a0*/  IMAD.U32 R10, RZ, RZ, UR12 ;  /* 0x0000000cff0a7e24 */ /* 0x000fe2000f8e00ff */
[----:B------:R-:W-:Y:S01]  /*79b0*/  USHF.R.S32.HI UR8, URZ, 0x1f, UR10 ;  /* 0x0000001f3f087899 */ /* 0x000fe2000801140a */
[----:B------:R-:W-:Y:S01]  /*79c0*/  LOP3.LUT R5, R2, 0x1ffffffc, RZ, 0xc0, !PT ;  /* 0x1ffffffc02057812 */ /* 0x000fe200078ec0ff */
[----:B------:R-:W-:Y:S01]  /*79d0*/  UIMAD UR5, UR11, UR5, UR4 ;  /* 0x000000050b0572a4 */ /* 0x000fe2000f8e0204 */
[----:B------:R-:W-:Y:S01]  /*79e0*/  SHF.R.S32.HI R2, RZ, 0x2, R2 ;  /* 0x00000002ff027819 */ /* 0x000fe20000011402 */
[----:B------:R-:W-:Y:S01]  /*79f0*/  USEL UR10, UR10, URZ, !UP1 ;  /* 0x0000003f0a0a7287 */ /* 0x000fe2000c800000 */
[----:B------:R-:W-:Y:S01]  /*7a00*/  BSSY B0, `(.L_x_560) ;  /* 0x0000022000007945 */ /* 0x000fe20003800000 */
[----:B------:R-:W-:Y:S01]  /*7a10*/  IMAD.IADD R5, R236, 0x1, -R5 ;  /* 0x00000001ec057824 */ /* 0x000fe200078e0a05 */
[----:B------:R-:W-:Y:S01]  /*7a20*/  USEL UR8, UR8, URZ, !UP1 ;  /* 0x0000003f08087287 */ /* 0x000fe2000c800000 */
[----:B------:R-:W-:-:S02]  /*7a30*/  ISETP.GE.AND P4, PT, R2, R3, PT ;  /* 0x000000030200720c */ /* 0x000fc40003f86270 */
[----:B------:R-:W-:Y:S01]  /*7a40*/  IMAD.SHL.U32 R14, R5, 0x8, RZ ;  /* 0x00000008050e7824 */ /* 0x000fe200078e00ff */
[----:B------:R-:W-:Y:S01]  /*7a50*/  IADD3 R4, P0, R2, UR14, RZ ;  /* 0x0000000e02047c10 */ /* 0x000fe2000ff1e0ff */
[----:B------:R-:W-:Y:S02]  /*7a60*/  IMAD.U32 R5, RZ, RZ, UR11 ;  /* 0x0000000bff057e24 */ /* 0x000fe4000f8e00ff */
[----:B------:R-:W-:Y:S01]  /*7a70*/  IMAD.U32 R0, RZ, RZ, UR10 ;  /* 0x0000000aff007e24 */ /* 0x000fe2000f8e00ff */
[----:B------:R-:W-:Y:S02]  /*7a80*/  SHF.R.S32.HI R15, RZ, 0x1f, R14 ;  /* 0x0000001fff0f7819 */ /* 0x000fe4000001140e */
[----:B------:R-:W-:-:S03]  /*7a90*/  IADD3 R6, R14, 0x20, RZ ;  /* 0x000000200e067810 */ /* 0x000fc60007ffe0ff */
[----:B------:R-:W-:Y:S01]  /*7aa0*/  IMAD.WIDE.U32 R8, R5, c[0x0][0x308], R14 ;  /* 0x0000c20005087a25 */ /* 0x000fe200078e000e */
[----:B------:R-:W-:-:S04]  /*7ab0*/  LEA.HI.X.SX32 R5, R2, UR15, 0x1, P0 ;  /* 0x0000000f02057c11 */ /* 0x000fc800080f0eff */
[----:B------:R-:W-:Y:S01]  /*7ac0*/  IADD3 R9, R9, UR5, RZ ;  /* 0x0000000509097c10 */ /* 0x000fe2000fffe0ff */
[----:B------:R-:W-:Y:S01]  /*7ad0*/  ULDC.64 UR4, c[0x0][0x310] ;  /* 0x0000c40000047ab9 */ /* 0x000fe20000000a00 */
[----:B------:R-:W-:Y:S01]  /*7ae0*/  IMAD.WIDE R10, R10, 0x80, R4 ;  /* 0x000000800a0a7825 */ /* 0x000fe200078e0204 */
[----:B------:R-:W-:Y:S01]  /*7af0*/  UIMAD UR4, UR8, UR4, URZ ;  /* 0x00000004080472a4 */ /* 0x000fe2000f8e023f */
[----:B------:R-:W-:Y:S02]  /*7b00*/  IADD3 R5, R14, 0x40, RZ ;  /* 0x000000400e057810 */ /* 0x000fe40007ffe0ff */
[----:B------:R-:W-:Y:S01]  /*7b10*/  IMAD.WIDE.U32 R8, R0, c[0x0][0x310], R8 ;  /* 0x0000c40000087a25 */ /* 0x000fe200078e0008 */
[----:B------:R-:W-:-:S06]  /*7b20*/  UIMAD UR4, UR10, UR5, UR4 ;  /* 0x000000050a0472a4 */ /* 0x000fcc000f8e0204 */
        /* <DEDUP_REMOVED lines=15> */
.L_x_561:
[----:B------:R-:W-:Y:S05]  /*7c20*/  BSYNC B0 ;  /* 0x0000000000007941 */ /* 0x000fea0003800000 */
.L_x_560:
        /* <DEDUP_REMOVED lines=19> */
.L_x_563:
[----:B------:R-:W-:Y:S05]  /*7d60*/  BSYNC B0 ;  /* 0x0000000000007941 */ /* 0x000fea0003800000 */
.L_x_562:
[----:B------:R-:W-:Y:S01]  /*7d70*/  ULDC.64 UR4, c[0x0][0x338] ;  /* 0x0000ce0000047ab9 */ /* 0x000fe20000000a00 */
[----:B------:R-:W-:Y:S01]  /*7d80*/  MOV R3, UR11 ;  /* 0x0000000b00037c02 */ /* 0x000fe20008000f00 */
[----:B------:R-:W-:Y:S01]  /*7d90*/  UIMAD UR4, UR7, UR4, URZ ;  /* 0x00000004070472a4 */ /* 0x000fe2000f8e023f */
[----:B------:R-:W-:Y:S03]  /*7da0*/  BSSY B0, `(.L_x_564) ;  /* 0x0000017000007945 */ /* 0x000fe60003800000 */
[----:B------:R-:W-:Y:S01]  /*7db0*/  UIMAD UR11, UR11, UR5, UR4 ;  /* 0x000000050b0b72a4 */ /* 0x000fe2000f8e0204 */
[----:B------:R-:W-:-:S02]  /*7dc0*/  IMAD.WIDE.U32 R8, R3, c[0x0][0x338], R14 ;  /* 0x0000ce0003087a25 */ /* 0x000fc400078e000e */
        /* <DEDUP_REMOVED lines=20> */
.L_x_565:
[----:B------:R-:W-:Y:S05]  /*7f10*/  BSYNC B0 ;  /* 0x0000000000007941 */ /* 0x000fea0003800000 */
.L_x_564:
[----:B------:R-:W-:Y:S05]  /*7f20*/  @P3 EXIT ;  /* 0x000000000000394d */ /* 0x000fea0003800000 */
[----:B------:R-:W-:Y:S01]  /*7f30*/  IADD3 R0, P0, R10, 0x40, RZ ;  /* 0x000000400a007810 */ /* 0x000fe20007f1e0ff */
[----:B------:R-:W-:Y:S01]  /*7f40*/  IMAD.MOV.U32 R9, RZ, RZ, R13 ;  /* 0x000000ffff097224 */ /* 0x000fe200078e000d */
[----:B------:R-:W-:-:S03]  /*7f50*/  ISETP.GE.AND P1, PT, R14, c[0x0][0x324], PT ;  /* 0x0000c9000e007a0c */ /* 0x000fc60003f26270 */
[----:B------:R-:W-:Y:S01]  /*7f60*/  IMAD.X R10, RZ, RZ, R11, P0 ;  /* 0x000000ffff0a7224 */ /* 0x000fe200000e060b */
[----:B------:R-:W-:Y:S01]  /*7f70*/  ISETP.GE.AND P0, PT, R6, c[0x0][0x324], PT ;  /* 0x0000c90006007a0c */ /* 0x000fe20003f06270 */
[----:B------:R-:W-:-:S04]  /*7f80*/  IMAD.WIDE.U32 R8, R0, c[0x0][0x330], R8 ;  /* 0x0000cc0000087a25 */ /* 0x000fc800078e0008 */
[----:B--2---:R-:W-:Y:S01]  /*7f90*/  IMAD R3, R10, c[0x0][0x330], RZ ;  /* 0x0000cc000a037a24 */ /* 0x004fe200078e02ff */
        /* <DEDUP_REMOVED lines=10> */
.L_x_566:
        /* <DEDUP_REMOVED lines=12> */
.L_x_1406:


//--------------------- .text._ZN7cutlass13device_kernelIN5flash19enable_sm80_to_sm89INS1_16FlashAttnBwdSm80INS1_25CollectiveMainloopBwdSm80ILi2ELi1EN4cute5tupleIJNS5_1CILi64EEENS7_ILi128EEENS7_ILi96EEEEEENS_6half_tEfNS_4arch4Sm80ELb1ELb0ELb0ELb1ELb1ELb0ELb0ELb0ELi2ELi2ELi4ELi2ELb1EEENS1_21CollectiveEpilogueBwdISB_SC_SE_Li256ELb1ELb0ELi2EEENS1_25SingleTileBwdLPTSchedulerILb1ELi128ELb1EEEEEEEEEvNT_6ParamsE --------------------------
	.section	.text._ZN7cutlass13device_kernelIN5flash19enable_sm80_to_sm89INS1_16FlashAttnBwdSm80INS1_25CollectiveMainloopBwdSm80ILi2ELi1EN4cute5tupleIJNS5_1CILi64EEENS7_ILi128EEENS7_ILi96EEEEEENS_6half_tEfNS_4arch4Sm80ELb1ELb0ELb0ELb1ELb1ELb0ELb0ELb0ELi2ELi2ELi4ELi2ELb1EEENS1_21CollectiveEpilogueBwdISB_SC_SE_Li256ELb1ELb0ELi2EEENS1_25SingleTileBwdLPTSchedulerILb1ELi128ELb1EEEEEEEEEvNT_6ParamsE,"ax",@progbits
	.sectioninfo	@"SHI_REGISTERS=255"
	.align	128
.text._ZN7cutlass13device_kernelIN5flash19enable_sm80_to_sm89INS1_16FlashAttnBwdSm80INS1_25CollectiveMainloopBwdSm80ILi2ELi1EN4cute5tupleIJNS5_1CILi64EEENS7_ILi128EEENS7_ILi96EEEEEENS_6half_tEfNS_4arch4Sm80ELb1ELb0ELb0ELb1ELb1ELb0ELb0ELb0ELi2ELi2ELi4ELi2ELb1EEENS1_21CollectiveEpilogueBwdISB_SC_SE_Li256ELb1ELb0ELi2EEENS1_25SingleTileBwdLPTSchedulerILb1ELi128ELb1EEEEEEEEEvNT_6ParamsE:
        .type           _ZN7cutlass13device_kernelIN5flash19enable_sm80_to_sm89INS1_16FlashAttnBwdSm80INS1_25CollectiveMainloopBwdSm80ILi2ELi1EN4cute5tupleIJNS5_1CILi64EEENS7_ILi128EEENS7_ILi96EEEEEENS_6half_tEfNS_4arch4Sm80ELb1ELb0ELb0ELb1ELb1ELb0ELb0ELb0ELi2ELi2ELi4ELi2ELb1EEENS1_21CollectiveEpilogueBwdISB_SC_SE_Li256ELb1ELb0ELi2EEENS1_25SingleTileBwdLPTSchedulerILb1ELi128ELb1EEEEEEEEEvNT_6ParamsE,@function
        .size           _ZN7cutlass13device_kernelIN5flash19enable_sm80_to_sm89INS1_16FlashAttnBwdSm80INS1_25CollectiveMainloopBwdSm80ILi2ELi1EN4cute5tupleIJNS5_1CILi64EEENS7_ILi128EEENS7_ILi96EEEEEENS_6half_tEfNS_4arch4Sm80ELb1ELb0ELb0ELb1ELb1ELb0ELb0ELb0ELi2ELi2ELi4ELi2ELb1EEENS1_21CollectiveEpilogueBwdISB_SC_SE_Li256ELb1ELb0ELi2EEENS1_25SingleTileBwdLPTSchedulerILb1ELi128ELb1EEEEEEEEEvNT_6ParamsE,(.L_x_1407 - _ZN7cutlass13device_kernelIN5flash19enable_sm80_to_sm89INS1_16FlashAttnBwdSm80INS1_25CollectiveMainloopBwdSm80ILi2ELi1EN4cute5tupleIJNS5_1CILi64EEENS7_ILi128EEENS7_ILi96EEEEEENS_6half_tEfNS_4arch4Sm80ELb1ELb0ELb0ELb1ELb1ELb0ELb0ELb0ELi2ELi2ELi4ELi2ELb1EEENS1_21CollectiveEpilogueBwdISB_SC_SE_Li256ELb1ELb0ELi2EEENS1_25SingleTileBwdLPTSchedulerILb1ELi128ELb1EEEEEEEEEvNT_6ParamsE)
        .other          _ZN7cutlass13device_kernelIN5flash19enable_sm80_to_sm89INS1_16FlashAttnBwdSm80INS1_25CollectiveMainloopBwdSm80ILi2ELi1EN4cute5tupleIJNS5_1CILi64EEENS7_ILi128EEENS7_ILi96EEEEEENS_6half_tEfNS_4arch4Sm80ELb1ELb0ELb0ELb1ELb1ELb0ELb0ELb0ELi2ELi2ELi4ELi2ELb1EEENS1_21CollectiveEpilogueBwdISB_SC_SE_Li256ELb1ELb0ELi2EEENS1_25SingleTileBwdLPTSchedulerILb1ELi128ELb1EEEEEEEEEvNT_6ParamsE,@"STO_CUDA_ENTRY STV_DEFAULT"
_ZN7cutlass13device_kernelIN5flash19enable_sm80_to_sm89INS1_16FlashAttnBwdSm80INS1_25CollectiveMainloopBwdSm80ILi2ELi1EN4cute5tupleIJNS5_1CILi64EEENS7_ILi128EEENS7_ILi96EEEEEENS_6half_tEfNS_4arch4Sm80ELb1ELb0ELb0ELb1ELb1ELb0ELb0ELb0ELi2ELi2ELi4ELi2ELb1EEENS1_21CollectiveEpilogueBwdISB_SC_SE_Li256ELb1ELb0ELi2EEENS1_25SingleTileBwdLPTSchedulerILb1ELi128ELb1EEEEEEEEEvNT_6ParamsE:
        /* <DEDUP_REMOVED lines=30> */
.L_x_568:
[----:B------:R-:W-:Y:S02]  /*01e0*/  ULDC UR7, c[0x0][0x3ac] ;  /* 0x0000eb0000077ab9 */ /* 0x000fe40000000800 */
[----:B------:R-:W-:Y:S02]  /*01f0*/  UISETP.NE.AND UP0, UPT, UR7, 0x1, UPT ;  /* 0x000000010700788c */ /* 0x000fe4000bf05270 */
[----:B------:R-:W-:Y:S02]  /*0200*/  ULDC.64 UR4, c[0x0][0x3b0] ;  /* 0x0000ec0000047ab9 */ /* 0x000fe40000000a00 */
[----:B------:R-:W-:Y:S02]  /*0210*/  UIMAD.WIDE.U32 UR10, UR6, UR4, URZ ;  /* 0x00000004060a72a5 */ /* 0x000fe4000f8e003f */
[----:B------:R-:W-:-:S05]  /*0220*/  UMOV UR9, UR6 ;  /* 0x0000000600097c82 */ /* 0x000fca0008000000 */
[----:B------:R-:W-:-:S04]  /*0230*/  @UP0 USHF.R.U32.HI UR9, URZ, UR5, UR11 ;  /* 0x000000053f090299 */ /* 0x000fc8000801160b */
[----:B------:R-:W-:-:S04]  /*0240*/  UIMAD UR7, UR9, UR7, URZ ;  /* 0x00000007090772a4 */ /* 0x000fc8000f8e023f */
.L_x_569:
        /* <DEDUP_REMOVED lines=12> */
[----:B------:R-:W-:-:S06]  /*0310*/  UIMAD UR4, UR4, UR6, UR5 ;  /* 0x00000006040472a4 */ /* 0x000fcc000f8e0205 */
[----:B------:R-:W-:-:S05]  /*0320*/  IMAD.U32 R0, RZ, RZ, UR4 ;  /* 0x00000004ff007e24 */ /* 0x000fca000f8e00ff */
[----:B------:R1:W-:Y:S01]  /*0330*/  STL [R1+0xc], R0 ;  /* 0x00000c0001007387 */ /* 0x0003e20000100800 */
[----:B------:R-:W-:Y:S05]  /*0340*/  @!P0 BRA `(.L_x_570) ;  /* 0x0000008000008947 */ /* 0x000fea0003800000 */
[----:B------:R-:W-:Y:S02]  /*0350*/  UMOV UR4, 0x4 ;  /* 0x0000000400047882 */ /* 0x000fe40000000000 */
[----:B------:R-:W-:Y:S02]  /*0360*/  ULDC.64 UR6, c[0x0][0x3e0] ;  /* 0x0000f80000067ab9 */ /* 0x000fe40000000a00 */
[----:B------:R-:W-:-:S06]  /*0370*/  UIMAD.WIDE UR4, UR13, UR4, UR6 ;  /* 0x000000040d0472a5 */ /* 0x000fcc000f8e0206 */
[----:B------:R-:W-:Y:S02]  /*0380*/  MOV R2, UR4 ;  /* 0x0000000400027c02 */ /* 0x000fe40008000f00 */
[----:B------:R-:W-:-:S05]  /*0390*/  MOV R3, UR5 ;  /* 0x0000000500037c02 */ /* 0x000fca0008000f00 */
[----:B-1----:R-:W2:Y:S02]  /*03a0*/  LDG.E R0, [R2.64] ;  /* 0x0000001202007981 */ /* 0x002ea4000c1e1900 */
[----:B--2---:R1:W2:Y:S02]  /*03b0*/  R2UR UR5, R0 ;  /* 0x00000000000573c2 */ /* 0x0042a400000e0000 */
[----:B-12---:R-:W-:Y:S05]  /*03c0*/  BRA `(.L_x_571) ;  /* 0x000000f000007947 */ /* 0x006fea0003800000 */
.L_x_570:
        /* <DEDUP_REMOVED lines=9> */
[----:B-1----:R-:W3:Y:S01]  /*0460*/  LDG.E R0, [R2.64+0x4] ;  /* 0x0000041202007981 */ /* 0x002ee2000c1e1900 */
[----:B--2---:R-:W1:Y:S08]  /*0470*/  R2UR UR5, R4 ;  /* 0x00000000040573c2 */ /* 0x004e7000000e0000 */
[----:B---3--:R-:W1:Y:S02]  /*0480*/  R2UR UR4, R0 ;  /* 0x00000000000473c2 */ /* 0x008e6400000e0000 */
[----:B-1----:R-:W-:Y:S01]  /*0490*/  UIADD3 UR5, -UR5, UR4, URZ ;  /* 0x0000000405057290 */ /* 0x002fe2000fffe13f */
[----:B------:R-:W-:Y:S05]  /*04a0*/  BRA `(.L_x_571) ;  /* 0x0000001000007947 */ /* 0x000fea0003800000 */
.L_x_572:
[----:B------:R-:W-:Y:S02]  /*04b0*/  ULDC UR5, c[0x0][0x3d4] ;  /* 0x0000f50000057ab9 */ /* 0x000fe40000000800 */
.L_x_571:
[----:B------:R-:W-:Y:S02]  /*04c0*/  UIADD3 UR5, UR5, 0x7f, URZ ;  /* 0x0000007f05057890 */ /* 0x000fe4000fffe03f */
[----:B------:R-:W-:-:S02]  /*04d0*/  ULOP3.LUT UR14, URZ, UR9, URZ, 0x33, !UPT ;  /* 0x000000093f0e7292 */ /* 0x000fc4000f8e333f */
[----:B------:R-:W-:-:S04]  /*04e0*/  USHF.R.S32.HI UR4, URZ, 0x1f, UR5 ;  /* 0x0000001f3f047899 */ /* 0x000fc80008011405 */
[----:B------:R-:W-:-:S04]  /*04f0*/  ULEA.HI UR4, UR4, UR5, URZ, 0x7 ;  /* 0x0000000504047291 */ /* 0x000fc8000f8f383f */
[----:B------:R-:W-:-:S04]  /*0500*/  USHF.R.S32.HI UR4, URZ, 0x7, UR4 ;  /* 0x000000073f047899 */ /* 0x000fc80008011404 */
[----:B------:R-:W-:Y:S02]  /*0510*/  UISETP.GT.AND UP0, UPT, UR4, UR9, UPT ;  /* 0x000000090400728c */ /* 0x000fe4000bf04270 */
[----:B------:R-:W-:Y:S02]  /*0520*/  UIADD3 UR14, UR4, UR14, URZ ;  /* 0x0000000e040e7290 */ /* 0x000fe4000fffe03f */
[----:B------:R-:W-:Y:S01]  /*0530*/  USEL UR13, UR13, 0xffffffff, UP0 ;  /* 0xffffffff0d0d7887 */ /* 0x000fe20008000000 */
[----:B------:R-:W-:Y:S05]  /*0540*/  BRA `(.L_x_573) ;  /* 0x000004b000007947 */ /* 0x000fea0003800000 */
.L_x_567:
[----:B------:R-:W-:Y:S02]  /*0550*/  ULDC.64 UR6, c[0x0][0x3b8] ;  /* 0x0000ee0000067ab9 */ /* 0x000fe40000000a00 */
[----:B------:R-:W-:Y:S02]  /*0560*/  UISETP.NE.AND UP0, UPT, UR6, 0x1, UPT ;  /* 0x000000010600788c */ /* 0x000fe4000bf05270 */
[----:B------:R-:W-:Y:S02]  /*0570*/  UIMAD.WIDE.U32 UR10, UR4, UR7, URZ ;  /* 0x00000007040a72a5 */ /* 0x000fe4000f8e003f */
[----:B------:R-:W-:-:S02]  /*0580*/  ULDC UR5, c[0x0][0x3c0] ;  /* 0x0000f00000057ab9 */ /* 0x000fc40000000800 */
        /* <DEDUP_REMOVED lines=17> */
.L_x_574:
[----:B------:R-:W-:Y:S02]  /*06a0*/  ULDC UR7, c[0x0][0x3ac] ;  /* 0x0000eb0000077ab9 */ /* 0x000fe40000000800 */
[----:B------:R-:W-:Y:S02]  /*06b0*/  UISETP.NE.AND UP0, UPT, UR7, 0x1, UPT ;  /* 0x000000010700788c */ /* 0x000fe4000bf05270 */
[----:B------:R-:W-:Y:S02]  /*06c0*/  ULDC.64 UR4, c[0x0][0x3b0] ;  /* 0x0000ec0000047ab9 */ /* 0x000fe40000000a00 */
[----:B------:R-:W-:Y:S02]  /*06d0*/  UIMAD.WIDE.U32 UR10, UR6, UR4, URZ ;  /* 0x00000004060a72a5 */ /* 0x000fe4000f8e003f */
[----:B------:R-:W-:-:S05]  /*06e0*/  UMOV UR9, UR6 ;  /* 0x0000000600097c82 */ /* 0x000fca0008000000 */
[----:B------:R-:W-:-:S04]  /*06f0*/  @UP0 USHF.R.U32.HI UR9, URZ, UR5, UR11 ;  /* 0x000000053f090299 */ /* 0x000fc8000801160b */
[----:B------:R-:W-:-:S04]  /*0700*/  UIMAD UR7, UR9, UR7, URZ ;  /* 0x00000007090772a4 */ /* 0x000fc8000f8e023f */
.L_x_575:
        /* <DEDUP_REMOVED lines=24> */
.L_x_576:
        /* <DEDUP_REMOVED lines=14> */
.L_x_578:
[----:B------:R-:W-:Y:S02]  /*0970*/  ULDC UR5, c[0x0][0x3d4] ;  /* 0x0000f50000057ab9 */ /* 0x000fe40000000800 */
.L_x_577:
[----:B------:R-:W-:Y:S02]  /*0980*/  UIADD3 UR5, UR5, 0x7f, URZ ;  /* 0x0000007f05057890 */ /* 0x000fe4000fffe03f */
[----:B------:R-:W-:-:S02]  /*0990*/  ULOP3.LUT UR14, URZ, UR9, URZ, 0x33, !UPT ;  /* 0x000000093f0e7292 */ /* 0x000fc4000f8e333f */
[----:B------:R-:W-:-:S04]  /*09a0*/  USHF.R.S32.HI UR4, URZ, 0x1f, UR5 ;  /* 0x0000001f3f047899 */ /* 0x000fc80008011405 */
[----:B------:R-:W-:-:S04]  /*09b0*/  ULEA.HI UR4, UR4, UR5, URZ, 0x7 ;  /* 0x0000000504047291 */ /* 0x000fc8000f8f383f */
[----:B------:R-:W-:-:S04]  /*09c0*/  USHF.R.S32.HI UR4, URZ, 0x7, UR4 ;  /* 0x000000073f047899 */ /* 0x000fc80008011404 */
[----:B------:R-:W-:Y:S02]  /*09d0*/  UISETP.GT.AND UP0, UPT, UR4, UR9, UPT ;  /* 0x000000090400728c */ /* 0x000fe4000bf04270 */
[----:B------:R-:W-:Y:S02]  /*09e0*/  UIADD3 UR14, UR4, UR14, URZ ;  /* 0x0000000e040e7290 */ /* 0x000fe4000fffe03f */
[----:B------:R-:W-:-:S06]  /*09f0*/  USEL UR13, UR13, 0xffffffff, UP0 ;  /* 0xffffffff0d0d7887 */ /* 0x000fcc0008000000 */
.L_x_573:
        /* <DEDUP_REMOVED lines=23> */
[----:B-1----:R1:W3:Y:S01]  /*0b70*/  @P0 LDG.E R0, [R2.64] ;  /* 0x0000001202000981 */ /* 0x0022e2000c1e1900 */
[----:B------:R-:W-:Y:S01]  /*0b80*/  IMAD.MOV.U32 R11, RZ, RZ, RZ ;  /* 0x000000ffff0b7224 */ /* 0x000fe200078e00ff */
[----:B------:R-:W-:-:S03]  /*0b90*/  UISETP.NE.AND.EX UP1, UPT, URZ, UR5, UPT, UP1 ;  /* 0x000000053f00728c */ /* 0x000fc6000bf25310 */
[----:B------:R-:W-:Y:S01]  /*0ba0*/  ULDC.64 UR4, c[0x0][0x2d0] ;  /* 0x0000b40000047ab9 */ /* 0x000fe20000000a00 */
[----:B------:R4:W5:Y:S01]  /*0bb0*/  @P2 LDG.E R15, [R6.64] ;  /* 0x00000012060f2981 */ /* 0x000962000c1e1900 */
[----:B------:R-:W-:Y:S01]  /*0bc0*/  UIMAD.WIDE UR4, UR13, UR7, UR4 ;  /* 0x000000070d0472a5 */ /* 0x000fe2000f8e0204 */
[----:B------:R-:W-:-:S05]  /*0bd0*/  PLOP3.LUT P1, PT, PT, PT, UP1, 0x80, 0x0 ;  /* 0x000000000000781c */ /* 0x000fca0003f2f018 */
[----:B-1----:R-:W-:Y:S01]  /*0be0*/  MOV R2, UR4 ;  /* 0x0000000400027c02 */ /* 0x002fe20008000f00 */
[----:B------:R-:W-:-:S07]  /*0bf0*/  IMAD.U32 R3, RZ, RZ, UR5 ;  /* 0x00000005ff037e24 */ /* 0x000fce000f8e00ff */
[----:B------:R4:W5:Y:S01]  /*0c00*/  @P1 LDG.E R11, [R2.64] ;  /* 0x00000012020b1981 */ /* 0x000962000c1e1900 */
[----:B------:R-:W-:Y:S02]  /*0c10*/  ULDC UR12, c[0x0][0x168] ;  /* 0x00005a00000c7ab9 */ /* 0x000fe40000000800 */
[----:B------:R-:W-:Y:S02]  /*0c20*/  UMOV UR6, URZ ;  /* 0x0000003f00067c82 */ /* 0x000fe40008000000 */
[----:B------:R-:W-:Y:S01]  /*0c30*/  ULDC UR11, c[0x0][0x198] ;  /* 0x00006600000b7ab9 */ /* 0x000fe20000000800 */
[----:B--2---:R-:W1:Y:S02]  /*0c40*/  @P2 R2UR UR5, R4 ;  /* 0x00000000040523c2 */ /* 0x004e6400000e0000 */
[----:B-1----:R-:W-:-:S04]  /*0c50*/  @UP2 ULEA UR5, UR13, UR5, 0x6 ;  /* 0x000000050d052291 */ /* 0x002fc8000f8e303f */
[----:B------:R-:W-:-:S04]  /*0c60*/  @UP2 USHF.R.S32.HI UR4, URZ, 0x1f, UR5 ;  /* 0x0000001f3f042899 */ /* 0x000fc80008011405 */
[----:B------:R-:W-:Y:S01]  /*0c70*/  @UP2 ULEA.HI UR4, UR4, UR5, URZ, 0x6 ;  /* 0x0000000504042291 */ /* 0x000fe2000f8f303f */
[----:B---3--:R4:W1:Y:S03]  /*0c80*/  @P0 R2UR UR12, R0 ;  /* 0x00000000000c03c2 */ /* 0x00886600000e0000 */
[----:B------:R-:W-:Y:S01]  /*0c90*/  @UP2 ULOP3.LUT UR6, UR4, 0xffffffc0, URZ, 0xc0, !UPT ;  /* 0xffffffc004062892 */ /* 0x000fe2000f8ec03f */
[----:B-1--4-:R-:W-:Y:S06]  /*0ca0*/  @P0 BRA `(.L_x_579) ;  /* 0x0000006000000947 */ /* 0x012fec0003800000 */
[----:B------:R-:W-:Y:S05]  /*0cb0*/  @!P2 BRA `(.L_x_579) ;  /* 0x000000500000a947 */ /* 0x000fea0003800000 */
[----:B------:R-:W2:Y:S04]  /*0cc0*/  LDG.E R4, [R6.64] ;  /* 0x0000001206047981 */ /* 0x000ea8000c1e1900 */
[----:B------:R-:W3:Y:S01]  /*0cd0*/  LDG.E R0, [R6.64+0x4] ;  /* 0x0000041206007981 */ /* 0x000ee2000c1e1900 */
[----:B--2---:R-:W1:Y:S08]  /*0ce0*/  R2UR UR12, R4 ;  /* 0x00000000040c73c2 */ /* 0x004e7000000e0000 */
[----:B---3--:R-:W1:Y:S02]  /*0cf0*/  R2UR UR4, R0 ;  /* 0x00000000000473c2 */ /* 0x008e6400000e0000 */
[----:B-1----:R-:W-:-:S06]  /*0d00*/  UIADD3 UR12, -UR12, UR4, URZ ;  /* 0x000000040c0c7290 */ /* 0x002fcc000fffe13f */
.L_x_579:
        /* <DEDUP_REMOVED lines=10> */
.L_x_580:
[----:B------:R-:W-:Y:S05]  /*0db0*/  @!P1 BRA `(.L_x_581) ;  /* 0x0000005000009947 */ /* 0x000fea0003800000 */
[----:B------:R1:W2:Y:S04]  /*0dc0*/  LDG.E R0, [R2.64] ;  /* 0x0000001202007981 */ /* 0x0002a8000c1e1900 */
[----:B-1----:R-:W3:Y:S01]  /*0dd0*/  LDG.E R2, [R2.64+0x4] ;  /* 0x0000041202027981 */ /* 0x002ee2000c1e1900 */
[----:B--2---:R-:W1:Y:S08]  /*0de0*/  R2UR UR11, R0 ;  /* 0x00000000000b73c2 */ /* 0x004e7000000e0000 */
[----:B---3--:R-:W1:Y:S02]  /*0df0*/  R2UR UR4, R2 ;  /* 0x00000000020473c2 */ /* 0x008e6400000e0000 */
[----:B-1----:R-:W-:-:S06]  /*0e00*/  UIADD3 UR11, -UR11, UR4, URZ ;  /* 0x000000040b0b7290 */ /* 0x002fcc000fffe13f */
.L_x_581:
        /* <DEDUP_REMOVED lines=13> */
[----:B------:R-:W-:Y:S01]  /*0ee0*/  IMAD.MOV.U32 R120, RZ, RZ, RZ ;  /* 0x000000ffff787224 */ /* 0x000fe200078e00ff */
[----:B------:R-:W-:Y:S01]  /*0ef0*/  MOV R10, RZ ;  /* 0x000000ff000a7202 */ /* 0x000fe20000000f00 */
[----:B------:R-:W-:Y:S01]  /*0f00*/  IMAD.MOV.U32 R118, RZ, RZ, RZ ;  /* 0x000000ffff767224 */ /* 0x000fe200078e00ff */
[----:B------:R-:W-:Y:S01]  /*0f10*/  ULEA.HI UR10, UR10, UR4, URZ, 0x6 ;  /* 0x000000040a0a7291 */ /* 0x000fe2000f8f303f */
[----:B------:R-:W-:Y:S01]  /*0f20*/  IMAD.MOV.U32 R116, RZ, RZ, RZ ;  /* 0x000000ffff747224 */ /* 0x000fe200078e00ff */
[----:B------:R-:W-:Y:S01]  /*0f30*/  USHF.R.S32.HI UR4, URZ, 0x1f, UR5 ;  /* 0x0000001f3f047899 */ /* 0x000fe20008011405 */
[----:B------:R-:W-:Y:S01]  /*0f40*/  CS2R R110, SRZ ;  /* 0x00000000006e7805 */ /* 0x000fe2000001ff00 */
[----:B------:R-:W-:Y:S01]  /*0f50*/  USHF.R.S32.HI UR10, URZ, 0x6, UR10 ;  /* 0x000000063f0a7899 */ /* 0x000fe2000801140a */
[----:B------:R-:W-:Y:S01]  /*0f60*/  CS2R R12, SRZ ;  /* 0x00000000000c7805 */ /* 0x000fe2000001ff00 */
[----:B------:R-:W-:Y:S01]  /*0f70*/  ULEA.HI UR4, UR4, UR5, URZ, 0x6 ;  /* 0x0000000504047291 */ /* 0x000fe2000f8f303f */
[----:B------:R-:W-:Y:S01]  /*0f80*/  MOV R108, RZ ;  /* 0x000000ff006c7202 */ /* 0x000fe20000000f00 */
[----:B------:R-:W-:Y:S01]  /*0f90*/  UISETP.LT.AND UP0, UPT, URZ, UR10, UPT ;  /* 0x0000000a3f00728c */ /* 0x000fe2000bf01270 */
[----:B------:R-:W-:Y:S01]  /*0fa0*/  IMAD.MOV.U32 R114, RZ, RZ, RZ ;  /* 0x000000ffff727224 */ /* 0x000fe200078e00ff */
[----:B------:R-:W-:Y:S01]  /*0fb0*/  USHF.R.S32.HI UR9, URZ, 0x6, UR4 ;  /* 0x000000063f097899 */ /* 0x000fe20008011404 */
[----:B------:R-:W-:Y:S01]  /*0fc0*/  MOV R14, RZ ;  /* 0x000000ff000e7202 */ /* 0x000fe20000000f00 */
[----:B------:R-:W-:Y:S01]  /*0fd0*/  USEL UR10, URZ, UR10, !UP0 ;  /* 0x0000000a3f0a7287 */ /* 0x000fe2000c000000 */
[----:B------:R-:W-:Y:S01]  /*0fe0*/  IMAD.MOV.U32 R112, RZ, RZ, RZ ;  /* 0x000000ffff707224 */ /* 0x000fe200078e00ff */
[----:B------:R-:W-:Y:S01]  /*0ff0*/  CS2R R106, SRZ ;  /* 0x00000000006a7805 */ /* 0x000fe2000001ff00 */
[----:B------:R-:W-:Y:S01]  /*1000*/  CS2R R16, SRZ ;  /* 0x0000000000107805 */ /* 0x000fe2000001ff00 */
[----:B------:R-:W-:Y:S01]  /*1010*/  UISETP.GT.AND UP0, UPT, UR9, UR10, UPT ;  /* 0x0000000a0900728c */ /* 0x000fe2000bf04270 */
[----:B------:R-:W-:Y:S01]  /*1020*/  MOV R104, RZ ;  /* 0x000000ff00687202 */ /* 0x000fe20000000f00 */
[----:B------:R-:W-:Y:S01]  /*1030*/  IMAD.MOV.U32 R102, RZ, RZ, RZ ;  /* 0x000000ffff667224 */ /* 0x000fe200078e00ff */
[----:B------:R-:W-:Y:S01]  /*1040*/  CS2R R18, SRZ ;  /* 0x0000000000127805 */ /* 0x000fe2000001ff00 */
[----:B------:R-:W-:Y:S01]  /*1050*/  MOV R100, RZ ;  /* 0x000000ff00647202 */ /* 0x000fe20000000f00 */
[----:B------:R-:W-:Y:S01]  /*1060*/  IMAD.MOV.U32 R94, RZ, RZ, RZ ;  /* 0x000000ffff5e7224 */ /* 0x000fe200078e00ff */
[----:B------:R-:W-:Y:S01]  /*1070*/  PLOP3.LUT P0, PT, PT, PT, UP0, 0x80, 0x0 ;  /* 0x000000000000781c */ /* 0x000fe20003f0f008 */
        /* <DEDUP_REMOVED lines=36> */
[----:B------:R-:W2:Y:S01]  /*12c0*/  LDL R33, [R1+0xc] ;  /* 0x00000c0001217983 */ /* 0x000ea20000100800 */
[----:B------:R-:W-:Y:S01]  /*12d0*/  IMAD.MOV.U32 R0, RZ, RZ, c[0x0][0x248] ;  /* 0x00009200ff007624 */ /* 0x000fe200078e00ff */
[--C-:B------:R-:W-:Y:S01]  /*12e0*/  SHF.R.S32.HI R31, RZ, 0x1f, R35.reuse ;  /* 0x0000001fff1f7819 */ /* 0x100fe20000011423 */
[----:B------:R-:W-:Y:S01]  /*12f0*/  USHF.R.S32.HI UR15, URZ, 0x1f, UR13 ;  /* 0x0000001f3f0f7899 */ /* 0x000fe2000801140d */
[----:B------:R-:W-:Y:S01]  /*1300*/  SHF.R.S32.HI R19, RZ, 0x1f, R35 ;  /* 0x0000001fff137819 */ /* 0x000fe20000011423 */
[----:B------:R-:W-:Y:S01]  /*1310*/  USEL UR16, UR13, URZ, !UP1 ;  /* 0x0000003f0d107287 */ /* 0x000fe2000c800000 */
[----:B------:R-:W-:Y:S01]  /*1320*/  ISETP.NE.AND P0, PT, R0, 0x1, PT ;  /* 0x000000010000780c */ /* 0x000fe20003f05270 */
[----:B------:R-:W-:Y:S01]  /*1330*/  USEL UR7, UR15, URZ, !UP1 ;  /* 0x0000003f0f077287 */ /* 0x000fe2000c800000 */
[CC--:B------:R-:W-:Y:S01]  /*1340*/  LEA.HI R17, R31.reuse, R35.reuse, RZ, 0x2 ;  /* 0x000000231f117211 */ /* 0x0c0fe200078f10ff */
[----:B------:R-:W-:Y:S01]  /*1350*/  ULDC.64 UR4, c[0x0][0x1e8] ;  /* 0x00007a0000047ab9 */ /* 0x000fe20000000a00 */
[-C--:B------:R-:W-:Y:S01]  /*1360*/  LEA.HI R34, R31, R35.reuse, RZ, 0x3 ;  /* 0x000000231f227211 */ /* 0x080fe200078f18ff */
[----:B------:R-:W-:Y:S01]  /*1370*/  UIMAD UR4, UR7, UR4, URZ ;  /* 0x00000004070472a4 */ /* 0x000fe2000f8e023f */
[----:B------:R-:W-:Y:S01]  /*1380*/  LOP3.LUT R3, R17, 0xfffffffc, RZ, 0xc0, !PT ;  /* 0xfffffffc11037812 */ /* 0x000fe200078ec0ff */
[----:B------:R-:W-:Y:S01]  /*1390*/  UIADD3 UR8, -UR8, UR11, URZ ;  /* 0x0000000b08087290 */ /* 0x000fe2000fffe13f */
[----:B------:R-:W-:Y:S01]  /*13a0*/  SHF.R.S32.HI R250, RZ, 0x2, R17 ;  /* 0x00000002fffa7819 */ /* 0x000fe20000011411 */
[----:B------:R-:W-:Y:S01]  /*13b0*/  UIMAD UR17, UR16, UR5, UR4 ;  /* 0x00000005101172a4 */ /* 0x000fe2000f8e0204 */
[-C--:B------:R-:W-:Y:S01]  /*13c0*/  LEA.HI R29, R31, R35.reuse, RZ, 0x5 ;  /* 0x000000231f1d7211 */ /* 0x080fe200078f28ff */
[----:B------:R-:W-:Y:S01]  /*13d0*/  IMAD.IADD R18, R35, 0x1, -R3 ;  /* 0x0000000123127824 */ /* 0x000fe200078e0a03 */
[----:B------:R-:W-:Y:S01]  /*13e0*/  SHF.R.S32.HI R23, RZ, 0x1f, R250 ;  /* 0x0000001fff177819 */ /* 0x000fe200000114fa */
[----:B------:R-:W-:Y:S01]  /*13f0*/  ULDC.64 UR4, c[0x0][0x1b8] ;  /* 0x00006e0000047ab9 */ /* 0x000fe20000000a00 */
[----:B------:R-:W-:Y:S01]  /*1400*/  SHF.R.S32.HI R28, RZ, 0x5, R29 ;  /* 0x00000005ff1c7819 */ /* 0x000fe2000001141d */
[----:B------:R-:W-:Y:S01]  /*1410*/  IMAD.SHL.U32 R8, R18, 0x8, RZ ;  /* 0x0000000812087824 */ /* 0x000fe200078e00ff */
[----:B------:R-:W-:Y:S01]  /*1420*/  UIMAD UR4, UR7, UR4, URZ ;  /* 0x00000004070472a4 */ /* 0x000fe2000f8e023f */
[----:B------:R-:W-:Y:S01]  /*1430*/  LEA.HI R25, R31, R35, RZ, 0x4 ;  /* 0x000000231f197211 */ /* 0x000fe200078f20ff */
[----:B------:R-:W-:Y:S01]  /*1440*/  USEL UR15, UR15, URZ, !UP2 ;  /* 0x0000003f0f0f7287 */ /* 0x000fe2000d000000 */
[----:B------:R-:W-:Y:S01]  /*1450*/  IMAD.MOV.U32 R222, RZ, RZ, 0x20 ;  /* 0x00000020ffde7424 */ /* 0x000fe200078e00ff */
[----:B------:R-:W-:Y:S01]  /*1460*/  SHF.R.S32.HI R9, RZ, 0x1f, R8 ;  /* 0x0000001fff097819 */ /* 0x000fe20000011408 */
[----:B------:R-:W-:Y:S01]  /*1470*/  UIMAD UR4, UR16, UR5, UR4 ;  /* 0x00000005100472a4 */ /* 0x000fe2000f8e0204 */
[C---:B------:R-:W-:Y:S01]  /*1480*/  IADD3 R22, R8.reuse, 0x20, RZ ;  /* 0x0000002008167810 */ /* 0x040fe20007ffe0ff */
[----:B------:R-:W-:Y:S01]  /*1490*/  USHF.R.S32.HI UR21, URZ, 0x1f, UR10 ;  /* 0x0000001f3f157899 */ /* 0x000fe2000801140a */
[C---:B------:R-:W-:Y:S01]  /*14a0*/  IADD3 R36, R8.reuse, 0x40, RZ ;  /* 0x0000004008247810 */ /* 0x040fe20007ffe0ff */
[----:B------:R-:W-:Y:S01]  /*14b0*/  IMAD.MOV.U32 R225, RZ, RZ, 0x10 ;  /* 0x00000010ffe17424 */ /* 0x000fe200078e00ff */
[----:B------:R-:W-:Y:S01]  /*14c0*/  ISETP.GE.AND P3, PT, R8, c[0x0][0x1cc], PT ;  /* 0x0000730008007a0c */ /* 0x000fe20003f66270 */
[----:B------:R-:W-:Y:S01]  /*14d0*/  CS2R R130, SRZ ;  /* 0x0000000000827805 */ /* 0x000fe2000001ff00 */
[----:B------:R-:W-:Y:S01]  /*14e0*/  ISETP.GE.AND P2, PT, R22, c[0x0][0x1cc], PT ;  /* 0x0000730016007a0c */ /* 0x000fe20003f46270 */
[----:B------:R-:W-:Y:S01]  /*14f0*/  STL [R1+0x8], R36 ;  /* 0x0000082401007387 */ /* 0x000fe20000100800 */
[----:B------:R-:W-:Y:S01]  /*1500*/  SHF.R.S32.HI R16, RZ, 0x4, R25 ;  /* 0x00000004ff107819 */ /* 0x000fe20000011419 */
        /* <DEDUP_REMOVED lines=44> */
[----:B--2---:R-:W-:Y:S01]  /*17d0*/  @P0 IMAD.HI.U32 R2, R33, c[0x0][0x24c], RZ ;  /* 0x0000930021020a27 */ /* 0x004fe200078e00ff */
[----:B------:R-:W-:-:S03]  /*17e0*/  SHF.R.S32.HI R24, RZ, 0x1f, R33 ;  /* 0x0000001fff187819 */ /* 0x000fc60000011421 */
[----:B------:R-:W-:Y:S01]  /*17f0*/  IMAD.MOV.U32 R0, RZ, RZ, R33 ;  /* 0x000000ffff007224 */ /* 0x000fe200078e0021 */
[----:B------:R-:W-:Y:S02]  /*1800*/  @P0 SHF.R.U32.HI R0, RZ, c[0x0][0x250], R2 ;  /* 0x00009400ff000a19 */ /* 0x000fe40000011602 */
[----:B-----5:R-:W-:Y:S02]  /*1810*/  IADD3 R10, P0, R250, R11, RZ ;  /* 0x0000000bfa0a7210 */ /* 0x020fe40007f1e0ff */
[----:B------:R-:W-:Y:S01]  /*1820*/  SHF.R.S32.HI R2, RZ, 0x1f, R0 ;  /* 0x0000001fff027819 */ /* 0x000fe20000011400 */
[----:B------:R-:W-:Y:S01]  /*1830*/  IMAD.WIDE.U32 R4, R0, c[0x0][0x1e0], R8 ;  /* 0x0000780000047a25 */ /* 0x000fe200078e0008 */
[----:B------:R-:W-:Y:S02]  /*1840*/  LEA.HI.X.SX32 R11, R11, R23, 0x1, P0 ;  /* 0x000000170b0b7211 */ /* 0x000fe400000f0eff */
[----:B------:R-:W-:Y:S01]  /*1850*/  IADD3 R20, P0, R250, R15, RZ ;  /* 0x0000000ffa147210 */ /* 0x000fe20007f1e0ff */
[----:B------:R-:W-:-:S02]  /*1860*/  IMAD R3, R2, c[0x0][0x1e0], RZ ;  /* 0x0000780002037a24 */ /* 0x000fc400078e02ff */
[----:B------:R-:W-:Y:S01]  /*1870*/  IMAD R2, R2, c[0x0][0x1b0], RZ ;  /* 0x00006c0002027a24 */ /* 0x000fe200078e02ff */
[----:B------:R-:W-:Y:S01]  /*1880*/  LEA.HI.X.SX32 R23, R15, R23, 0x1, P0 ;  /* 0x000000170f177211 */ /* 0x000fe200000f0eff */
[C---:B------:R-:W-:Y:S01]  /*1890*/  IMAD R6, R0.reuse, c[0x0][0x1e4], R3 ;  /* 0x0000790000067a24 */ /* 0x040fe200078e0203 */
[----:B------:R-:W-:Y:S01]  /*18a0*/  LEA.HI R15, R25, R16, RZ, 0x1 ;  /* 0x00000010190f7211 */ /* 0x000fe200078f08ff */
[C---:B------:R-:W-:Y:S02]  /*18b0*/  IMAD R7, R0.reuse, c[0x0][0x1b4], R2 ;  /* 0x00006d0000077a24 */ /* 0x040fe400078e0202 */
[----:B------:R-:W-:Y:S01]  /*18c0*/  IMAD.WIDE.U32 R2, R0, c[0x0][0x1b0], R8 ;  /* 0x00006c0000027a25 */ /* 0x000fe200078e0008 */
[----:B------:R-:W-:-:S03]  /*18d0*/  LOP3.LUT R15, R15, 0xfffffffe, RZ, 0xc0, !PT ;  /* 0xfffffffe0f0f7812 */ /* 0x000fc600078ec0ff */
[----:B------:R-:W-:Y:S02]  /*18e0*/  IMAD.IADD R5, R5, 0x1, R6 ;  /* 0x0000000105057824 */ /* 0x000fe400078e0206 */
[----:B------:R-:W-:Y:S01]  /*18f0*/  IMAD.U32 R0, RZ, RZ, UR16 ;  /* 0x00000010ff007e24 */ /* 0x000fe2000f8e00ff */
[----:B------:R-:W-:Y:S01]  /*1900*/  USEL UR16, UR13, URZ, !UP2 ;  /* 0x0000003f0d107287 */ /* 0x000fe2000d000000 */
[----:B------:R-:W-:Y:S02]  /*1910*/  IMAD.IADD R3, R3, 0x1, R7 ;  /* 0x0000000103037824 */ /* 0x000fe400078e0207 */
[----:B------:R-:W-:-:S04]  /*1920*/  IMAD.WIDE.U32 R6, R0, c[0x0][0x1e8], R4 ;  /* 0x00007a0000067a25 */ /* 0x000fc800078e0004 */
[----:B------:R-:W-:Y:S01]  /*1930*/  IMAD.WIDE.U32 R4, R0, c[0x0][0x1b8], R2 ;  /* 0x00006e0000047a25 */ /* 0x000fe200078e0002 */
[----:B------:R-:W-:Y:S01]  /*1940*/  IADD3 R7, R7, UR17, RZ ;  /* 0x0000001107077c10 */ /* 0x000fe2000fffe0ff */
[----:B------:R-:W-:Y:S02]  /*1950*/  USHF.L.U32 UR17, UR10, 0x6, URZ ;  /* 0x000000060a117899 */ /* 0x000fe4000800063f */
[----:B------:R-:W-:Y:S01]  /*1960*/  IMAD.U32 R2, RZ, RZ, UR14 ;  /* 0x0000000eff027e24 */ /* 0x000fe2000f8e00ff */
[----:B------:R-:W-:Y:S01]  /*1970*/  IADD3 R5, R5, UR4, RZ ;  /* 0x0000000405057c10 */ /* 0x000fe2000fffe0ff */
[----:B------:R-:W-:Y:S01]  /*1980*/  IMAD.SHL.U32 R0, R34, 0x8, RZ ;  /* 0x0000000822007824 */ /* 0x000fe200078e00ff */
[----:B------:R-:W-:Y:S01]  /*1990*/  UIMAD UR4, UR6, 0x60, URZ ;  /* 0x00000060060478a4 */ /* 0x000fe2000f8e023f */
[----:B------:R-:W-:Y:S01]  /*19a0*/  IMAD.WIDE R2, R2, 0x80, R10 ;  /* 0x0000008002027825 */ /* 0x000fe200078e020a */
[----:B------:R-:W-:Y:S02]  /*19b0*/  UIADD3 UR20, -UR17, UR12, URZ ;  /* 0x0000000c11147290 */ /* 0x000fe4000fffe13f */
[----:B------:R-:W-:Y:S01]  /*19c0*/  LOP3.LUT R0, R0, 0xc0, RZ, 0xc0, !PT ;  /* 0x000000c000007812 */ /* 0x000fe200078ec0ff */
[----:B------:R-:W-:-:S02]  /*19d0*/  IMAD R10, R3, c[0x0][0x1d8], RZ ;  /* 0x00007600030a7a24 */ /* 0x000fc400078e02ff */
[----:B------:R-:W-:Y:S01]  /*19e0*/  IMAD R3, R3, c[0x0][0x1a8], RZ ;  /* 0x00006a0003037a24 */ /* 0x000fe200078e02ff */
[----:B------:R-:W-:Y:S01]  /*19f0*/  SHF.R.U32.HI R14, RZ, 0x3, R0 ;  /* 0x00000003ff0e7819 */ /* 0x000fe20000011600 */
[----:B------:R-:W-:Y:S01]  /*1a00*/  IMAD R12, R2, c[0x0][0x1dc], R10 ;  /* 0x00007700020c7a24 */ /* 0x000fe200078e020a */
[----:B------:R-:W-:Y:S01]  /*1a10*/  LOP3.LUT R13, R0, 0x18, R8, 0xf8, !PT ;  /* 0x00000018000d7812 */ /* 0x000fe200078ef808 */
[----:B------:R-:W-:-:S03]  /*1a20*/  IMAD.WIDE.U32 R10, R2, c[0x0][0x1d8], R6 ;  /* 0x00007600020a7a25 */ /* 0x000fc600078e0006 */
[----:B------:R-:W-:Y:S01]  /*1a30*/  LOP3.LUT R14, R13, R14, RZ, 0x3c, !PT ;  /* 0x0000000e0d0e7212 */ /* 0x000fe200078e3cff */
[C---:B------:R-:W-:Y:S02]  /*1a40*/  IMAD R0, R2.reuse, c[0x0][0x1ac], R3 ;  /* 0x00006b0002007a24 */ /* 0x040fe400078e0203 */
[----:B------:R-:W-:Y:S01]  /*1a50*/  IMAD.WIDE.U32 R6, R2, c[0x0][0x1a8], R4 ;  /* 0x00006a0002067a25 */ /* 0x000fe200078e0004 */
[----:B------:R-:W-:Y:S02]  /*1a60*/  LEA.HI R5, R17, R250, RZ, 0x1 ;  /* 0x000000fa11057211 */ /* 0x000fe400078f08ff */
[----:B------:R-:W-:Y:S01]  /*1a70*/  LEA R4, P1, R10, c[0x0][0x1c0], 0x1 ;  /* 0x000070000a047a11 */ /* 0x000fe200078208ff */
[----:B------:R-:W-:Y:S01]  /*1a80*/  IMAD.IADD R3, R11, 0x1, R12 ;  /* 0x000000010b037824 */ /* 0x000fe200078e020c */
[----:B------:R-:W-:Y:S01]  /*1a90*/  LEA R2, P0, R6, c[0x0][0x190], 0x1 ;  /* 0x0000640006027a11 */ /* 0x000fe200078008ff */
[----:B------:R-:W-:Y:S01]  /*1aa0*/  IMAD.IADD R0, R7, 0x1, R0 ;  /* 0x0000000107007824 */ /* 0x000fe200078e0200 */
[----:B------:R-:W-:Y:S01]  /*1ab0*/  LOP3.LUT R7, R5, 0x7fffffe, RZ, 0xc0, !PT ;  /* 0x07fffffe05077812 */ /* 0x000fe200078ec0ff */
[----:B------:R-:W-:Y:S01]  /*1ac0*/  IMAD.MOV.U32 R13, RZ, RZ, c[0x0][0x1dc] ;  /* 0x00007700ff0d7624 */ /* 0x000fe200078e00ff */
[----:B------:R-:W-:Y:S01]  /*1ad0*/  LEA.HI.X R5, R10, c[0x0][0x1c4], R3, 0x1, P1 ;  /* 0x000071000a057a11 */ /* 0x000fe200008f0c03 */
[----:B------:R-:W-:Y:S01]  /*1ae0*/  IMAD.MOV.U32 R11, RZ, RZ, c[0x0][0x1a8] ;  /* 0x00006a00ff0b7624 */ /* 0x000fe200078e00ff */
[----:B------:R-:W-:Y:S01]  /*1af0*/  LEA.HI.X R3, R6, c[0x0][0x194], R0, 0x1, P0 ;  /* 0x0000650006037a11 */ /* 0x000fe200000f0c00 */
[----:B------:R-:W-:-:S02]  /*1b00*/  IMAD.IADD R0, R250, 0x1, -R7 ;  /* 0x00000001fa007824 */ /* 0x000fc400078e0a07 */
[----:B------:R-:W-:Y:S01]  /*1b10*/  IMAD.MOV.U32 R7, RZ, RZ, c[0x0][0x1d8] ;  /* 0x00007600ff077624 */ /* 0x000fe200078e00ff */
[----:B------:R-:W-:Y:S01]  /*1b20*/  LEA R10, P0, R11, R2, 0x7 ;  /* 0x000000020b0a7211 */ /* 0x000fe200078038ff */
[----:B------:R-:W-:Y:S02]  /*1b30*/  IMAD R0, R28, 0x8, R0 ;  /* 0x000000081c007824 */ /* 0x000fe400078e0200 */
[----:B------:R-:W-:Y:S01]  /*1b40*/  IMAD.MOV.U32 R12, RZ, RZ, c[0x0][0x1ac] ;  /* 0x00006b00ff0c7624 */ /* 0x000fe200078e00ff */
[C---:B------:R-:W-:Y:S01]  /*1b50*/  LEA R6, P1, R7.reuse, R4, 0x7 ;  /* 0x0000000407067211 */ /* 0x040fe200078238ff */
[----:B------:R-:W-:Y:S01]  /*1b60*/  IMAD.U32 R14, R0, 0x20, R14 ;  /* 0x00000020000e7824 */ /* 0x000fe200078e000e */
[----:B------:R-:W-:Y:S01]  /*1b70*/  IADD3 R0, -R250, UR8, RZ ;  /* 0x00000008fa007c10 */ /* 0x000fe2000fffe1ff */
[----:B------:R-:W-:Y:S01]  /*1b80*/  IMAD.IADD R26, R16, 0x1, -R15 ;  /* 0x00000001101a7824 */ /* 0x000fe200078e0a0f */
[----:B------:R-:W-:Y:S01]  /*1b90*/  LEA.HI.X R7, R7, R5, R13, 0x7, P1 ;  /* 0x0000000507077211 */ /* 0x000fe200008f3c0d */
[----:B------:R-:W-:Y:S01]  /*1ba0*/  IMAD.SHL.U32 R251, R14, 0x2, RZ ;  /* 0x000000020efb7824 */ /* 0x000fe200078e00ff */
[----:B------:R-:W-:Y:S01]  /*1bb0*/  ISETP.GE.AND P1, PT, R36, c[0x0][0x1cc], PT ;  /* 0x0000730024007a0c */ /* 0x000fe20003f26270 */
[----:B------:R-:W-:Y:S01]  /*1bc0*/  IMAD.U32 R13, RZ, RZ, UR4 ;  /* 0x00000004ff0d7e24 */ /* 0x000fe2000f8e00ff */
[----:B------:R-:W-:-:S02]  /*1bd0*/  ISETP.LT.OR P6, PT, R0, 0x1, P3 ;  /* 0x000000010000780c */ /* 0x000fc40001fc1670 */
[C---:B------:R-:W-:Y:S02]  /*1be0*/  ISETP.LT.OR P5, PT, R0.reuse, 0x1, P2 ;  /* 0x000000010000780c */ /* 0x040fe400017a1670 */
[C---:B------:R-:W-:Y:S02]  /*1bf0*/  ISETP.LT.OR P4, PT, R0.reuse, 0x1, P1 ;  /* 0x000000010000780c */ /* 0x040fe40000f81670 */
[C---:B------:R-:W-:Y:S02]  /*1c00*/  ISETP.LT.OR P3, PT, R0.reuse, 0x41, P3 ;  /* 0x000000410000780c */ /* 0x040fe40001f61670 */
[----:B------:R-:W-:Y:S02]  /*1c10*/  SHF.R.S32.HI R14, RZ, 0x1f, R17 ;  /* 0x0000001fff0e7819 */ /* 0x000fe40000011411 */
[C---:B------:R-:W-:Y:S02]  /*1c20*/  ISETP.LT.OR P2, PT, R0.reuse, 0x41, P2 ;  /* 0x000000410000780c */ /* 0x040fe40001741670 */
[----:B------:R-:W-:Y:S01]  /*1c30*/  ISETP.LT.OR P1, PT, R0, 0x41, P1 ;  /* 0x000000410000780c */ /* 0x000fe20000f21670 */
[----:B------:R-:W-:Y:S01]  /*1c40*/  @!PT LDS RZ, [RZ] ;  /* 0x00000000fffff984 */ /* 0x000fe20000000800 */
[----:B------:R-:W-:Y:S01]  /*1c50*/  @!PT LDS RZ, [RZ] ;  /* 0x00000000fffff984 */ /* 0x000fe20000000800 */
[----:B------:R-:W-:Y:S01]  /*1c60*/  @!PT LDS RZ, [RZ] ;  /* 0x00000000fffff984 */ /* 0x000fe20000000800 */
[----:B------:R1:W-:Y:S01]  /*1c70*/  LDGSTS.E.BYPASS.LTC128B.128 [R251+0x6080], [R4.64], !P6 ;  /* 0x0608000004fb7fae */ /* 0x0003e2000f101d52 */
[----:B------:R-:W-:-:S02]  /*1c80*/  LEA.HI.X R11, R11, R3, R12, 0x7, P0 ;  /* 0x000000030b0b7211 */ /* 0x000fc400000f3c0c */
[----:B------:R-:W-:Y:S01]  /*1c90*/  IADD3 R12, P0, R35, UR4, RZ ;  /* 0x00000004230c7c10 */ /* 0x000fe2000ff1e0ff */
[----:B------:R1:W-:Y:S01]  /*1ca0*/  LDGSTS.E.BYPASS.LTC128B.128 [R251+0x8080], [R4.64+0x40], !P5 ;  /* 0x0808004004fb7fae */ /* 0x0003e2000e901d52 */
[----:B------:R-:W-:Y:S01]  /*1cb0*/  ISETP.GE.AND P6, PT, R22, c[0x0][0x19c], PT ;  /* 0x0000670016007a0c */ /* 0x000fe20003fc6270 */
[----:B------:R-:W-:Y:S01]  /*1cc0*/  USHF.R.S32.HI UR4, URZ, 0x1f, UR6 ;  /* 0x0000001f3f047899 */ /* 0x000fe20008011406 */
[----:B------:R-:W-:Y:S01]  /*1cd0*/  LEA.HI.X.SX32 R13, R13, R19, 0x1, P0 ;  /* 0x000000130d0d7211 */ /* 0x000fe200000f0eff */
[----:B------:R1:W-:Y:S01]  /*1ce0*/  LDGSTS.E.BYPASS.LTC128B.128 [R251+0xa080], [R4.64+0x80], !P4 ;  /* 0x0a08008004fb7fae */ /* 0x0003e2000e101d52 */
[----:B------:R-:W-:Y:S02]  /*1cf0*/  ISETP.GE.AND P0, PT, R8, c[0x0][0x19c], PT ;  /* 0x0000670008007a0c */ /* 0x000fe40003f06270 */
[----:B------:R-:W-:Y:S01]  /*1d00*/  ISETP.GE.AND P4, PT, R36, c[0x0][0x19c], PT ;  /* 0x0000670024007a0c */ /* 0x000fe20003f86270 */
[----:B------:R2:W-:Y:S01]  /*1d10*/  LDGSTS.E.BYPASS.LTC128B.128 [R251+0x7080], [R6.64], !P3 ;  /* 0x0708000006fb7fae */ /* 0x0005e2000d901d52 */
[----:B------:R-:W-:-:S02]  /*1d20*/  ISETP.LT.OR P3, PT, R0, 0x1, P6 ;  /* 0x000000010000780c */ /* 0x000fc40003761670 */
[C---:B------:R-:W-:Y:S01]  /*1d30*/  ISETP.LT.OR P6, PT, R0.reuse, 0x41, P6 ;  /* 0x000000410000780c */ /* 0x040fe200037c1670 */
[----:B------:R2:W-:Y:S01]  /*1d40*/  LDGSTS.E.BYPASS.LTC128B.128 [R251+0x9080], [R6.64+0x40], !P2 ;  /* 0x0908004006fb7fae */ /* 0x0005e2000d101d52 */
[C---:B------:R-:W-:Y:S02]  /*1d50*/  ISETP.LT.OR P2, PT, R0.reuse, 0x1, P0 ;  /* 0x000000010000780c */ /* 0x040fe40000741670 */
[C---:B------:R-:W-:Y:S01]  /*1d60*/  ISETP.LT.OR P0, PT, R0.reuse, 0x41, P0 ;  /* 0x000000410000780c */ /* 0x040fe20000701670 */
[----:B------:R2:W-:Y:S01]  /*1d70*/  LDGSTS.E.BYPASS.LTC128B.128 [R251+0xb080], [R6.64+0x80], !P1 ;  /* 0x0b08008006fb7fae */ /* 0x0005e2000c901d52 */
[C---:B------:R-:W-:Y:S02]  /*1d80*/  ISETP.LT.OR P1, PT, R0.reuse, 0x1, P4 ;  /* 0x000000010000780c */ /* 0x040fe40002721670 */
[----:B------:R-:W-:Y:S01]  /*1d90*/  ISETP.LT.OR P4, PT, R0, 0x41, P4 ;  /* 0x000000410000780c */ /* 0x000fe20002781670 */
[----:B------:R-:W0:Y:S01]  /*1da0*/  LDGDEPBAR ;  /* 0x00000000000079af */ /* 0x000e220000000000 */
[----:B------:R-:W-:Y:S01]  /*1db0*/  IMAD R0, R24, c[0x0][0x288], RZ ;  /* 0x0000a20018007a24 */ /* 0x000fe200078e02ff */
[----:B------:R-:W-:-:S03]  /*1dc0*/  ISETP.GE.AND P5, PT, R8, c[0x0][0x1fc], PT ;  /* 0x00007f0008007a0c */ /* 0x000fc60003fa6270 */
[----:B------:R-:W-:Y:S01]  /*1dd0*/  IMAD R15, R33, c[0x0][0x28c], R0 ;  /* 0x0000a300210f7a24 */ /* 0x000fe200078e0200 */
[----:B------:R3:W-:Y:S04]  /*1de0*/  LDGSTS.E.BYPASS.LTC128B.128 [R251+0x80], [R2.64], !P2 ;  /* 0x0008000002fb7fae */ /* 0x0007e8000d101d52 */
[----:B------:R3:W-:Y:S01]  /*1df0*/  LDGSTS.E.BYPASS.LTC128B.128 [R251+0x2080], [R2.64+0x40], !P3 ;  /* 0x0208004002fb7fae */ /* 0x0007e2000d901d52 */
[----:B-1----:R-:W-:Y:S02]  /*1e00*/  LEA.HI R4, R31, R35, RZ, 0x6 ;  /* 0x000000231f047211 */ /* 0x002fe400078f30ff */
[----:B------:R-:W-:Y:S01]  /*1e10*/  LEA.HI R5, R14, R250, RZ, 0x3 ;  /* 0x000000fa0e057211 */ /* 0x000fe200078f18ff */
[----:B------:R3:W-:Y:S01]  /*1e20*/  LDGSTS.E.BYPASS.LTC128B.128 [R251+0x4080], [R2.64+0x80], !P1 ;  /* 0x0408008002fb7fae */ /* 0x0007e2000c901d52 */
[----:B------:R-:W-:-:S02]  /*1e30*/  SHF.R.S32.HI R14, RZ, 0x6, R4 ;  /* 0x00000006ff0e7819 */ /* 0x000fc40000011404 */
[----:B------:R-:W-:Y:S01]  /*1e40*/  LOP3.LUT R5, R5, 0xfffffff8, RZ, 0xc0, !PT ;  /* 0xfffffff805057812 */ /* 0x000fe200078ec0ff */
[----:B------:R1:W-:Y:S01]  /*1e50*/  LDGSTS.E.BYPASS.LTC128B.128 [R251+0x1080], [R10.64], !P0 ;  /* 0x010800000afb7fae */ /* 0x0003e2000c101d52 */
[----:B------:R-:W-:Y:S01]  /*1e60*/  ISETP.GE.AND P3, PT, R8, c[0x0][0x16c], PT ;  /* 0x00005b0008007a0c */ /* 0x000fe20003f66270 */
[----:B------:R-:W-:Y:S02]  /*1e70*/  IMAD.SHL.U32 R4, R14, 0x8, RZ ;  /* 0x000000080e047824 */ /* 0x000fe400078e00ff */
[----:B------:R-:W-:Y:S01]  /*1e80*/  IMAD.IADD R5, R250, 0x1, -R5 ;  /* 0x00000001fa057824 */ /* 0x000fe200078e0a05 */
[----:B--2---:R-:W-:Y:S01]  /*1e90*/  LEA.HI R6, R29, R28, RZ, 0x1 ;  /* 0x0000001c1d067211 */ /* 0x004fe200078f08ff */
[----:B------:R1:W-:Y:S01]  /*1ea0*/  LDGSTS.E.BYPASS.LTC128B.128 [R251+0x3080], [R10.64+0x40], !P6 ;  /* 0x030800400afb7fae */ /* 0x0003e2000f101d52 */
[----:B------:R-:W-:Y:S01]  /*1eb0*/  LOP3.LUT R212, R4, 0x18, RZ, 0xc0, !PT ;  /* 0x0000001804d47812 */ /* 0x000fe200078ec0ff */
[C---:B------:R-:W-:Y:S01]  /*1ec0*/  IMAD.SHL.U32 R4, R5.reuse, 0x40, RZ ;  /* 0x0000004005047824 */ /* 0x040fe200078e00ff */
[----:B------:R-:W-:Y:S01]  /*1ed0*/  LOP3.LUT R6, R6, 0xfffffffe, RZ, 0xc0, !PT ;  /* 0xfffffffe06067812 */ /* 0x000fe200078ec0ff */
[----:B------:R1:W-:Y:S01]  /*1ee0*/  LDGSTS.E.BYPASS.LTC128B.128 [R251+0x5080], [R10.64+0x80], !P4 ;  /* 0x050800800afb7fae */ /* 0x0003e2000e101d52 */
[----:B------:R-:W-:-:S02]  /*1ef0*/  LOP3.LUT P2, RZ, R5, 0x4, RZ, 0xc0, !PT ;  /* 0x0000000405ff7812 */ /* 0x000fc4000784c0ff */
[----:B------:R-:W-:Y:S01]  /*1f00*/  LOP3.LUT R4, R4, 0x1c0, RZ, 0xc0, !PT ;  /* 0x000001c004047812 */ /* 0x000fe200078ec0ff */
[----:B------:R-:W-:Y:S01]  /*1f10*/  IMAD.IADD R27, R28, 0x1, -R6 ;  /* 0x000000011c1b7824 */ /* 0x000fe200078e0a06 */
[----:B------:R-:W-:Y:S01]  /*1f20*/  ISETP.GE.AND P4, PT, R22, c[0x0][0x16c], PT ;  /* 0x00005b0016007a0c */ /* 0x000fe20003f86270 */
[----:B------:R-:W0:Y:S01]  /*1f30*/  LDGDEPBAR ;  /* 0x00000000000079af */ /* 0x000e220000000000 */
[----:B------:R-:W-:Y:S01]  /*1f40*/  SHF.R.U32.HI R6, RZ, 0x3, R4 ;  /* 0x00000003ff067819 */ /* 0x000fe20000011604 */
[----:B------:R-:W-:-:S03]  /*1f50*/  IMAD.SHL.U32 R21, R27, 0x400, RZ ;  /* 0x000004001b157824 */ /* 0x000fc600078e00ff */
[----:B------:R-:W-:Y:S01]  /*1f60*/  LOP3.LUT R4, R6, R4, R212, 0x1e, !PT ;  /* 0x0000000406047212 */ /* 0x000fe200078e1ed4 */
[----:B------:R-:W-:Y:S02]  /*1f70*/  IMAD.SHL.U32 R6, R35, 0x4, RZ ;  /* 0x0000000423067824 */ /* 0x000fe400078e00ff */
[----:B------:R-:W-:-:S03]  /*1f80*/  IMAD R5, R18, 0x2, R21 ;  /* 0x0000000212057824 */ /* 0x000fc600078e0215 */
[----:B---3--:R-:W-:Y:S01]  /*1f90*/  IADD3 R2, P1, R6, UR6, RZ ;  /* 0x0000000606027c10 */ /* 0x008fe2000ff3e0ff */
[----:B------:R-:W-:Y:S01]  /*1fa0*/  IMAD.IADD R227, R5, 0x1, R4 ;  /* 0x0000000105e37824 */ /* 0x000fe200078e0204 */
[----:B------:R-:W-:Y:S01]  /*1fb0*/  ULDC.64 UR6, c[0x0][0x218] ;  /* 0x0000860000067ab9 */ /* 0x000fe20000000a00 */
[----:B------:R-:W-:Y:S01]  /*1fc0*/  IMAD R4, R24, c[0x0][0x270], RZ ;  /* 0x00009c0018047a24 */ /* 0x000fe200078e02ff */
[----:B------:R-:W-:Y:S01]  /*1fd0*/  LEA.HI.X.SX32 R3, R6, UR4, 0x1, P1 ;  /* 0x0000000406037c11 */ /* 0x000fe200088f0eff */
[----:B------:R-:W-:Y:S01]  /*1fe0*/  IMAD R5, R24, c[0x0][0x238], RZ ;  /* 0x00008e0018057a24 */ /* 0x000fe200078e02ff */
[----:B------:R-:W-:Y:S01]  /*1ff0*/  ISETP.LT.AND P1, PT, R250, UR20, PT ;  /* 0x00000014fa007c0c */ /* 0x000fe2000bf21270 */
[C---:B------:R-:W-:Y:S01]  /*2000*/  IMAD R16, R33.reuse, c[0x0][0x274], R4 ;  /* 0x00009d0021107a24 */ /* 0x040fe200078e0204 */
[----:B------:R-:W-:Y:S01]  /*2010*/  ULDC.64 UR4, c[0x0][0x188] ;  /* 0x0000620000047ab9 */ /* 0x000fe20000000a00 */
[C-C-:B------:R-:W-:Y:S01]  /*2020*/  IMAD.WIDE.U32 R6, R33.reuse, c[0x0][0x270], R2.reuse ;  /* 0x00009c0021067a25 */ /* 0x140fe200078e0002 */
[----:B------:R-:W-:Y:S01]  /*2030*/  ISETP.GE.OR P6, PT, R22, c[0x0][0x1fc], !P1 ;  /* 0x00007f0016007a0c */ /* 0x000fe20004fc6670 */
[----:B------:R-:W-:Y:S01]  /*2040*/  UIMAD UR4, UR15, UR4, URZ ;  /* 0x000000040f0472a4 */ /* 0x000fe2000f8e023f */
[----:B------:R-:W-:Y:S01]  /*2050*/  ISETP.GE.OR P0, PT, R8, c[0x0][0x1fc], !P1 ;  /* 0x00007f0008007a0c */ /* 0x000fe20004f06670 */
[----:B------:R-:W-:Y:S01]  /*2060*/  IMAD.WIDE.U32 R2, R33, c[0x0][0x288], R2 ;  /* 0x0000a20021027a25 */ /* 0x000fe200078e0002 */
[----:B------:R-:W-:Y:S01]  /*2070*/  UIMAD UR6, UR15, UR6, URZ ;  /* 0x000000060f0672a4 */ /* 0x000fe2000f8e023f */
[----:B------:R-:W-:-:S04]  /*2080*/  DEPBAR.LE SB0, 0x1 ;  /* 0x000080400000791a */ /* 0x000fc80000000000 */
[C---:B------:R-:W-:Y:S01]  /*2090*/  IMAD R0, R33.reuse, c[0x0][0x23c], R5 ;  /* 0x00008f0021007a24 */ /* 0x040fe200078e0205 */
[----:B------:R-:W-:Y:S01]  /*20a0*/  UIMAD UR22, UR16, UR5, UR4 ;  /* 0x00000005101672a4 */ /* 0x000fe2000f8e0204 */
[----:B------:R-:W-:Y:S01]  /*20b0*/  IMAD.WIDE.U32 R4, R33, c[0x0][0x238], R12 ;  /* 0x00008e0021047a25 */ /* 0x000fe200078e000c */
[----:B------:R-:W-:Y:S01]  /*20c0*/  UIMAD UR23, UR16, UR7, UR6 ;  /* 0x00000007101772a4 */ /* 0x000fe2000f8e0206 */
[----:B------:R-:W-:Y:S01]  /*20d0*/  ISETP.GE.OR P1, PT, R36, c[0x0][0x1fc], !P1 ;  /* 0x00007f0024007a0c */ /* 0x000fe20004f26670 */
[----:B------:R-:W-:Y:S01]  /*20e0*/  ULDC.64 UR4, c[0x0][0x178] ;  /* 0x00005e0000047ab9 */ /* 0x000fe20000000a00 */
[----:B------:R-:W-:Y:S01]  /*20f0*/  IMAD.SHL.U32 R227, R227, 0x2, RZ ;  /* 0x00000002e3e37824 */ /* 0x000fe200078e00ff */
[----:B------:R-:W-:Y:S01]  /*2100*/  UIMAD.WIDE.U32 UR24, UR10, UR4, URZ ;  /* 0x000000040a1872a5 */ /* 0x000fe2000f8e003f */
[----:B------:R-:W-:Y:S01]  /*2110*/  IMAD.MOV.U32 R12, RZ, RZ, R2 ;  /* 0x000000ffff0c7224 */ /* 0x000fe200078e0002 */
[----:B------:R-:W-:Y:S01]  /*2120*/  LOP3.LUT R2, R34, 0xfffffff8, RZ, 0xc0, !PT ;  /* 0xfffffff822027812 */ /* 0x000fe200078ec0ff */
[----:B------:R-:W-:Y:S01]  /*2130*/  IMAD.IADD R19, R5, 0x1, R0 ;  /* 0x0000000105137824 */ /* 0x000fe200078e0200 */
[----:B------:R-:W-:Y:S01]  /*2140*/  IADD3 R0, R227, 0xf480, RZ ;  /* 0x0000f480e3007810 */ /* 0x000fe20007ffe0ff */
[----:B------:R-:W-:Y:S01]  /*2150*/  IMAD.IADD R13, R3, 0x1, R15 ;  /* 0x00000001030d7824 */ /* 0x000fe200078e020f */
[----:B------:R-:W-:Y:S01]  /*2160*/  IADD3 R228, R227, 0xf4c0, RZ ;  /* 0x0000f4c0e3e47810 */ /* 0x000fe20007ffe0ff */
[----:B------:R-:W-:Y:S01]  /*2170*/  IMAD.IADD R17, R7, 0x1, R16 ;  /* 0x0000000107117824 */ /* 0x000fe200078e0210 */
[----:B------:R-:W-:Y:S01]  /*2180*/  @P2 IADD3 R228, R0, -0x40, RZ ;  /* 0xffffffc000e42810 */ /* 0x000fe20007ffe0ff */
[----:B------:R-:W-:Y:S01]  /*2190*/  IMAD.IADD R15, R35, 0x1, -R2 ;  /* 0x00000001230f7824 */ /* 0x000fe200078e0a02 */
[----:B------:R-:W-:Y:S01]  /*21a0*/  LOP3.LUT R0, R25, 0xfffffff0, RZ, 0xc0, !PT ;  /* 0xfffffff019007812 */ /* 0x000fe200078ec0ff */
[----:B------:R-:W-:Y:S01]  /*21b0*/  IMAD.MOV.U32 R16, RZ, RZ, R6 ;  /* 0x000000ffff107224 */ /* 0x000fe200078e0006 */
[----:B------:R-:W-:Y:S01]  /*21c0*/  SHF.R.S32.HI R6, RZ, 0x1f, R14 ;  /* 0x0000001fff067819 */ /* 0x000fe2000001140e */
[C---:B------:R-:W-:Y:S01]  /*21d0*/  IMAD R3, R23.reuse, c[0x0][0x178], RZ ;  /* 0x00005e0017037a24 */ /* 0x040fe200078e02ff */
[----:B------:R-:W-:Y:S01]  /*21e0*/  ISETP.GE.AND P2, PT, R22, c[0x0][0x1fc], PT ;  /* 0x00007f0016007a0c */ /* 0x000fe20003f46270 */
[----:B------:R-:W-:Y:S01]  /*21f0*/  IMAD R2, R23, c[0x0][0x208], RZ ;  /* 0x0000820017027a24 */ /* 0x000fe200078e02ff */
[----:B------:R-:W-:Y:S01]  /*2200*/  LEA.HI R22, R15, R15, RZ, 0x1 ;  /* 0x0000000f0f167211 */ /* 0x000fe200078f08ff */
[----:B------:R-:W-:Y:S01]  /*2210*/  IMAD.IADD R0, R35, 0x1, -R0 ;  /* 0x0000000123007824 */ /* 0x000fe200078e0a00 */
[----:B------:R-:W-:Y:S01]  /*2220*/  LEA.HI R6, R6, R14, RZ, 0x2 ;  /* 0x0000000e06067211 */ /* 0x000fe200078f10ff */
[----:B------:R-:W-:Y:S01]  /*2230*/  IMAD.MOV.U32 R18, RZ, RZ, R4 ;  /* 0x000000ffff127224 */ /* 0x000fe200078e0004 */
[----:B------:R-:W-:Y:S01]  /*2240*/  LOP3.LUT R7, R22, 0x7fffffe, RZ, 0xc0, !PT ;  /* 0x07fffffe16077812 */ /* 0x000fe200078ec0ff */
[----:B-1----:R-:W-:Y:S01]  /*2250*/  IMAD R10, R20, c[0x0][0x17c], R3 ;  /* 0x00005f00140a7a24 */ /* 0x002fe200078e0203 */
[----:B------:R-:W-:Y:S01]  /*2260*/  LOP3.LUT R6, R6, 0x1ffffffc, RZ, 0xc0, !PT ;  /* 0x1ffffffc06067812 */ /* 0x000fe200078ec0ff */
[C---:B------:R-:W-:Y:S01]  /*2270*/  IMAD R11, R20.reuse, c[0x0][0x20c], R2 ;  /* 0x00008300140b7a24 */ /* 0x040fe200078e0202 */
[----:B------:R-:W-:Y:S01]  /*2280*/  UIMAD UR4, UR21, UR4, URZ ;  /* 0x00000004150472a4 */ /* 0x000fe2000f8e023f */
[----:B------:R-:W-:Y:S01]  /*2290*/  IMAD.WIDE.U32 R4, R20, c[0x0][0x178], R8 ;  /* 0x00005e0014047a25 */ /* 0x000fe200078e0008 */
[----:B------:R-:W-:-:S02]  /*22a0*/  ULDC.64 UR6, c[0x0][0x208] ;  /* 0x0000820000067ab9 */ /* 0x000fc40000000a00 */
[----:B------:R-:W-:Y:S01]  /*22b0*/  UIMAD UR4, UR10, UR5, UR4 ;  /* 0x000000050a0472a4 */ /* 0x000fe2000f8e0204 */
[----:B------:R-:W-:Y:S01]  /*22c0*/  IMAD.WIDE.U32 R2, R20, c[0x0][0x208], R8 ;  /* 0x0000820014027a25 */ /* 0x000fe200078e0008 */
[----:B------:R-:W-:Y:S02]  /*22d0*/  SHF.R.S32.HI R8, RZ, 0x1f, R0 ;  /* 0x0000001fff087819 */ /* 0x000fe40000011400 */
[-C--:B------:R-:W-:Y:S01]  /*22e0*/  LEA.HI R20, R0, R0.reuse, RZ, 0x1 ;  /* 0x0000000000147211 */ /* 0x080fe200078f08ff */
[----:B------:R-:W-:Y:S01]  /*22f0*/  IMAD.IADD R9, R15, 0x1, -R7 ;  /* 0x000000010f097824 */ /* 0x000fe200078e0a07 */
[----:B------:R-:W-:Y:S01]  /*2300*/  UIADD3 UR4, UR25, UR4, URZ ;  /* 0x0000000419047290 */ /* 0x000fe2000fffe03f */
[----:B------:R-:W-:Y:S01]  /*2310*/  IMAD.IADD R30, R14, 0x1, -R6 ;  /* 0x000000010e1e7824 */ /* 0x000fe200078e0a06 */
[----:B------:R-:W-:Y:S01]  /*2320*/  LEA.HI R6, R8, R0, RZ, 0x3 ;  /* 0x0000000008067211 */ /* 0x000fe200078f18ff */
[----:B------:R-:W-:Y:S01]  /*2330*/  IMAD R7, R26, 0x4, R14 ;  /* 0x000000041a077824 */ /* 0x000fe200078e020e */
[----:B------:R-:W-:Y:S01]  /*2340*/  LOP3.LUT R8, R20, 0x7fffffe, RZ, 0xc0, !PT ;  /* 0x07fffffe14087812 */ /* 0x000fe200078ec0ff */
[----:B------:R-:W-:Y:S01]  /*2350*/  IMAD.IADD R5, R5, 0x1, R10 ;  /* 0x0000000105057824 */ /* 0x000fe200078e020a */
[----:B------:R-:W-:Y:S01]  /*2360*/  SEL R14, RZ, 0x2, P4 ;  /* 0x00000002ff0e7807 */ /* 0x000fe20002000000 */
[----:B------:R-:W-:Y:S01]  /*2370*/  IMAD R25, R7, 0x8, R9 ;  /* 0x0000000807197824 */ /* 0x000fe200078e0209 */
[----:B------:R-:W-:Y:S01]  /*2380*/  LOP3.LUT R9, R6, 0xfffffff8, RZ, 0xc0, !PT ;  /* 0xfffffff806097812 */ /* 0x000fe200078ec0ff */
[----:B------:R-:W-:Y:S01]  /*2390*/  IMAD.IADD R7, R0, 0x1, -R8 ;  /* 0x0000000100077824 */ /* 0x000fe200078e0a08 */
[----:B------:R-:W-:Y:S01]  /*23a0*/  SHF.R.S32.HI R6, RZ, 0x3, R6 ;  /* 0x00000003ff067819 */ /* 0x000fe20000011406 */
[----:B------:R-:W-:-:S04]  /*23b0*/  IMAD.WIDE.U32 R4, R33, c[0x0][0x180], R4 ;  /* 0x0000600021047a25 */ /* 0x000fc800078e0004 */
[----:B------:R-:W-:Y:S01]  /*23c0*/  IMAD.IADD R23, R0, 0x1, -R9 ;  /* 0x0000000100177824 */ /* 0x000fe200078e0a09 */
[----:B------:R-:W-:Y:S01]  /*23d0*/  LOP3.LUT R0, R29, 0xffffffe0, RZ, 0xc0, !PT ;  /* 0xffffffe01d007812 */ /* 0x000fe200078ec0ff */
[C---:B------:R-:W-:Y:S01]  /*23e0*/  IMAD R32, R6.reuse, 0x8, R7 ;  /* 0x0000000806207824 */ /* 0x040fe200078e0207 */
[----:B------:R-:W-:Y:S01]  /*23f0*/  SEL R29, RZ, 0xffffffff, P4 ;  /* 0xffffffffff1d7807 */ /* 0x000fe20002000000 */
[----:B------:R-:W-:Y:S02]  /*2400*/  IMAD R218, R6, 0x200, R21 ;  /* 0x0000020006da7824 */ /* 0x000fe400078e0215 */
[----:B------:R-:W-:Y:S02]  /*2410*/  IMAD.IADD R0, R35, 0x1, -R0 ;  /* 0x0000000123007824 */ /* 0x000fe400078e0a00 */
[C---:B------:R-:W-:Y:S02]  /*2420*/  IMAD R6, R24.reuse, c[0x0][0x180], RZ ;  /* 0x0000600018067a24 */ /* 0x040fe400078e02ff */
[----:B------:R-:W-:Y:S01]  /*2430*/  IMAD R8, R24, c[0x0][0x210], RZ ;  /* 0x0000840018087a24 */ /* 0x000fe200078e02ff */
[----:B------:R-:W-:Y:S01]  /*2440*/  SHF.R.S32.HI R7, RZ, 0x1f, R0 ;  /* 0x0000001fff077819 */ /* 0x000fe20000011400 */
[----:B------:R-:W-:-:S03]  /*2450*/  IMAD.IADD R3, R3, 0x1, R11 ;  /* 0x0000000103037824 */ /* 0x000fc600078e020b */
[----:B------:R-:W-:Y:S01]  /*2460*/  LEA.HI R249, R7, R0, RZ, 0x2 ;  /* 0x0000000007f97211 */ /* 0x000fe200078f10ff */
[C---:B------:R-:W-:Y:S02]  /*2470*/  IMAD R7, R33.reuse, c[0x0][0x184], R6 ;  /* 0x0000610021077a24 */ /* 0x040fe400078e0206 */
[----:B------:R-:W-:Y:S01]  /*2480*/  IMAD R6, R33, c[0x0][0x214], R8 ;  /* 0x0000850021067a24 */ /* 0x000fe200078e0208 */
[----:B------:R-:W-:Y:S01]  /*2490*/  LOP3.LUT R8, R249, 0x7ffffffc, RZ, 0xc0, !PT ;  /* 0x7ffffffcf9087812 */ /* 0x000fe200078ec0ff */
[----:B------:R-:W-:Y:S01]  /*24a0*/  IMAD.IADD R5, R5, 0x1, R7 ;  /* 0x0000000105057824 */ /* 0x000fe200078e0207 */
[----:B------:R-:W-:Y:S01]  /*24b0*/  SHF.R.S32.HI R249, RZ, 0x2, R249 ;  /* 0x00000002fff97819 */ /* 0x000fe200000114f9 */
[----:B------:R-:W-:Y:S02]  /*24c0*/  IMAD.U32 R7, RZ, RZ, UR16 ;  /* 0x00000010ff077e24 */ /* 0x000fe4000f8e00ff */
[----:B------:R-:W-:Y:S01]  /*24d0*/  IMAD.WIDE.U32 R2, R33, c[0x0][0x210], R2 ;  /* 0x0000840021027a25 */ /* 0x000fe200078e0002 */
[----:B------:R-:W-:Y:S01]  /*24e0*/  SEL R33, RZ, 0x1, P3 ;  /* 0x00000001ff217807 */ /* 0x000fe20001800000 */
[----:B------:R-:W-:Y:S01]  /*24f0*/  BAR.SYNC.DEFER_BLOCKING 0x0 ;  /* 0x0000000000007b1d */ /* 0x000fe20000010000 */
[----:B------:R-:W-:Y:S01]  /*2500*/  ISETP.GE.AND P3, PT, R36, c[0x0][0x16c], PT ;  /* 0x00005b0024007a0c */ /* 0x000fe20003f66270 */
[----:B------:R-:W-:-:S03]  /*2510*/  IMAD.WIDE.U32 R40, R7, c[0x0][0x188], R4 ;  /* 0x0000620007287a25 */ /* 0x000fc600078e0004 */
[----:B------:R-:W-:Y:S01]  /*2520*/  SEL R9, RZ, 0x4, P3 ;  /* 0x00000004ff097807 */ /* 0x000fe20001800000 */
[----:B------:R-:W-:Y:S01]  /*2530*/  IMAD.U32 R4, RZ, RZ, UR24 ;  /* 0x00000018ff047e24 */ /* 0x000fe2000f8e00ff */
[----:B------:R-:W-:Y:S01]  /*2540*/  IADD3 R10, R41, UR22, RZ ;  /* 0x00000016290a7c10 */ /* 0x000fe2000fffe0ff */
[----:B------:R-:W-:Y:S01]  /*2550*/  IMAD.IADD R24, R0, 0x1, -R8 ;  /* 0x0000000100187824 */ /* 0x000fe200078e0a08 */
[----:B------:R1:W-:Y:S01]  /*2560*/  STL.64 [R1+0x30], R40 ;  /* 0x0000302801007387 */ /* 0x0003e20000100a00 */
[----:B------:R-:W-:Y:S01]  /*2570*/  IMAD.U32 R5, RZ, RZ, UR25 ;  /* 0x00000019ff057e24 */ /* 0x000fe2000f8e00ff */
[C---:B------:R-:W-:Y:S01]  /*2580*/  LEA R5, P3, R4.reuse, R40, 0x6 ;  /* 0x0000002804057211 */ /* 0x040fe200078630ff */
[----:B------:R-:W-:Y:S01]  /*2590*/  IMAD.U32 R0, RZ, RZ, UR4 ;  /* 0x00000004ff007e24 */ /* 0x000fe2000f8e00ff */
[----:B------:R2:W-:Y:S01]  /*25a0*/  STL [R1+0x4c], R10 ;  /* 0x00004c0a01007387 */ /* 0x0005e20000100800 */
[----:B------:R-:W-:Y:S01]  /*25b0*/  IMAD.IADD R3, R3, 0x1, R6 ;  /* 0x0000000103037824 */ /* 0x000fe200078e0206 */
[----:B------:R-:W-:Y:S01]  /*25c0*/  UMOV UR22, 0x6 ;  /* 0x0000000600167882 */ /* 0x000fe20000000000 */
[----:B------:R-:W-:Y:S01]  /*25d0*/  IMAD.WIDE.U32 R16, R7, c[0x0][0x278], R16 ;  /* 0x00009e0007107a25 */ /* 0x000fe200078e0010 */
[----:B------:R-:W-:Y:S01]  /*25e0*/  LEA.HI.X R0, R4, R10, R0, 0x6, P3 ;  /* 0x0000000a04007211 */ /* 0x000fe200018f3400 */
[----:B------:R-:W-:-:S02]  /*25f0*/  USHF.L.U32 UR24, UR6, 0x6, URZ ;  /* 0x0000000606187899 */ /* 0x000fc4000800063f */
[----:B------:R-:W-:Y:S01]  /*2600*/  IMAD.SHL.U32 R4, R15, 0x40, RZ ;  /* 0x000000400f047824 */ /* 0x000fe200078e00ff */
[----:B------:R-:W-:Y:S01]  /*2610*/  USHF.L.U64.HI UR7, UR6, UR22, UR7 ;  /* 0x0000001606077299 */ /* 0x000fe20008010207 */
[----:B------:R-:W-:Y:S01]  /*2620*/  IMAD.WIDE.U32 R18, R7, c[0x0][0x240], R18 ;  /* 0x0000900007127a25 */ /* 0x000fe200078e0012 */
[----:B------:R-:W-:Y:S02]  /*2630*/  ULDC.64 UR4, c[0x0][0x278] ;  /* 0x00009e0000047ab9 */ /* 0x000fe40000000a00 */
[----:B------:R-:W-:Y:S01]  /*2640*/  LOP3.LUT R15, R4, 0x1c0, RZ, 0xc0, !PT ;  /* 0x000001c0040f7812 */ /* 0x000fe200078ec0ff */
[----:B------:R-:W-:Y:S01]  /*2650*/  UIMAD UR7, UR7, UR10, URZ ;  /* 0x0000000a070772a4 */ /* 0x000fe2000f8e023f */
[----:B------:R-:W-:Y:S01]  /*2660*/  IMAD R24, R30, 0x4, R24 ;  /* 0x000000041e187824 */ /* 0x000fe200078e0218 */
[----:B------:R-:W-:Y:S01]  /*2670*/  UIMAD UR4, UR15, UR4, URZ ;  /* 0x000000040f0472a4 */ /* 0x000fe2000f8e023f */
[----:B------:R-:W-:Y:S01]  /*2680*/  IMAD R249, R27, 0x10, R249 ;  /* 0x000000101bf97824 */ /* 0x000fe200078e02f9 */
[----:B------:R-:W-:-:S02]  /*2690*/  UIMAD UR7, UR21, UR24, UR7 ;  /* 0x00000018150772a4 */ /* 0x000fc4000f8e0207 */
[----:B------:R-:W-:Y:S02]  /*26a0*/  UIMAD UR4, UR16, UR5, UR4 ;  /* 0x00000005100472a4 */ /* 0x000fe4000f8e0204 */
[----:B------:R-:W-:Y:S01]  /*26b0*/  USHF.R.S32.HI UR6, URZ, 0x1f, UR17 ;  /* 0x0000001f3f067899 */ /* 0x000fe20008011411 */
[----:B-1----:R-:W-:Y:S01]  /*26c0*/  IMAD.WIDE.U32 R40, R7, c[0x0][0x218], R2 ;  /* 0x0000860007287a25 */ /* 0x002fe200078e0002 */
[----:B--2---:R-:W-:-:S03]  /*26d0*/  LEA R10, P3, R5, c[0x0][0x160], 0x1 ;  /* 0x00005800050a7a11 */ /* 0x004fc600078608ff */
[----:B------:R-:W-:Y:S01]  /*26e0*/  IMAD.U32 R2, RZ, RZ, UR24 ;  /* 0x00000018ff027e24 */ /* 0x000fe2000f8e00ff */
[----:B------:R-:W-:Y:S01]  /*26f0*/  IADD3 R39, R41, UR23, RZ ;  /* 0x0000001729277c10 */ /* 0x000fe2000fffe0ff */
[----:B------:R-:W-:Y:S01]  /*2700*/  IMAD.MOV.U32 R38, RZ, RZ, R40 ;  /* 0x000000ffff267224 */ /* 0x000fe200078e0028 */
[----:B------:R-:W-:Y:S01]  /*2710*/  LEA.HI.X R11, R5, c[0x0][0x164], R0, 0x1, P3 ;  /* 0x00005900050b7a11 */ /* 0x000fe200018f0c00 */
[----:B------:R-:W-:Y:S01]  /*2720*/  IMAD.SHL.U32 R5, R28, 0x10, RZ ;  /* 0x000000101c057824 */ /* 0x000fe200078e00ff */
[----:B------:R-:W-:Y:S01]  /*2730*/  SHF.R.S32.HI R0, RZ, 0x1, R22 ;  /* 0x00000001ff007819 */ /* 0x000fe20000011416 */
[----:B------:R-:W-:Y:S01]  /*2740*/  IMAD.WIDE.U32 R2, R2, UR10, R38 ;  /* 0x0000000a02027c25 */ /* 0x000fe2000f8e0026 */
[----:B------:R1:W-:Y:S01]  /*2750*/  STL.64 [R1+0x28], R40 ;  /* 0x0000282801007387 */ /* 0x0003e20000100a00 */
[----:B------:R-:W-:Y:S02]  /*2760*/  ISETP.GT.AND P3, PT, R35, 0xf, PT ;  /* 0x0000000f2300780c */ /* 0x000fe40003f64270 */
[C---:B------:R-:W-:Y:S01]  /*2770*/  IMAD.SHL.U32 R4, R0.reuse, 0x40, RZ ;  /* 0x0000004000047824 */ /* 0x040fe200078e00ff */
[----:B------:R-:W-:Y:S01]  /*2780*/  LOP3.LUT P4, RZ, R0, 0x2, RZ, 0xc0, !PT ;  /* 0x0000000200ff7812 */ /* 0x000fe2000788c0ff */
[----:B------:R2:W-:Y:S01]  /*2790*/  STL.64 [R1+0x10], R38 ;  /* 0x0000102601007387 */ /* 0x0005e20000100a00 */
[----:B------:R-:W-:-:S02]  /*27a0*/  LOP3.LUT R0, R15, 0x30, R5, 0xf8, !PT ;  /* 0x000000300f007812 */ /* 0x000fc400078ef805 */
[----:B------:R-:W-:Y:S01]  /*27b0*/  LOP3.LUT R4, R4, 0xc0, RZ, 0xc0, !PT ;  /* 0x000000c004047812 */ /* 0x000fe200078ec0ff */
[----:B------:R-:W-:Y:S01]  /*27c0*/  STL.64 [R1+0x20], R16 ;  /* 0x0000201001007387 */ /* 0x000fe20000100a00 */
[--C-:B------:R-:W-:Y:S02]  /*27d0*/  LOP3.LUT R21, R0, 0x8, R34.reuse, 0xf8, !PT ;  /* 0x0000000800157812 */ /* 0x100fe400078ef822 */
[----:B------:R-:W-:Y:S02]  /*27e0*/  LOP3.LUT R6, R4, 0x8, R34, 0xf8, !PT ;  /* 0x0000000804067812 */ /* 0x000fe400078ef822 */
[----:B------:R-:W-:Y:S02]  /*27f0*/  SHF.R.U32.HI R4, RZ, 0x3, R4 ;  /* 0x00000003ff047819 */ /* 0x000fe40000011604 */
[----:B------:R-:W-:Y:S02]  /*2800*/  SEL R0, R222, 0xffffffe0, !P4 ;  /* 0xffffffe0de007807 */ /* 0x000fe40006000000 */
[----:B------:R-:W-:-:S02]  /*2810*/  IADD3 R5, R3, UR7, RZ ;  /* 0x0000000703057c10 */ /* 0x000fc4000fffe0ff */
[----:B------:R-:W-:Y:S02]  /*2820*/  LEA R8, P4, R2, c[0x0][0x1f0], 0x1 ;  /* 0x00007c0002087a11 */ /* 0x000fe400078808ff */
[----:B------:R-:W-:Y:S02]  /*2830*/  LOP3.LUT R3, R6, R4, RZ, 0x3c, !PT ;  /* 0x0000000406037212 */ /* 0x000fe400078e3cff */
[----:B------:R-:W-:Y:S01]  /*2840*/  IADD3 R37, R17, UR4, RZ ;  /* 0x0000000411257c10 */ /* 0x000fe2000fffe0ff */
[----:B------:R-:W-:Y:S01]  /*2850*/  ULDC.64 UR4, c[0x0][0x290] ;  /* 0x0000a40000047ab9 */ /* 0x000fe20000000a00 */
[----:B------:R-:W-:Y:S01]  /*2860*/  SHF.R.S32.HI R4, RZ, 0x1f, R20 ;  /* 0x0000001fff047819 */ /* 0x000fe20000011414 */
[----:B------:R-:W-:Y:S01]  /*2870*/  UIMAD UR4, UR15, UR4, URZ ;  /* 0x000000040f0472a4 */ /* 0x000fe2000f8e023f */
[----:B------:R-:W-:Y:S01]  /*2880*/  SHF.R.U32.HI R15, RZ, 0x3, R15 ;  /* 0x00000003ff0f7819 */ /* 0x000fe2000001160f */
[----:B-1----:R-:W-:Y:S02]  /*2890*/  CS2R R40, SRZ ;  /* 0x0000000000287805 */ /* 0x002fe4000001ff00 */
[----:B------:R-:W-:Y:S01]  /*28a0*/  UIMAD UR4, UR16, UR5, UR4 ;  /* 0x00000005100472a4 */ /* 0x000fe2000f8e0204 */
[----:B--2---:R-:W-:Y:S01]  /*28b0*/  IMAD.WIDE.U32 R38, R7, c[0x0][0x290], R12 ;  /* 0x0000a40007267a25 */ /* 0x004fe200078e000c */
[----:B------:R-:W-:-:S02]  /*28c0*/  IADD3 R7, R9, R14, R33 ;  /* 0x0000000e09077210 */ /* 0x000fc40007ffe021 */
[----:B------:R-:W-:Y:S01]  /*28d0*/  LEA.HI.X R9, R2, c[0x0][0x1f4], R5, 0x1, P4 ;  /* 0x00007d0002097a11 */ /* 0x000fe200020f0c05 */
[----:B------:R-:W-:Y:S01]  /*28e0*/  IMAD.U32 R2, R25, 0x20, R3 ;  /* 0x0000002019027824 */ /* 0x000fe200078e0003 */
[----:B------:R-:W-:Y:S01]  /*28f0*/  @!P3 IADD3 R5, P4, R16, UR17, RZ ;  /* 0x000000111005bc10 */ /* 0x000fe2000ff9e0ff */
[----:B------:R-:W-:Y:S01]  /*2900*/  STL.64 [R1+0x18], R38 ;  /* 0x0000182601007387 */ /* 0x000fe20000100a00 */
[----:B------:R-:W-:Y:S01]  /*2910*/  SHF.R.S32.HI R3, RZ, 0x1, R20 ;  /* 0x00000001ff037819 */ /* 0x000fe20000011414 */
[----:B------:R-:W-:Y:S01]  /*2920*/  IMAD.SHL.U32 R214, R2, 0x2, RZ ;  /* 0x0000000202d67824 */ /* 0x000fe200078e00ff */
[----:B------:R-:W-:Y:S01]  /*2930*/  @!P3 IADD3.X R6, R37, UR6, RZ, P4, !PT ;  /* 0x000000062506bc10 */ /* 0x000fe2000a7fe4ff */
[----:B------:R-:W-:Y:S01]  /*2940*/  STL.64 [R1+0x40], R18 ;  /* 0x0000401201007387 */ /* 0x000fe20000100a00 */
[----:B------:R-:W-:Y:S01]  /*2950*/  LOP3.LUT P4, RZ, R7, 0x1, RZ, 0xc0, !PT ;  /* 0x0000000107ff7812 */ /* 0x000fe2000788c0ff */
[----:B------:R-:W-:Y:S01]  /*2960*/  IMAD.IADD R215, R214, 0x1, R0 ;  /* 0x00000001d6d77824 */ /* 0x000fe200078e0200 */
[----:B------:R-:W-:Y:S01]  /*2970*/  LEA.HI R4, R4, R3, RZ, 0x2 ;  /* 0x0000000304047211 */ /* 0x000fe200078f10ff */
[----:B------:R-:W1:Y:S01]  /*2980*/  LDSM.16.M88.4 R164, [R214+0x6080] ;  /* 0x00608000d6a4783b */ /* 0x000e620000000200 */
[----:B------:R-:W-:Y:S01]  /*2990*/  ISETP.GE.OR P4, PT, R250, UR20, !P4 ;  /* 0x00000014fa007c0c */ /* 0x000fe2000e786670 */
[----:B------:R-:W-:Y:S01]  /*29a0*/  IMAD.SHL.U32 R0, R26, 0x10, RZ ;  /* 0x000000101a007824 */ /* 0x000fe200078e00ff */
[----:B------:R-:W-:Y:S01]  /*29b0*/  SEL R14, RZ, 0x1, P5 ;  /* 0x00000001ff0e7807 */ /* 0x000fe20002800000 */
[----:B------:R-:W2:Y:S01]  /*29c0*/  LDSM.16.M88.4 R168, [R214+0x7080] ;  /* 0x00708000d6a8783b */ /* 0x000ea20000000200 */
[----:B------:R-:W-:-:S02]  /*29d0*/  LEA.HI R12, R31, R35, RZ, 0x7 ;  /* 0x000000231f0c7211 */ /* 0x000fc400078f38ff */
[----:B------:R-:W-:Y:S01]  /*29e0*/  LOP3.LUT P5, RZ, R7, 0x2, RZ, 0xc0, !PT ;  /* 0x0000000207ff7812 */ /* 0x000fe200078ac0ff */
[----:B------:R-:W3:Y:S01]  /*29f0*/  LDSM.16.M88.4 R172, [R215+0x6080] ;  /* 0x00608000d7ac783b */ /* 0x000ee20000000200 */
[----:B------:R-:W-:Y:S02]  /*2a00*/  LOP3.LUT R4, R4, 0xfffffffc, RZ, 0xc0, !PT ;  /* 0xfffffffc04047812 */ /* 0x000fe400078ec0ff */
[----:B------:R-:W-:Y:S01]  /*2a10*/  SHF.R.U32.HI R2, RZ, 0x4, R12 ;  /* 0x00000004ff027819 */ /* 0x000fe2000001160c */
[----:B------:R-:W4:Y:S01]  /*2a20*/  LDSM.16.M88.4 R176, [R215+0x7080] ;  /* 0x00708000d7b0783b */ /* 0x000f220000000200 */
[----:B------:R-:W-:Y:S01]  /*2a30*/  LOP3.LUT R0, R0, 0x10, RZ, 0xc0, !PT ;  /* 0x0000001000007812 */ /* 0x000fe200078ec0ff */
[----:B------:R-:W-:Y:S01]  /*2a40*/  IMAD.IADD R4, R3, 0x1, -R4 ;  /* 0x0000000103047824 */ /* 0x000fe200078e0a04 */
[----:B------:R-:W-:Y:S01]  /*2a50*/  ISETP.GE.OR P5, PT, R250, UR20, !P5 ;  /* 0x00000014fa007c0c */ /* 0x000fe2000efa6670 */
[----:B------:R-:W1:Y:S01]  /*2a60*/  LDSM.16.M88.4 R180, [R214+0x8080] ;  /* 0x00808000d6b4783b */ /* 0x000e620000000200 */
[----:B------:R-:W-:Y:S01]  /*2a70*/  IMAD.SHL.U32 R3, R29, 0x2, RZ ;  /* 0x000000021d037824 */ /* 0x000fe200078e00ff */
[----:B------:R-:W-:-:S02]  /*2a80*/  LOP3.LUT R13, R0, 0x8, R2, 0xf8, !PT ;  /* 0x00000008000d7812 */ /* 0x000fc400078ef802 */
[----:B------:R-:W1:Y:S01]  /*2a90*/  LDSM.16.M88.4 R184, [R214+0x9080] ;  /* 0x00908000d6b8783b */ /* 0x000e620000000200 */
[----:B------:R-:W-:Y:S01]  /*2aa0*/  IADD3 R12, R39, UR4, RZ ;  /* 0x00000004270c7c10 */ /* 0x000fe2000fffe0ff */
[----:B------:R-:W-:Y:S01]  /*2ab0*/  ULDC.64 UR4, c[0x0][0x240] ;  /* 0x0000900000047ab9 */ /* 0x000fe20000000a00 */
[----:B------:R-:W-:Y:S01]  /*2ac0*/  LOP3.LUT R15, R21, R15, RZ, 0x3c, !PT ;  /* 0x0000000f150f7212 */ /* 0x000fe200078e3cff */
[----:B------:R-:W1:Y:S01]  /*2ad0*/  LDSM.16.M88.4 R188, [R215+0x8080] ;  /* 0x00808000d7bc783b */ /* 0x000e620000000200 */
[----:B------:R-:W-:-:S03]  /*2ae0*/  UIMAD UR4, UR15, UR4, URZ ;  /* 0x000000040f0472a4 */ /* 0x000fc6000f8e023f */
[----:B------:R-:W1:Y:S01]  /*2af0*/  LDSM.16.M88.4 R192, [R215+0x9080] ;  /* 0x00908000d7c0783b */ /* 0x000e620000000200 */
[----:B------:R-:W-:Y:S01]  /*2b00*/  UIMAD UR5, UR16, UR5, UR4 ;  /* 0x00000005100572a4 */ /* 0x000fe2000f8e0204 */
[----:B------:R-:W-:Y:S02]  /*2b10*/  IMAD R213, R26, 0x200, R15 ;  /* 0x000002001ad57824 */ /* 0x000fe400078e020f */
[----:B------:R-:W1:Y:S01]  /*2b20*/  LDSM.16.M88.4 R196, [R214+0xa080] ;  /* 0x00a08000d6c4783b */ /* 0x000e620000000200 */
[----:B------:R-:W-:Y:S01]  /*2b30*/  UMOV UR4, URZ ;  /* 0x0000003f00047c82 */ /* 0x000fe20008000000 */
[----:B------:R-:W-:Y:S02]  /*2b40*/  IMAD.SHL.U32 R213, R213, 0x2, RZ ;  /* 0x00000002d5d57824 */ /* 0x000fe400078e00ff */
[----:B------:R-:W1:Y:S04]  /*2b50*/  LDSM.16.M88.4 R200, [R214+0xb080] ;  /* 0x00b08000d6c8783b */ /* 0x000e680000000200 */
[----:B------:R-:W1:Y:S04]  /*2b60*/  LDSM.16.M88.4 R204, [R215+0xa080] ;  /* 0x00a08000d7cc783b */ /* 0x000e680000000200 */
[----:B------:R-:W1:Y:S04]  /*2b70*/  LDSM.16.M88.4 R208, [R215+0xb080] ;  /* 0x00b08000d7d0783b */ /* 0x000e680000000200 */
[----:B------:R-:W-:Y:S06]  /*2b80*/  BAR.SYNC.DEFER_BLOCKING 0x0 ;  /* 0x0000000000007b1d */ /* 0x000fec0000010000 */
[----:B------:R1:W-:Y:S04]  /*2b90*/  STL [R1+0x48], R37 ;  /* 0x0000482501007387 */ /* 0x0003e80000100800 */
        /* <DEDUP_REMOVED lines=8> */
[----:B------:R-:W-:Y:S01]  /*2c20*/  @!P3 LEA R2, P2, R5, c[0x0][0x258], 0x2 ;  /* 0x000096000502ba11 */ /* 0x000fe200078410ff */
[----:B------:R-:W-:Y:S01]  /*2c30*/  IMAD.SHL.U32 R0, R7, 0x2, RZ ;  /* 0x0000000207007824 */ /* 0x000fe200078e00ff */
[----:B------:R-:W-:Y:S02]  /*2c40*/  LOP3.LUT R7, R3, 0x2, R33, 0xe2, !PT ;  /* 0x0000000203077812 */ /* 0x000fe400078ee221 */
[----:B------:R-:W-:Y:S01]  /*2c50*/  @!P3 LEA.HI.X R3, R5, c[0x0][0x25c], R6, 0x2, P2 ;  /* 0x000097000503ba11 */ /* 0x000fe200010f1406 */
[----:B------:R-:W-:Y:S01]  /*2c60*/  @!P3 IMAD.SHL.U32 R5, R35, 0x10, RZ ;  /* 0x000000102305b824 */ /* 0x000fe200078e00ff */
[----:B------:R-:W-:Y:S01]  /*2c70*/  LOP3.LUT R14, R0, 0x2, R14, 0xe2, !PT ;  /* 0x00000002000e7812 */ /* 0x000fe200078ee20e */
[----:B------:R-:W-:Y:S01]  /*2c80*/  IMAD.SHL.U32 R0, R26, 0x8, RZ ;  /* 0x000000081a007824 */ /* 0x000fe200078e00ff */
[----:B------:R-:W-:Y:S01]  /*2c90*/  ISETP.GE.AND P2, PT, R36, c[0x0][0x1fc], PT ;  /* 0x00007f0024007a0c */ /* 0x000fe20003f46270 */
[----:B------:R2:W-:Y:S01]  /*2ca0*/  STL [R1+0x4], R7 ;  /* 0x0000040701007387 */ /* 0x0005e20000100800 */
[----:B------:R-:W-:Y:S01]  /*2cb0*/  LOP3.LUT P5, RZ, R23, 0x4, RZ, 0xc0, !PT ;  /* 0x0000000417ff7812 */ /* 0x000fe200078ac0ff */
[----:B-1----:R-:W-:-:S02]  /*2cc0*/  CS2R R36, SRZ ;  /* 0x0000000000247805 */ /* 0x002fc4000001ff00 */
[----:B------:R1:W-:Y:S01]  /*2cd0*/  LDGSTS.E.BYPASS.LTC128B.128 [R251+0x8080], [R10.64+0x80], !P4 ;  /* 0x080800800afb7fae */ /* 0x0003e2000e101d52 */
[----:B------:R-:W-:Y:S02]  /*2ce0*/  LOP3.LUT P4, RZ, R23, 0x2, RZ, 0xc0, !PT ;  /* 0x0000000217ff7812 */ /* 0x000fe4000788c0ff */
[----:B------:R-:W-:Y:S01]  /*2cf0*/  SEL R222, R222, 0xffffffe0, !P5 ;  /* 0xffffffe0dede7807 */ /* 0x000fe20006800000 */
[----:B------:R1:W-:Y:S01]  /*2d00*/  @!P3 LDGSTS.E.BYPASS.LTC128B.128 [R5+0xf080], [R2.64] ;  /* 0x0f0800000205bfae */ /* 0x0003e2000b901d52 */
[----:B------:R-:W-:-:S03]  /*2d10*/  SEL R223, R225, 0xfffffff0, !P4 ;  /* 0xfffffff0e1df7807 */ /* 0x000fc60006000000 */
[----:B------:R-:W0:Y:S04]  /*2d20*/  LDGDEPBAR ;  /* 0x00000000000079af */ /* 0x000e280000000000 */
[----:B------:R3:W-:Y:S01]  /*2d30*/  LDGSTS.E.BYPASS.LTC128B.128 [R251+0xc080], [R8.64], !P0 ;  /* 0x0c08000008fb7fae */ /* 0x0007e2000c101d52 */
[----:B------:R-:W-:-:S03]  /*2d40*/  LOP3.LUT P0, RZ, R4, 0x2, RZ, 0xc0, !PT ;  /* 0x0000000204ff7812 */ /* 0x000fc6000780c0ff */
[----:B------:R3:W-:Y:S01]  /*2d50*/  STL [R1+0x3c], R12 ;  /* 0x00003c0c01007387 */ /* 0x0007e20000100800 */
[----:B------:R-:W-:-:S03]  /*2d60*/  SEL R225, R225, 0xfffffff0, !P0 ;  /* 0xfffffff0e1e17807 */ /* 0x000fc60004000000 */
[----:B------:R3:W-:Y:S01]  /*2d70*/  LDGSTS.E.BYPASS.LTC128B.128 [R251+0xd080], [R8.64+0x40], !P6 ;  /* 0x0d08004008fb7fae */ /* 0x0007e2000f101d52 */
[----:B--2---:R-:W-:-:S03]  /*2d80*/  SEL R7, RZ, 0x4, P2 ;  /* 0x00000004ff077807 */ /* 0x004fc60001000000 */
[----:B------:R2:W-:Y:S01]  /*2d90*/  LDGSTS.E.BYPASS.LTC128B.128 [R251+0xe080], [R8.64+0x80], !P1 ;  /* 0x0e08008008fb7fae */ /* 0x0005e2000c901d52 */
[----:B-1----:R-:W-:Y:S01]  /*2da0*/  LOP3.LUT R3, R0, 0x8, RZ, 0xc0, !PT ;  /* 0x0000000800037812 */ /* 0x002fe200078ec0ff */
[----:B------:R-:W-:Y:S01]  /*2db0*/  IMAD.SHL.U32 R2, R23, 0x40, RZ ;  /* 0x0000004017027824 */ /* 0x000fe200078e00ff */
[----:B------:R-:W-:Y:S01]  /*2dc0*/  IADD3 R0, P2, R38, UR17, RZ ;  /* 0x0000001126007c10 */ /* 0x000fe2000ff5e0ff */
[----:B------:R-:W-:Y:S01]  /*2dd0*/  IMAD.SHL.U32 R5, R4, 0x40, RZ ;  /* 0x0000004004057824 */ /* 0x000fe200078e00ff */
[----:B------:R-:W-:Y:S01]  /*2de0*/  LOP3.LUT R4, R14, R7, RZ, 0xfc, !PT ;  /* 0x000000070e047212 */ /* 0x000fe200078efcff */
[----:B------:R-:W-:Y:S01]  /*2df0*/  CS2R R38, SRZ ;  /* 0x0000000000267805 */ /* 0x000fe2000001ff00 */
[----:B------:R-:W-:Y:S02]  /*2e00*/  IADD3.X R6, R12, UR6, RZ, P2, !PT ;  /* 0x000000060c067c10 */ /* 0x000fe400097fe4ff */
[----:B------:R-:W-:Y:S01]  /*2e10*/  LEA R10, P2, R0, c[0x0][0x280], 0x2 ;  /* 0x0000a000000a7a11 */ /* 0x000fe200078410ff */
[----:B------:R1:W-:Y:S01]  /*2e20*/  STL [R1], R4 ;  /* 0x0000000401007387 */ /* 0x0003e20000100800 */
[----:B------:R-:W-:-:S02]  /*2e30*/  LOP3.LUT R2, R2, 0x1c0, RZ, 0xc0, !PT ;  /* 0x000001c002027812 */ /* 0x000fc400078ec0ff */
[----:B------:R-:W-:Y:S01]  /*2e40*/  LEA.HI.X R11, R0, c[0x0][0x284], R6, 0x2, P2 ;  /* 0x0000a100000b7a11 */ /* 0x000fe200010f1406 */
[----:B------:R-:W-:Y:S01]  /*2e50*/  IMAD.SHL.U32 R0, R32, 0x20, RZ ;  /* 0x0000002020007824 */ /* 0x000fe200078e00ff */
[----:B------:R-:W-:Y:S02]  /*2e60*/  LOP3.LUT R5, R5, 0xc0, RZ, 0xc0, !PT ;  /* 0x000000c005057812 */ /* 0x000fe400078ec0ff */
[----:B------:R-:W-:Y:S02]  /*2e70*/  ISETP.GE.AND P2, PT, R35, 0x10, PT ;  /* 0x000000102300780c */ /* 0x000fe40003f46270 */
[----:B---3--:R-:W-:Y:S02]  /*2e80*/  SHF.R.U32.HI R12, RZ, 0x3, R2 ;  /* 0x00000003ff0c7819 */ /* 0x008fe40000011602 */
[----:B------:R-:W-:Y:S02]  /*2e90*/  SHF.R.U32.HI R6, RZ, 0x3, R5 ;  /* 0x00000003ff067819 */ /* 0x000fe40000011605 */
[----:B------:R-:W-:-:S02]  /*2ea0*/  LOP3.LUT R12, R12, R2, R3, 0x1e, !PT ;  /* 0x000000020c0c7212 */ /* 0x000fc400078e1e03 */
[C---:B------:R-:W-:Y:S02]  /*2eb0*/  LOP3.LUT R3, R6.reuse, R5, R3, 0x1e, !PT ;  /* 0x0000000506037212 */ /* 0x040fe400078e1e03 */
[----:B------:R-:W-:Y:S01]  /*2ec0*/  LOP3.LUT R2, R6, R13, R5, 0x1e, !PT ;  /* 0x0000000d06027212 */ /* 0x000fe200078e1e05 */
[----:B------:R-:W-:Y:S01]  /*2ed0*/  IMAD.IADD R218, R218, 0x1, R12 ;  /* 0x00000001dada7824 */ /* 0x000fe200078e020c */
[----:B------:R-:W-:-:S03]  /*2ee0*/  LOP3.LUT R212, R6, R5, R212, 0x1e, !PT ;  /* 0x0000000506d47212 */ /* 0x000fc600078e1ed4 */
[C---:B------:R-:W-:Y:S01]  /*2ef0*/  IMAD.IADD R224, R0.reuse, 0x1, R2 ;  /* 0x0000000100e07824 */ /* 0x040fe200078e0202 */
[----:B------:R-:W-:Y:S01]  /*2f00*/  IADD3 R2, R19, UR5, RZ ;  /* 0x0000000513027c10 */ /* 0x000fe2000fffe0ff */
[----:B------:R-:W-:Y:S01]  /*2f10*/  IMAD.IADD R212, R0, 0x1, R212 ;  /* 0x0000000100d47824 */ /* 0x000fe200078e02d4 */
[----:B------:R-:W-:Y:S01]  /*2f20*/  LEA R218, R218, 0x13480, 0x1 ;  /* 0x00013480dada7811 */ /* 0x000fe200078e08ff */
[----:B-1----:R-:W-:Y:S01]  /*2f30*/  IMAD R4, R27, 0x200, R0 ;  /* 0x000002001b047824 */ /* 0x002fe200078e0200 */
[----:B------:R-:W-:Y:S01]  /*2f40*/  UMOV UR5, 0x1 ;  /* 0x0000000100057882 */ /* 0x000fe20000000000 */
[----:B------:R-:W-:Y:S01]  /*2f50*/  IMAD.SHL.U32 R0, R24, 0x2, RZ ;  /* 0x0000000218007824 */ /* 0x000fe200078e00ff */
[----:B------:R2:W-:Y:S01]  /*2f60*/  STL [R1+0x50], R2 ;  /* 0x0000500201007387 */ /* 0x0005e20000100800 */
[----:B------:R-:W-:Y:S01]  /*2f70*/  IMAD.IADD R221, R4, 0x1, R3 ;  /* 0x0000000104dd7824 */ /* 0x000fe200078e0203 */
[----:B------:R-:W-:Y:S01]  /*2f80*/  LEA R212, R212, 0x80, 0x1 ;  /* 0x00000080d4d47811 */ /* 0x000fe200078e08ff */
[----:B------:R-:W-:Y:S01]  /*2f90*/  @!P2 IMAD.SHL.U32 R3, R35, 0x10, RZ ;  /* 0x000000102303a824 */ /* 0x000fe200078e00ff */
[----:B------:R2:W-:Y:S01]  /*2fa0*/  STL [R1+0x38], R0 ;  /* 0x0000380001007387 */ /* 0x0005e20000100800 */
[----:B------:R-:W-:Y:S01]  /*2fb0*/  IMAD.SHL.U32 R216, R221, 0x2, RZ ;  /* 0x00000002ddd87824 */ /* 0x000fe200078e00ff */
[----:B------:R-:W-:Y:S01]  /*2fc0*/  IADD3 R252, -R0, UR8, RZ ;  /* 0x0000000800fc7c10 */ /* 0x000fe2000fffe1ff */
        /* <DEDUP_REMOVED lines=9> */
[----:B----4-:R-:W-:-:S03]  /*3060*/  IMAD.IADD R226, R221, 0x1, R225 ;  /* 0x00000001dde27824 */ /* 0x010fc600078e02e1 */
.L_x_585:
[----:B------:R-:W-:Y:S04]  /*3070*/  DEPBAR.LE SB0, 0x1 ;  /* 0x000080400000791a */ /* 0x000fe80000000000 */
[----:B------:R-:W-:Y:S01]  /*3080*/  BAR.SYNC.DEFER_BLOCKING 0x0 ;  /* 0x0000000000007b1d */ /* 0x000fe20000010000 */
[----:B--2---:R-:W-:Y:S01]  /*3090*/  MOV R0, UR4 ;  /* 0x0000000400007c02 */ /* 0x004fe20008000f00 */
[----:B------:R-:W-:Y:S01]  /*30a0*/  IMAD.U32 R2, RZ, RZ, UR4 ;  /* 0x00000004ff027e24 */ /* 0x000fe2000f8e00ff */
[----:B------:R-:W-:Y:S01]  /*30b0*/  MOV R3, UR4 ;  /* 0x0000000400037c02 */ /* 0x000fe20008000f00 */
[----:B------:R-:W-:Y:S02]  /*30c0*/  UIADD3 UR16, UR10, 0x1, URZ ;  /* 0x000000010a107890 */ /* 0x000fe4000fffe03f */
[----:B------:R-:W-:Y:S02]  /*30d0*/  IMAD R0, R0, 0x1800, R221 ;  /* 0x0000180000007824 */ /* 0x000fe400078e02dd */
[----:B------:R-:W-:Y:S01]  /*30e0*/  IMAD R2, R2, 0x1800, R225 ;  /* 0x0000180002027824 */ /* 0x000fe200078e02e1 */
[----:B------:R-:W-:Y:S01]  /*30f0*/  UISETP.GE.AND UP0, UPT, UR16, UR9, UPT ;  /* 0x000000091000728c */ /* 0x000fe2000bf06270 */
[----:B------:R-:W-:Y:S01]  /*3100*/  IMAD R3, R3, 0x1800, R226 ;  /* 0x0000180003037824 */ /* 0x000fe200078e02e2 */
[----:B------:R-:W-:Y:S02]  /*3110*/  SHF.L.U32 R0, R0, 0x1, RZ ;  /* 0x0000000100007819 */ /* 0x000fe400000006ff */
[----:B------:R-:W-:Y:S01]  /*3120*/  IADD3 R2, R221, R2, RZ ;  /* 0x00000002dd027210 */ /* 0x000fe20007ffe0ff */
[----:B------:R-:W-:Y:S01]  /*3130*/  IMAD.SHL.U32 R3, R3, 0x2, RZ ;  /* 0x0000000203037824 */ /* 0x000fe200078e00ff */
        /* <DEDUP_REMOVED lines=13> */
[----:B------:R-:W1:Y:S05]  /*3210*/  LDSM.16.M88.4 R152, [R0+0x7080] ;  /* 0x007080000098783b */ /* 0x000e6a0000000200 */
[----:B------:R-:W-:Y:S01]  /*3220*/  LDSM.16.M88.4 R160, [R215+0x5080] ;  /* 0x00508000d7a0783b */ /* 0x000fe20000000200 */
[C---:B--2---:R-:W-:Y:S08]  /*3230*/  HMMA.16816.F32 R8, R28.reuse, R16, RZ ;  /* 0x000000101c08723c */ /* 0x044ff000000018ff */
[-C--:B------:R-:W-:Y:S08]  /*3240*/  HMMA.16816.F32 R12, R28, R18.reuse, RZ ;  /* 0x000000121c0c723c */ /* 0x080ff000000018ff */
[C---:B------:R-:W-:Y:S08]  /*3250*/  HMMA.16816.F32 R16, R32.reuse, R18, RZ ;  /* 0x000000122010723c */ /* 0x040ff000000018ff */
[-C--:B---3--:R-:W-:Y:S08]  /*3260*/  HMMA.16816.F32 R20, R32, R132.reuse, RZ ;  /* 0x000000842014723c */ /* 0x088ff000000018ff */
[C---:B------:R-:W-:Y:S08]  /*3270*/  HMMA.16816.F32 R24, R28.reuse, R132, RZ ;  /* 0x000000841c18723c */ /* 0x040ff000000018ff */
[-C--:B------:R-:W-:Y:S08]  /*3280*/  HMMA.16816.F32 R28, R28, R134.reuse, RZ ;  /* 0x000000861c1c723c */ /* 0x080ff000000018ff */
[----:B------:R-:W-:Y:S01]  /*3290*/  HMMA.16816.F32 R32, R32, R134, RZ ;  /* 0x000000862020723c */ /* 0x000fe200000018ff */
[----:B------:R-:W2:Y:S07]  /*32a0*/  LDSM.16.M88.4 R132, [R0+0x7880] ;  /* 0x007880000084783b */ /* 0x000eae0000000200 */
[-C--:B----4-:R-:W-:Y:S08]  /*32b0*/  HMMA.16816.F32 R4, R136, R140.reuse, R4 ;  /* 0x0000008c8804723c */ /* 0x090ff00000001804 */
[C---:B-----5:R-:W-:Y:S08]  /*32c0*/  HMMA.16816.F32 R8, R144.reuse, R140, R8 ;  /* 0x0000008c9008723c */ /* 0x060ff00000001808 */
[-C--:B------:R-:W-:Y:S08]  /*32d0*/  HMMA.16816.F32 R12, R144, R142.reuse, R12 ;  /* 0x0000008e900c723c */ /* 0x080ff0000000180c */
[C---:B------:R-:W-:Y:S01]  /*32e0*/  HMMA.16816.F32 R16, R136.reuse, R142, R16 ;  /* 0x0000008e8810723c */ /* 0x040fe20000001810 */
[----:B------:R-:W3:Y:S07]  /*32f0*/  LDSM.16.M88.4 R140, [R214+0x3080] ;  /* 0x00308000d68c783b */ /* 0x000eee0000000200 */
[-C--:B------:R-:W-:Y:S08]  /*3300*/  HMMA.16816.F32 R20, R136, R148.reuse, R20 ;  /* 0x000000948814723c */ /* 0x080ff00000001814 */
[C---:B------:R-:W-:Y:S08]  /*3310*/  HMMA.16816.F32 R24, R144.reuse, R148, R24 ;  /* 0x000000949018723c */ /* 0x040ff00000001818 */
[-C--:B------:R-:W-:Y:S01]  /*3320*/  HMMA.16816.F32 R28, R144, R150.reuse, R28 ;  /* 0x00000096901c723c */ /* 0x080fe2000000181c */
[----:B------:R-:W-:Y:S07]  /*3330*/  LDSM.16.M88.4 R144, [R215+0x2080] ;  /* 0x00208000d790783b */ /* 0x000fee0000000200 */
[----:B------:R-:W-:Y:S01]  /*3340*/  HMMA.16816.F32 R32, R136, R150, R32 ;  /* 0x000000968820723c */ /* 0x000fe20000001820 */
[----:B------:R-:W4:Y:S05]  /*3350*/  LDSM.16.M88.4 R136, [R3+0x7080] ;  /* 0x007080000388783b */ /* 0x000f2a0000000200 */
[----:B------:R-:W5:Y:S02]  /*3360*/  LDSM.16.M88.4 R148, [R2+0x7880] ;  /* 0x007880000294783b */ /* 0x000f640000000200 */
        /* <DEDUP_REMOVED lines=8> */
[----:B------:R-:W-:Y:S07]  /*33f0*/  LDSM.16.M88.4 R132, [R0+0x8080] ;  /* 0x008080000084783b */ /* 0x000fee0000000200 */
[----:B------:R-:W-:Y:S01]  /*3400*/  HMMA.16816.F32 R32, R152, R142, R32 ;  /* 0x0000008e9820723c */ /* 0x000fe20000001820 */
[----:B------:R-:W2:Y:S05]  /*3410*/  LDSM.16.M88.4 R140, [R214+0x4080] ;  /* 0x00408000d68c783b */ /* 0x000eaa0000000200 */
[----:B------:R-:W3:Y:S02]  /*3420*/  LDSM.16.M88.4 R152, [R0+0x8880] ;  /* 0x008880000098783b */ /* 0x000ee40000000200 */
[-C--:B----4-:R-:W-:Y:S08]  /*3430*/  HMMA.16816.F32 R4, R136, R144.reuse, R4 ;  /* 0x000000908804723c */ /* 0x090ff00000001804 */
[C---:B-----5:R-:W-:Y:S08]  /*3440*/  HMMA.16816.F32 R8, R148.reuse, R144, R8 ;  /* 0x000000909408723c */ /* 0x060ff00000001808 */
[-C--:B------:R-:W-:Y:S08]  /*3450*/  HMMA.16816.F32 R12, R148, R146.reuse, R12 ;  /* 0x00000092940c723c */ /* 0x080ff0000000180c */
[C---:B------:R-:W-:Y:S01]  /*3460*/  HMMA.16816.F32 R16, R136.reuse, R146, R16 ;  /* 0x000000928810723c */ /* 0x040fe20000001810 */
[----:B------:R-:W4:Y:S07]  /*3470*/  LDSM.16.M88.4 R144, [R214+0x5080] ;  /* 0x00508000d690783b */ /* 0x000f2e0000000200 */
[-C--:B-1----:R-:W-:Y:S08]  /*3480*/  HMMA.16816.F32 R20, R136, R156.reuse, R20 ;  /* 0x0000009c8814723c */ /* 0x082ff00000001814 */
[C---:B------:R-:W-:Y:S08]  /*3490*/  HMMA.16816.F32 R24, R148.reuse, R156, R24 ;  /* 0x0000009c9418723c */ /* 0x040ff00000001818 */
[-C--:B------:R-:W-:Y:S01]  /*34a0*/  HMMA.16816.F32 R28, R148, R158.reuse, R28 ;  /* 0x0000009e941c723c */ /* 0x080fe2000000181c */
[----:B------:R-:W-:Y:S07]  /*34b0*/  LDSM.16.M88.4 R148, [R215+0x4080] ;  /* 0x00408000d794783b */ /* 0x000fee0000000200 */
[----:B------:R-:W-:Y:S01]  /*34c0*/  HMMA.16816.F32 R32, R136, R158, R32 ;  /* 0x0000009e8820723c */ /* 0x000fe20000001820 */
[----:B------:R-:W1:Y:S05]  /*34d0*/  LDSM.16.M88.4 R136, [R3+0x8080] ;  /* 0x008080000388783b */ /* 0x000e6a0000000200 */
[----:B------:R-:W5:Y:S02]  /*34e0*/  LDSM.16.M88.4 R156, [R2+0x8880] ;  /* 0x00888000029c783b */ /* 0x000f640000000200 */
[-C--:B--2---:R-:W-:Y:S08]  /*34f0*/  HMMA.16816.F32 R4, R132, R140.reuse, R4 ;  /* 0x0000008c8404723c */ /* 0x084ff00000001804 */
[C---:B---3--:R-:W-:Y:S08]  /*3500*/  HMMA.16816.F32 R8, R152.reuse, R140, R8 ;  /* 0x0000008c9808723c */ /* 0x048ff00000001808 */
[-C--:B------:R-:W-:Y:S08]  /*3510*/  HMMA.16816.F32 R12, R152, R142.reuse, R12 ;  /* 0x0000008e980c723c */ /* 0x080ff0000000180c */
[C---:B------:R-:W-:Y:S08]  /*3520*/  HMMA.16816.F32 R16, R132.reuse, R142, R16 ;  /* 0x0000008e8410723c */ /* 0x040ff00000001810 */
[-C--:B----4-:R-:W-:Y:S08]  /*3530*/  HMMA.16816.F32 R20, R132, R144.reuse, R20 ;  /* 0x000000908414723c */ /* 0x090ff00000001814 */
[C---:B------:R-:W-:Y:S08]  /*3540*/  HMMA.16816.F32 R24, R152.reuse, R144, R24 ;  /* 0x000000909818723c */ /* 0x040ff00000001818 */
[-C--:B------:R-:W-:Y:S07]  /*3550*/  HMMA.16816.F32 R28, R152, R146.reuse, R28 ;  /* 0x00000092981c723c */ /* 0x080fee000000181c */
[----:B------:R-:W-:Y:S01]  /*3560*/  MOV R154, UR4 ;  /* 0x00000004009a7c02 */ /* 0x000fe20008000f00 */
[----:B------:R-:W-:Y:S04]  /*3570*/  HMMA.16816.F32 R32, R132, R146, R32 ;  /* 0x000000928420723c */ /* 0x000fe80000001820 */
[----:B------:R-:W-:Y:S04]  /*3580*/  LEA R154, R154, R249, 0x6 ;  /* 0x000000f99a9a7211 */ /* 0x000fe800078e30ff */
[-C--:B-1----:R-:W-:Y:S01]  /*3590*/  HMMA.16816.F32 R4, R136, R148.reuse, R4 ;  /* 0x000000948804723c */ /* 0x082fe20000001804 */
[----:B------:R1:W2:Y:S05]  /*35a0*/  LDS R3, [R154.X4+0xf080] ;  /* 0x00f080009a037984 */ /* 0x0002aa0000004800 */
[----:B------:R1:W3:Y:S02]  /*35b0*/  LDS R152, [R154.X4+0xf0a0] ;  /* 0x00f0a0009a987984 */ /* 0x0002e40000004800 */
[C---:B-----5:R-:W-:Y:S03]  /*35c0*/  HMMA.16816.F32 R8, R156.reuse, R148, R8 ;  /* 0x000000949c08723c */ /* 0x060fe60000001808 */
[----:B------:R1:W4:Y:S05]  /*35d0*/  LDS R153, [R154.X4+0xf100] ;  /* 0x00f100009a997984 */ /* 0x00032a0000004800 */
[-C--:B------:R-:W-:Y:S01]  /*35e0*/  HMMA.16816.F32 R12, R156, R150.reuse, R12 ;  /* 0x000000969c0c723c */ /* 0x080fe2000000180c */
[----:B------:R-:W1:Y:S01]  /*35f0*/  LDS R154, [R154.X4+0xf120] ;  /* 0x00f120009a9a7984 */ /* 0x000e620000004800 */
[----:B------:R-:W-:Y:S04]  /*3600*/  DEPBAR.LE SB0, 0x0 ;  /* 0x000080000000791a */ /* 0x000fe80000000000 */
[----:B------:R-:W-:Y:S02]  /*3610*/  BAR.SYNC.DEFER_BLOCKING 0x0 ;  /* 0x0000000000007b1d */ /* 0x000fe40000010000 */
[C---:B------:R-:W-:Y:S08]  /*3620*/  HMMA.16816.F32 R16, R136.reuse, R150, R16 ;  /* 0x000000968810723c */ /* 0x040ff00000001810 */
[-C--:B------:R-:W-:Y:S08]  /*3630*/  HMMA.16816.F32 R20, R136, R160.reuse, R20 ;  /* 0x000000a08814723c */ /* 0x080ff00000001814 */
[C---:B------:R-:W-:Y:S01]  /*3640*/  HMMA.16816.F32 R24, R156.reuse, R160, R24 ;  /* 0x000000a09c18723c */ /* 0x040fe20000001818 */
[----:B------:R1:W1:Y:S07]  /*3650*/  LDSM.16.M88.4 R132, [R216+0xc080] ;  /* 0x00c08000d884783b */ /* 0x00026e0000000200 */
[-C--:B------:R-:W-:Y:S01]  /*3660*/  HMMA.16816.F32 R28, R156, R162.reuse, R28 ;  /* 0x000000a29c1c723c */ /* 0x080fe2000000181c */
[----:B------:R1:W1:Y:S05]  /*3670*/  LDSM.16.M88.4 R140, [R216+0xc880] ;  /* 0x00c88000d88c783b */ /* 0x00026a0000000200 */
[----:B------:R1:W1:Y:S02]  /*3680*/  LDSM.16.M88.4 R144, [R217] ;  /* 0x00000000d990783b */ /* 0x0002640000000200 */
[----:B------:R-:W-:Y:S03]  /*3690*/  HMMA.16816.F32 R32, R136, R162, R32 ;  /* 0x000000a28820723c */ /* 0x000fe60000001820 */
[----:B------:R1:W1:Y:S05]  /*36a0*/  LDSM.16.M88.4 R148, [R217+0x800] ;  /* 0x00080000d994783b */ /* 0x00026a0000000200 */
[----:B------:R-:W-:-:S05]  /*36b0*/  @P0 BRA `(.L_x_583) ;  /* 0x000002f000000947 */ /* 0x000fca0003800000 */
[----:B--234-:R-:W2:Y:S01]  /*36c0*/  LDL R234, [R1+0x4] ;  /* 0x0000040001ea7983 */ /* 0x01cea20000100800 */
[----:B------:R-:W-:Y:S01]  /*36d0*/  ULDC.64 UR6, c[0x0][0x178] ;  /* 0x00005e0000067ab9 */ /* 0x000fe20000000a00 */
[----:B------:R-:W-:Y:S01]  /*36e0*/  IMAD.U32 R156, RZ, RZ, UR5 ;  /* 0x00000005ff9c7e24 */ /* 0x000fe2000f8e00ff */
[----:B------:R-:W-:Y:S01]  /*36f0*/  USHF.R.S32.HI UR15, URZ, 0x1f, UR16 ;  /* 0x0000001f3f0f7899 */ /* 0x000fe20008011410 */
[----:B------:R-:W3:Y:S01]  /*3700*/  LDL.64 R236, [R1+0x30] ;  /* 0x0000300001ec7983 */ /* 0x000ee20000100a00 */
[----:B------:R-:W-:Y:S01]  /*3710*/  UIMAD.WIDE.U32 UR20, UR16, UR6, URZ ;  /* 0x00000006101472a5 */ /* 0x000fe2000f8e003f */
[----:B------:R-:W-:Y:S01]  /*3720*/  IMAD.U32 R155, RZ, RZ, UR5 ;  /* 0x00000005ff9b7e24 */ /* 0x000fe2000f8e00ff */
[----:B------:R-:W-:Y:S01]  /*3730*/  UIMAD UR15, UR15, UR6, URZ ;  /* 0x000000060f0f72a4 */ /* 0x000fe2000f8e023f */
[----:B------:R-:W4:Y:S01]  /*3740*/  LDL R235, [R1+0x4c] ;  /* 0x00004c0001eb7983 */ /* 0x000f220000100800 */
[----:B------:R-:W-:Y:S02]  /*3750*/  IMAD.U32 R2, RZ, RZ, UR10 ;  /* 0x0000000aff027e24 */ /* 0x000fe4000f8e00ff */
[----:B------:R-:W-:Y:S01]  /*3760*/  UIMAD UR15, UR16, UR7, UR15 ;  /* 0x00000007100f72a4 */ /* 0x000fe2000f8e020f */
[----:B------:R-:W5:Y:S01]  /*3770*/  LDL R230, [R1+0x8] ;  /* 0x0000080001e67983 */ /* 0x000f620000100800 */
[----:B------:R-:W-:Y:S01]  /*3780*/  UIMAD UR16, UR16, -0x40, UR12 ;  /* 0xffffffc0101078a4 */ /* 0x000fe2000f8e020c */
[----:B------:R-:W-:Y:S01]  /*3790*/  @!P3 LEA R2, R2, 0x40, 0x6 ;  /* 0x000000400202b811 */ /* 0x000fe200078e30ff */
[----:B------:R-:W-:Y:S01]  /*37a0*/  UIADD3 UR15, UR21, UR15, URZ ;  /* 0x0000000f150f7290 */ /* 0x000fe2000fffe03f */
[----:B------:R-:W5:Y:S01]  /*37b0*/  LDL.64 R232, [R1+0x20] ;  /* 0x0000200001e87983 */ /* 0x000f620000100a00 */
[----:B------:R-:W-:Y:S02]  /*37c0*/  IMAD.U32 R137, RZ, RZ, UR20 ;  /* 0x00000014ff897e24 */ /* 0x000fe4000f8e00ff */
[----:B------:R-:W-:Y:S01]  /*37d0*/  ISETP.LT.AND P4, PT, R250, UR16, PT ;  /* 0x00000010fa007c0c */ /* 0x000fe2000bf81270 */
[----:B------:R-:W5:Y:S01]  /*37e0*/  LDL R229, [R1+0x48] ;  /* 0x0000480001e57983 */ /* 0x000f620000100800 */
[----:B------:R-:W-:Y:S02]  /*37f0*/  IMAD.U32 R157, RZ, RZ, UR20 ;  /* 0x00000014ff9d7e24 */ /* 0x000fe4000f8e00ff */
[----:B------:R-:W-:Y:S01]  /*3800*/  IMAD.U32 R0, RZ, RZ, UR15 ;  /* 0x0000000fff007e24 */ /* 0x000fe2000f8e00ff */
[----:B------:R-:W1:Y:S01]  /*3810*/  S2R R231, SR_TID.X ;  /* 0x0000000000e77919 */ /* 0x000e620000002100 */
[C---:B--2---:R-:W-:Y:S01]  /*3820*/  LOP3.LUT P6, RZ, R234.reuse, 0x1, RZ, 0xc0, !PT ;  /* 0x00000001eaff7812 */ /* 0x044fe200078cc0ff */
[----:B-1----:R-:W-:Y:S01]  /*3830*/  IMAD.SHL.U32 R158, R231, 0x4, RZ ;  /* 0x00000004e79e7824 */ /* 0x002fe200078e00ff */
[----:B------:R-:W-:Y:S02]  /*3840*/  LOP3.LUT P5, RZ, R234, 0x2, RZ, 0xc0, !PT ;  /* 0x00000002eaff7812 */ /* 0x000fe400078ac0ff */
[----:B---3--:R-:W-:Y:S01]  /*3850*/  LEA R137, P1, R137, R236, 0x6 ;  /* 0x000000ec89897211 */ /* 0x008fe200078230ff */
[----:B------:R-:W-:Y:S01]  /*3860*/  @!P3 IMAD R155, R155, 0x40, R158 ;  /* 0x000000409b9bb824 */ /* 0x000fe200078e029e */
[C---:B------:R-:W-:Y:S02]  /*3870*/  ISETP.GE.OR P6, PT, R250.reuse, UR16, !P6 ;  /* 0x00000010fa007c0c */ /* 0x040fe4000f7c6670 */
[----:B----4-:R-:W-:Y:S02]  /*3880*/  LEA.HI.X R157, R157, R235, R0, 0x6, P1 ;  /* 0x000000eb9d9d7211 */ /* 0x010fe400008f3400 */
[----:B------:R-:W-:Y:S02]  /*3890*/  IADD3 R0, R251, 0x6080, RZ ;  /* 0x00006080fb007810 */ /* 0x000fe40007ffe0ff */
[----:B------:R-:W-:Y:S02]  /*38a0*/  ISETP.GE.OR P5, PT, R250, UR16, !P5 ;  /* 0x00000010fa007c0c */ /* 0x000fe4000efa6670 */
[C---:B------:R-:W-:Y:S01]  /*38b0*/  LEA R136, P2, R137.reuse, c[0x0][0x160], 0x1 ;  /* 0x0000580089887a11 */ /* 0x040fe200078408ff */
[----:B------:R-:W-:Y:S01]  /*38c0*/  IMAD R0, R156, 0x3000, R0 ;  /* 0x000030009c007824 */ /* 0x000fe200078e0200 */
[----:B-----5:R-:W-:Y:S02]  /*38d0*/  ISETP.GE.OR P4, PT, R230, c[0x0][0x16c], !P4 ;  /* 0x00005b00e6007a0c */ /* 0x020fe40006786670 */
[----:B------:R-:W-:Y:S02]  /*38e0*/  LEA.HI.X R137, R137, c[0x0][0x164], R157, 0x1, P2 ;  /* 0x0000590089897a11 */ /* 0x000fe400010f0c9d */
[C---:B------:R-:W-:Y:S03]  /*38f0*/  @!P3 IADD3 R139, P1, R2.reuse, R232, RZ ;  /* 0x000000e8028bb210 */ /* 0x040fe60007f3e0ff */
        /* <DEDUP_REMOVED lines=8> */
[----:B------:R1:W-:Y:S01]  /*3980*/  LDGSTS.E.BYPASS.LTC128B.128 [R0+0x2000], [R136.64+0x80], !P4 ;  /* 0x0200008088007fae */ /* 0x0003e2000e101d52 */
[----:B------:R-:W-:Y:S05]  /*3990*/  @!P3 IMAD.SHL.U32 R2, R155, 0x4, RZ ;  /* 0x000000049b02b824 */ /* 0x000fea00078e00ff */
[----:B------:R1:W-:Y:S02]  /*39a0*/  @!P3 LDGSTS.E.BYPASS.LTC128B.128 [R2+0xf080], [R138.64] ;  /* 0x0f0800008a02bfae */ /* 0x0003e4000b901d52 */
.L_x_583:
[----:B-1234-:R-:W2:Y:S01]  /*39b0*/  LDL R2, [R1+0x38] ;  /* 0x0000380001027983 */ /* 0x01eea20000100800 */
[----:B------:R-:W-:Y:S01]  /*39c0*/  ULEA UR7, UR10, 0x1, 0x6 ;  /* 0x000000010a077891 */ /* 0x000fe2000f8e303f */
[----:B------:R-:W-:Y:S01]  /*39d0*/  IMAD.U32 R0, RZ, RZ, UR12 ;  /* 0x0000000cff007e24 */ /* 0x000fe2000f8e00ff */
[----:B------:R-:W-:Y:S01]  /*39e0*/  USHF.L.U32 UR6, UR14, 0x7, URZ ;  /* 0x000000070e067899 */ /* 0x000fe2000800063f */
[----:B------:R-:W0:Y:S01]  /*39f0*/  LDGDEPBAR ;  /* 0x00000000000079af */ /* 0x000e220000000000 */
[----:B------:R-:W-:Y:S02]  /*3a00*/  UIADD3 UR10, UR10, 0x1, URZ ;  /* 0x000000010a0a7890 */ /* 0x000fe4000fffe03f */
[----:B------:R-:W-:Y:S06]  /*3a10*/  UIADD3 UR6, UR11, UR7, -UR6 ;  /* 0x000000070b067290 */ /* 0x000fec000fffe806 */
[----:B------:R-:W-:Y:S05]  /*3a20*/  IADD3 R0, R249, UR6, -R0 ;  /* 0x00000006f9007c10 */ /* 0x000fea000fffe800 */
[----:B--2---:R-:W-:Y:S05]  /*3a30*/  IMAD.IADD R136, R0, 0x1, -R2 ;  /* 0x0000000100887824 */ /* 0x004fea00078e0a02 */
[----:B------:R-:W-:Y:S02]  /*3a40*/  IADD3 R0, R136, 0x8, RZ ;  /* 0x0000000888007810 */ /* 0x000fe40007ffe0ff */
[C---:B------:R-:W-:Y:S02]  /*3a50*/  IMNMX R2, R252.reuse, R136, PT ;  /* 0x00000088fc027217 */ /* 0x040fe40003800200 */
[----:B------:R-:W-:Y:S02]  /*3a60*/  IMNMX R0, R252, R0, PT ;  /* 0x00000000fc007217 */ /* 0x000fe40003800200 */
[----:B------:R-:W-:Y:S02]  /*3a70*/  ISETP.GT.AND P5, PT, R2, RZ, PT ;  /* 0x000000ff0200720c */ /* 0x000fe40003fa4270 */
[----:B------:R-:W-:Y:S02]  /*3a80*/  ISETP.GT.AND P1, PT, R0, 0x1, PT ;  /* 0x000000010000780c */ /* 0x000fe40003f24270 */
[----:B------:R-:W-:Y:S02]  /*3a90*/  FSEL R157, R4, -INF , P5 ;  /* 0xff800000049d7808 */ /* 0x000fe40002800000 */
[----:B------:R-:W-:Y:S02]  /*3aa0*/  FSEL R160, R7, -INF , P1 ;  /* 0xff80000007a07808 */ /* 0x000fe40000800000 */
[C---:B------:R-:W-:Y:S01]  /*3ab0*/  ISETP.GT.AND P1, PT, R2.reuse, 0x20, PT ;  /* 0x000000200200780c */ /* 0x040fe20003f24270 */
[--C-:B------:R-:W-:Y:S01]  /*3ac0*/  FFMA.FTZ R157, R157, c[0x0][0x29c], -R3.reuse ;  /* 0x0000a7009d9d7a23 */ /* 0x100fe20000010803 */
[----:B------:R-:W-:Y:S01]  /*3ad0*/  ISETP.GT.AND P6, PT, R2, 0x21, PT ;  /* 0x000000210200780c */ /* 0x000fe20003fc4270 */
[--C-:B------:R-:W-:Y:S01]  /*3ae0*/  FFMA.FTZ R230, R160, c[0x0][0x29c], -R152.reuse ;  /* 0x0000a700a0e67a23 */ /* 0x100fe20000010898 */
[----:B------:R-:W-:Y:S02]  /*3af0*/  FSEL R139, R16, -INF , P1 ;  /* 0xff800000108b7808 */ /* 0x000fe40000800000 */
[----:B------:R-:W-:Y:S02]  /*3b00*/  ISETP.GT.AND P4, PT, R2, 0x1, PT ;  /* 0x000000010200780c */ /* 0x000fe40003f84270 */
[C---:B------:R-:W-:Y:S01]  /*3b10*/  ISETP.GT.AND P2, PT, R0.reuse, RZ, PT ;  /* 0x000000ff0000720c */ /* 0x040fe20003f44270 */
[--C-:B------:R-:W-:Y:S01]  /*3b20*/  FFMA.FTZ R162, R139, c[0x0][0x29c], -R3.reuse ;  /* 0x0000a7008ba27a23 */ /* 0x100fe20000010803 */
[C---:B------:R-:W-:Y:S02]  /*3b30*/  ISETP.GT.AND P5, PT, R0.reuse, 0x20, PT ;  /* 0x000000200000780c */ /* 0x040fe40003fa4270 */
[----:B------:R-:W-:Y:S02]  /*3b40*/  ISETP.GT.AND P1, PT, R0, 0x21, PT ;  /* 0x000000210000780c */ /* 0x000fe40003f24270 */
[----:B------:R-:W-:Y:S02]  /*3b50*/  FSEL R138, R17, -INF , P6 ;  /* 0xff800000118a7808 */ /* 0x000fe40003000000 */
[----:B------:R-:W-:Y:S02]  /*3b60*/  FSEL R156, R5, -INF , P4 ;  /* 0xff800000059c7808 */ /* 0x000fe40002000000 */
[----:B------:R-:W-:Y:S01]  /*3b70*/  FSEL R161, R6, -INF , P2 ;  /* 0xff80000006a17808 */ /* 0x000fe20001000000 */
[--C-:B------:R-:W-:Y:S01]  /*3b80*/  FFMA.FTZ R239, R138, c[0x0][0x29c], -R3.reuse ;  /* 0x0000a7008aef7a23 */ /* 0x100fe20000010803 */
[----:B------:R-:W-:Y:S02]  /*3b90*/  IADD3 R4, R136, 0x20, RZ ;  /* 0x0000002088047810 */ /* 0x000fe40007ffe0ff */
[C---:B------:R-:W-:Y:S01]  /*3ba0*/  ISETP.GT.AND P4, PT, R2.reuse, 0x40, PT ;  /* 0x000000400200780c */ /* 0x040fe20003f84270 */
[--C-:B------:R-:W-:Y:S01]  /*3bb0*/  FFMA.FTZ R231, R161, c[0x0][0x29c], -R152.reuse ;  /* 0x0000a700a1e77a23 */ /* 0x100fe20000010898 */
        /* <DEDUP_REMOVED lines=10> */
[----:B------:R-:W-:Y:S02]  /*3c60*/  FSEL R16, R21, -INF , P2 ;  /* 0xff80000015107808 */ /* 0x000fe40001000000 */
[----:B------:R-:W-:Y:S01]  /*3c70*/  IMNMX R2, R252, R2, PT ;  /* 0x00000002fc027217 */ /* 0x000fe20003800200 */
[--C-:B------:R-:W-:Y:S01]  /*3c80*/  FFMA.FTZ R242, R18, c[0x0][0x29c], -R3.reuse ;  /* 0x0000a70012f27a23 */ /* 0x100fe20000010803 */
[----:B------:R-:W-:Y:S01]  /*3c90*/  ISETP.GT.AND P4, PT, R0, 0x41, PT ;  /* 0x000000410000780c */ /* 0x000fe20003f84270 */
[--C-:B------:R-:W-:Y:S01]  /*3ca0*/  FFMA.FTZ R241, R16, c[0x0][0x29c], -R3.reuse ;  /* 0x0000a70010f17a23 */ /* 0x100fe20000010803 */
[----:B------:R-:W-:Y:S02]  /*3cb0*/  ISETP.GT.AND P2, PT, R0, 0x60, PT ;  /* 0x000000600000780c */ /* 0x000fe40003f44270 */
[----:B------:R-:W-:Y:S02]  /*3cc0*/  FSEL R155, R22, -INF , P1 ;  /* 0xff800000169b7808 */ /* 0x000fe40000800000 */
[----:B------:R-:W-:Y:S02]  /*3cd0*/  ISETP.GT.AND P1, PT, R0, 0x61, PT ;  /* 0x000000610000780c */ /* 0x000fe40003f24270 */
[----:B------:R-:W-:Y:S01]  /*3ce0*/  IMNMX R0, R252, R4, PT ;  /* 0x00000004fc007217 */ /* 0x000fe20003800200 */
[--C-:B------:R-:W-:Y:S01]  /*3cf0*/  FFMA.FTZ R161, R155, c[0x0][0x29c], -R152.reuse ;  /* 0x0000a7009ba17a23 */ /* 0x100fe20000010898 */
[-C--:B------:R-:W-:Y:S03]  /*3d00*/  HMMA.16816.F32 R4, R132, R164.reuse, RZ ;  /* 0x000000a48404723c */ /* 0x080fe600000018ff */
[----:B------:R-:W-:Y:S02]  /*3d10*/  FSEL R19, R23, -INF , P4 ;  /* 0xff80000017137808 */ /* 0x000fe40002000000 */
[----:B------:R-:W-:Y:S02]  /*3d20*/  FSEL R33, R33, -INF , P5 ;  /* 0xff80000021217808 */ /* 0x000fe40002800000 */
[----:B------:R-:W-:Y:S01]  /*3d30*/  FSEL R17, R34, -INF , P2 ;  /* 0xff80000022117808 */ /* 0x000fe20001000000 */
[--C-:B------:R-:W-:Y:S01]  /*3d40*/  FFMA.FTZ R160, R19, c[0x0][0x29c], -R152.reuse ;  /* 0x0000a70013a07a23 */ /* 0x100fe20000010898 */
[----:B------:R-:W-:Y:S02]  /*3d50*/  FSEL R35, R35, -INF , P1 ;  /* 0xff80000023237808 */ /* 0x000fe40000800000 */
[C---:B------:R-:W-:Y:S01]  /*3d60*/  ISETP.GT.AND P5, PT, R0.reuse, RZ, PT ;  /* 0x000000ff0000720c */ /* 0x040fe20003fa4270 */
[--C-:B------:R-:W-:Y:S01]  /*3d70*/  FFMA.FTZ R159, R17, c[0x0][0x29c], -R152.reuse ;  /* 0x0000a700119f7a23 */ /* 0x100fe20000010898 */
[----:B------:R-:W-:Y:S01]  /*3d80*/  ISETP.GT.AND P4, PT, R0, 0x1, PT ;  /* 0x000000010000780c */ /* 0x000fe20003f84270 */
[----:B------:R-:W-:Y:S01]  /*3d90*/  FFMA.FTZ R238, R33, c[0x0][0x29c], -R3 ;  /* 0x0000a70021ee7a23 */ /* 0x000fe20000010803 */
[C---:B------:R-:W-:Y:S01]  /*3da0*/  ISETP.GT.AND P2, PT, R2.reuse, RZ, PT ;  /* 0x000000ff0200720c */ /* 0x040fe20003f44270 */
[----:B------:R-:W-:Y:S01]  /*3db0*/  FFMA.FTZ R152, R35, c[0x0][0x29c], -R152 ;  /* 0x0000a70023987a23 */ /* 0x000fe20000010898 */
[----:B------:R-:W-:Y:S02]  /*3dc0*/  ISETP.GT.AND P1, PT, R2, 0x1, PT ;  /* 0x000000010200780c */ /* 0x000fe40003f24270 */
[----:B------:R-:W-:Y:S02]  /*3dd0*/  FSEL R137, R10, -INF , P2 ;  /* 0xff8000000a897808 */ /* 0x000fe40001000000 */
[----:B------:R-:W-:Y:S01]  /*3de0*/  FSEL R136, R11, -INF , P1 ;  /* 0xff8000000b887808 */ /* 0x000fe20000800000 */
[----:B------:R-:W-:Y:S01]  /*3df0*/  MUFU.EX2 R152, R152 ;  /* 0x0000009800987308 */ /* 0x000fe20000000800 */
[----:B------:R-:W-:Y:S01]  /*3e00*/  FSEL R23, R8, -INF , P5 ;  /* 0xff80000008177808 */ /* 0x000fe20002800000 */
[--C-:B------:R-:W-:Y:S01]  /*3e10*/  FFMA.FTZ R232, R137, c[0x0][0x29c], -R154.reuse ;  /* 0x0000a70089e87a23 */ /* 0x100fe2000001089a */
[----:B------:R-:W-:Y:S01]  /*3e20*/  FSEL R22, R9, -INF , P4 ;  /* 0xff80000009167808 */ /* 0x000fe20002000000 */
[--C-:B------:R-:W-:Y:S01]  /*3e30*/  FFMA.FTZ R243, R136, c[0x0][0x29c], -R154.reuse ;  /* 0x0000a70088f37a23 */ /* 0x100fe2000001089a */
[C---:B------:R-:W-:Y:S01]  /*3e40*/  HMMA.16816.F32 R8, R140.reuse, R164, RZ ;  /* 0x000000a48c08723c */ /* 0x040fe200000018ff */
[----:B------:R-:W-:Y:S01]  /*3e50*/  LDSM.16.M88.4 R136, [R216+0xd880] ;  /* 0x00d88000d888783b */ /* 0x000fe20000000200 */
[----:B------:R-:W-:Y:S01]  /*3e60*/  FSEL R32, R32, -INF , P6 ;  /* 0xff80000020207808 */ /* 0x000fe20003000000 */
[--C-:B------:R-:W-:Y:S01]  /*3e70*/  FFMA.FTZ R155, R23, c[0x0][0x29c], -R153.reuse ;  /* 0x0000a700179b7a23 */ /* 0x100fe20000010899 */
[----:B------:R-:W-:Y:S01]  /*3e80*/  ISETP.GT.AND P2, PT, R0, 0x20, PT ;  /* 0x000000200000780c */ /* 0x000fe20003f44270 */
[----:B------:R-:W-:Y:S01]  /*3e90*/  FFMA.FTZ R158, R22, c[0x0][0x29c], -R153 ;  /* 0x0000a700169e7a23 */ /* 0x000fe20000010899 */
[----:B------:R-:W-:Y:S01]  /*3ea0*/  ISETP.GT.AND P6, PT, R0, 0x21, PT ;  /* 0x000000210000780c */ /* 0x000fe20003fc4270 */
[----:B------:R-:W-:Y:S01]  /*3eb0*/  FFMA.FTZ R240, R32, c[0x0][0x29c], -R3 ;  /* 0x0000a70020f07a23 */ /* 0x000fe20000010803 */
[C---:B------:R-:W-:Y:S02]  /*3ec0*/  ISETP.GT.AND P5, PT, R2.reuse, 0x20, PT ;  /* 0x000000200200780c */ /* 0x040fe40003fa4270 */
[----:B------:R-:W-:Y:S01]  /*3ed0*/  ISETP.GT.AND P1, PT, R2, 0x21, PT ;  /* 0x000000210200780c */ /* 0x000fe20003f24270 */
[----:B------:R-:W-:Y:S01]  /*3ee0*/  MUFU.EX2 R158, R158 ;  /* 0x0000009e009e7308 */ /* 0x000fe20000000800 */
[----:B------:R-:W-:Y:S02]  /*3ef0*/  ISETP.GT.AND P4, PT, R0, 0x40, PT ;  /* 0x000000400000780c */ /* 0x000fe40003f84270 */
[----:B------:R-:W-:Y:S02]  /*3f00*/  FSEL R21, R12, -INF , P2 ;  /* 0xff8000000c157808 */ /* 0x000fe40001000000 */
[C---:B------:R-:W-:Y:S02]  /*3f10*/  ISETP.GT.AND P2, PT, R0.reuse, 0x41, PT ;  /* 0x000000410000780c */ /* 0x040fe40003f44270 */
[----:B------:R-:W-:Y:S01]  /*3f20*/  FSEL R20, R13, -INF , P6 ;  /* 0xff8000000d147808 */ /* 0x000fe20003000000 */
[--C-:B------:R-:W-:Y:S01]  /*3f30*/  FFMA.FTZ R233, R21, c[0x0][0x29c], -R153.reuse ;  /* 0x0000a70015e97a23 */ /* 0x100fe20000010899 */
[----:B------:R-:W-:Y:S02]  /*3f40*/  ISETP.GT.AND P6, PT, R0, 0x60, PT ;  /* 0x000000600000780c */ /* 0x000fe40003fc4270 */
[----:B------:R-:W-:Y:S01]  /*3f50*/  FSEL R34, R14, -INF , P5 ;  /* 0xff8000000e227808 */ /* 0x000fe20002800000 */
[--C-:B------:R-:W-:Y:S01]  /*3f60*/  FFMA.FTZ R237, R20, c[0x0][0x29c], -R153.reuse ;  /* 0x0000a70014ed7a23 */ /* 0x100fe20000010899 */
[----:B------:R-:W-:Y:S02]  /*3f70*/  ISETP.GT.AND P5, PT, R0, 0x61, PT ;  /* 0x000000610000780c */ /* 0x000fe40003fa4270 */
[----:B------:R-:W-:Y:S01]  /*3f80*/  FSEL R0, R15, -INF , P1 ;  /* 0xff8000000f007808 */ /* 0x000fe20000800000 */
[--C-:B------:R-:W-:Y:S01]  /*3f90*/  FFMA.FTZ R244, R34, c[0x0][0x29c], -R154.reuse ;  /* 0x0000a70022f47a23 */ /* 0x100fe2000001089a */
[-C--:B------:R-:W-:Y:S01]  /*3fa0*/  HMMA.16816.F32 R12, R140, R166.reuse, RZ ;  /* 0x000000a68c0c723c */ /* 0x080fe200000018ff */
[----:B------:R-:W-:Y:S02]  /*3fb0*/  ISETP.GT.AND P1, PT, R2, 0x40, PT ;  /* 0x000000400200780c */ /* 0x000fe40003f24270 */
[--C-:B------:R-:W-:Y:S01]  /*3fc0*/  FFMA.FTZ R245, R0, c[0x0][0x29c], -R154.reuse ;  /* 0x0000a70000f57a23 */ /* 0x100fe2000001089a */
[----:B------:R-:W-:Y:S01]  /*3fd0*/  FSEL R24, R24, -INF , P4 ;  /* 0xff80000018187808 */ /* 0x000fe20002000000 */
[----:B------:R-:W-:Y:S01]  /*3fe0*/  LDS R0, [R249.X4+0xf2a0] ;  /* 0x00f2a000f9007984 */ /* 0x000fe20000004800 */
[----:B------:R-:W-:Y:S02]  /*3ff0*/  ISETP.GT.AND P4, PT, R2, 0x41, PT ;  /* 0x000000410200780c */ /* 0x000fe40003f84270 */
[C---:B------:R-:W-:Y:S04]  /*4000*/  HMMA.16816.F32 R16, R132.reuse, R166, RZ ;  /* 0x000000a68410723c */ /* 0x040fe800000018ff */
[--C-:B------:R-:W-:Y:S01]  /*4010*/  FFMA.FTZ R236, R24, c[0x0][0x29c], -R153.reuse ;  /* 0x0000a70018ec7a23 */ /* 0x100fe20000010899 */
[----:B------:R-:W-:Y:S02]  /*4020*/  FSEL R25, R25, -INF , P2 ;  /* 0xff80000019197808 */ /* 0x000fe40001000000 */
[----:B------:R-:W-:Y:S01]  /*4030*/  ISETP.GT.AND P2, PT, R2, 0x60, PT ;  /* 0x000000600200780c */ /* 0x000fe20003f44270 */
[-C--:B------:R-:W-:Y:S01]  /*4040*/  HMMA.16816.F32 R20, R132, R168.reuse, RZ ;  /* 0x000000a88414723c */ /* 0x080fe200000018ff */
[----:B------:R-:W-:Y:S02]  /*4050*/  FSEL R26, R26, -INF , P1 ;  /* 0xff8000001a1a7808 */ /* 0x000fe40000800000 */
[----:B------:R-:W-:Y:S01]  /*4060*/  ISETP.GT.AND P1, PT, R2, 0x61, PT ;  /* 0x000000610200780c */ /* 0x000fe20003f24270 */
[----:B------:R-:W-:Y:S01]  /*4070*/  FFMA.FTZ R235, R25, c[0x0][0x29c], -R153 ;  /* 0x0000a70019eb7a23 */ /* 0x000fe20000010899 */
[----:B------:R-:W-:Y:S01]  /*4080*/  FSEL R27, R27, -INF , P4 ;  /* 0xff8000001b1b7808 */ /* 0x000fe20002000000 */
[--C-:B------:R-:W-:Y:S01]  /*4090*/  FFMA.FTZ R246, R26, c[0x0][0x29c], -R154.reuse ;  /* 0x0000a7001af67a23 */ /* 0x100fe2000001089a */
[----:B------:R-:W-:Y:S01]  /*40a0*/  FSEL R28, R28, -INF , P6 ;  /* 0xff8000001c1c7808 */ /* 0x000fe20003000000 */
[----:B------:R-:W-:Y:S01]  /*40b0*/  FFMA.FTZ R2, R156, c[0x0][0x29c], -R3 ;  /* 0x0000a7009c027a23 */ /* 0x000fe20000010803 */
[----:B------:R-:W-:Y:S01]  /*40c0*/  FSEL R29, R29, -INF , P5 ;  /* 0xff8000001d1d7808 */ /* 0x000fe20002800000 */
[----:B------:R-:W-:Y:S01]  /*40d0*/  LDS R3, [R249.X4+0xf280] ;  /* 0x00f28000f9037984 */ /* 0x000fe20000004800 */
[----:B------:R-:W-:Y:S01]  /*40e0*/  MUFU.EX2 R156, R157 ;  /* 0x0000009d009c7308 */ /* 0x000fe20000000800 */
[--C-:B------:R-:W-:Y:S01]  /*40f0*/  FFMA.FTZ R247, R27, c[0x0][0x29c], -R154.reuse ;  /* 0x0000a7001bf77a23 */ /* 0x100fe2000001089a */
[----:B------:R-:W-:Y:S01]  /*4100*/  FSEL R30, R30, -INF , P2 ;  /* 0xff8000001e1e7808 */ /* 0x000fe20001000000 */
[C---:B------:R-:W-:Y:S02]  /*4110*/  HMMA.16816.F32 R24, R140.reuse, R168, RZ ;  /* 0x000000a88c18723c */ /* 0x040fe400000018ff */
[----:B------:R-:W-:Y:S01]  /*4120*/  FSEL R31, R31, -INF , P1 ;  /* 0xff8000001f1f7808 */ /* 0x000fe20000800000 */
[--C-:B------:R-:W-:Y:S02]  /*4130*/  FFMA.FTZ R234, R28, c[0x0][0x29c], -R153.reuse ;  /* 0x0000a7001cea7a23 */ /* 0x100fe40000010899 */
[----:B------:R-:W-:Y:S02]  /*4140*/  FFMA.FTZ R153, R29, c[0x0][0x29c], -R153 ;  /* 0x0000a7001d997a23 */ /* 0x000fe40000010899 */
[--C-:B------:R-:W-:Y:S01]  /*4150*/  FFMA.FTZ R248, R30, c[0x0][0x29c], -R154.reuse ;  /* 0x0000a7001ef87a23 */ /* 0x100fe2000001089a */
[----:B------:R-:W1:Y:S01]  /*4160*/  MUFU.EX2 R2, R2 ;  /* 0x0000000200027308 */ /* 0x000e620000000800 */
[----:B------:R-:W-:Y:S02]  /*4170*/  FFMA.FTZ R154, R31, c[0x0][0x29c], -R154 ;  /* 0x0000a7001f9a7a23 */ /* 0x000fe4000001089a */
[-C--:B------:R-:W-:Y:S07]  /*4180*/  HMMA.16816.F32 R28, R140, R170.reuse, RZ ;  /* 0x000000aa8c1c723c */ /* 0x080fee00000018ff */
[----:B------:R-:W2:Y:S01]  /*4190*/  MUFU.EX2 R142, R230 ;  /* 0x000000e6008e7308 */ /* 0x000ea20000000800 */
[----:B------:R-:W-:Y:S01]  /*41a0*/  HMMA.16816.F32 R32, R132, R170, RZ ;  /* 0x000000aa8420723c */ /* 0x000fe200000018ff */
[----:B------:R-:W3:Y:S07]  /*41b0*/  LDSM.16.M88.4 R132, [R216+0xd080] ;  /* 0x00d08000d884783b */ /* 0x000eee0000000200 */
[-C--:B------:R-:W-:Y:S01]  /*41c0*/  HMMA.16816.F32 R4, R144, R172.reuse, R4 ;  /* 0x000000ac9004723c */ /* 0x080fe20000001804 */
[----:B------:R-:W-:Y:S07]  /*41d0*/  MUFU.EX2 R143, R229 ;  /* 0x000000e5008f7308 */ /* 0x000fee0000000800 */
[C---:B------:R-:W-:Y:S03]  /*41e0*/  HMMA.16816.F32 R8, R148.reuse, R172, R8 ;  /* 0x000000ac9408723c */ /* 0x040fe60000001808 */
[----:B------:R-:W-:Y:S05]  /*41f0*/  MUFU.EX2 R141, R239 ;  /* 0x000000ef008d7308 */ /* 0x000fea0000000800 */
[-C--:B------:R-:W-:Y:S05]  /*4200*/  HMMA.16816.F32 R12, R148, R174.reuse, R12 ;  /* 0x000000ae940c723c */ /* 0x080fea000000180c */
        /* <DEDUP_REMOVED lines=8> */
[----:B------:R-:W-:Y:S05]  /*4290*/  HMMA.16816.F32 R32, R144, R178, R32 ;  /* 0x000000b29020723c */ /* 0x000fea0000001820 */
[----:B------:R-:W-:Y:S03]  /*42a0*/  MUFU.EX2 R147, R159 ;  /* 0x0000009f00937308 */ /* 0x000fe60000000800 */
[-C--:B---3--:R-:W-:Y:S07]  /*42b0*/  HMMA.16816.F32 R4, R132, R180.reuse, R4 ;  /* 0x000000b48404723c */ /* 0x088fee0000001804 */
[----:B------:R-:W-:Y:S01]  /*42c0*/  MUFU.EX2 R145, R163 ;  /* 0x000000a300917308 */ /* 0x000fe20000000800 */
[C---:B------:R-:W-:Y:S08]  /*42d0*/  HMMA.16816.F32 R8, R136.reuse, R180, R8 ;  /* 0x000000b48808723c */ /* 0x040ff00000001808 */
[-C--:B------:R-:W-:Y:S01]  /*42e0*/  HMMA.16816.F32 R12, R136, R182.reuse, R12 ;  /* 0x000000b6880c723c */ /* 0x080fe2000000180c */
[----:B------:R-:W-:Y:S07]  /*42f0*/  MUFU.EX2 R144, R161 ;  /* 0x000000a100907308 */ /* 0x000fee0000000800 */
[C---:B------:R-:W-:Y:S03]  /*4300*/  HMMA.16816.F32 R16, R132.reuse, R182, R16 ;  /* 0x000000b68410723c */ /* 0x040fe60000001810 */
[----:B------:R-:W-:Y:S05]  /*4310*/  MUFU.EX2 R150, R235 ;  /* 0x000000eb00967308 */ /* 0x000fea0000000800 */
[-C--:B------:R-:W-:Y:S05]  /*4320*/  HMMA.16816.F32 R20, R132, R184.reuse, R20 ;  /* 0x000000b88414723c */ /* 0x080fea0000001814 */
[----:B------:R-:W-:Y:S03]  /*4330*/  MUFU.EX2 R149, R234 ;  /* 0x000000ea00957308 */ /* 0x000fe60000000800 */
[C---:B------:R-:W-:Y:S07]  /*4340*/  HMMA.16816.F32 R24, R136.reuse, R184, R24 ;  /* 0x000000b88818723c */ /* 0x040fee0000001818 */
[----:B------:R-:W3:Y:S01]  /*4350*/  MUFU.EX2 R151, R162 ;  /* 0x000000a200977308 */ /* 0x000ee20000000800 */
[-C--:B------:R-:W-:Y:S01]  /*4360*/  HMMA.16816.F32 R28, R136, R186.reuse, R28 ;  /* 0x000000ba881c723c */ /* 0x080fe2000000181c */
[----:B------:R-:W-:Y:S07]  /*4370*/  LDSM.16.M88.4 R136, [R217+0x1800] ;  /* 0x00180000d988783b */ /* 0x000fee0000000200 */
[----:B------:R-:W-:Y:S01]  /*4380*/  HMMA.16816.F32 R32, R132, R186, R32 ;  /* 0x000000ba8420723c */ /* 0x000fe20000001820 */
[----:B------:R-:W4:Y:S01]  /*4390*/  LDSM.16.M88.4 R132, [R217+0x1000] ;  /* 0x00100000d984783b */ /* 0x000f220000000200 */
[----:B------:R-:W-:Y:S10]  /*43a0*/  MUFU.EX2 R146, R160 ;  /* 0x000000a000927308 */ /* 0x000ff40000000800 */
[----:B------:R-:W-:Y:S10]  /*43b0*/  MUFU.EX2 R160, R232 ;  /* 0x000000e800a07308 */ /* 0x000ff40000000800 */
[----:B------:R-:W-:Y:S10]  /*43c0*/  MUFU.EX2 R159, R243 ;  /* 0x000000f3009f7308 */ /* 0x000ff40000000800 */
[----:B------:R-:W-:Y:S01]  /*43d0*/  MUFU.EX2 R154, R154 ;  /* 0x0000009a009a7308 */ /* 0x000fe20000000800 */
        /* <DEDUP_REMOVED lines=23> */
[C---:B------:R-:W-:Y:S04]  /*4550*/  HMMA.16816.F32 R16, R132.reuse, R206, R16 ;  /* 0x000000ce8410723c */ /* 0x040fe80000001810 */
[--C-:B------:R-:W-:Y:S02]  /*4560*/  FADD.FTZ R4, R4, -R3.reuse ;  /* 0x8000000304047221 */ /* 0x100fe40000010000 */
[--C-:B------:R-:W-:Y:S02]  /*4570*/  FADD.FTZ R5, R5, -R3.reuse ;  /* 0x8000000305057221 */ /* 0x100fe40000010000 */
[-C--:B------:R-:W-:Y:S04]  /*4580*/  HMMA.16816.F32 R20, R132, R208.reuse, R20 ;  /* 0x000000d08414723c */ /* 0x080fe80000001814 */
[----:B-1----:R-:W-:Y:S02]  /*4590*/  FMUL.FTZ R5, R2, R5 ;  /* 0x0000000502057220 */ /* 0x002fe40000410000 */
[----:B------:R-:W-:Y:S01]  /*45a0*/  FMUL.FTZ R4, R156, R4 ;  /* 0x000000049c047220 */ /* 0x000fe20000410000 */
[----:B------:R-:W-:Y:S01]  /*45b0*/  F2FP.PACK_AB R156, R2, R156 ;  /* 0x0000009c029c723e */ /* 0x000fe200000000ff */
[C---:B------:R-:W-:Y:S01]  /*45c0*/  HMMA.16816.F32 R24, R136.reuse, R208, R24 ;  /* 0x000000d08818723c */ /* 0x040fe20000001818 */
[----:B------:R-:W1:Y:S03]  /*45d0*/  LDS R2, [R249.X4+0xf300] ;  /* 0x00f30000f9027984 */ /* 0x000e660000004800 */
[--C-:B------:R-:W-:Y:S02]  /*45e0*/  FADD.FTZ R6, R6, -R0.reuse ;  /* 0x8000000006067221 */ /* 0x100fe40000010000 */
[--C-:B------:R-:W-:Y:S02]  /*45f0*/  FADD.FTZ R7, R7, -R0.reuse ;  /* 0x8000000007077221 */ /* 0x100fe40000010000 */
[-C--:B------:R-:W-:Y:S01]  /*4600*/  HMMA.16816.F32 R28, R136, R210.reuse, R28 ;  /* 0x000000d2881c723c */ /* 0x080fe2000000181c */
[----:B------:R-:W-:Y:S03]  /*4610*/  MUFU.EX2 R137, R238 ;  /* 0x000000ee00897308 */ /* 0x000fe60000000800 */
[----:B--2---:R-:W-:Y:S02]  /*4620*/  FMUL.FTZ R7, R142, R7 ;  /* 0x000000078e077220 */ /* 0x004fe40000410000 */
[--C-:B------:R-:W-:Y:S02]  /*4630*/  FADD.FTZ R16, R16, -R3.reuse ;  /* 0x8000000310107221 */ /* 0x100fe40000010000 */
[----:B------:R-:W-:Y:S03]  /*4640*/  HMMA.16816.F32 R32, R132, R210, R32 ;  /* 0x000000d28420723c */ /* 0x000fe60000001820 */
[----:B------:R-:W2:Y:S01]  /*4650*/  MUFU.EX2 R139, R241 ;  /* 0x000000f1008b7308 */ /* 0x000ea20000000800 */
[--C-:B------:R-:W-:Y:S02]  /*4660*/  FADD.FTZ R17, R17, -R3.reuse ;  /* 0x8000000311117221 */ /* 0x100fe40000010000 */
[----:B---3--:R-:W-:Y:S02]  /*4670*/  FMUL.FTZ R16, R151, R16 ;  /* 0x0000001097107220 */ /* 0x008fe40000410000 */
[C---:B------:R-:W-:Y:S01]  /*4680*/  FMUL.FTZ R17, R141.reuse, R17 ;  /* 0x000000118d117220 */ /* 0x040fe20000410000 */
[----:B------:R-:W-:Y:S03]  /*4690*/  F2FP.PACK_AB R141, R141, R151 ;  /* 0x000000978d8d723e */ /* 0x000fe600000000ff */
[--C-:B------:R-:W-:Y:S01]  /*46a0*/  FADD.FTZ R20, R20, -R3.reuse ;  /* 0x8000000314147221 */ /* 0x100fe20000010000 */
[----:B------:R-:W3:Y:S01]  /*46b0*/  MUFU.EX2 R138, R240 ;  /* 0x000000f0008a7308 */ /* 0x000ee20000000800 */
[--C-:B------:R-:W-:Y:S01]  /*46c0*/  FADD.FTZ R21, R21, -R3.reuse ;  /* 0x8000000315157221 */ /* 0x100fe20000010000 */
[----:B------:R-:W-:Y:S01]  /*46d0*/  F2FP.PACK_AB R151, R17, R16 ;  /* 0x000000101197723e */ /* 0x000fe200000000ff */
[----:B------:R-:W-:Y:S01]  /*46e0*/  FMUL.FTZ R20, R140, R20 ;  /* 0x000000148c147220 */ /* 0x000fe20000410000 */
[----:B------:R-:W-:Y:S01]  /*46f0*/  F2FP.PACK_AB R17, R152, R147 ;  /* 0x000000939811723e */ /* 0x000fe200000000ff */
[--C-:B------:R-:W-:Y:S02]  /*4700*/  FADD.FTZ R18, R18, -R0.reuse ;  /* 0x8000000012127221 */ /* 0x100fe40000010000 */
[--C-:B------:R-:W-:Y:S02]  /*4710*/  FADD.FTZ R19, R19, -R0.reuse ;  /* 0x8000000013137221 */ /* 0x100fe40000010000 */
[--C-:B------:R-:W-:Y:S01]  /*4720*/  FADD.FTZ R23, R23, -R0.reuse ;  /* 0x8000000017177221 */ /* 0x100fe20000010000 */
[----:B------:R-:W4:Y:S01]  /*4730*/  MUFU.EX2 R136, R231 ;  /* 0x000000e700887308 */ /* 0x000f220000000800 */
[--C-:B------:R-:W-:Y:S02]  /*4740*/  FADD.FTZ R32, R32, -R3.reuse ;  /* 0x8000000320207221 */ /* 0x100fe40000010000 */
[--C-:B------:R-:W-:Y:S02]  /*4750*/  FADD.FTZ R34, R34, -R0.reuse ;  /* 0x8000000022227221 */ /* 0x100fe40000010000 */
[--C-:B------:R-:W-:Y:S02]  /*4760*/  FADD.FTZ R35, R35, -R0.reuse ;  /* 0x8000000023237221 */ /* 0x100fe40000010000 */
[C---:B--2---:R-:W-:Y:S01]  /*4770*/  FMUL.FTZ R21, R139.reuse, R21 ;  /* 0x000000158b157220 */ /* 0x044fe20000410000 */
[----:B------:R-:W-:Y:S01]  /*4780*/  F2FP.PACK_AB R139, R139, R140 ;  /* 0x0000008c8b8b723e */ /* 0x000fe200000000ff */
[----:B------:R-:W-:Y:S01]  /*4790*/  FADD.FTZ R33, R33, -R3 ;  /* 0x8000000321217221 */ /* 0x000fe20000010000 */
[----:B------:R-:W-:Y:S01]  /*47a0*/  F2FP.PACK_AB R140, R5, R4 ;  /* 0x00000004058c723e */ /* 0x000fe200000000ff */
[----:B------:R-:W-:Y:S01]  /*47b0*/  FADD.FTZ R4, R22, -R0 ;  /* 0x8000000016047221 */ /* 0x000fe20000010000 */
[----:B------:R-:W2:Y:S01]  /*47c0*/  MUFU.EX2 R135, R237 ;  /* 0x000000ed00877308 */ /* 0x000ea20000000800 */
[----:B------:R-:W-:Y:S01]  /*47d0*/  FMUL.FTZ R0, R147, R34 ;  /* 0x0000002293007220 */ /* 0x000fe20000410000 */
[----:B------:R-:W-:Y:S01]  /*47e0*/  F2FP.PACK_AB R155, R21, R20 ;  /* 0x00000014159b723e */ /* 0x000fe200000000ff */
[----:B---3--:R-:W-:Y:S01]  /*47f0*/  FMUL.FTZ R16, R138, R32 ;  /* 0x000000208a107220 */ /* 0x008fe20000410000 */
[----:B------:R-:W-:Y:S01]  /*4800*/  F2FP.PACK_AB R22, R145, R143 ;  /* 0x0000008f9116723e */ /* 0x000fe200000000ff */
[----:B------:R-:W-:Y:S01]  /*4810*/  FMUL.FTZ R32, R152, R35 ;  /* 0x0000002398207220 */ /* 0x000fe20000410000 */
[----:B------:R-:W-:Y:S01]  /*4820*/  F2FP.PACK_AB R138, R137, R138 ;  /* 0x0000008a898a723e */ /* 0x000fe200000000ff */
[----:B------:R-:W-:Y:S01]  /*4830*/  FMUL.FTZ R21, R145, R19 ;  /* 0x0000001391157220 */ /* 0x000fe20000410000 */
[----:B------:R-:W-:Y:S01]  /*4840*/  F2FP.PACK_AB R19, R146, R144 ;  /* 0x000000909213723e */ /* 0x000fe200000000ff */
[----:B------:R-:W-:Y:S01]  /*4850*/  FMUL.FTZ R4, R144, R4 ;  /* 0x0000000490047220 */ /* 0x000fe20000410000 */
[----:B------:R-:W-:Y:S01]  /*4860*/  F2FP.PACK_AB R32, R32, R0 ;  /* 0x000000002020723e */ /* 0x000fe200000000ff */
[----:B------:R-:W-:Y:S01]  /*4870*/  MUFU.EX2 R132, R245 ;  /* 0x000000f500847308 */ /* 0x000fe20000000800 */
[----:B----4-:R-:W-:Y:S01]  /*4880*/  F2FP.PACK_AB R3, R142, R136 ;  /* 0x000000888e03723e */ /* 0x010fe200000000ff */
[----:B------:R-:W3:Y:S01]  /*4890*/  LDS R0, [R249.X4+0xf320] ;  /* 0x00f32000f9007984 */ /* 0x000ee20000004800 */
[----:B------:R-:W-:Y:S02]  /*48a0*/  FMUL.FTZ R146, R146, R23 ;  /* 0x0000001792927220 */ /* 0x000fe40000410000 */
[----:B------:R-:W-:Y:S01]  /*48b0*/  FMUL.FTZ R6, R136, R6 ;  /* 0x0000000688067220 */ /* 0x000fe20000410000 */
[----:B------:R4:W-:Y:S01]  /*48c0*/  STS [R227+0xf880], R3 ;  /* 0x00f88003e3007388 */ /* 0x0009e20000000800 */
[--C-:B-1----:R-:W-:Y:S01]  /*48d0*/  FADD.FTZ R9, R9, -R2.reuse ;  /* 0x8000000209097221 */ /* 0x102fe20000010000 */
[----:B------:R-:W-:Y:S01]  /*48e0*/  F2FP.PACK_AB R34, R146, R4 ;  /* 0x000000049222723e */ /* 0x000fe200000000ff */
[--C-:B------:R-:W-:Y:S01]  /*48f0*/  FADD.FTZ R4, R12, -R2.reuse ;  /* 0x800000020c047221 */ /* 0x100fe20000010000 */
[----:B------:R-:W1:Y:S01]  /*4900*/  MUFU.EX2 R134, R244 ;  /* 0x000000f400867308 */ /* 0x000e620000000800 */
[----:B------:R-:W-:Y:S01]  /*4910*/  STS [R227+0xf480], R156 ;  /* 0x00f4809ce3007388 */ /* 0x000fe20000000800 */
[----:B------:R-:W-:Y:S01]  /*4920*/  F2FP.PACK_AB R12, R158, R157 ;  /* 0x0000009d9e0c723e */ /* 0x000fe200000000ff */
[--C-:B------:R-:W-:Y:S02]  /*4930*/  FADD.FTZ R13, R13, -R2.reuse ;  /* 0x800000020d0d7221 */ /* 0x100fe40000010000 */
[----:B------:R-:W-:Y:S01]  /*4940*/  STS [R228], R141 ;  /* 0x0000008de4007388 */ /* 0x000fe20000000800 */
[----:B------:R-:W-:Y:S01]  /*4950*/  FMUL.FTZ R5, R143, R18 ;  /* 0x000000128f057220 */ /* 0x000fe20000410000 */
[----:B------:R-:W-:Y:S01]  /*4960*/  F2FP.PACK_AB R18, R7, R6 ;  /* 0x000000060712723e */ /* 0x000fe200000000ff */
[--C-:B------:R-:W-:Y:S01]  /*4970*/  FADD.FTZ R25, R25, -R2.reuse ;  /* 0x8000000219197221 */ /* 0x100fe20000010000 */
[----:B------:R-:W-:Y:S01]  /*4980*/  STS [R228+0x400], R22 ;  /* 0x00040016e4007388 */ /* 0x000fe20000000800 */
[----:B------:R-:W5:Y:S01]  /*4990*/  MUFU.EX2 R133, R233 ;  /* 0x000000e900857308 */ /* 0x000f620000000800 */
[--C-:B------:R-:W-:Y:S01]  /*49a0*/  FADD.FTZ R8, R8, -R2.reuse ;  /* 0x8000000208087221 */ /* 0x100fe20000010000 */
[----:B------:R-:W-:Y:S01]  /*49b0*/  F2FP.PACK_AB R21, R21, R5 ;  /* 0x000000051515723e */ /* 0x000fe200000000ff */
[----:B------:R-:W-:Y:S01]  /*49c0*/  FMUL.FTZ R6, R158, R9 ;  /* 0x000000099e067220 */ /* 0x000fe20000410000 */
[----:B------:R-:W-:Y:S01]  /*49d0*/  STS [R227+0x10480], R12 ;  /* 0x0104800ce3007388 */ /* 0x000fe20000000800 */
[----:B--2---:R-:W-:Y:S01]  /*49e0*/  FMUL.FTZ R9, R135, R13 ;  /* 0x0000000d87097220 */ /* 0x004fe20000410000 */
[----:B------:R-:W-:Y:S01]  /*49f0*/  F2FP.PACK_AB R5, R153, R149 ;  /* 0x000000959905723e */ /* 0x000fe200000000ff */
[--C-:B------:R-:W-:Y:S02]  /*4a00*/  FADD.FTZ R13, R29, -R2.reuse ;  /* 0x800000021d0d7221 */ /* 0x100fe40000010000 */
[--C-:B------:R-:W-:Y:S01]  /*4a10*/  FADD.FTZ R24, R24, -R2.reuse ;  /* 0x8000000218187221 */ /* 0x100fe20000010000 */
[----:B------:R-:W-:Y:S01]  /*4a20*/  MUFU.EX2 R20, R247 ;  /* 0x000000f700147308 */ /* 0x000fe20000000800 */
[----:B----4-:R-:W-:Y:S01]  /*4a30*/  F2FP.PACK_AB R3, R159, R160 ;  /* 0x000000a09f03723e */ /* 0x010fe200000000ff */
[----:B------:R-:W-:Y:S01]  /*4a40*/  FADD.FTZ R28, R28, -R2 ;  /* 0x800000021c1c7221 */ /* 0x000fe20000010000 */
[----:B-1----:R-:W-:Y:S01]  /*4a50*/  F2FP.PACK_AB R2, R132, R134 ;  /* 0x000000868402723e */ /* 0x002fe200000000ff */
[----:B------:R-:W-:Y:S02]  /*4a60*/  FMUL.FTZ R33, R137, R33 ;  /* 0x0000002189217220 */ /* 0x000fe40000410000 */
[----:B------:R1:W-:Y:S01]  /*4a70*/  STS [R227+0x10880], R3 ;  /* 0x01088003e3007388 */ /* 0x0003e20000000800 */
[----:B------:R-:W-:Y:S02]  /*4a80*/  FMUL.FTZ R136, R157, R8 ;  /* 0x000000089d887220 */ /* 0x000fe40000410000 */
[----:B------:R-:W-:Y:S01]  /*4a90*/  FMUL.FTZ R24, R148, R24 ;  /* 0x0000001894187220 */ /* 0x000fe20000410000 */
[----:B------:R2:W-:Y:S01]  /*4aa0*/  STS [R228+0x1400], R2 ;  /* 0x00140002e4007388 */ /* 0x0005e20000000800 */
[----:B------:R-:W2:Y:S01]  /*4ab0*/  MUFU.EX2 R23, R246 ;  /* 0x000000f600177308 */ /* 0x000ea20000000800 */
[----:B------:R-:W-:Y:S01]  /*4ac0*/  F2FP.PACK_AB R33, R33, R16 ;  /* 0x000000102121723e */ /* 0x000fe200000000ff */
[--C-:B---3--:R-:W-:Y:S01]  /*4ad0*/  FADD.FTZ R10, R10, -R0.reuse ;  /* 0x800000000a0a7221 */ /* 0x108fe20000010000 */
[----:B-----5:R-:W-:Y:S01]  /*4ae0*/  F2FP.PACK_AB R7, R135, R133 ;  /* 0x000000858707723e */ /* 0x020fe200000000ff */
[----:B------:R-:W-:Y:S01]  /*4af0*/  FMUL.FTZ R35, R133, R4 ;  /* 0x0000000485237220 */ /* 0x000fe20000410000 */
[----:B------:R-:W-:Y:S01]  /*4b00*/  F2FP.PACK_AB R4, R150, R148 ;  /* 0x000000949604723e */ /* 0x000fe200000000ff */
[--C-:B------:R-:W-:Y:S01]  /*4b10*/  FADD.FTZ R11, R11, -R0.reuse ;  /* 0x800000000b0b7221 */ /* 0x100fe20000010000 */
[----:B------:R-:W-:Y:S01]  /*4b20*/  F2FP.PACK_AB R6, R6, R136 ;  /* 0x000000880606723e */ /* 0x000fe200000000ff */
[----:B------:R-:W-:Y:S01]  /*4b30*/  STS [R228+0x1000], R7 ;  /* 0x00100007e4007388 */ /* 0x000fe20000000800 */
[----:B------:R-:W-:Y:S01]  /*4b40*/  FMUL.FTZ R10, R160, R10 ;  /* 0x0000000aa00a7220 */ /* 0x000fe20000410000 */
[----:B------:R-:W3:Y:S01]  /*4b50*/  MUFU.EX2 R16, R248 ;  /* 0x000000f800107308 */ /* 0x000ee20000000800 */
[----:B------:R-:W-:Y:S01]  /*4b60*/  FMUL.FTZ R11, R159, R11 ;  /* 0x0000000b9f0b7220 */ /* 0x000fe20000410000 */
[----:B------:R-:W-:Y:S01]  /*4b70*/  STS [R227+0x11480], R139 ;  /* 0x0114808be3007388 */ /* 0x000fe20000000800 */
[--C-:B------:R-:W-:Y:S01]  /*4b80*/  FADD.FTZ R14, R14, -R0.reuse ;  /* 0x800000000e0e7221 */ /* 0x100fe20000010000 */
[----:B------:R-:W-:Y:S01]  /*4b90*/  F2FP.PACK_AB R9, R9, R35 ;  /* 0x000000230909723e */ /* 0x000fe200000000ff */
[--C-:B------:R-:W-:Y:S01]  /*4ba0*/  FADD.FTZ R26, R26, -R0.reuse ;  /* 0x800000001a1a7221 */ /* 0x100fe20000010000 */
[----:B------:R-:W-:Y:S01]  /*4bb0*/  STS [R227+0x11880], R19 ;  /* 0x01188013e3007388 */ /* 0x000fe20000000800 */
[----:B------:R-:W-:Y:S02]  /*4bc0*/  FMUL.FTZ R134, R134, R14 ;  /* 0x0000000e86867220 */ /* 0x000fe40000410000 */
[----:B------:R-:W-:Y:S01]  /*4bd0*/  FMUL.FTZ R8, R150, R25 ;  /* 0x0000001996087220 */ /* 0x000fe20000410000 */
[----:B------:R-:W-:Y:S01]  /*4be0*/  STS [R228+0x2000], R138 ;  /* 0x0020008ae4007388 */ /* 0x000fe20000000800 */
[--C-:B-1----:R-:W-:Y:S02]  /*4bf0*/  FADD.FTZ R3, R27, -R0.reuse ;  /* 0x800000001b037221 */ /* 0x102fe40000010000 */
[--C-:B------:R-:W-:Y:S01]  /*4c00*/  FADD.FTZ R30, R30, -R0.reuse ;  /* 0x800000001e1e7221 */ /* 0x100fe20000010000 */
[----:B--2---:R-:W-:Y:S01]  /*4c10*/  F2FP.PACK_AB R2, R20, R23 ;  /* 0x000000171402723e */ /* 0x004fe200000000ff */
[----:B------:R-:W-:Y:S01]  /*4c20*/  STS [R228+0x2400], R17 ;  /* 0x00240011e4007388 */ /* 0x000fe20000000800 */
[--C-:B------:R-:W-:Y:S01]  /*4c30*/  FADD.FTZ R31, R31, -R0.reuse ;  /* 0x800000001f1f7221 */ /* 0x100fe20000010000 */
[----:B------:R-:W-:Y:S01]  /*4c40*/  F2FP.PACK_AB R8, R8, R24 ;  /* 0x000000180808723e */ /* 0x000fe200000000ff */
[----:B------:R-:W-:Y:S01]  /*4c50*/  FMUL.FTZ R23, R23, R26 ;  /* 0x0000001a17177220 */ /* 0x000fe20000410000 */
[----:B------:R3:W-:Y:S01]  /*4c60*/  STS [R227+0x12880], R2 ;  /* 0x01288002e3007388 */ /* 0x0007e20000000800 */
[----:B------:R-:W-:Y:S02]  /*4c70*/  FMUL.FTZ R3, R20, R3 ;  /* 0x0000000314037220 */ /* 0x000fe40000410000 */
[----:B------:R-:W-:Y:S01]  /*4c80*/  FMUL.FTZ R28, R149, R28 ;  /* 0x0000001c951c7220 */ /* 0x000fe20000410000 */
[----:B------:R1:W-:Y:S01]  /*4c90*/  STS [R227+0x12480], R4 ;  /* 0x01248004e3007388 */ /* 0x0003e20000000800 */
[----:B------:R-:W-:Y:S01]  /*4ca0*/  FMUL.FTZ R13, R153, R13 ;  /* 0x0000000d990d7220 */ /* 0x000fe20000410000 */
[----:B------:R-:W-:Y:S02]  /*4cb0*/  F2FP.PACK_AB R3, R3, R23 ;  /* 0x000000170303723e */ /* 0x000fe400000000ff */
[----:B------:R-:W-:Y:S02]  /*4cc0*/  STS [R228+0x3000], R5 ;  /* 0x00300005e4007388 */ /* 0x000fe40000000800 */
[----:B------:R-:W-:Y:S02]  /*4cd0*/  F2FP.PACK_AB R13, R13, R28 ;  /* 0x0000001c0d0d723e */ /* 0x000fe400000000ff */
[----:B---3--:R-:W-:Y:S01]  /*4ce0*/  F2FP.PACK_AB R2, R154, R16 ;  /* 0x000000109a02723e */ /* 0x008fe200000000ff */
[----:B------:R-:W-:Y:S02]  /*4cf0*/  FMUL.FTZ R16, R16, R30 ;  /* 0x0000001e10107220 */ /* 0x000fe40000410000 */
[----:B------:R-:W-:Y:S02]  /*4d00*/  FMUL.FTZ R154, R154, R31 ;  /* 0x0000001f9a9a7220 */ /* 0x000fe40000410000 */
[----:B------:R2:W-:Y:S01]  /*4d10*/  STS [R228+0x3400], R2 ;  /* 0x00340002e4007388 */ /* 0x0005e20000000800 */
[----:B-1----:R-:W-:Y:S02]  /*4d20*/  FADD.FTZ R4, R15, -R0 ;  /* 0x800000000f047221 */ /* 0x002fe40000010000 */
[----:B------:R-:W-:Y:S01]  /*4d30*/  IMAD.SHL.U32 R0, R224, 0x2, RZ ;  /* 0x00000002e0007824 */ /* 0x000fe200078e00ff */
[----:B------:R-:W-:Y:S01]  /*4d40*/  BAR.SYNC.DEFER_BLOCKING 0x0 ;  /* 0x0000000000007b1d */ /* 0x000fe20000010000 */
[----:B------:R-:W-:Y:S05]  /*4d50*/  FMUL.FTZ R4, R132, R4 ;  /* 0x0000000484047220 */ /* 0x000fea0000410000 */
[----:B------:R-:W-:Y:S02]  /*4d60*/  F2FP.PACK_AB R4, R4, R134 ;  /* 0x000000860404723e */ /* 0x000fe400000000ff */
[----:B--2---:R-:W-:Y:S01]  /*4d70*/  F2FP.PACK_AB R2, R11, R10 ;  /* 0x0000000a0b02723e */ /* 0x004fe200000000ff */
        /* <DEDUP_REMOVED lines=100> */
[----:B------:R-:W3:Y:S01]  /*53c0*/  LDL R162, [R1+0x3c] ;  /* 0x00003c0001a27983 */ /* 0x000ee20000100800 */
[----:B------:R-:W-:Y:S03]  /*53d0*/  USHF.R.S32.HI UR15, URZ, 0x1f, UR10 ;  /* 0x0000001f3f0f7899 */ /* 0x000fe6000801140a */
[----:B------:R-:W4:Y:S01]  /*53e0*/  LDL R239, [R1] ;  /* 0x0000000001ef7983 */ /* 0x000f220000100800 */
[----:B------:R-:W-:Y:S01]  /*53f0*/  IMAD.U32 R4, RZ, RZ, UR16 ;  /* 0x00000010ff047e24 */ /* 0x000fe2000f8e00ff */
[----:B------:R-:W-:Y:S01]  /*5400*/  UIMAD UR15, UR15, UR6, URZ ;  /* 0x000000060f0f72a4 */ /* 0x000fe2000f8e023f */
[----:B------:R-:W-:Y:S01]  /*5410*/  IMAD.U32 R0, RZ, RZ, UR16 ;  /* 0x00000010ff007e24 */ /* 0x000fe2000f8e00ff */
[----:B------:R-:W5:Y:S01]  /*5420*/  LDL.64 R236, [R1+0x28] ;  /* 0x0000280001ec7983 */ /* 0x000f620000100a00 */
[----:B------:R-:W-:Y:S02]  /*5430*/  USHF.L.U32 UR6, UR10, 0x6, URZ ;  /* 0x000000060a067899 */ /* 0x000fe4000800063f */
[----:B------:R-:W-:Y:S01]  /*5440*/  UIMAD UR15, UR10, UR7, UR15 ;  /* 0x000000070a0f72a4 */ /* 0x000fe2000f8e020f */
[----:B------:R-:W5:Y:S01]  /*5450*/  LDL.64 R240, [R1+0x10] ;  /* 0x0000100001f07983 */ /* 0x000f620000100a00 */
[----:B------:R-:W-:Y:S02]  /*5460*/  UIADD3 UR7, -UR6, UR12, URZ ;  /* 0x0000000c06077290 */ /* 0x000fe4000fffe13f */
[----:B------:R-:W-:Y:S01]  /*5470*/  IMAD.U32 R7, RZ, RZ, UR6 ;  /* 0x00000006ff077e24 */ /* 0x000fe2000f8e00ff */
[----:B------:R-:W-:Y:S06]  /*5480*/  UIADD3 UR15, UR17, UR15, URZ ;  /* 0x0000000f110f7290 */ /* 0x000fec000fffe03f */
[----:B------:R-:W-:Y:S01]  /*5490*/  IMAD.U32 R8, RZ, RZ, UR15 ;  /* 0x0000000fff087e24 */ /* 0x000fe2000f8e00ff */
[----:B--2---:R-:W-:Y:S04]  /*54a0*/  IADD3 R5, P0, R230, UR6, RZ ;  /* 0x00000006e6057c10 */ /* 0x004fe8000ff1e0ff */
[----:B---3--:R-:W-:Y:S02]  /*54b0*/  LEA.HI.X.SX32 R7, R7, R162, 0x1, P0 ;  /* 0x000000a207077211 */ /* 0x008fe400000f0eff */
[----:B------:R-:W-:Y:S01]  /*54c0*/  LEA R6, P0, R5, c[0x0][0x280], 0x2 ;  /* 0x0000a00005067a11 */ /* 0x000fe200078010ff */
[----:B------:R-:W1:Y:S01]  /*54d0*/  S2R R162, SR_TID.X ;  /* 0x0000000000a27919 */ /* 0x000e620000002100 */
[C---:B----4-:R-:W-:Y:S02]  /*54e0*/  LOP3.LUT P5, RZ, R239.reuse, 0x1, RZ, 0xc0, !PT ;  /* 0x00000001efff7812 */ /* 0x050fe400078ac0ff */
[C---:B------:R-:W-:Y:S02]  /*54f0*/  LOP3.LUT P4, RZ, R239.reuse, 0x2, RZ, 0xc0, !PT ;  /* 0x00000002efff7812 */ /* 0x040fe4000788c0ff */
[----:B-----5:R-:W-:Y:S02]  /*5500*/  LEA R0, P1, R0, R236, 0x6 ;  /* 0x000000ec00007211 */ /* 0x020fe400078230ff */
[C---:B------:R-:W-:Y:S02]  /*5510*/  ISETP.GE.OR P5, PT, R250.reuse, UR7, !P5 ;  /* 0x00000007fa007c0c */ /* 0x040fe4000efa6670 */
[----:B------:R-:W-:Y:S02]  /*5520*/  ISETP.GE.OR P4, PT, R250, UR7, !P4 ;  /* 0x00000007fa007c0c */ /* 0x000fe4000e786670 */
[----:B------:R-:W-:Y:S02]  /*5530*/  LEA.HI.X R8, R4, R241, R8, 0x6, P1 ;  /* 0x000000f104087211 */ /* 0x000fe400008f3408 */
[----:B------:R-:W-:Y:S02]  /*5540*/  LEA R4, P1, R0, c[0x0][0x1f0], 0x1 ;  /* 0x00007c0000047a11 */ /* 0x000fe400078208ff */
[----:B------:R-:W-:Y:S02]  /*5550*/  LOP3.LUT P2, RZ, R239, 0x4, RZ, 0xc0, !PT ;  /* 0x00000004efff7812 */ /* 0x000fe4000784c0ff */
[----:B------:R-:W-:Y:S02]  /*5560*/  LEA.HI.X R7, R5, c[0x0][0x284], R7, 0x2, P0 ;  /* 0x0000a10005077a11 */ /* 0x000fe400000f1407 */
[----:B------:R-:W-:Y:S02]  /*5570*/  ISETP.GE.OR P2, PT, R250, UR7, !P2 ;  /* 0x00000007fa007c0c */ /* 0x000fe4000d746670 */
[----:B------:R-:W-:Y:S01]  /*5580*/  LEA.HI.X R5, R0, c[0x0][0x1f4], R8, 0x1, P1 ;  /* 0x00007d0000057a11 */ /* 0x000fe200008f0c08 */
[----:B-1----:R-:W-:Y:S04]  /*5590*/  @!P3 IMAD.SHL.U32 R0, R162, 0x10, RZ ;  /* 0x00000010a200b824 */ /* 0x002fe800078e00ff */
[----:B------:R-:W-:Y:S01]  /*55a0*/  @!PT LDS RZ, [RZ] ;  /* 0x00000000fffff984 */ /* 0x000fe20000000800 */
[----:B------:R-:W-:Y:S01]  /*55b0*/  @!PT LDS RZ, [RZ] ;  /* 0x00000000fffff984 */ /* 0x000fe20000000800 */
[----:B------:R-:W-:Y:S01]  /*55c0*/  @!PT LDS RZ, [RZ] ;  /* 0x00000000fffff984 */ /* 0x000fe20000000800 */
[----:B------:R1:W-:Y:S04]  /*55d0*/  LDGSTS.E.BYPASS.LTC128B.128 [R251+0xc080], [R4.64], !P5 ;  /* 0x0c08000004fb7fae */ /* 0x0003e8000e901d52 */
[----:B------:R1:W-:Y:S04]  /*55e0*/  LDGSTS.E.BYPASS.LTC128B.128 [R251+0xd080], [R4.64+0x40], !P4 ;  /* 0x0d08004004fb7fae */ /* 0x0003e8000e101d52 */
[----:B------:R1:W-:Y:S04]  /*55f0*/  LDGSTS.E.BYPASS.LTC128B.128 [R251+0xe080], [R4.64+0x80], !P2 ;  /* 0x0e08008004fb7fae */ /* 0x0003e8000d101d52 */
[----:B------:R1:W-:Y:S02]  /*5600*/  @!P3 LDGSTS.E.BYPASS.LTC128B.128 [R0+0xf280], [R6.64] ;  /* 0x0f2800000600bfae */ /* 0x0003e4000b901d52 */
.L_x_584:
        /* <DEDUP_REMOVED lines=80> */
[-C--:B------:R-:W-:Y:S04]  /*5b10*/  HMMA.16816.F32 R12, R148, R152.reuse, R12 ;  /* 0x00000098940c723c */ /* 0x080fe8000000180c */
        /* <DEDUP_REMOVED lines=159> */
.L_x_582:
[----:B------:R-:W-:Y:S01]  /*6510*/  USHF.L.U32 UR6, UR14, 0x7, URZ ;  /* 0x000000070e067899 */ /* 0x000fe2000800063f */
[----:B------:R-:W-:Y:S05]  /*6520*/  @P1 BRA `(.L_x_586) ;  /* 0x0000128000001947 */ /* 0x000fea0003800000 */
[----:B------:R-:W1:Y:S01]  /*6530*/  S2R R32, SR_TID.X ;  /* 0x0000000000207919 */ /* 0x000e620000002100 */
[----:B------:R-:W-:Y:S01]  /*6540*/  F2FP.PACK_AB R36, R37, R36 ;  /* 0x000000242524723e */ /* 0x000fe200000000ff */
[----:B------:R-:W-:Y:S01]  /*6550*/  ULDC.64 UR4, c[0x0][0x358] ;  /* 0x0000d60000047ab9 */ /* 0x000fe20000000a00 */
[----:B------:R-:W-:Y:S01]  /*6560*/  F2FP.PACK_AB R38, R39, R38 ;  /* 0x000000262726723e */ /* 0x000fe200000000ff */
[----:B------:R-:W-:Y:S01]  /*6570*/  UISETP.NE.U32.AND UP1, UPT, URZ, UR4, UPT ;  /* 0x000000043f00728c */ /* 0x000fe2000bf25070 */
[----:B------:R-:W-:Y:S01]  /*6580*/  F2FP.PACK_AB R48, R49, R48 ;  /* 0x000000303130723e */ /* 0x000fe200000000ff */
[----:B------:R-:W-:Y:S01]  /*6590*/  UMOV UR7, 0x4 ;  /* 0x0000000400077882 */ /* 0x000fe20000000000 */
[----:B------:R-:W-:Y:S01]  /*65a0*/  F2FP.PACK_AB R50, R51, R50 ;  /* 0x000000323332723e */ /* 0x000fe200000000ff */
[----:B------:R-:W-:Y:S01]  /*65b0*/  UISETP.NE.AND.EX UP1, UPT, URZ, UR5, UPT, UP1 ;  /* 0x000000053f00728c */ /* 0x000fe2000bf25310 */
[----:B------:R-:W-:-:S02]  /*65c0*/  F2FP.PACK_AB R40, R41, R40 ;  /* 0x000000282928723e */ /* 0x000fc400000000ff */
[----:B------:R-:W-:Y:S01]  /*65d0*/  F2FP.PACK_AB R42, R43, R42 ;  /* 0x0000002a2b2a723e */ /* 0x000fe200000000ff */
[----:B------:R-:W-:Y:S01]  /*65e0*/  ULDC.64 UR4, c[0x0][0x358] ;  /* 0x0000d60000047ab9 */ /* 0x000fe20000000a00 */
[----:B------:R-:W-:Y:S01]  /*65f0*/  F2FP.PACK_AB R44, R45, R44 ;  /* 0x0000002c2d2c723e */ /* 0x000fe200000000ff */
[----:B------:R-:W-:Y:S01]  /*6600*/  UIMAD.WIDE UR4, UR13, UR7, UR4 ;  /* 0x000000070d0472a5 */ /* 0x000fe2000f8e0204 */
[----:B------:R-:W-:Y:S02]  /*6610*/  F2FP.PACK_AB R46, R47, R46 ;  /* 0x0000002e2f2e723e */ /* 0x000fe400000000ff */
[----:B------:R-:W-:Y:S02]  /*6620*/  F2FP.PACK_AB R52, R53, R52 ;  /* 0x000000343534723e */ /* 0x000fe400000000ff */
[----:B------:R-:W-:Y:S02]  /*6630*/  F2FP.PACK_AB R54, R55, R54 ;  /* 0x000000363736723e */ /* 0x000fe400000000ff */
[----:B------:R-:W-:-:S02]  /*6640*/  F2FP.PACK_AB R64, R65, R64 ;  /* 0x000000404140723e */ /* 0x000fc400000000ff */
[----:B------:R-:W-:Y:S02]  /*6650*/  F2FP.PACK_AB R66, R67, R66 ;  /* 0x000000424342723e */ /* 0x000fe400000000ff */
[----:B-1----:R-:W-:Y:S02]  /*6660*/  SHF.R.S32.HI R30, RZ, 0x1f, R32 ;  /* 0x0000001fff1e7819 */ /* 0x002fe40000011420 */
[----:B------:R-:W-:Y:S02]  /*6670*/  F2FP.PACK_AB R56, R57, R56 ;  /* 0x000000383938723e */ /* 0x000fe400000000ff */
[CC--:B------:R-:W-:Y:S02]  /*6680*/  LEA.HI R3, R30.reuse, R32.reuse, RZ, 0x2 ;  /* 0x000000201e037211 */ /* 0x0c0fe400078f10ff */
[----:B------:R-:W-:Y:S02]  /*6690*/  LEA.HI R2, R30, R32, RZ, 0x5 ;  /* 0x000000201e027211 */ /* 0x000fe400078f28ff */
[----:B------:R-:W-:-:S02]  /*66a0*/  SHF.R.S32.HI R28, RZ, 0x2, R3 ;  /* 0x00000002ff1c7819 */ /* 0x000fc40000011403 */
[----:B------:R-:W-:Y:S02]  /*66b0*/  SHF.R.S32.HI R0, RZ, 0x1f, R3 ;  /* 0x0000001fff007819 */ /* 0x000fe40000011403 */
[----:B------:R-:W-:Y:S02]  /*66c0*/  SHF.R.S32.HI R24, RZ, 0x5, R2 ;  /* 0x00000005ff187819 */ /* 0x000fe40000011402 */
        /* <DEDUP_REMOVED lines=72> */
[----:B------:R-:W-:Y:S01]  /*6b50*/  PLOP3.LUT P1, PT, PT, PT, UP1, 0x80, 0x0 ;  /* 0x000000000000781c */ /* 0x000fe20003f2f018 */
        /* <DEDUP_REMOVED lines=36> */
[----:B------:R3:W-:Y:S04]  /*6da0*/  STS [R0+0x5280], R7 ;  /* 0x0052800700007388 */ /* 0x0007e80000000800 */
[----:B------:R-:W-:Y:S04]  /*6db0*/  STS [R2+0x5080], R4 ;  /* 0x0050800402007388 */ /* 0x000fe80000000800 */
[----:B------:R4:W-:Y:S01]  /*6dc0*/  STS [R2+0x5280], R3 ;  /* 0x0052800302007388 */ /* 0x0009e20000000800 */
[----:B-1----:R-:W-:-:S02]  /*6dd0*/  IMAD.U32 R9, RZ, RZ, UR5 ;  /* 0x00000005ff097e24 */ /* 0x002fc4000f8e00ff */
[----:B--2---:R-:W-:Y:S01]  /*6de0*/  IMAD.U32 R8, RZ, RZ, UR4 ;  /* 0x00000004ff087e24 */ /* 0x004fe2000f8e00ff */
[----:B------:R-:W-:Y:S06]  /*6df0*/  BAR.SYNC.DEFER_BLOCKING 0x1, 0x100 ;  /* 0x0044000000007b1d */ /* 0x000fec0000010000 */
[----:B------:R-:W-:Y:S02]  /*6e00*/  ULDC.64 UR4, c[0x0][0x360] ;  /* 0x0000d80000047ab9 */ /* 0x000fe40000000a00 */
[----:B------:R-:W-:Y:S01]  /*6e10*/  UISETP.NE.U32.AND UP0, UPT, URZ, UR4, UPT ;  /* 0x000000043f00728c */ /* 0x000fe2000bf05070 */
[----:B---3--:R-:W2:Y:S03]  /*6e20*/  @P1 LDG.E R0, [R8.64] ;  /* 0x0000001208001981 */ /* 0x008ea6000c1e1900 */
[----:B------:R-:W-:Y:S01]  /*6e30*/  UISETP.NE.AND.EX UP0, UPT, URZ, UR5, UPT, UP0 ;  /* 0x000000053f00728c */ /* 0x000fe2000bf05300 */
[----:B------:R-:W-:-:S02]  /*6e40*/  IMAD.MOV.U32 R5, RZ, RZ, c[0x0][0x2f0] ;  /* 0x0000bc00ff057624 */ /* 0x000fc400078e00ff */
[----:B------:R-:W-:-:S03]  /*6e50*/  ULDC.64 UR4, c[0x0][0x360] ;  /* 0x0000d80000047ab9 */ /* 0x000fc60000000a00 */
[----:B------:R-:W-:-:S05]  /*6e60*/  PLOP3.LUT P0, PT, PT, PT, UP0, 0x80, 0x0 ;  /* 0x000000000000781c */ /* 0x000fca0003f0f008 */
[----:B------:R-:W-:-:S06]  /*6e70*/  @UP0 UIMAD.WIDE UR4, UR13, UR7, UR4 ;  /* 0x000000070d0402a5 */ /* 0x000fcc000f8e0204 */
[----:B----4-:R-:W-:Y:S02]  /*6e80*/  IMAD.U32 R2, RZ, RZ, UR4 ;  /* 0x00000004ff027e24 */ /* 0x010fe4000f8e00ff */
        /* <DEDUP_REMOVED lines=10> */
[----:B------:R-:W2:Y:S04]  /*6f30*/  LDG.E R0, [R8.64] ;  /* 0x0000001208007981 */ /* 0x000ea8000c1e1900 */
[----:B------:R-:W2:Y:S02]  /*6f40*/  LDG.E R2, [R8.64+0x4] ;  /* 0x0000041208027981 */ /* 0x000ea4000c1e1900 */
[----:B--2--5:R-:W-:Y:S02]  /*6f50*/  IADD3 R5, -R0, R2, RZ ;  /* 0x0000000200057210 */ /* 0x024fe40007ffe1ff */
.L_x_587:
[----:B-1----:R-:W2:Y:S01]  /*6f60*/  LDL R31, [R1+0xc] ;  /* 0x00000c00011f7983 */ /* 0x002ea20000100800 */
[----:B------:R-:W-:Y:S01]  /*6f70*/  LEA.HI R0, R30, R32, RZ, 0x3 ;  /* 0x000000201e007211 */ /* 0x000fe200078f18ff */
[----:B------:R-:W-:Y:S01]  /*6f80*/  IMAD.SHL.U32 R12, R29, 0x8, RZ ;  /* 0x000000081d0c7824 */ /* 0x000fe200078e00ff */
[----:B------:R-:W-:Y:S01]  /*6f90*/  LEA.HI R2, R28, R28, RZ, 0x1 ;  /* 0x0000001c1c027211 */ /* 0x000fe200078f08ff */
[----:B------:R-:W-:Y:S01]  /*6fa0*/  USHF.R.S32.HI UR7, URZ, 0x1f, UR13 ;  /* 0x0000001f3f077899 */ /* 0x000fe2000801140d */
[----:B-----5:R-:W-:Y:S01]  /*6fb0*/  IADD3 R5, R5, -UR6, RZ ;  /* 0x8000000605057c10 */ /* 0x020fe2000fffe0ff */
[----:B------:R-:W-:Y:S01]  /*6fc0*/  IMAD.SHL.U32 R0, R0, 0x8, RZ ;  /* 0x0000000800007824 */ /* 0x000fe200078e00ff */
[----:B------:R-:W-:Y:S01]  /*6fd0*/  LOP3.LUT R2, R2, 0x3fffffe, RZ, 0xc0, !PT ;  /* 0x03fffffe02027812 */ /* 0x000fe200078ec0ff */
[----:B------:R-:W-:Y:S01]  /*6fe0*/  USEL UR13, UR13, URZ, !UP1 ;  /* 0x0000003f0d0d7287 */ /* 0x000fe2000c800000 */
[----:B------:R-:W-:Y:S01]  /*6ff0*/  SHF.R.S32.HI R13, RZ, 0x1f, R12 ;  /* 0x0000001fff0d7819 */ /* 0x000fe2000001140c */
[----:B------:R-:W-:Y:S01]  /*7000*/  USEL UR7, UR7, URZ, !UP1 ;  /* 0x0000003f07077287 */ /* 0x000fe2000c800000 */
[----:B------:R-:W-:Y:S01]  /*7010*/  LOP3.LUT R0, R0, 0xc0, RZ, 0xc0, !PT ;  /* 0x000000c000007812 */ /* 0x000fe200078ec0ff */
[----:B------:R-:W-:Y:S01]  /*7020*/  IMAD.IADD R2, R28, 0x1, -R2 ;  /* 0x000000011c027824 */ /* 0x000fe200078e0a02 */
[----:B------:R-:W-:Y:S01]  /*7030*/  IMNMX R14, R5, 0x80, PT ;  /* 0x00000080050e7817 */ /* 0x000fe20003800200 */
[----:B------:R-:W-:Y:S01]  /*7040*/  ULDC.64 UR4, c[0x0][0x340] ;  /* 0x0000d00000047ab9 */ /* 0x000fe20000000a00 */
[----:B------:R-:W-:Y:S01]  /*7050*/  LOP3.LUT R3, R0, 0x18, R12, 0xf8, !PT ;  /* 0x0000001800037812 */ /* 0x000fe200078ef80c */
[----:B------:R-:W-:Y:S01]  /*7060*/  IMAD R2, R24, 0x8, R2 ;  /* 0x0000000818027824 */ /* 0x000fe200078e0202 */
[----:B------:R-:W-:Y:S01]  /*7070*/  SHF.R.U32.HI R0, RZ, 0x3, R0 ;  /* 0x00000003ff007819 */ /* 0x000fe20000011600 */
[----:B------:R-:W-:Y:S01]  /*7080*/  UIMAD UR4, UR7, UR4, URZ ;  /* 0x00000004070472a4 */ /* 0x000fe2000f8e023f */
[----:B------:R-:W-:Y:S01]  /*7090*/  ISETP.GE.AND P4, PT, R28, R14, PT ;  /* 0x0000000e1c00720c */ /* 0x000fe20003f86270 */
[----:B------:R-:W-:Y:S01]  /*70a0*/  IMAD.U32 R30, RZ, RZ, UR13 ;  /* 0x0000000dff1e7e24 */ /* 0x000fe2000f8e00ff */
[----:B------:R-:W-:Y:S01]  /*70b0*/  LOP3.LUT R0, R3, R0, RZ, 0x3c, !PT ;  /* 0x0000000003007212 */ /* 0x000fe200078e3cff */
[----:B------:R-:W-:Y:S01]  /*70c0*/  UIMAD UR4, UR13, UR5, UR4 ;  /* 0x000000050d0472a4 */ /* 0x000fe2000f8e0204 */
[----:B------:R-:W-:Y:S01]  /*70d0*/  IMAD.U32 R6, RZ, RZ, UR14 ;  /* 0x0000000eff067e24 */ /* 0x000fe2000f8e00ff */
[----:B------:R-:W-:Y:S01]  /*70e0*/  BSSY B0, `(.L_x_588) ;  /* 0x0000029000007945 */ /* 0x000fe20003800000 */
[----:B------:R-:W-:Y:S01]  /*70f0*/  IADD3 R15, R12, 0x20, RZ ;  /* 0x000000200c0f7810 */ /* 0x000fe20007ffe0ff */
[----:B------:R-:W-:-:S04]  /*7100*/  IMAD.U32 R0, R2, 0x20, R0 ;  /* 0x0000002002007824 */ /* 0x000fc800078e0000 */
[----:B------:R-:W-:-:S05]  /*7110*/  IMAD.SHL.U32 R0, R0, 0x2, RZ ;  /* 0x0000000200007824 */ /* 0x000fca00078e00ff */
[----:B------:R1:W3:Y:S04]  /*7120*/  LDS.128 R40, [R0+0x7080] ;  /* 0x0070800000287984 */ /* 0x0002e80000000c00 */
[----:B------:R1:W4:Y:S04]  /*7130*/  LDS.128 R36, [R0+0x9080] ;  /* 0x0090800000247984 */ /* 0x0003280000000c00 */
[----:B------:R1:W1:Y:S04]  /*7140*/  LDS.128 R32, [R0+0xb080] ;  /* 0x00b0800000207984 */ /* 0x0002680000000c00 */
[----:B------:R1:W1:Y:S04]  /*7150*/  LDS.128 R52, [R0+0x80] ;  /* 0x0000800000347984 */ /* 0x0002680000000c00 */
[----:B------:R1:W1:Y:S04]  /*7160*/  LDS.128 R48, [R0+0x2080] ;  /* 0x0020800000307984 */ /* 0x0002680000000c00 */
[----:B------:R1:W1:Y:S04]  /*7170*/  LDS.128 R44, [R0+0x4080] ;  /* 0x00408000002c7984 */ /* 0x0002680000000c00 */
[----:B------:R1:W1:Y:S04]  /*7180*/  LDS.128 R60, [R0+0x1080] ;  /* 0x00108000003c7984 */ /* 0x0002680000000c00 */
[----:B------:R1:W1:Y:S04]  /*7190*/  LDS.128 R56, [R0+0x3080] ;  /* 0x0030800000387984 */ /* 0x0002680000000c00 */
[----:B------:R1:W1:Y:S01]  /*71a0*/  LDS.128 R64, [R0+0x5080] ;  /* 0x0050800000407984 */ /* 0x0002620000000c00 */
[----:B--2---:R-:W-:-:S05]  /*71b0*/  SHF.R.S32.HI R29, RZ, 0x1f, R31 ;  /* 0x0000001fff1d7819 */ /* 0x004fca000001141f */
[----:B------:R-:W-:-:S04]  /*71c0*/  IMAD R2, R29, c[0x0][0x338], RZ ;  /* 0x0000ce001d027a24 */ /* 0x000fc800078e02ff */
[C---:B------:R-:W-:Y:S02]  /*71d0*/  IMAD R4, R31.reuse, c[0x0][0x33c], R2 ;  /* 0x0000cf001f047a24 */ /* 0x040fe400078e0202 */
[----:B------:R-:W-:-:S04]  /*71e0*/  IMAD.WIDE.U32 R2, R31, c[0x0][0x338], R12 ;  /* 0x0000ce001f027a25 */ /* 0x000fc800078e000c */
[----:B------:R-:W-:Y:S01]  /*71f0*/  IMAD.IADD R3, R3, 0x1, R4 ;  /* 0x0000000103037824 */ /* 0x000fe200078e0204 */
[----:B------:R-:W-:-:S03]  /*7200*/  IADD3 R4, P0, R28, UR8, RZ ;  /* 0x000000081c047c10 */ /* 0x000fc6000ff1e0ff */
[----:B------:R-:W-:Y:S01]  /*7210*/  IMAD.WIDE.U32 R10, R30, c[0x0][0x340], R2 ;  /* 0x0000d0001e0a7a25 */ /* 0x000fe200078e0002 */
[----:B------:R-:W-:-:S04]  /*7220*/  LEA.HI.X.SX32 R5, R28, UR9, 0x1, P0 ;  /* 0x000000091c057c11 */ /* 0x000fc800080f0eff */
[----:B------:R-:W-:Y:S01]  /*7230*/  IADD3 R7, R11, UR4, RZ ;  /* 0x000000040b077c10 */ /* 0x000fe2000fffe0ff */
[----:B------:R-:W-:Y:S01]  /*7240*/  IMAD.WIDE R8, R6, 0x80, R4 ;  /* 0x0000008006087825 */ /* 0x000fe200078e0204 */
[----:B------:R-:W-:Y:S05]  /*7250*/  @P4 BRA `(.L_x_589) ;  /* 0x0000011000004947 */ /* 0x000fea0003800000 */
[C---:B-1-34-:R-:W-:Y:S01]  /*7260*/  ISETP.GE.AND P3, PT, R12.reuse, c[0x0][0x324], PT ;  /* 0x0000c9000c007a0c */ /* 0x05afe20003f66270 */
[----:B------:R-:W1:Y:S01]  /*7270*/  LDS.128 R24, [R0+0x8080] ;  /* 0x0080800000187984 */ /* 0x000e620000000c00 */
[----:B------:R-:W-:Y:S01]  /*7280*/  IMAD.MOV.U32 R6, RZ, RZ, R10 ;  /* 0x000000ffff067224 */ /* 0x000fe200078e000a */
[----:B------:R-:W-:Y:S02]  /*7290*/  IADD3 R2, R12, 0x40, RZ ;  /* 0x000000400c027810 */ /* 0x000fe40007ffe0ff */
[----:B------:R-:W-:Y:S01]  /*72a0*/  LDS.128 R16, [R0+0xa080] ;  /* 0x00a0800000107984 */ /* 0x000fe20000000c00 */
[----:B------:R-:W-:Y:S01]  /*72b0*/  IMAD.WIDE.U32 R4, R8, c[0x0][0x330], R6 ;  /* 0x0000cc0008047a25 */ /* 0x000fe200078e0006 */
[----:B------:R-:W-:Y:S02]  /*72c0*/  ISETP.GE.AND P2, PT, R15, c[0x0][0x324], PT ;  /* 0x0000c9000f007a0c */ /* 0x000fe40003f46270 */
[----:B------:R-:W-:-:S02]  /*72d0*/  ISETP.GE.AND P1, PT, R2, c[0x0][0x324], PT ;  /* 0x0000c90002007a0c */ /* 0x000fc40003f26270 */
[----:B------:R-:W-:Y:S02]  /*72e0*/  LEA R2, P0, R4, c[0x0][0x318], 0x1 ;  /* 0x0000c60004027a11 */ /* 0x000fe400078008ff */
[----:B------:R2:W3:Y:S02]  /*72f0*/  @!P3 LDS.128 R20, [R0+0x6080] ;  /* 0x006080000014b984 */ /* 0x0004e40000000c00 */
[----:B--2---:R-:W-:-:S04]  /*7300*/  IMAD R0, R9, c[0x0][0x330], RZ ;  /* 0x0000cc0009007a24 */ /* 0x004fc800078e02ff */
[----:B------:R-:W-:-:S04]  /*7310*/  IMAD R0, R8, c[0x0][0x334], R0 ;  /* 0x0000cd0008007a24 */ /* 0x000fc800078e0200 */
[----:B------:R-:W-:-:S05]  /*7320*/  IMAD.IADD R0, R5, 0x1, R0 ;  /* 0x0000000105007824 */ /* 0x000fca00078e0200 */
[----:B------:R-:W-:-:S05]  /*7330*/  LEA.HI.X R3, R4, c[0x0][0x31c], R0, 0x1, P0 ;  /* 0x0000c70004037a11 */ /* 0x000fca00000f0c00 */
[----:B-1----:R1:W-:Y:S04]  /*7340*/  @!P2 STG.E.128 [R2.64+0x40], R24 ;  /* 0x000040180200a986 */ /* 0x0023e8000c101d12 */
[----:B---3--:R1:W-:Y:S04]  /*7350*/  @!P3 STG.E.128 [R2.64], R20 ;  /* 0x000000140200b986 */ /* 0x0083e8000c101d12 */
[----:B------:R1:W-:Y:S02]  /*7360*/  @!P1 STG.E.128 [R2.64+0x80], R16 ;  /* 0x0000801002009986 */ /* 0x0003e4000c101d12 */
.L_x_589:
[----:B-1-34-:R-:W-:Y:S05]  /*7370*/  BSYNC B0 ;  /* 0x0000000000007941 */ /* 0x01afea0003800000 */
.L_x_588:
[----:B------:R-:W-:Y:S01]  /*7380*/  IADD3 R28, R28, 0x40, RZ ;  /* 0x000000401c1c7810 */ /* 0x000fe20007ffe0ff */
[----:B------:R-:W-:Y:S03]  /*7390*/  BSSY B0, `(.L_x_590) ;  /* 0x0000014000007945 */ /* 0x000fe60003800000 */
[----:B------:R-:W-:-:S13]  /*73a0*/  ISETP.GE.AND P3, PT, R28, R14, PT ;  /* 0x0000000e1c00720c */ /* 0x000fda0003f66270 */
        /* <DEDUP_REMOVED lines=15> */
[----:B------:R1:W-:Y:S04]  /*74a0*/  @!P2 STG.E.128 [R2.64], R40 ;  /* 0x000000280200a986 */ /* 0x0003e8000c101d12 */
[----:B------:R1:W-:Y:S04]  /*74b0*/  @!P1 STG.E.128 [R2.64+0x40], R36 ;  /* 0x0000402402009986 */ /* 0x0003e8000c101d12 */
[----:B------:R1:W-:Y:S02]  /*74c0*/  @!P0 STG.E.128 [R2.64+0x80], R32 ;  /* 0x0000802002008986 */ /* 0x0003e4000c101d12 */
.L_x_591:
[----:B------:R-:W-:Y:S05]  /*74d0*/  BSYNC B0 ;  /* 0x0000000000007941 */ /* 0x000fea0003800000 */
.L_x_590:
[----:B------:R-:W-:Y:S01]  /*74e0*/  IMAD R0, R29, c[0x0][0x308], RZ ;  /* 0x0000c2001d007a24 */ /* 0x000fe200078e02ff */
[----:B------:R-:W-:Y:S01]  /*74f0*/  ULDC.64 UR4, c[0x0][0x310] ;  /* 0x0000c40000047ab9 */ /* 0x000fe20000000a00 */
[C---:B-1----:R-:W-:Y:S01]  /*7500*/  IMAD.WIDE.U32 R2, R31.reuse, c[0x0][0x308], R12 ;  /* 0x0000c2001f027a25 */ /* 0x042fe200078e000c */
[----:B------:R-:W-:Y:S01]  /*7510*/  UIMAD UR4, UR7, UR4, URZ ;  /* 0x00000004070472a4 */ /* 0x000fe2000f8e023f */
[----:B------:R-:W-:Y:S02]  /*7520*/  BSSY B0, `(.L_x_592) ;  /* 0x0000015000007945 */ /* 0x000fe40003800000 */
[----:B------:R-:W-:Y:S01]  /*7530*/  IMAD R0, R31, c[0x0][0x30c], R0 ;  /* 0x0000c3001f007a24 */ /* 0x000fe200078e0200 */
[----:B------:R-:W-:-:S04]  /*7540*/  UIMAD UR4, UR13, UR5, UR4 ;  /* 0x000000050d0472a4 */ /* 0x000fc8000f8e0204 */
[----:B------:R-:W-:-:S05]  /*7550*/  IADD3 R3, R3, R0, RZ ;  /* 0x0000000003037210 */ /* 0x000fca0007ffe0ff */
        /* <DEDUP_REMOVED lines=17> */
.L_x_593:
[----:B------:R-:W-:Y:S05]  /*7670*/  BSYNC B0 ;  /* 0x0000000000007941 */ /* 0x000fea0003800000 */
.L_x_592:
        /* <DEDUP_REMOVED lines=19> */
.L_x_586:
        /* <DEDUP_REMOVED lines=10> */
[----:B------:R-:W2:Y:S01]  /*7850*/  @P1 LDG.E R0, [R4.64] ;  /* 0x0000001204001981 */ /* 0x000ea2000c1e1900 */
        /* <DEDUP_REMOVED lines=20> */
.L_x_594:
[----:B-1----:R-:W2:Y:S01]  /*79a0*/  LDL R0, [R1+0xc] ;  /* 0x00000c0001007983 */ /* 0x002ea20000100800 */
[----:B------:R-:W-:Y:S01]  /*79b0*/  USHF.R.S32.HI UR7, URZ, 0x1f, UR13 ;  /* 0x0000001f3f077899 */ /* 0x000fe2000801140d */
[----:B-----5:R-:W-:Y:S01]  /*79c0*/  IADD3 R14, R6, -UR6, RZ ;  /* 0x80000006060e7c10 */ /* 0x020fe2000fffe0ff */
[----:B------:R-:W-:Y:S01]  /*79d0*/  USEL UR13, UR13, URZ, !UP1 ;  /* 0x0000003f0d0d7287 */ /* 0x000fe2000c800000 */
[----:B------:R-:W1:Y:S01]  /*79e0*/  S2R R2, SR_TID.X ;  /* 0x0000000000027919 */ /* 0x000e620000002100 */
[----:B------:R-:W-:Y:S01]  /*79f0*/  USEL UR7, UR7, URZ, !UP1 ;  /* 0x0000003f07077287 */ /* 0x000fe2000c800000 */
[----:B------:R-:W-:Y:S01]  /*7a00*/  IMAD.U32 R6, RZ, RZ, UR14 ;  /* 0x0000000eff067e24 */ /* 0x000fe2000f8e00ff */
[----:B------:R-:W-:Y:S01]  /*7a10*/  ULDC.64 UR4, c[0x0][0x310] ;  /* 0x0000c40000047ab9 */ /* 0x000fe20000000a00 */
[----:B------:R-:W-:Y:S01]  /*7a20*/  BSSY B0, `(.L_x_595) ;  /* 0x0000027000007945 */ /* 0x000fe20003800000 */
[----:B------:R-:W-:Y:S01]  /*7a30*/  UIMAD UR4, UR7, UR4, URZ ;  /* 0x00000004070472a4 */ /* 0x000fe2000f8e023f */
[----:B------:R-:W-:-:S03]  /*7a40*/  IMAD.U32 R17, RZ, RZ, UR13 ;  /* 0x0000000dff117e24 */ /* 0x000fc6000f8e00ff */
[----:B------:R-:W-:Y:S01]  /*7a50*/  UIMAD UR4, UR13, UR5, UR4 ;  /* 0x000000050d0472a4 */ /* 0x000fe2000f8e0204 */
[----:B-1----:R-:W-:-:S04]  /*7a60*/  SHF.R.S32.HI R4, RZ, 0x1f, R2 ;  /* 0x0000001fff047819 */ /* 0x002fc80000011402 */
[----:B------:R-:W-:Y:S01]  /*7a70*/  LEA.HI R4, R4, R2, RZ, 0x2 ;  /* 0x0000000204047211 */ /* 0x000fe200078f10ff */
[----:B--2---:R-:W-:-:S03]  /*7a80*/  IMAD.MOV.U32 R19, RZ, RZ, R0 ;  /* 0x000000ffff137224 */ /* 0x004fc600078e0000 */
[----:B------:R-:W-:Y:S02]  /*7a90*/  LOP3.LUT R0, R4, 0x1ffffffc, RZ, 0xc0, !PT ;  /* 0x1ffffffc04007812 */ /* 0x000fe400078ec0ff */
[----:B------:R-:W-:-:S03]  /*7aa0*/  SHF.R.S32.HI R18, RZ, 0x1f, R19 ;  /* 0x0000001fff127819 */ /* 0x000fc60000011413 */
[----:B------:R-:W-:-:S04]  /*7ab0*/  IMAD.IADD R0, R2, 0x1, -R0 ;  /* 0x0000000102007824 */ /* 0x000fc800078e0a00 */
[----:B------:R-:W-:Y:S02]  /*7ac0*/  IMAD.SHL.U32 R12, R0, 0x8, RZ ;  /* 0x00000008000c7824 */ /* 0x000fe400078e00ff */
[----:B------:R-:W-:-:S03]  /*7ad0*/  IMAD R0, R18, c[0x0][0x308], RZ ;  /* 0x0000c20012007a24 */ /* 0x000fc600078e02ff */
[----:B------:R-:W-:Y:S01]  /*7ae0*/  SHF.R.S32.HI R13, RZ, 0x1f, R12 ;  /* 0x0000001fff0d7819 */ /* 0x000fe2000001140c */
[C---:B------:R-:W-:Y:S01]  /*7af0*/  IMAD R0, R19.reuse, c[0x0][0x30c], R0 ;  /* 0x0000c30013007a24 */ /* 0x040fe200078e0200 */
[C---:B------:R-:W-:Y:S02]  /*7b00*/  IADD3 R15, R12.reuse, 0x20, RZ ;  /* 0x000000200c0f7810 */ /* 0x040fe40007ffe0ff */
[----:B------:R-:W-:Y:S01]  /*7b10*/  IADD3 R16, R12, 0x40, RZ ;  /* 0x000000400c107810 */ /* 0x000fe20007ffe0ff */
[----:B------:R-:W-:-:S04]  /*7b20*/  IMAD.WIDE.U32 R2, R19, c[0x0][0x308], R12 ;  /* 0x0000c20013027a25 */ /* 0x000fc800078e000c */
[----:B------:R-:W-:Y:S01]  /*7b30*/  IMAD.IADD R3, R3, 0x1, R0 ;  /* 0x0000000103037824 */ /* 0x000fe200078e0200 */
[----:B------:R-:W-:-:S03]  /*7b40*/  SHF.R.S32.HI R0, RZ, 0x2, R4 ;  /* 0x00000002ff007819 */ /* 0x000fc60000011404 */
[----:B------:R-:W-:Y:S01]  /*7b50*/  IMAD.WIDE.U32 R10, R17, c[0x0][0x310], R2 ;  /* 0x0000c400110a7a25 */ /* 0x000fe200078e0002 */
[C---:B------:R-:W-:Y:S02]  /*7b60*/  ISETP.GE.AND P4, PT, R0.reuse, R14, PT ;  /* 0x0000000e0000720c */ /* 0x040fe40003f86270 */
[C---:B------:R-:W-:Y:S02]  /*7b70*/  IADD3 R4, P0, R0.reuse, UR8, RZ ;  /* 0x0000000800047c10 */ /* 0x040fe4000ff1e0ff */
[----:B------:R-:W-:Y:S02]  /*7b80*/  IADD3 R3, R11, UR4, RZ ;  /* 0x000000040b037c10 */ /* 0x000fe4000fffe0ff */
[----:B------:R-:W-:-:S05]  /*7b90*/  LEA.HI.X.SX32 R5, R0, UR9, 0x1, P0 ;  /* 0x0000000900057c11 */ /* 0x000fca00080f0eff */
[----:B------:R-:W-:Y:S02]  /*7ba0*/  IMAD.WIDE R6, R6, 0x80, R4 ;  /* 0x0000008006067825 */ /* 0x000fe400078e0204 */
        /* <DEDUP_REMOVED lines=14> */
.L_x_596:
[----:B------:R-:W-:Y:S05]  /*7c90*/  BSYNC B0 ;  /* 0x0000000000007941 */ /* 0x000fea0003800000 */
.L_x_595:
        /* <DEDUP_REMOVED lines=19> */
.L_x_598:
[----:B------:R-:W-:Y:S05]  /*7dd0*/  BSYNC B0 ;  /* 0x0000000000007941 */ /* 0x000fea0003800000 */
.L_x_597:
        /* <DEDUP_REMOVED lines=24> */
.L_x_600:
[----:B------:R-:W-:Y:S05]  /*7f60*/  BSYNC B0 ;  /* 0x0000000000007941 */ /* 0x000fea0003800000 */
.L_x_599:
        /* <DEDUP_REMOVED lines=18> */
.L_x_601:
        /* <DEDUP_REMOVED lines=15> */
.L_x_1407:


//--------------------- .text._ZN7cutlass13device_kernelIN5flash19enable_sm80_to_sm89INS1_16FlashAttnBwdSm80INS1_25CollectiveMainloopBwdSm80ILi2ELi1EN4cute5tupleIJNS5_1CILi64EEENS7_ILi128EEENS7_ILi96EEEEEENS_6half_tEfNS_4arch4Sm80ELb1ELb0ELb0ELb1ELb0ELb0ELb0ELb0ELi2ELi2ELi4ELi2ELb1EEENS1_24CollectiveEpilogueBwdGQAISB_fSE_Li256ELb1ELb0EEENS1_25SingleTileBwdLPTSchedulerILb1ELi128ELb0EEEEEEEEEvNT_6ParamsE --------------------------
	.section	.text._ZN7cutlass13device_kernelIN5flash19enable_sm80_to_sm89INS1_16FlashAttnBwdSm80INS1_25CollectiveMainloopBwdSm80ILi2ELi1EN4cute5tupleIJNS5_1CILi64EEENS7_ILi128EEENS7_ILi96EEEEEENS_6half_tEfNS_4arch4Sm80ELb1ELb0ELb0ELb1ELb0ELb0ELb0ELb0ELi2ELi2ELi4ELi2ELb1EEENS1_24CollectiveEpilogueBwdGQAISB_fSE_Li256ELb1ELb0EEENS1_25SingleTileBwdLPTSchedulerILb1ELi128ELb0EEEEEEEEEvNT_6ParamsE,"ax",@progbits
	.sectioninfo	@"SHI_REGISTERS=255"
	.align	128
.text._ZN7cutlass13device_kernelIN5flash19enable_sm80_to_sm89INS1_16FlashAttnBwdSm80INS1_25CollectiveMainloopBwdSm80ILi2ELi1EN4cute5tupleIJNS5_1CILi64EEENS7_ILi128EEENS7_ILi96EEEEEENS_6half_tEfNS_4arch4Sm80ELb1ELb0ELb0ELb1ELb0ELb0ELb0ELb0ELi2ELi2ELi4ELi2ELb1EEENS1_24CollectiveEpilogueBwdGQAISB_fSE_Li256ELb1ELb0EEENS1_25SingleTileBwdLPTSchedulerILb1ELi128ELb0EEEEEEEEEvNT_6ParamsE:
        .type           _ZN7cutlass13device_kernelIN5flash19enable_sm80_to_sm89INS1_16FlashAttnBwdSm80INS1_25CollectiveMainloopBwdSm80ILi2ELi1EN4cute5tupleIJNS5_1CILi64EEENS7_ILi128EEENS7_ILi96EEEEEENS_6half_tEfNS_4arch4Sm80ELb1ELb0ELb0ELb1ELb0ELb0ELb0ELb0ELi2ELi2ELi4ELi2ELb1EEENS1_24CollectiveEpilogueBwdGQAISB_fSE_Li256ELb1ELb0EEENS1_25SingleTileBwdLPTSchedulerILb1ELi128ELb0EEEEEEEEEvNT_6ParamsE,@function
        .size           _ZN7cutlass13device_kernelIN5flash19enable_sm80_to_sm89INS1_16FlashAttnBwdSm80INS1_25CollectiveMainloopBwdSm80ILi2ELi1EN4cute5tupleIJNS5_1CILi64EEENS7_ILi128EEENS7_ILi96EEEEEENS_6half_tEfNS_4arch4Sm80ELb1ELb0ELb0ELb1ELb0ELb0ELb0ELb0ELi2ELi2ELi4ELi2ELb1EEENS1_24CollectiveEpilogueBwdGQAISB_fSE_Li256ELb1ELb0EEENS1_25SingleTileBwdLPTSchedulerILb1ELi128ELb0EEEEEEEEEvNT_6ParamsE,(.L_x_1408 - _ZN7cutlass13device_kernelIN5flash19enable_sm80_to_sm89INS1_16FlashAttnBwdSm80INS1_25CollectiveMainloopBwdSm80ILi2ELi1EN4cute5tupleIJNS5_1CILi64EEENS7_ILi128EEENS7_ILi96EEEEEENS_6half_tEfNS_4arch4Sm80ELb1ELb0ELb0ELb1ELb0ELb0ELb0ELb0ELi2ELi2ELi4ELi2ELb1EEENS1_24CollectiveEpilogueBwdGQAISB_fSE_Li256ELb1ELb0EEENS1_25SingleTileBwdLPTSchedulerILb1ELi128ELb0EEEEEEEEEvNT_6ParamsE)
        .other          _ZN7cutlass13device_kernelIN5flash19enable_sm80_to_sm89INS1_16FlashAttnBwdSm80INS1_25CollectiveMainloopBwdSm80ILi2ELi1EN4cute5tupleIJNS5_1CILi64EEENS7_ILi128EEENS7_ILi96EEEEEENS_6half_tEfNS_4arch4Sm80ELb1ELb0ELb0ELb1ELb0ELb0ELb0ELb0ELi2ELi2ELi4ELi2ELb1EEENS1_24CollectiveEpilogueBwdGQAISB_fSE_Li256ELb1ELb0EEENS1_25SingleTileBwdLPTSchedulerILb1ELi128ELb0EEEEEEEEEvNT_6ParamsE,@"STO_CUDA_ENTRY STV_DEFAULT"
_ZN7cutlass13device_kernelIN5flash19enable_sm80_to_sm89INS1_16FlashAttnBwdSm80INS1_25CollectiveMainloopBwdSm80ILi2ELi1EN4cute5tupleIJNS5_1CILi64EEENS7_ILi128EEENS7_ILi96EEEEEENS_6half_tEfNS_4arch4Sm80ELb1ELb0ELb0ELb1ELb0ELb0ELb0ELb0ELi2ELi2ELi4ELi2ELb1EEENS1_24CollectiveEpilogueBwdGQAISB_fSE_Li256ELb1ELb0EEENS1_25SingleTileBwdLPTSchedulerILb1ELi128ELb0EEEEEEEEEvNT_6ParamsE:
        /* <DEDUP_REMOVED lines=31> */
.L_x_603:
        /* <DEDUP_REMOVED lines=8> */
.L_x_604:
        /* <DEDUP_REMOVED lines=8> */
[----:B------:R-:W-:Y:S02]  /*02f0*/  UMOV UR7, UR5 ;  /* 0x0000000500077c82 */ /* 0x000fe40008000000 */
        /* <DEDUP_REMOVED lines=12> */
.L_x_605:
        /* <DEDUP_REMOVED lines=14> */
.L_x_607:
[----:B------:R-:W-:Y:S02]  /*04a0*/  ULDC UR5, c[0x0][0x3dc] ;  /* 0x0000f70000057ab9 */ /* 0x000fe40000000800 */
.L_x_606:
[----:B------:R-:W-:-:S04]  /*04b0*/  UIADD3 UR5, UR5, 0x7f, URZ ;  /* 0x0000007f05057890 */ /* 0x000fc8000fffe03f */
[----:B------:R-:W-:-:S04]  /*04c0*/  USHF.R.S32.HI UR4, URZ, 0x1f, UR5 ;  /* 0x0000001f3f047899 */ /* 0x000fc80008011405 */
[----:B------:R-:W-:-:S04]  /*04d0*/  ULEA.HI UR4, UR4, UR5, URZ, 0x7 ;  /* 0x0000000504047291 */ /* 0x000fc8000f8f383f */
[----:B------:R-:W-:-:S04]  /*04e0*/  USHF.R.S32.HI UR4, URZ, 0x7, UR4 ;  /* 0x000000073f047899 */ /* 0x000fc80008011404 */
[----:B------:R-:W-:-:S04]  /*04f0*/  UISETP.GE.AND UP0, UPT, UR14, UR4, UPT ;  /* 0x000000040e00728c */ /* 0x000fc8000bf06270 */
[----:B------:R-:W-:-:S06]  /*0500*/  USEL UR7, UR7, 0xffffffff, !UP0 ;  /* 0xffffffff07077887 */ /* 0x000fcc000c000000 */
[----:B------:R-:W-:-:S05]  /*0510*/  MOV R0, UR7 ;  /* 0x0000000700007c02 */ /* 0x000fca0008000f00 */
[----:B------:R1:W-:Y:S01]  /*0520*/  STL [R1+0x50], R0 ;  /* 0x0000500001007387 */ /* 0x0003e20000100800 */
[----:B------:R-:W-:Y:S05]  /*0530*/  BRA `(.L_x_608) ;  /* 0x000004a000007947 */ /* 0x000fea0003800000 */
.L_x_602:
        /* <DEDUP_REMOVED lines=22> */
.L_x_609:
        /* <DEDUP_REMOVED lines=8> */
.L_x_610:
        /* <DEDUP_REMOVED lines=21> */
.L_x_611:
        /* <DEDUP_REMOVED lines=14> */
.L_x_613:
[----:B------:R-:W-:Y:S02]  /*0950*/  ULDC UR5, c[0x0][0x3dc] ;  /* 0x0000f70000057ab9 */ /* 0x000fe40000000800 */
.L_x_612:
[----:B------:R-:W-:-:S04]  /*0960*/  UIADD3 UR5, UR5, 0x7f, URZ ;  /* 0x0000007f05057890 */ /* 0x000fc8000fffe03f */
[----:B------:R-:W-:-:S04]  /*0970*/  USHF.R.S32.HI UR4, URZ, 0x1f, UR5 ;  /* 0x0000001f3f047899 */ /* 0x000fc80008011405 */
[----:B------:R-:W-:-:S04]  /*0980*/  ULEA.HI UR4, UR4, UR5, URZ, 0x7 ;  /* 0x0000000504047291 */ /* 0x000fc8000f8f383f */
[----:B------:R-:W-:-:S04]  /*0990*/  USHF.R.S32.HI UR4, URZ, 0x7, UR4 ;  /* 0x000000073f047899 */ /* 0x000fc80008011404 */
[----:B------:R-:W-:-:S04]  /*09a0*/  UISETP.GE.AND UP0, UPT, UR14, UR4, UPT ;  /* 0x000000040e00728c */ /* 0x000fc8000bf06270 */
[----:B------:R-:W-:-:S06]  /*09b0*/  USEL UR7, UR7, 0xffffffff, !UP0 ;  /* 0xffffffff07077887 */ /* 0x000fcc000c000000 */
[----:B------:R-:W-:-:S05]  /*09c0*/  MOV R0, UR7 ;  /* 0x0000000700007c02 */ /* 0x000fca0008000f00 */
[----:B------:R1:W-:Y:S02]  /*09d0*/  STL [R1+0x50], R0 ;  /* 0x0000500001007387 */ /* 0x0003e40000100800 */
.L_x_608:
[----:B------:R-:W2:Y:S02]  /*09e0*/  LDL R23, [R1+0x50] ;  /* 0x0000500001177983 */ /* 0x000ea40000100800 */
[----:B--2---:R-:W-:-:S13]  /*09f0*/  ISETP.GE.AND P0, PT, R23, RZ, PT ;  /* 0x000000ff1700720c */ /* 0x004fda0003f06270 */
[----:B------:R-:W-:Y:S05]  /*0a00*/  @!P0 EXIT ;  /* 0x000000000000894d */ /* 0x000fea0003800000 */
[----:B------:R-:W-:Y:S01]  /*0a10*/  ISETP.NE.U32.AND P1, PT, RZ, c[0x0][0x2d8], PT ;  /* 0x0000b600ff007a0c */ /* 0x000fe20003f25070 */
[----:B------:R-:W-:Y:S01]  /*0a20*/  IMAD.MOV.U32 R9, RZ, RZ, 0x4 ;  /* 0x00000004ff097424 */ /* 0x000fe200078e00ff */
[----:B------:R-:W-:Y:S02]  /*0a30*/  ISETP.NE.U32.AND P0, PT, RZ, c[0x0][0x2c8], PT ;  /* 0x0000b200ff007a0c */ /* 0x000fe40003f05070 */
[----:B------:R-:W-:Y:S01]  /*0a40*/  ISETP.NE.AND.EX P1, PT, RZ, c[0x0][0x2dc], PT, P1 ;  /* 0x0000b700ff007a0c */ /* 0x000fe20003f25310 */
[----:B------:R-:W-:Y:S01]  /*0a50*/  IMAD.WIDE R4, R23, R9, c[0x0][0x2c8] ;  /* 0x0000b20017047625 */ /* 0x000fe200078e0209 */
[----:B------:R-:W-:Y:S02]  /*0a60*/  ISETP.NE.AND.EX P0, PT, RZ, c[0x0][0x2cc], PT, P0 ;  /* 0x0000b300ff007a0c */ /* 0x000fe40003f05300 */
[----:B------:R-:W-:-:S04]  /*0a70*/  ISETP.NE.U32.AND P2, PT, RZ, c[0x0][0x2d0], PT ;  /* 0x0000b400ff007a0c */ /* 0x000fc80003f45070 */
[----:B------:R-:W-:-:S05]  /*0a80*/  ISETP.NE.AND.EX P2, PT, RZ, c[0x0][0x2d4], PT, P2 ;  /* 0x0000b500ff007a0c */ /* 0x000fca0003f45320 */
[CC--:B------:R-:W-:Y:S02]  /*0a90*/  @P1 IMAD.WIDE R2, R23.reuse, R9.reuse, c[0x0][0x2d8] ;  /* 0x0000b60017021625 */ /* 0x0c0fe400078e0209 */
[----:B-1----:R-:W2:Y:S04]  /*0aa0*/  @P0 LDG.E R0, [R4.64] ;  /* 0x0000001004000981 */ /* 0x002ea8000c1e1900 */
[----:B------:R1:W3:Y:S04]  /*0ab0*/  @P1 LDG.E R8, [R2.64] ;  /* 0x0000001002081981 */ /* 0x0002e8000c1e1900 */
[----:B------:R-:W4:Y:S01]  /*0ac0*/  @P0 LDG.E R7, [R4.64] ;  /* 0x0000001004070981 */ /* 0x000f22000c1e1900 */
[----:B-1----:R-:W-:-:S05]  /*0ad0*/  IMAD.WIDE R2, R23, R9, c[0x0][0x2d0] ;  /* 0x0000b40017027625 */ /* 0x002fca00078e0209 */
[----:B------:R-:W5:Y:S01]  /*0ae0*/  @P2 LDG.E R6, [R2.64] ;  /* 0x0000001002062981 */ /* 0x000f62000c1e1900 */
[----:B------:R-:W-:Y:S01]  /*0af0*/  ULDC UR12, c[0x0][0x168] ;  /* 0x00005a00000c7ab9 */ /* 0x000fe20000000800 */
[----:B------:R-:W-:Y:S01]  /*0b00*/  CS2R R16, SRZ ;  /* 0x0000000000107805 */ /* 0x000fe2000001ff00 */
[----:B------:R-:W-:Y:S01]  /*0b10*/  ULDC UR11, c[0x0][0x198] ;  /* 0x00006600000b7ab9 */ /* 0x000fe20000000800 */
[----:B------:R-:W-:Y:S01]  /*0b20*/  CS2R R10, SRZ ;  /* 0x00000000000a7805 */ /* 0x000fe2000001ff00 */
[----:B------:R-:W-:Y:S02]  /*0b30*/  IMAD.MOV.U32 R18, RZ, RZ, RZ ;  /* 0x000000ffff127224 */ /* 0x000fe400078e00ff */
[----:B--2---:R-:W-:Y:S01]  /*0b40*/  @P0 IMAD R0, R23, 0x40, R0 ;  /* 0x0000004017000824 */ /* 0x004fe200078e0200 */
[----:B---3--:R1:W2:Y:S01]  /*0b50*/  @P1 R2UR UR12, R8 ;  /* 0x00000000080c13c2 */ /* 0x0082a200000e0000 */
[--C-:B----4-:R-:W-:Y:S01]  /*0b60*/  @P0 SHF.R.S32.HI R17, RZ, 0x1f, R7.reuse ;  /* 0x0000001fff110819 */ /* 0x110fe20000011407 */
[----:B------:R-:W-:-:S02]  /*0b70*/  @P0 IMAD.MOV.U32 R16, RZ, RZ, R7 ;  /* 0x000000ffff100224 */ /* 0x000fc400078e0007 */
[----:B-1----:R-:W-:-:S04]  /*0b80*/  @P0 SHF.R.S32.HI R8, RZ, 0x1f, R0 ;  /* 0x0000001fff080819 */ /* 0x002fc80000011400 */
[----:B------:R-:W-:Y:S02]  /*0b90*/  @P0 LEA.HI R0, R8, R0, RZ, 0x6 ;  /* 0x0000000008000211 */ /* 0x000fe400078f30ff */
[--C-:B-----5:R-:W-:Y:S01]  /*0ba0*/  @P2 SHF.R.S32.HI R11, RZ, 0x1f, R6.reuse ;  /* 0x0000001fff0b2819 */ /* 0x120fe20000011406 */
[----:B------:R-:W-:Y:S01]  /*0bb0*/  @P2 IMAD.MOV.U32 R10, RZ, RZ, R6 ;  /* 0x000000ffff0a2224 */ /* 0x000fe200078e0006 */
[----:B------:R-:W-:Y:S01]  /*0bc0*/  @P0 LOP3.LUT R18, R0, 0xffffffc0, RZ, 0xc0, !PT ;  /* 0xffffffc000120812 */ /* 0x000fe200078ec0ff */
[----:B--2---:R-:W-:Y:S05]  /*0bd0*/  @P1 BRA `(.L_x_614) ;  /* 0x0000006000001947 */ /* 0x004fea0003800000 */
[----:B------:R-:W-:Y:S05]  /*0be0*/  @!P0 BRA `(.L_x_614) ;  /* 0x0000005000008947 */ /* 0x000fea0003800000 */
[----:B------:R1:W2:Y:S04]  /*0bf0*/  LDG.E R0, [R4.64] ;  /* 0x0000001004007981 */ /* 0x0002a8000c1e1900 */
[----:B-1----:R-:W3:Y:S01]  /*0c00*/  LDG.E R4, [R4.64+0x4] ;  /* 0x0000041004047981 */ /* 0x002ee2000c1e1900 */
[----:B--2---:R-:W1:Y:S08]  /*0c10*/  R2UR UR12, R0 ;  /* 0x00000000000c73c2 */ /* 0x004e7000000e0000 */
[----:B---3--:R-:W1:Y:S02]  /*0c20*/  R2UR UR4, R4 ;  /* 0x00000000040473c2 */ /* 0x008e6400000e0000 */
[----:B-1----:R-:W-:-:S06]  /*0c30*/  UIADD3 UR12, -UR12, UR4, URZ ;  /* 0x000000040c0c7290 */ /* 0x002fcc000fffe13f */
.L_x_614:
[----:B------:R-:W-:-:S04]  /*0c40*/  ISETP.NE.U32.AND P1, PT, RZ, c[0x0][0x2e0], PT ;  /* 0x0000b800ff007a0c */ /* 0x000fc80003f25070 */
[----:B------:R-:W-:-:S13]  /*0c50*/  ISETP.NE.AND.EX P1, PT, RZ, c[0x0][0x2e4], PT, P1 ;  /* 0x0000b900ff007a0c */ /* 0x000fda0003f25310 */
[----:B------:R-:W-:Y:S05]  /*0c60*/  @!P1 BRA `(.L_x_615) ;  /* 0x0000004000009947 */ /* 0x000fea0003800000 */
[----:B------:R-:W-:-:S05]  /*0c70*/  IMAD.WIDE R2, R23, R9, c[0x0][0x2e0] ;  /* 0x0000b80017027625 */ /* 0x000fca00078e0209 */
[----:B------:R-:W2:Y:S02]  /*0c80*/  LDG.E R0, [R2.64] ;  /* 0x0000001002007981 */ /* 0x000ea4000c1e1900 */
[----:B--2---:R1:W2:Y:S02]  /*0c90*/  R2UR UR11, R0 ;  /* 0x00000000000b73c2 */ /* 0x0042a400000e0000 */
[----:B-12---:R-:W-:Y:S05]  /*0ca0*/  BRA `(.L_x_616) ;  /* 0x0000006000007947 */ /* 0x006fea0003800000 */
.L_x_615:
[----:B------:R-:W-:Y:S05]  /*0cb0*/  @!P2 BRA `(.L_x_616) ;  /* 0x000000500000a947 */ /* 0x000fea0003800000 */
[----:B------:R1:W2:Y:S04]  /*0cc0*/  LDG.E R0, [R2.64] ;  /* 0x0000001002007981 */ /* 0x0002a8000c1e1900 */
[----:B-1----:R-:W3:Y:S01]  /*0cd0*/  LDG.E R2, [R2.64+0x4] ;  /* 0x0000041002027981 */ /* 0x002ee2000c1e1900 */
[----:B--2---:R-:W1:Y:S08]  /*0ce0*/  R2UR UR11, R0 ;  /* 0x00000000000b73c2 */ /* 0x004e7000000e0000 */
[----:B---3--:R-:W1:Y:S02]  /*0cf0*/  R2UR UR4, R2 ;  /* 0x00000000020473c2 */ /* 0x008e6400000e0000 */
[----:B-1----:R-:W-:-:S06]  /*0d00*/  UIADD3 UR11, -UR11, UR4, URZ ;  /* 0x000000040b0b7290 */ /* 0x002fcc000fffe13f */
.L_x_616:
        /* <DEDUP_REMOVED lines=68> */
[----:B------:R-:W-:Y:S01]  /*1150*/  SHF.R.S32.HI R20, RZ, 0x1f, R23 ;  /* 0x0000001fff147819 */ /* 0x000fe20000011417 */
[----:B------:R-:W-:Y:S01]  /*1160*/  UIMAD.WIDE.U32 UR6, UR13, UR5, URZ ;  /* 0x000000050d0672a5 */ /* 0x000fe2000f8e003f */
[-C--:B------:R-:W-:Y:S01]  /*1170*/  LEA.HI R21, R36, R132.reuse, RZ, 0x2 ;  /* 0x0000008424157211 */ /* 0x080fe200078f10ff */
[----:B------:R-:W-:Y:S01]  /*1180*/  ULDC UR4, c[0x0][0x250] ;  /* 0x0000940000047ab9 */ /* 0x000fe20000000800 */
[----:B------:R-:W-:Y:S01]  /*1190*/  SEL R12, R20, RZ, !P2 ;  /* 0x000000ff140c7207 */ /* 0x000fe20005000000 */
[----:B------:R-:W-:Y:S01]  /*11a0*/  UMOV UR18, UR13 ;  /* 0x0000000d00127c82 */ /* 0x000fe20008000000 */
[----:B------:R-:W-:Y:S01]  /*11b0*/  LOP3.LUT R0, R21, 0xfffffffc, RZ, 0xc0, !PT ;  /* 0xfffffffc15007812 */ /* 0x000fe200078ec0ff */
[----:B------:R-:W-:Y:S01]  /*11c0*/  IMAD.U32 R14, RZ, RZ, UR14 ;  /* 0x0000000eff0e7e24 */ /* 0x000fe2000f8e00ff */
[----:B------:R-:W-:Y:S01]  /*11d0*/  SHF.R.S32.HI R250, RZ, 0x2, R21 ;  /* 0x00000002fffa7819 */ /* 0x000fe20000011415 */
[----:B------:R-:W-:Y:S01]  /*11e0*/  UIADD3 UR8, -UR8, UR11, URZ ;  /* 0x0000000b08087290 */ /* 0x000fe2000fffe13f */
[----:B------:R-:W-:Y:S01]  /*11f0*/  LEA.HI R39, R36, R132, RZ, 0x3 ;  /* 0x0000008424277211 */ /* 0x000fe200078f18ff */
[----:B------:R-:W-:Y:S01]  /*1200*/  @UP0 UMOV UR5, UR7 ;  /* 0x0000000700050c82 */ /* 0x000fe20008000000 */
[----:B------:R-:W-:Y:S01]  /*1210*/  IMAD.IADD R27, R132, 0x1, -R0 ;  /* 0x00000001841b7824 */ /* 0x000fe200078e0a00 */
[----:B------:R-:W-:Y:S01]  /*1220*/  @UP0 USHF.R.U32.HI UR18, URZ, UR4, UR5 ;  /* 0x000000043f120299 */ /* 0x000fe20008011605 */
[----:B------:R-:W-:Y:S01]  /*1230*/  SHF.R.S32.HI R24, RZ, 0x1f, R250 ;  /* 0x0000001fff187819 */ /* 0x000fe200000114fa */
[----:B------:R-:W-:Y:S01]  /*1240*/  ULDC.64 UR6, c[0x0][0x1e0] ;  /* 0x0000780000067ab9 */ /* 0x000fe20000000a00 */
[----:B------:R-:W-:Y:S01]  /*1250*/  IMAD.SHL.U32 R8, R27, 0x8, RZ ;  /* 0x000000081b087824 */ /* 0x000fe200078e00ff */
[----:B------:R-:W-:Y:S01]  /*1260*/  USHF.R.S32.HI UR15, URZ, 0x1f, UR18 ;  /* 0x0000001f3f0f7899 */ /* 0x000fe20008011412 */
[----:B------:R-:W-:Y:S01]  /*1270*/  IADD3 R10, P1, R250, R10, RZ ;  /* 0x0000000afa0a7210 */ /* 0x000fe20007f3e0ff */
[----:B------:R-:W-:Y:S01]  /*1280*/  ULDC.64 UR4, c[0x0][0x1b0] ;  /* 0x00006c0000047ab9 */ /* 0x000fe20000000a00 */
[----:B------:R-:W-:Y:S01]  /*1290*/  IMAD.U32 R6, RZ, RZ, UR18 ;  /* 0x00000012ff067e24 */ /* 0x000fe2000f8e00ff */
[----:B------:R-:W-:Y:S01]  /*12a0*/  UIMAD UR6, UR15, UR6, URZ ;  /* 0x000000060f0672a4 */ /* 0x000fe2000f8e023f */
[--C-:B------:R-:W-:Y:S01]  /*12b0*/  SHF.R.S32.HI R9, RZ, 0x1f, R8.reuse ;  /* 0x0000001fff097819 */ /* 0x100fe20000011408 */
[----:B------:R-:W-:Y:S01]  /*12c0*/  UIMAD UR4, UR15, UR4, URZ ;  /* 0x000000040f0472a4 */ /* 0x000fe2000f8e023f */
[----:B------:R-:W-:Y:S01]  /*12d0*/  SEL R0, R23, RZ, !P2 ;  /* 0x000000ff17007207 */ /* 0x000fe20005000000 */
[----:B------:R-:W-:Y:S01]  /*12e0*/  UIMAD UR6, UR18, UR7, UR6 ;  /* 0x00000007120672a4 */ /* 0x000fe2000f8e0206 */
[----:B------:R-:W-:Y:S01]  /*12f0*/  IMAD.X R11, R24, 0x1, R11, P1 ;  /* 0x00000001180b7824 */ /* 0x000fe200008e060b */
[----:B------:R-:W-:Y:S01]  /*1300*/  UIMAD UR4, UR18, UR5, UR4 ;  /* 0x00000005120472a4 */ /* 0x000fe2000f8e0204 */
[--C-:B------:R-:W-:Y:S01]  /*1310*/  IMAD.WIDE.U32 R2, R6, c[0x0][0x1e0], R8.reuse ;  /* 0x0000780006027a25 */ /* 0x100fe200078e0008 */
[----:B------:R-:W-:Y:S01]  /*1320*/  IADD3 R22, P1, R250, R16, RZ ;  /* 0x00000010fa167210 */ /* 0x000fe20007f3e0ff */
[----:B------:R-:W-:Y:S01]  /*1330*/  USHF.R.S32.HI UR19, URZ, 0x1f, UR13 ;  /* 0x0000001f3f137899 */ /* 0x000fe2000801140d */
[-C--:B------:R-:W-:Y:S01]  /*1340*/  LEA.HI R31, R36, R132.reuse, RZ, 0x5 ;  /* 0x00000084241f7211 */ /* 0x080fe200078f28ff */
[----:B------:R-:W-:Y:S01]  /*1350*/  IMAD.WIDE.U32 R6, R6, c[0x0][0x1b0], R8 ;  /* 0x00006c0006067a25 */ /* 0x000fe200078e0008 */
[----:B------:R-:W-:Y:S01]  /*1360*/  IADD3 R5, R3, UR6, RZ ;  /* 0x0000000603057c10 */ /* 0x000fe2000fffe0ff */
[----:B------:R-:W-:Y:S01]  /*1370*/  ULDC.64 UR6, c[0x0][0x180] ;  /* 0x0000600000067ab9 */ /* 0x000fe20000000a00 */
[----:B------:R-:W-:Y:S01]  /*1380*/  SHF.R.S32.HI R32, RZ, 0x5, R31 ;  /* 0x00000005ff207819 */ /* 0x000fe2000001141f */
[----:B------:R-:W-:Y:S01]  /*1390*/  IMAD.MOV.U32 R4, RZ, RZ, R2 ;  /* 0x000000ffff047224 */ /* 0x000fe200078e0002 */
[----:B------:R-:W-:Y:S01]  /*13a0*/  IADD3 R3, R7, UR4, RZ ;  /* 0x0000000407037c10 */ /* 0x000fe2000fffe0ff */
[----:B------:R-:W-:Y:S01]  /*13b0*/  IMAD R7, R12, c[0x0][0x1e8], RZ ;  /* 0x00007a000c077a24 */ /* 0x000fe200078e02ff */
[C---:B------:R-:W-:Y:S01]  /*13c0*/  IADD3 R25, R8.reuse, 0x20, RZ ;  /* 0x0000002008197810 */ /* 0x040fe20007ffe0ff */
[----:B------:R-:W-:Y:S01]  /*13d0*/  IMAD.MOV.U32 R2, RZ, RZ, R6 ;  /* 0x000000ffff027224 */ /* 0x000fe200078e0006 */
[----:B------:R-:W-:Y:S01]  /*13e0*/  IADD3 R40, R8, 0x40, RZ ;  /* 0x0000004008287810 */ /* 0x000fe20007ffe0ff */
[----:B------:R-:W-:Y:S01]  /*13f0*/  IMAD R13, R0, c[0x0][0x1ec], R7 ;  /* 0x00007b00000d7a24 */ /* 0x000fe200078e0207 */
[----:B------:R-:W-:Y:S01]  /*1400*/  ISETP.GE.AND P4, PT, R8, c[0x0][0x1cc], PT ;  /* 0x0000730008007a0c */ /* 0x000fe20003f86270 */
[----:B------:R-:W-:Y:S01]  /*1410*/  IMAD R12, R12, c[0x0][0x1b8], RZ ;  /* 0x00006e000c0c7a24 */ /* 0x000fe200078e02ff */
[----:B------:R-:W-:Y:S01]  /*1420*/  LEA.HI R29, R36, R132, RZ, 0x4 ;  /* 0x00000084241d7211 */ /* 0x000fe200078f20ff */
[C---:B------:R-:W-:Y:S01]  /*1430*/  IMAD.WIDE.U32 R6, R0.reuse, c[0x0][0x1e8], R4 ;  /* 0x00007a0000067a25 */ /* 0x040fe200078e0004 */
[----:B------:R-:W-:Y:S01]  /*1440*/  ULDC.64 UR4, c[0x0][0x270] ;  /* 0x00009c0000047ab9 */ /* 0x000fe20000000a00 */
[----:B------:R-:W-:Y:S01]  /*1450*/  SEL R26, R23, RZ, !P0 ;  /* 0x000000ff171a7207 */ /* 0x000fe20004000000 */
[----:B------:R-:W-:Y:S01]  /*1460*/  UIMAD UR4, UR19, UR4, URZ ;  /* 0x00000004130472a4 */ /* 0x000fe2000f8e023f */
[----:B------:R-:W-:Y:S01]  /*1470*/  IMAD.WIDE.U32 R4, R0, c[0x0][0x1b8], R2 ;  /* 0x00006e0000047a25 */ /* 0x000fe200078e0002 */
[----:B------:R-:W-:Y:S01]  /*1480*/  UIMAD UR20, UR19, UR6, URZ ;  /* 0x00000006131472a4 */ /* 0x000fe2000f8e023f */
[----:B------:R-:W-:Y:S01]  /*1490*/  STL [R1+0x8], R40 ;  /* 0x0000082801007387 */ /* 0x000fe20000100800 */
[----:B------:R-:W-:Y:S01]  /*14a0*/  UIMAD UR5, UR13, UR5, UR4 ;  /* 0x000000050d0572a4 */ /* 0x000fe2000f8e0204 */
[----:B------:R-:W-:Y:S01]  /*14b0*/  IMAD.WIDE R2, R14, 0x80, R10 ;  /* 0x000000800e027825 */ /* 0x000fe200078e020a */
[----:B------:R-:W-:Y:S01]  /*14c0*/  USHF.L.U32 UR15, UR10, 0x6, URZ ;  /* 0x000000060a0f7899 */ /* 0x000fe2000800063f */
[----:B------:R-:W-:Y:S01]  /*14d0*/  CS2R R130, SRZ ;  /* 0x0000000000827805 */ /* 0x000fe2000001ff00 */
[----:B------:R-:W-:Y:S01]  /*14e0*/  CS2R R128, SRZ ;  /* 0x0000000000807805 */ /* 0x000fe2000001ff00 */
[----:B------:R-:W-:Y:S01]  /*14f0*/  IMAD R12, R0, c[0x0][0x1bc], R12 ;  /* 0x00006f00000c7a24 */ /* 0x000fe200078e020c */
[----:B------:R-:W-:Y:S01]  /*1500*/  UIADD3 UR18, -UR15, UR12, URZ ;  /* 0x0000000c0f127290 */ /* 0x000fe2000fffe13f */
[----:B------:R-:W-:Y:S01]  /*1510*/  IMAD.SHL.U32 R0, R39, 0x8, RZ ;  /* 0x0000000827007824 */ /* 0x000fe200078e00ff */
[----:B------:R-:W-:Y:S01]  /*1520*/  CS2R R126, SRZ ;  /* 0x00000000007e7805 */ /* 0x000fe2000001ff00 */
[----:B------:R-:W-:Y:S01]  /*1530*/  IMAD R10, R3, c[0x0][0x1d8], RZ ;  /* 0x00007600030a7a24 */ /* 0x000fe200078e02ff */
[----:B------:R-:W-:Y:S01]  /*1540*/  CS2R R124, SRZ ;  /* 0x00000000007c7805 */ /* 0x000fe2000001ff00 */
[----:B------:R-:W-:Y:S01]  /*1550*/  IMAD.IADD R7, R7, 0x1, R13 ;  /* 0x0000000107077824 */ /* 0x000fe200078e020d */
[----:B------:R-:W-:Y:S01]  /*1560*/  LOP3.LUT R0, R0, 0xc0, RZ, 0xc0, !PT ;  /* 0x000000c000007812 */ /* 0x000fe200078ec0ff */
[----:B------:R-:W-:Y:S01]  /*1570*/  IMAD.IADD R5, R5, 0x1, R12 ;  /* 0x0000000105057824 */ /* 0x000fe200078e020c */
[----:B------:R-:W-:Y:S01]  /*1580*/  CS2R R122, SRZ ;  /* 0x00000000007a7805 */ /* 0x000fe2000001ff00 */
[C---:B------:R-:W-:Y:S01]  /*1590*/  IMAD R13, R2.reuse, c[0x0][0x1dc], R10 ;  /* 0x00007700020d7a24 */ /* 0x040fe200078e020a */
[----:B------:R-:W-:Y:S01]  /*15a0*/  SHF.R.U32.HI R12, RZ, 0x3, R0 ;  /* 0x00000003ff0c7819 */ /* 0x000fe20000011600 */
[C---:B------:R-:W-:Y:S01]  /*15b0*/  IMAD.WIDE.U32 R10, R2.reuse, c[0x0][0x1d8], R6 ;  /* 0x00007600020a7a25 */ /* 0x040fe200078e0006 */
[----:B------:R-:W-:Y:S01]  /*15c0*/  CS2R R120, SRZ ;  /* 0x0000000000787805 */ /* 0x000fe2000001ff00 */
[----:B------:R-:W-:Y:S01]  /*15d0*/  CS2R R118, SRZ ;  /* 0x0000000000767805 */ /* 0x000fe2000001ff00 */
[----:B------:R-:W-:Y:S01]  /*15e0*/  CS2R R116, SRZ ;  /* 0x0000000000747805 */ /* 0x000fe2000001ff00 */
[----:B------:R-:W-:Y:S01]  /*15f0*/  IMAD.WIDE.U32 R6, R2, c[0x0][0x1a8], R4 ;  /* 0x00006a0002067a25 */ /* 0x000fe200078e0004 */
[----:B------:R-:W-:Y:S01]  /*1600*/  LOP3.LUT R5, R0, 0x18, R8, 0xf8, !PT ;  /* 0x0000001800057812 */ /* 0x000fe200078ef808 */
[----:B------:R-:W-:Y:S01]  /*1610*/  CS2R R114, SRZ ;  /* 0x0000000000727805 */ /* 0x000fe2000001ff00 */
[----:B------:R-:W-:Y:S01]  /*1620*/  LEA R4, P2, R10, c[0x0][0x1c0], 0x1 ;  /* 0x000070000a047a11 */ /* 0x000fe200078408ff */
[----:B------:R-:W-:Y:S01]  /*1630*/  IMAD.IADD R0, R11, 0x1, R13 ;  /* 0x000000010b007824 */ /* 0x000fe200078e020d */
[----:B------:R-:W-:Y:S01]  /*1640*/  LOP3.LUT R12, R5, R12, RZ, 0x3c, !PT ;  /* 0x0000000c050c7212 */ /* 0x000fe200078e3cff */
[----:B------:R-:W-:Y:S01]  /*1650*/  IMAD R3, R3, c[0x0][0x1a8], RZ ;  /* 0x00006a0003037a24 */ /* 0x000fe200078e02ff */
[----:B------:R-:W-:Y:S01]  /*1660*/  CS2R R112, SRZ ;  /* 0x0000000000707805 */ /* 0x000fe2000001ff00 */
[----:B------:R-:W-:Y:S01]  /*1670*/  IMAD.X R24, R24, 0x1, R17, P1 ;  /* 0x0000000118187824 */ /* 0x000fe200008e0611 */
[----:B------:R-:W-:Y:S01]  /*1680*/  LEA.HI.X R5, R10, c[0x0][0x1c4], R0, 0x1, P2 ;  /* 0x000071000a057a11 */ /* 0x000fe200010f0c00 */
[----:B------:R-:W-:Y:S01]  /*1690*/  IMAD R3, R2, c[0x0][0x1ac], R3 ;  /* 0x00006b0002037a24 */ /* 0x000fe200078e0203 */
[----:B------:R-:W-:Y:S01]  /*16a0*/  LEA.HI R0, R21, R250, RZ, 0x1 ;  /* 0x000000fa15007211 */ /* 0x000fe200078f08ff */
[----:B------:R-:W-:Y:S01]  /*16b0*/  IMAD.MOV.U32 R13, RZ, RZ, c[0x0][0x1d8] ;  /* 0x00007600ff0d7624 */ /* 0x000fe200078e00ff */
[----:B------:R-:W-:Y:S01]  /*16c0*/  LEA R2, P1, R6, c[0x0][0x190], 0x1 ;  /* 0x0000640006027a11 */ /* 0x000fe200078208ff */
[----:B------:R-:W-:Y:S01]  /*16d0*/  IMAD.IADD R3, R7, 0x1, R3 ;  /* 0x0000000107037824 */ /* 0x000fe200078e0203 */
[----:B------:R-:W-:Y:S01]  /*16e0*/  LOP3.LUT R0, R0, 0x7fffffe, RZ, 0xc0, !PT ;  /* 0x07fffffe00007812 */ /* 0x000fe200078ec0ff */
[----:B------:R-:W-:Y:S01]  /*16f0*/  IMAD.MOV.U32 R11, RZ, RZ, c[0x0][0x1a8] ;  /* 0x00006a00ff0b7624 */ /* 0x000fe200078e00ff */
[----:B------:R-:W-:Y:S01]  /*1700*/  CS2R R110, SRZ ;  /* 0x00000000006e7805 */ /* 0x000fe2000001ff00 */
[----:B------:R-:W-:Y:S01]  /*1710*/  IMAD.MOV.U32 R16, RZ, RZ, c[0x0][0x1dc] ;  /* 0x00007700ff107624 */ /* 0x000fe200078e00ff */
[----:B------:R-:W-:Y:S01]  /*1720*/  LEA.HI.X R3, R6, c[0x0][0x194], R3, 0x1, P1 ;  /* 0x0000650006037a11 */ /* 0x000fe200008f0c03 */
[C---:B------:R-:W-:Y:S01]  /*1730*/  IMAD.IADD R6, R250.reuse, 0x1, -R0 ;  /* 0x00000001fa067824 */ /* 0x040fe200078e0a00 */
[----:B------:R-:W-:Y:S01]  /*1740*/  LEA R14, P2, R11, R2, 0x7 ;  /* 0x000000020b0e7211 */ /* 0x000fe200078438ff */
[----:B------:R-:W-:Y:S01]  /*1750*/  IMAD.MOV.U32 R15, RZ, RZ, c[0x0][0x1ac] ;  /* 0x00006b00ff0f7624 */ /* 0x000fe200078e00ff */
[----:B------:R-:W-:Y:S01]  /*1760*/  IADD3 R0, -R250, UR8, RZ ;  /* 0x00000008fa007c10 */ /* 0x000fe2000fffe1ff */
[----:B------:R-:W-:Y:S01]  /*1770*/  IMAD R7, R32, 0x8, R6 ;  /* 0x0000000820077824 */ /* 0x000fe200078e0206 */
[----:B------:R-:W-:Y:S01]  /*1780*/  LEA R6, P3, R13, R4, 0x7 ;  /* 0x000000040d067211 */ /* 0x000fe200078638ff */
[----:B------:R-:W-:Y:S01]  /*1790*/  IMAD.MOV.U32 R222, RZ, RZ, 0x20 ;  /* 0x00000020ffde7424 */ /* 0x000fe200078e00ff */
[----:B------:R-:W-:Y:S01]  /*17a0*/  LEA.HI.X R15, R11, R3, R15, 0x7, P2 ;  /* 0x000000030b0f7211 */ /* 0x000fe200010f3c0f */
[----:B------:R-:W-:Y:S01]  /*17b0*/  IMAD.U32 R10, R7, 0x20, R12 ;  /* 0x00000020070a7824 */ /* 0x000fe200078e000c */
[----:B------:R-:W-:Y:S01]  /*17c0*/  LEA.HI.X R7, R13, R5, R16, 0x7, P3 ;  /* 0x000000050d077211 */ /* 0x000fe200018f3c10 */
[----:B------:R-:W-:Y:S01]  /*17d0*/  IMAD.SHL.U32 R12, R132, 0x4, RZ ;  /* 0x00000004840c7824 */ /* 0x000fe200078e00ff */
[----:B------:R-:W-:Y:S01]  /*17e0*/  ISETP.GE.AND P3, PT, R25, c[0x0][0x1cc], PT ;  /* 0x0000730019007a0c */ /* 0x000fe20003f66270 */
[----:B------:R-:W-:Y:S01]  /*17f0*/  IMAD.SHL.U32 R251, R10, 0x2, RZ ;  /* 0x000000020afb7824 */ /* 0x000fe200078e00ff */
[----:B------:R-:W-:Y:S01]  /*1800*/  ISETP.GE.AND P2, PT, R40, c[0x0][0x1cc], PT ;  /* 0x0000730028007a0c */ /* 0x000fe20003f46270 */
[----:B------:R-:W-:Y:S01]  /*1810*/  IMAD R13, R18, 0x60, RZ ;  /* 0x00000060120d7824 */ /* 0x000fe200078e02ff */
[C---:B------:R-:W-:Y:S01]  /*1820*/  ISETP.LT.OR P1, PT, R0.reuse, 0x1, P4 ;  /* 0x000000010000780c */ /* 0x040fe20002721670 */
[----:B------:R-:W-:Y:S01]  /*1830*/  IMAD.MOV.U32 R225, RZ, RZ, 0x10 ;  /* 0x00000010ffe17424 */ /* 0x000fe200078e00ff */
[C---:B------:R-:W-:Y:S01]  /*1840*/  ISETP.LT.OR P6, PT, R0.reuse, 0x1, P3 ;  /* 0x000000010000780c */ /* 0x040fe20001fc1670 */
[----:B------:R-:W-:Y:S01]  /*1850*/  CS2R R108, SRZ ;  /* 0x00000000006c7805 */ /* 0x000fe2000001ff00 */
[C---:B------:R-:W-:Y:S01]  /*1860*/  ISETP.LT.OR P5, PT, R0.reuse, 0x1, P2 ;  /* 0x000000010000780c */ /* 0x040fe200017a1670 */
[----:B------:R-:W-:Y:S01]  /*1870*/  CS2R R106, SRZ ;  /* 0x00000000006a7805 */ /* 0x000fe2000001ff00 */
[C---:B------:R-:W-:Y:S01]  /*1880*/  ISETP.LT.OR P4, PT, R0.reuse, 0x41, P4 ;  /* 0x000000410000780c */ /* 0x040fe20002781670 */
[----:B------:R-:W-:Y:S01]  /*1890*/  CS2R R104, SRZ ;  /* 0x0000000000687805 */ /* 0x000fe2000001ff00 */
[C---:B------:R-:W-:Y:S01]  /*18a0*/  ISETP.LT.OR P3, PT, R0.reuse, 0x41, P3 ;  /* 0x000000410000780c */ /* 0x040fe20001f61670 */
[----:B------:R-:W-:Y:S01]  /*18b0*/  CS2R R102, SRZ ;  /* 0x0000000000667805 */ /* 0x000fe2000001ff00 */
[----:B------:R-:W-:Y:S01]  /*18c0*/  ISETP.LT.OR P2, PT, R0, 0x41, P2 ;  /* 0x000000410000780c */ /* 0x000fe20001741670 */
[----:B------:R-:W-:Y:S01]  /*18d0*/  CS2R R100, SRZ ;  /* 0x0000000000647805 */ /* 0x000fe2000001ff00 */
[----:B------:R-:W-:Y:S01]  /*18e0*/  SHF.R.S32.HI R11, RZ, 0x1f, R18 ;  /* 0x0000001fff0b7819 */ /* 0x000fe20000011412 */
[----:B------:R-:W-:Y:S01]  /*18f0*/  @!PT LDS RZ, [RZ] ;  /* 0x00000000fffff984 */ /* 0x000fe20000000800 */
[----:B------:R-:W-:Y:S01]  /*1900*/  @!PT LDS RZ, [RZ] ;  /* 0x00000000fffff984 */ /* 0x000fe20000000800 */
[----:B------:R-:W-:Y:S01]  /*1910*/  @!PT LDS RZ, [RZ] ;  /* 0x00000000fffff984 */ /* 0x000fe20000000800 */
[----:B------:R1:W-:Y:S01]  /*1920*/  LDGSTS.E.BYPASS.LTC128B.128 [R251+0x6080], [R4.64], !P1 ;  /* 0x0608000004fb7fae */ /* 0x0003e2000c901d50 */
[C---:B------:R-:W-:Y:S01]  /*1930*/  IADD3 R10, P1, R12.reuse, R18, RZ ;  /* 0x000000120c0a7210 */ /* 0x040fe20007f3e0ff */
[----:B------:R-:W-:Y:S01]  /*1940*/  CS2R R98, SRZ ;  /* 0x0000000000627805 */ /* 0x000fe2000001ff00 */
[----:B------:R-:W-:Y:S01]  /*1950*/  SHF.R.S32.HI R16, RZ, 0x1f, R132 ;  /* 0x0000001fff107819 */ /* 0x000fe20000011484 */
[----:B------:R1:W-:Y:S01]  /*1960*/  LDGSTS.E.BYPASS.LTC128B.128 [R251+0x8080], [R4.64+0x40], !P6 ;  /* 0x0808004004fb7fae */ /* 0x0003e2000f101d50 */
[----:B------:R-:W-:Y:S01]  /*1970*/  LEA.HI.X.SX32 R11, R12, R11, 0x1, P1 ;  /* 0x0000000b0c0b7211 */ /* 0x000fe200008f0eff */
[----:B------:R-:W-:Y:S01]  /*1980*/  CS2R R96, SRZ ;  /* 0x0000000000607805 */ /* 0x000fe2000001ff00 */
[----:B------:R-:W-:Y:S01]  /*1990*/  IADD3 R12, P1, R13, R132, RZ ;  /* 0x000000840d0c7210 */ /* 0x000fe20007f3e0ff */
[----:B------:R1:W-:Y:S01]  /*19a0*/  LDGSTS.E.BYPASS.LTC128B.128 [R251+0xa080], [R4.64+0x80], !P5 ;  /* 0x0a08008004fb7fae */ /* 0x0003e2000e901d50 */
[----:B------:R-:W-:Y:S01]  /*19b0*/  ISETP.GE.AND P5, PT, R25, c[0x0][0x19c], PT ;  /* 0x0000670019007a0c */ /* 0x000fe20003fa6270 */
[----:B------:R-:W-:Y:S01]  /*19c0*/  CS2R R94, SRZ ;  /* 0x00000000005e7805 */ /* 0x000fe2000001ff00 */
[----:B------:R-:W-:Y:S01]  /*19d0*/  LEA.HI.X.SX32 R13, R13, R16, 0x1, P1 ;  /* 0x000000100d0d7211 */ /* 0x000fe200008f0eff */
[----:B------:R2:W-:Y:S01]  /*19e0*/  LDGSTS.E.BYPASS.LTC128B.128 [R251+0x7080], [R6.64], !P4 ;  /* 0x0708000006fb7fae */ /* 0x0005e2000e101d50 */
[----:B------:R-:W-:Y:S01]  /*19f0*/  ISETP.LT.OR P4, PT, R0, 0x1, P5 ;  /* 0x000000010000780c */ /* 0x000fe20002f81670 */
[----:B------:R-:W-:Y:S01]  /*1a00*/  CS2R R92, SRZ ;  /* 0x00000000005c7805 */ /* 0x000fe2000001ff00 */
[----:B------:R-:W-:Y:S01]  /*1a10*/  SHF.R.S32.HI R18, RZ, 0x4, R29 ;  /* 0x00000004ff127819 */ /* 0x000fe2000001141d */
[----:B------:R2:W-:Y:S01]  /*1a20*/  LDGSTS.E.BYPASS.LTC128B.128 [R251+0x9080], [R6.64+0x40], !P3 ;  /* 0x0908004006fb7fae */ /* 0x0005e2000d901d50 */
[----:B------:R-:W-:Y:S01]  /*1a30*/  ISETP.GE.AND P3, PT, R40, c[0x0][0x19c], PT ;  /* 0x0000670028007a0c */ /* 0x000fe20003f66270 */
[----:B------:R-:W-:Y:S01]  /*1a40*/  CS2R R90, SRZ ;  /* 0x00000000005a7805 */ /* 0x000fe2000001ff00 */
[----:B------:R-:W-:Y:S01]  /*1a50*/  LEA.HI R19, R29, R18, RZ, 0x1 ;  /* 0x000000121d137211 */ /* 0x000fe200078f08ff */
[----:B------:R2:W-:Y:S01]  /*1a60*/  LDGSTS.E.BYPASS.LTC128B.128 [R251+0xb080], [R6.64+0x80], !P2 ;  /* 0x0b08008006fb7fae */ /* 0x0005e2000d101d50 */
[----:B------:R-:W-:Y:S01]  /*1a70*/  ISETP.GE.AND P2, PT, R8, c[0x0][0x19c], PT ;  /* 0x0000670008007a0c */ /* 0x000fe20003f46270 */
[----:B------:R-:W-:Y:S01]  /*1a80*/  CS2R R88, SRZ ;  /* 0x0000000000587805 */ /* 0x000fe2000001ff00 */
[C---:B------:R-:W-:Y:S01]  /*1a90*/  ISETP.LT.OR P1, PT, R0.reuse, 0x1, P3 ;  /* 0x000000010000780c */ /* 0x040fe20001f21670 */
[----:B------:R-:W0:Y:S01]  /*1aa0*/  LDGDEPBAR ;  /* 0x00000000000079af */ /* 0x000e220000000000 */
        /* <DEDUP_REMOVED lines=8> */
[----:B------:R-:W-:Y:S01]  /*1b30*/  CS2R R78, SRZ ;  /* 0x00000000004e7805 */ /* 0x000fe2000001ff00 */
[----:B------:R-:W-:Y:S01]  /*1b40*/  CS2R R76, SRZ ;  /* 0x00000000004c7805 */ /* 0x000fe2000001ff00 */
[----:B-1----:R-:W-:Y:S01]  /*1b50*/  IMAD.U32 R4, RZ, RZ, UR13 ;  /* 0x0000000dff047e24 */ /* 0x002fe2000f8e00ff */
[----:B------:R-:W-:Y:S01]  /*1b60*/  CS2R R74, SRZ ;  /* 0x00000000004a7805 */ /* 0x000fe2000001ff00 */
[----:B------:R-:W-:Y:S01]  /*1b70*/  CS2R R72, SRZ ;  /* 0x0000000000487805 */ /* 0x000fe2000001ff00 */
[----:B------:R1:W-:Y:S01]  /*1b80*/  LDGSTS.E.BYPASS.LTC128B.128 [R251+0x80], [R2.64], !P6 ;  /* 0x0008000002fb7fae */ /* 0x0003e2000f101d50 */
[----:B------:R-:W-:Y:S01]  /*1b90*/  IMAD.WIDE.U32 R4, R4, c[0x0][0x270], R10 ;  /* 0x00009c0004047a25 */ /* 0x000fe200078e000a */
[----:B------:R-:W-:Y:S01]  /*1ba0*/  ISETP.GE.AND P6, PT, R8, c[0x0][0x1fc], PT ;  /* 0x00007f0008007a0c */ /* 0x000fe20003fc6270 */
[----:B------:R-:W-:Y:S01]  /*1bb0*/  CS2R R70, SRZ ;  /* 0x0000000000467805 */ /* 0x000fe2000001ff00 */
[----:B------:R1:W-:Y:S01]  /*1bc0*/  LDGSTS.E.BYPASS.LTC128B.128 [R251+0x2080], [R2.64+0x40], !P4 ;  /* 0x0208004002fb7fae */ /* 0x0003e2000e101d50 */
[----:B------:R-:W-:Y:S01]  /*1bd0*/  CS2R R68, SRZ ;  /* 0x0000000000447805 */ /* 0x000fe2000001ff00 */
[----:B------:R-:W-:Y:S01]  /*1be0*/  CS2R R66, SRZ ;  /* 0x0000000000427805 */ /* 0x000fe2000001ff00 */
[----:B------:R-:W-:Y:S01]  /*1bf0*/  CS2R R64, SRZ ;  /* 0x0000000000407805 */ /* 0x000fe2000001ff00 */
[----:B------:R1:W-:Y:S01]  /*1c00*/  LDGSTS.E.BYPASS.LTC128B.128 [R251+0x4080], [R2.64+0x80], !P1 ;  /* 0x0408008002fb7fae */ /* 0x0003e2000c901d50 */
[----:B--2---:R-:W-:Y:S01]  /*1c10*/  IMAD.U32 R7, RZ, RZ, UR13 ;  /* 0x0000000dff077e24 */ /* 0x004fe2000f8e00ff */
[----:B------:R-:W-:Y:S01]  /*1c20*/  ISETP.LT.AND P1, PT, R250, UR18, PT ;  /* 0x00000012fa007c0c */ /* 0x000fe2000bf21270 */
[----:B------:R-:W-:Y:S01]  /*1c30*/  IMAD.U32 R6, RZ, RZ, UR13 ;  /* 0x0000000dff067e24 */ /* 0x000fe2000f8e00ff */
[----:B------:R2:W-:Y:S01]  /*1c40*/  LDGSTS.E.BYPASS.LTC128B.128 [R251+0x1080], [R14.64], !P2 ;  /* 0x010800000efb7fae */ /* 0x0005e2000d101d50 */
[----:B------:R-:W-:Y:S01]  /*1c50*/  IMAD.WIDE.U32 R12, R7, c[0x0][0x238], R12 ;  /* 0x00008e00070c7a25 */ /* 0x000fe200078e000c */
[----:B------:R-:W-:Y:S01]  /*1c60*/  ISETP.GE.OR P4, PT, R8, c[0x0][0x1fc], !P1 ;  /* 0x00007f0008007a0c */ /* 0x000fe20004f86670 */
[----:B------:R-:W-:Y:S01]  /*1c70*/  CS2R R62, SRZ ;  /* 0x00000000003e7805 */ /* 0x000fe2000001ff00 */
[----:B------:R2:W-:Y:S01]  /*1c80*/  LDGSTS.E.BYPASS.LTC128B.128 [R251+0x3080], [R14.64+0x40], !P5 ;  /* 0x030800400efb7fae */ /* 0x0005e2000e901d50 */
[----:B------:R-:W-:Y:S01]  /*1c90*/  IMAD.WIDE.U32 R16, R6, c[0x0][0x288], R10 ;  /* 0x0000a20006107a25 */ /* 0x000fe200078e000a */
[----:B------:R-:W-:Y:S01]  /*1ca0*/  LOP3.LUT R6, R19, 0xfffffffe, RZ, 0xc0, !PT ;  /* 0xfffffffe13067812 */ /* 0x000fe200078ec0ff */
[----:B------:R-:W-:Y:S01]  /*1cb0*/  CS2R R60, SRZ ;  /* 0x00000000003c7805 */ /* 0x000fe2000001ff00 */
[----:B------:R-:W-:Y:S01]  /*1cc0*/  LEA.HI R10, R36, R132, RZ, 0x6 ;  /* 0x00000084240a7211 */ /* 0x000fe200078f30ff */
[----:B------:R2:W-:Y:S01]  /*1cd0*/  LDGSTS.E.BYPASS.LTC128B.128 [R251+0x5080], [R14.64+0x80], !P3 ;  /* 0x050800800efb7fae */ /* 0x0005e2000d901d50 */
[C---:B------:R-:W-:Y:S01]  /*1ce0*/  ISETP.GE.AND P5, PT, R25.reuse, c[0x0][0x1fc], PT ;  /* 0x00007f0019007a0c */ /* 0x040fe20003fa6270 */
[----:B------:R-:W-:Y:S01]  /*1cf0*/  IMAD.IADD R28, R18, 0x1, -R6 ;  /* 0x00000001121c7824 */ /* 0x000fe200078e0a06 */
[----:B------:R-:W-:Y:S01]  /*1d00*/  SEL R18, R20, RZ, !P0 ;  /* 0x000000ff14127207 */ /* 0x000fe20004000000 */
[----:B------:R-:W-:Y:S01]  /*1d10*/  IMAD.MOV.U32 R20, RZ, RZ, R4 ;  /* 0x000000ffff147224 */ /* 0x000fe200078e0004 */
[----:B------:R-:W-:Y:S01]  /*1d20*/  SHF.R.S32.HI R10, RZ, 0x6, R10 ;  /* 0x00000006ff0a7819 */ /* 0x000fe2000001140a */
[----:B------:R-:W0:Y:S01]  /*1d30*/  LDGDEPBAR ;  /* 0x00000000000079af */ /* 0x000e220000000000 */
[----:B------:R-:W-:Y:S01]  /*1d40*/  ISETP.GE.AND P0, PT, R8, c[0x0][0x16c], PT ;  /* 0x00005b0008007a0c */ /* 0x000fe20003f06270 */
[----:B------:R-:W-:Y:S01]  /*1d50*/  IMAD R0, R18, c[0x0][0x188], RZ ;  /* 0x0000620012007a24 */ /* 0x000fe200078e02ff */
[----:B------:R-:W-:Y:S01]  /*1d60*/  ISETP.GE.OR P3, PT, R25, c[0x0][0x1fc], !P1 ;  /* 0x00007f0019007a0c */ /* 0x000fe20004f66670 */
[----:B------:R-:W-:Y:S01]  /*1d70*/  CS2R R58, SRZ ;  /* 0x00000000003a7805 */ /* 0x000fe2000001ff00 */
[----:B------:R-:W-:Y:S01]  /*1d80*/  SEL R38, RZ, 0x1, P0 ;  /* 0x00000001ff267807 */ /* 0x000fe20000000000 */
[----:B------:R-:W-:Y:S01]  /*1d90*/  CS2R R56, SRZ ;  /* 0x0000000000387805 */ /* 0x000fe2000001ff00 */
[----:B------:R-:W-:Y:S01]  /*1da0*/  ISETP.GE.AND P0, PT, R40, c[0x0][0x16c], PT ;  /* 0x00005b0028007a0c */ /* 0x000fe20003f06270 */
[----:B-1----:R-:W-:Y:S01]  /*1db0*/  IMAD R2, R24, c[0x0][0x178], RZ ;  /* 0x00005e0018027a24 */ /* 0x002fe200078e02ff */
[----:B------:R-:W-:Y:S01]  /*1dc0*/  SHF.R.S32.HI R3, RZ, 0x1f, R21 ;  /* 0x0000001fff037819 */ /* 0x000fe20000011415 */
[----:B------:R-:W-:Y:S01]  /*1dd0*/  CS2R R54, SRZ ;  /* 0x0000000000367805 */ /* 0x000fe2000001ff00 */
[----:B------:R-:W-:Y:S01]  /*1de0*/  IADD3 R21, R5, UR5, RZ ;  /* 0x0000000505157c10 */ /* 0x000fe2000fffe0ff */
[C---:B------:R-:W-:Y:S01]  /*1df0*/  IMAD R6, R22.reuse, c[0x0][0x17c], R2 ;  /* 0x00005f0016067a24 */ /* 0x040fe200078e0202 */
[----:B------:R-:W-:Y:S01]  /*1e00*/  LEA.HI R7, R3, R250, RZ, 0x3 ;  /* 0x000000fa03077211 */ /* 0x000fe200078f18ff */
[----:B------:R-:W-:Y:S01]  /*1e10*/  IMAD.WIDE.U32 R2, R22, c[0x0][0x178], R8 ;  /* 0x00005e0016027a25 */ /* 0x000fe200078e0008 */
[----:B------:R-:W-:Y:S01]  /*1e20*/  ULDC.64 UR4, c[0x0][0x288] ;  /* 0x0000a20000047ab9 */ /* 0x000fe20000000a00 */
[----:B------:R-:W-:Y:S01]  /*1e30*/  ISETP.GE.OR P1, PT, R40, c[0x0][0x1fc], !P1 ;  /* 0x00007f0028007a0c */ /* 0x000fe20004f26670 */
[----:B------:R-:W-:Y:S01]  /*1e40*/  UIMAD UR6, UR19, UR4, URZ ;  /* 0x00000004130672a4 */ /* 0x000fe2000f8e023f */
[----:B------:R-:W-:Y:S01]  /*1e50*/  LOP3.LUT R5, R7, 0xfffffff8, RZ, 0xc0, !PT ;  /* 0xfffffff807057812 */ /* 0x000fe200078ec0ff */
[----:B------:R-:W-:Y:S01]  /*1e60*/  IMAD.SHL.U32 R7, R10, 0x8, RZ ;  /* 0x000000080a077824 */ /* 0x000fe200078e00ff */
[----:B------:R-:W-:Y:S01]  /*1e70*/  UIMAD UR4, UR13, UR7, UR20 ;  /* 0x000000070d0472a4 */ /* 0x000fe2000f8e0214 */
[----:B------:R-:W-:Y:S01]  /*1e80*/  IMAD.IADD R3, R3, 0x1, R6 ;  /* 0x0000000103037824 */ /* 0x000fe200078e0206 */
[----:B------:R-:W-:Y:S01]  /*1e90*/  UIMAD UR7, UR13, UR5, UR6 ;  /* 0x000000050d0772a4 */ /* 0x000fe2000f8e0206 */
[----:B------:R-:W-:Y:S01]  /*1ea0*/  IMAD.IADD R4, R250, 0x1, -R5 ;  /* 0x00000001fa047824 */ /* 0x000fe200078e0a05 */
[----:B------:R-:W-:Y:S01]  /*1eb0*/  LEA.HI R5, R31, R32, RZ, 0x1 ;  /* 0x000000201f057211 */ /* 0x000fe200078f08ff */
[----:B------:R-:W-:Y:S01]  /*1ec0*/  IMAD.U32 R6, RZ, RZ, UR13 ;  /* 0x0000000dff067e24 */ /* 0x000fe2000f8e00ff */
[----:B------:R-:W-:Y:S01]  /*1ed0*/  LOP3.LUT R212, R7, 0x18, RZ, 0xc0, !PT ;  /* 0x0000001807d47812 */ /* 0x000fe200078ec0ff */
[----:B------:R-:W-:Y:S01]  /*1ee0*/  USHF.R.S32.HI UR6, URZ, 0x1f, UR10 ;  /* 0x0000001f3f067899 */ /* 0x000fe2000801140a */
[C---:B------:R-:W-:Y:S01]  /*1ef0*/  LOP3.LUT P2, RZ, R4.reuse, 0x4, RZ, 0xc0, !PT ;  /* 0x0000000404ff7812 */ /* 0x040fe2000784c0ff */
[----:B------:R-:W-:Y:S01]  /*1f00*/  IMAD.SHL.U32 R4, R4, 0x40, RZ ;  /* 0x0000004004047824 */ /* 0x000fe200078e00ff */
[----:B------:R-:W-:Y:S01]  /*1f10*/  LOP3.LUT R5, R5, 0xfffffffe, RZ, 0xc0, !PT ;  /* 0xfffffffe05057812 */ /* 0x000fe200078ec0ff */
[----:B------:R-:W-:Y:S01]  /*1f20*/  IMAD.WIDE.U32 R2, R6, c[0x0][0x180], R2 ;  /* 0x0000600006027a25 */ /* 0x000fe200078e0002 */
[----:B--2---:R-:W-:Y:S01]  /*1f30*/  IADD3 R15, R17, UR7, RZ ;  /* 0x00000007110f7c10 */ /* 0x004fe2000fffe0ff */
[----:B------:R-:W-:Y:S01]  /*1f40*/  UMOV UR7, 0x6 ;  /* 0x0000000600077882 */ /* 0x000fe20000000000 */
[----:B------:R-:W-:Y:S01]  /*1f50*/  LOP3.LUT R4, R4, 0x1c0, RZ, 0xc0, !PT ;  /* 0x000001c004047812 */ /* 0x000fe200078ec0ff */
[----:B------:R-:W-:Y:S01]  /*1f60*/  IMAD.IADD R30, R32, 0x1, -R5 ;  /* 0x00000001201e7824 */ /* 0x000fe200078e0a05 */
[----:B------:R-:W-:Y:S01]  /*1f70*/  IADD3 R3, R3, UR4, RZ ;  /* 0x0000000403037c10 */ /* 0x000fe2000fffe0ff */
[----:B------:R-:W-:Y:S01]  /*1f80*/  ULDC.64 UR4, c[0x0][0x178] ;  /* 0x00005e0000047ab9 */ /* 0x000fe20000000a00 */
[----:B------:R-:W-:Y:S01]  /*1f90*/  SHF.R.U32.HI R5, RZ, 0x3, R4 ;  /* 0x00000003ff057819 */ /* 0x000fe20000011604 */
[----:B------:R-:W-:Y:S01]  /*1fa0*/  IMAD.SHL.U32 R23, R30, 0x400, RZ ;  /* 0x000004001e177824 */ /* 0x000fe200078e00ff */
[----:B------:R-:W-:Y:S01]  /*1fb0*/  UIMAD UR20, UR6, UR4, URZ ;  /* 0x00000004061472a4 */ /* 0x000fe2000f8e023f */
[----:B------:R-:W-:Y:S01]  /*1fc0*/  IMAD.WIDE.U32 R34, R26, c[0x0][0x188], R2 ;  /* 0x000062001a227a25 */ /* 0x000fe200078e0002 */
[----:B------:R-:W-:Y:S01]  /*1fd0*/  LOP3.LUT R4, R5, R4, R212, 0x1e, !PT ;  /* 0x0000000405047212 */ /* 0x000fe200078e1ed4 */
[----:B------:R-:W-:Y:S01]  /*1fe0*/  UIMAD.WIDE.U32 UR22, UR10, UR4, URZ ;  /* 0x000000040a1672a5 */ /* 0x000fe2000f8e003f */
[----:B------:R-:W-:-:S04]  /*1ff0*/  DEPBAR.LE SB0, 0x1 ;  /* 0x000080400000791a */ /* 0x000fc80000000000 */
[----:B------:R-:W-:Y:S01]  /*2000*/  IMAD R5, R27, 0x2, R23 ;  /* 0x000000021b057824 */ /* 0x000fe200078e0217 */
[----:B------:R-:W-:Y:S01]  /*2010*/  UIMAD UR20, UR10, UR5, UR20 ;  /* 0x000000050a1472a4 */ /* 0x000fe2000f8e0214 */
[----:B------:R-:W-:Y:S01]  /*2020*/  IMAD.U32 R2, RZ, RZ, UR22 ;  /* 0x00000016ff027e24 */ /* 0x000fe2000f8e00ff */
[----:B------:R-:W-:Y:S01]  /*2030*/  STL.64 [R1+0x30], R34 ;  /* 0x0000302201007387 */ /* 0x000fe20000100a00 */
[----:B------:R-:W-:Y:S01]  /*2040*/  IMAD.IADD R4, R5, 0x1, R4 ;  /* 0x0000000105047824 */ /* 0x000fe200078e0204 */
[----:B------:R-:W-:Y:S01]  /*2050*/  UIADD3 UR20, UR23, UR20, URZ ;  /* 0x0000001417147290 */ /* 0x000fe2000fffe03f */
[----:B------:R-:W-:Y:S01]  /*2060*/  IMAD.U32 R3, RZ, RZ, UR23 ;  /* 0x00000017ff037e24 */ /* 0x000fe2000f8e00ff */
[----:B------:R-:W-:Y:S01]  /*2070*/  ULDC.64 UR4, c[0x0][0x238] ;  /* 0x00008e0000047ab9 */ /* 0x000fe20000000a00 */
[----:B------:R-:W-:Y:S01]  /*2080*/  IMAD.SHL.U32 R227, R4, 0x2, RZ ;  /* 0x0000000204e37824 */ /* 0x000fe200078e00ff */
[----:B------:R-:W-:Y:S01]  /*2090*/  UIMAD UR4, UR19, UR4, URZ ;  /* 0x00000004130472a4 */ /* 0x000fe2000f8e023f */
[----:B------:R-:W-:Y:S01]  /*20a0*/  IMAD.MOV.U32 R14, RZ, RZ, R16 ;  /* 0x000000ffff0e7224 */ /* 0x000fe200078e0010 */
[----:B------:R-:W-:Y:S01]  /*20b0*/  CS2R R52, SRZ ;  /* 0x0000000000347805 */ /* 0x000fe2000001ff00 */
[----:B------:R-:W-:Y:S01]  /*20c0*/  IMAD.U32 R3, RZ, RZ, UR20 ;  /* 0x00000014ff037e24 */ /* 0x000fe2000f8e00ff */
[C---:B------:R-:W-:Y:S01]  /*20d0*/  IADD3 R4, R227.reuse, 0xf480, RZ ;  /* 0x0000f480e3047810 */ /* 0x040fe20007ffe0ff */
[----:B------:R-:W-:Y:S01]  /*20e0*/  UIMAD UR4, UR13, UR5, UR4 ;  /* 0x000000050d0472a4 */ /* 0x000fe2000f8e0204 */
[----:B------:R-:W-:Y:S01]  /*20f0*/  IADD3 R228, R227, 0xf4c0, RZ ;  /* 0x0000f4c0e3e47810 */ /* 0x000fe20007ffe0ff */
[----:B------:R-:W-:Y:S01]  /*2100*/  IMAD.WIDE.U32 R20, R26, c[0x0][0x278], R20 ;  /* 0x00009e001a147a25 */ /* 0x000fe200078e0014 */
[----:B------:R-:W-:Y:S01]  /*2110*/  @P2 IADD3 R228, R4, -0x40, RZ ;  /* 0xffffffc004e42810 */ /* 0x000fe20007ffe0ff */
[----:B------:R-:W-:Y:S01]  /*2120*/  CS2R R50, SRZ ;  /* 0x0000000000327805 */ /* 0x000fe2000001ff00 */
[----:B------:R-:W-:Y:S01]  /*2130*/  BAR.SYNC.DEFER_BLOCKING 0x0 ;  /* 0x0000000000007b1d */ /* 0x000fe20000010000 */
[----:B------:R-:W-:Y:S01]  /*2140*/  IMAD R4, R26, c[0x0][0x18c], R0 ;  /* 0x000063001a047a24 */ /* 0x000fe200078e0200 */
[----:B------:R-:W-:Y:S01]  /*2150*/  LEA R19, P2, R2, R34, 0x6 ;  /* 0x0000002202137211 */ /* 0x000fe200078430ff */
[----:B------:R-:W-:Y:S01]  /*2160*/  IMAD R0, R24, c[0x0][0x208], RZ ;  /* 0x0000820018007a24 */ /* 0x000fe200078e02ff */
[----:B------:R-:W-:Y:S01]  /*2170*/  IADD3 R13, R13, UR4, RZ ;  /* 0x000000040d0d7c10 */ /* 0x000fe2000fffe0ff */
[----:B------:R-:W-:Y:S01]  /*2180*/  IMAD.IADD R11, R35, 0x1, R4 ;  /* 0x00000001230b7824 */ /* 0x000fe200078e0204 */
[----:B------:R-:W-:Y:S01]  /*2190*/  ULDC.64 UR4, c[0x0][0x210] ;  /* 0x0000840000047ab9 */ /* 0x000fe20000000a00 */
[C---:B------:R-:W-:Y:S01]  /*21a0*/  IMAD R0, R22.reuse, c[0x0][0x20c], R0 ;  /* 0x0000830016007a24 */ /* 0x040fe200078e0200 */
[----:B------:R-:W-:Y:S01]  /*21b0*/  UIMAD UR4, UR19, UR4, URZ ;  /* 0x00000004130472a4 */ /* 0x000fe2000f8e023f */
[----:B------:R-:W-:Y:S01]  /*21c0*/  IMAD.WIDE.U32 R4, R22, c[0x0][0x208], R8 ;  /* 0x0000820016047a25 */ /* 0x000fe200078e0008 */
[----:B------:R-:W-:Y:S01]  /*21d0*/  LEA.HI.X R24, R2, R11, R3, 0x6, P2 ;  /* 0x0000000b02187211 */ /* 0x000fe200010f3403 */
[----:B------:R1:W-:Y:S01]  /*21e0*/  STL [R1+0x4c], R11 ;  /* 0x00004c0b01007387 */ /* 0x0003e20000100800 */
[----:B------:R-:W-:Y:S01]  /*21f0*/  LOP3.LUT R9, R39, 0xfffffff8, RZ, 0xc0, !PT ;  /* 0xfffffff827097812 */ /* 0x000fe200078ec0ff */
[----:B------:R-:W-:Y:S01]  /*2200*/  IMAD.IADD R3, R5, 0x1, R0 ;  /* 0x0000000105037824 */ /* 0x000fe200078e0200 */
[----:B------:R-:W-:Y:S01]  /*2210*/  UIMAD UR4, UR13, UR5, UR4 ;  /* 0x000000050d0472a4 */ /* 0x000fe2000f8e0204 */
[----:B------:R-:W-:Y:S01]  /*2220*/  IMAD.U32 R0, RZ, RZ, UR13 ;  /* 0x0000000dff007e24 */ /* 0x000fe2000f8e00ff */
[----:B------:R-:W-:Y:S01]  /*2230*/  ISETP.GE.AND P2, PT, R25, c[0x0][0x16c], PT ;  /* 0x00005b0019007a0c */ /* 0x000fe20003f46270 */
[----:B------:R-:W-:Y:S01]  /*2240*/  IMAD.MOV.U32 R2, RZ, RZ, R4 ;  /* 0x000000ffff027224 */ /* 0x000fe200078e0004 */
[----:B------:R-:W-:Y:S01]  /*2250*/  CS2R R48, SRZ ;  /* 0x0000000000307805 */ /* 0x000fe2000001ff00 */
[----:B------:R-:W-:Y:S01]  /*2260*/  IMAD.IADD R9, R132, 0x1, -R9 ;  /* 0x0000000184097824 */ /* 0x000fe200078e0a09 */
[----:B------:R-:W-:Y:S01]  /*2270*/  SEL R37, RZ, 0xffffffff, P2 ;  /* 0xffffffffff257807 */ /* 0x000fe20001000000 */
[----:B------:R-:W-:Y:S01]  /*2280*/  IMAD.WIDE.U32 R4, R0, c[0x0][0x210], R2 ;  /* 0x0000840000047a25 */ /* 0x000fe200078e0002 */
[----:B------:R-:W-:Y:S01]  /*2290*/  LOP3.LUT R0, R29, 0xfffffff0, RZ, 0xc0, !PT ;  /* 0xfffffff01d007812 */ /* 0x000fe200078ec0ff */
[----:B------:R-:W-:Y:S01]  /*22a0*/  CS2R R46, SRZ ;  /* 0x00000000002e7805 */ /* 0x000fe2000001ff00 */
[----:B------:R-:W-:Y:S01]  /*22b0*/  SHF.R.S32.HI R2, RZ, 0x1f, R10 ;  /* 0x0000001fff027819 */ /* 0x000fe2000001140a */
[----:B------:R-:W-:Y:S01]  /*22c0*/  IMAD.WIDE.U32 R14, R26, c[0x0][0x290], R14 ;  /* 0x0000a4001a0e7a25 */ /* 0x000fe200078e000e */
[----:B------:R-:W-:-:S02]  /*22d0*/  LEA.HI R16, R9, R9, RZ, 0x1 ;  /* 0x0000000909107211 */ /* 0x000fc400078f08ff */
[----:B------:R-:W-:Y:S01]  /*22e0*/  LEA.HI R2, R2, R10, RZ, 0x2 ;  /* 0x0000000a02027211 */ /* 0x000fe200078f10ff */
[----:B------:R-:W-:Y:S01]  /*22f0*/  IMAD.IADD R0, R132, 0x1, -R0 ;  /* 0x0000000184007824 */ /* 0x000fe200078e0a00 */
[----:B------:R-:W-:Y:S01]  /*2300*/  LOP3.LUT R6, R16, 0x7fffffe, RZ, 0xc0, !PT ;  /* 0x07fffffe10067812 */ /* 0x000fe200078ec0ff */
[----:B------:R-:W-:Y:S01]  /*2310*/  IMAD.WIDE.U32 R12, R26, c[0x0][0x240], R12 ;  /* 0x000090001a0c7a25 */ /* 0x000fe200078e000c */
[----:B------:R-:W-:Y:S02]  /*2320*/  LOP3.LUT R3, R2, 0x1ffffffc, RZ, 0xc0, !PT ;  /* 0x1ffffffc02037812 */ /* 0x000fe400078ec0ff */
[----:B------:R-:W-:Y:S02]  /*2330*/  SHF.R.S32.HI R7, RZ, 0x1f, R0 ;  /* 0x0000001fff077819 */ /* 0x000fe40000011400 */
[-C--:B-1----:R-:W-:Y:S01]  /*2340*/  LEA.HI R11, R0, R0.reuse, RZ, 0x1 ;  /* 0x00000000000b7211 */ /* 0x082fe200078f08ff */
[----:B------:R-:W-:Y:S01]  /*2350*/  IMAD.IADD R33, R10, 0x1, -R3 ;  /* 0x000000010a217824 */ /* 0x000fe200078e0a03 */
[----:B------:R-:W-:Y:S01]  /*2360*/  LEA.HI R2, R7, R0, RZ, 0x3 ;  /* 0x0000000007027211 */ /* 0x000fe200078f18ff */
[----:B------:R-:W-:Y:S01]  /*2370*/  IMAD.IADD R7, R9, 0x1, -R6 ;  /* 0x0000000109077824 */ /* 0x000fe200078e0a06 */
[----:B------:R-:W-:Y:S01]  /*2380*/  LOP3.LUT R6, R11, 0x7fffffe, RZ, 0xc0, !PT ;  /* 0x07fffffe0b067812 */ /* 0x000fe200078ec0ff */
[----:B------:R-:W-:Y:S01]  /*2390*/  IMAD R3, R28, 0x4, R10 ;  /* 0x000000041c037824 */ /* 0x000fe200078e020a */
[----:B------:R-:W-:-:S02]  /*23a0*/  LOP3.LUT R8, R2, 0xfffffff8, RZ, 0xc0, !PT ;  /* 0xfffffff802087812 */ /* 0x000fc400078ec0ff */
[----:B------:R-:W-:Y:S01]  /*23b0*/  SHF.R.S32.HI R2, RZ, 0x3, R2 ;  /* 0x00000003ff027819 */ /* 0x000fe20000011402 */
[C---:B------:R-:W-:Y:S01]  /*23c0*/  IMAD.IADD R6, R0.reuse, 0x1, -R6 ;  /* 0x0000000100067824 */ /* 0x040fe200078e0a06 */
[----:B------:R-:W-:Y:S01]  /*23d0*/  SEL R29, RZ, 0x2, P2 ;  /* 0x00000002ff1d7807 */ /* 0x000fe20001000000 */
[----:B------:R-:W-:Y:S01]  /*23e0*/  IMAD R27, R3, 0x8, R7 ;  /* 0x00000008031b7824 */ /* 0x000fe200078e0207 */
[----:B------:R-:W-:Y:S01]  /*23f0*/  IADD3 R3, R5, UR4, RZ ;  /* 0x0000000405037c10 */ /* 0x000fe2000fffe0ff */
[----:B------:R-:W-:Y:S01]  /*2400*/  IMAD.IADD R17, R0, 0x1, -R8 ;  /* 0x0000000100117824 */ /* 0x000fe200078e0a08 */
[----:B------:R-:W-:Y:S01]  /*2410*/  LOP3.LUT R5, R31, 0xffffffe0, RZ, 0xc0, !PT ;  /* 0xffffffe01f057812 */ /* 0x000fe200078ec0ff */
[C---:B------:R-:W-:Y:S01]  /*2420*/  IMAD R34, R2.reuse, 0x8, R6 ;  /* 0x0000000802227824 */ /* 0x040fe200078e0206 */
[----:B------:R-:W-:Y:S01]  /*2430*/  ULDC.64 UR4, c[0x0][0x208] ;  /* 0x0000820000047ab9 */ /* 0x000fe20000000a00 */
[----:B------:R-:W-:Y:S01]  /*2440*/  IMAD R35, R2, 0x200, R23 ;  /* 0x0000020002237824 */ /* 0x000fe200078e0217 */
[----:B------:R-:W-:Y:S01]  /*2450*/  USHF.L.U32 UR19, UR4, 0x6, URZ ;  /* 0x0000000604137899 */ /* 0x000fe2000800063f */
[----:B------:R-:W-:Y:S01]  /*2460*/  IMAD R0, R18, c[0x0][0x218], RZ ;  /* 0x0000860012007a24 */ /* 0x000fe200078e02ff */
[----:B------:R-:W-:Y:S01]  /*2470*/  USHF.L.U64.HI UR4, UR4, UR7, UR5 ;  /* 0x0000000704047299 */ /* 0x000fe20008010205 */
[----:B------:R-:W-:Y:S01]  /*2480*/  IMAD.MOV.U32 R2, RZ, RZ, R4 ;  /* 0x000000ffff027224 */ /* 0x000fe200078e0004 */
[----:B------:R-:W-:Y:S01]  /*2490*/  ISETP.GT.AND P2, PT, R132, 0xf, PT ;  /* 0x0000000f8400780c */ /* 0x000fe20003f44270 */
[C---:B------:R-:W-:Y:S01]  /*24a0*/  IMAD R4, R26.reuse, c[0x0][0x21c], R0 ;  /* 0x000087001a047a24 */ /* 0x040fe200078e0200 */
[----:B------:R-:W-:Y:S01]  /*24b0*/  UIMAD UR4, UR4, UR10, URZ ;  /* 0x0000000a040472a4 */ /* 0x000fe2000f8e023f */
[----:B------:R-:W-:Y:S01]  /*24c0*/  IMAD.WIDE.U32 R44, R26, c[0x0][0x218], R2 ;  /* 0x000086001a2c7a25 */ /* 0x000fe200078e0002 */
[----:B------:R-:W-:Y:S01]  /*24d0*/  SEL R10, RZ, 0x4, P0 ;  /* 0x00000004ff0a7807 */ /* 0x000fe20000000000 */
[----:B------:R-:W-:Y:S01]  /*24e0*/  UMOV UR5, 0x1 ;  /* 0x0000000100057882 */ /* 0x000fe20000000000 */
[----:B------:R-:W-:Y:S01]  /*24f0*/  LEA R22, P0, R19, c[0x0][0x160], 0x1 ;  /* 0x0000580013167a11 */ /* 0x000fe200078008ff */
[----:B------:R-:W-:Y:S01]  /*2500*/  IMAD.IADD R0, R132, 0x1, -R5 ;  /* 0x0000000184007824 */ /* 0x000fe200078e0a05 */
[----:B------:R-:W-:Y:S01]  /*2510*/  UIMAD UR4, UR6, UR19, UR4 ;  /* 0x00000013060472a4 */ /* 0x000fe2000f8e0204 */
[----:B------:R-:W-:Y:S01]  /*2520*/  IMAD.IADD R43, R45, 0x1, R4 ;  /* 0x000000012d2b7824 */ /* 0x000fe200078e0204 */
[----:B------:R-:W-:Y:S01]  /*2530*/  LEA.HI.X R23, R19, c[0x0][0x164], R24, 0x1, P0 ;  /* 0x0000590013177a11 */ /* 0x000fe200000f0c18 */
[----:B------:R-:W-:Y:S01]  /*2540*/  IMAD.U32 R2, RZ, RZ, UR19 ;  /* 0x00000013ff027e24 */ /* 0x000fe2000f8e00ff */
[----:B------:R-:W-:Y:S01]  /*2550*/  SHF.R.S32.HI R4, RZ, 0x1f, R0 ;  /* 0x0000001fff047819 */ /* 0x000fe20000011400 */
[----:B------:R-:W-:Y:S01]  /*2560*/  IMAD.MOV.U32 R42, RZ, RZ, R44 ;  /* 0x000000ffff2a7224 */ /* 0x000fe200078e002c */
[----:B------:R1:W-:Y:S01]  /*2570*/  STL.64 [R1+0x28], R44 ;  /* 0x0000282c01007387 */ /* 0x0003e20000100a00 */
[----:B------:R-:W-:-:S02]  /*2580*/  SHF.R.S32.HI R7, RZ, 0x1, R11 ;  /* 0x00000001ff077819 */ /* 0x000fc4000001140b */
[----:B------:R-:W-:Y:S01]  /*2590*/  LEA.HI R249, R4, R0, RZ, 0x2 ;  /* 0x0000000004f97211 */ /* 0x000fe200078f10ff */
[----:B------:R-:W-:Y:S01]  /*25a0*/  IMAD.WIDE.U32 R2, R2, UR10, R42 ;  /* 0x0000000a02027c25 */ /* 0x000fe2000f8e002a */
[----:B------:R2:W-:Y:S02]  /*25b0*/  STL.64 [R1+0x10], R42 ;  /* 0x0000102a01007387 */ /* 0x0005e40000100a00 */
[----:B------:R-:W-:Y:S01]  /*25c0*/  LOP3.LUT R5, R249, 0x7ffffffc, RZ, 0xc0, !PT ;  /* 0x7ffffffcf9057812 */ /* 0x000fe200078ec0ff */
[----:B------:R-:W-:Y:S01]  /*25d0*/  IMAD R4, R18, c[0x0][0x278], RZ ;  /* 0x00009e0012047a24 */ /* 0x000fe200078e02ff */
[----:B------:R-:W-:Y:S01]  /*25e0*/  IADD3 R3, R3, UR4, RZ ;  /* 0x0000000403037c10 */ /* 0x000fe2000fffe0ff */
[----:B------:R-:W-:Y:S01]  /*25f0*/  USHF.R.S32.HI UR4, URZ, 0x1f, UR15 ;  /* 0x0000001f3f047899 */ /* 0x000fe2000801140f */
[----:B------:R-:W-:Y:S01]  /*2600*/  LEA R24, P0, R2, c[0x0][0x1f0], 0x1 ;  /* 0x00007c0002187a11 */ /* 0x000fe200078008ff */
[----:B------:R-:W-:Y:S01]  /*2610*/  IMAD R4, R26, c[0x0][0x27c], R4 ;  /* 0x00009f001a047a24 */ /* 0x000fe200078e0204 */
[----:B------:R3:W-:Y:S01]  /*2620*/  STL.64 [R1+0x20], R20 ;  /* 0x0000201401007387 */ /* 0x0007e20000100a00 */
[----:B------:R-:W-:Y:S01]  /*2630*/  IMAD.IADD R31, R0, 0x1, -R5 ;  /* 0x00000001001f7824 */ /* 0x000fe200078e0a05 */
[----:B------:R-:W-:Y:S01]  /*2640*/  LEA.HI.X R25, R2, c[0x0][0x1f4], R3, 0x1, P0 ;  /* 0x00007d0002197a11 */ /* 0x000fe200000f0c03 */
[----:B------:R-:W-:Y:S01]  /*2650*/  IMAD R0, R18, c[0x0][0x240], RZ ;  /* 0x0000900012007a24 */ /* 0x000fe200078e02ff */
[----:B------:R-:W-:Y:S01]  /*2660*/  @!P2 IADD3 R2, P0, R20, UR15, RZ ;  /* 0x0000000f1402ac10 */ /* 0x000fe2000ff1e0ff */
[----:B------:R-:W-:Y:S01]  /*2670*/  IMAD.IADD R6, R21, 0x1, R4 ;  /* 0x0000000115067824 */ /* 0x000fe200078e0204 */
[----:B------:R-:W-:Y:S01]  /*2680*/  LEA.HI R5, R36, R132, RZ, 0x7 ;  /* 0x0000008424057211 */ /* 0x000fe200078f38ff */
[----:B------:R-:W-:Y:S01]  /*2690*/  IMAD R3, R18, c[0x0][0x290], RZ ;  /* 0x0000a40012037a24 */ /* 0x000fe200078e02ff */
[----:B------:R-:W-:Y:S01]  /*26a0*/  SHF.R.S32.HI R249, RZ, 0x2, R249 ;  /* 0x00000002fff97819 */ /* 0x000fe200000114f9 */
[----:B------:R-:W-:Y:S01]  /*26b0*/  IMAD.SHL.U32 R4, R9, 0x40, RZ ;  /* 0x0000004009047824 */ /* 0x000fe200078e00ff */
[----:B------:R-:W-:Y:S01]  /*26c0*/  SHF.R.U32.HI R9, RZ, 0x4, R5 ;  /* 0x00000004ff097819 */ /* 0x000fe20000011605 */
[----:B------:R4:W-:Y:S01]  /*26d0*/  STL [R1+0x3c], R6 ;  /* 0x00003c0601007387 */ /* 0x0009e20000100800 */
[----:B------:R-:W-:-:S02]  /*26e0*/  IMAD R31, R33, 0x4, R31 ;  /* 0x00000004211f7824 */ /* 0x000fc400078e021f */
[----:B------:R-:W-:Y:S01]  /*26f0*/  IMAD R249, R30, 0x10, R249 ;  /* 0x000000101ef97824 */ /* 0x000fe200078e02f9 */
[----:B------:R-:W-:Y:S01]  /*2700*/  STL.64 [R1+0x18], R14 ;  /* 0x0000180e01007387 */ /* 0x000fe20000100a00 */
[----:B-1----:R-:W-:-:S03]  /*2710*/  CS2R R44, SRZ ;  /* 0x00000000002c7805 */ /* 0x002fc6000001ff00 */
[----:B------:R-:W-:Y:S01]  /*2720*/  STL.64 [R1+0x40], R12 ;  /* 0x0000400c01007387 */ /* 0x000fe20000100a00 */
[----:B--2---:R-:W-:Y:S01]  /*2730*/  CS2R R42, SRZ ;  /* 0x00000000002a7805 */ /* 0x004fe2000001ff00 */
[----:B---3--:R-:W-:Y:S01]  /*2740*/  IMAD R21, R26, c[0x0][0x244], R0 ;  /* 0x000091001a157a24 */ /* 0x008fe200078e0200 */
[----:B------:R-:W-:Y:S01]  /*2750*/  @!P2 IADD3.X R0, R6, UR4, RZ, P0, !PT ;  /* 0x000000040600ac10 */ /* 0x000fe200087fe4ff */
[----:B------:R-:W-:Y:S01]  /*2760*/  IMAD R20, R26, c[0x0][0x294], R3 ;  /* 0x0000a5001a147a24 */ /* 0x000fe200078e0203 */
[----:B------:R-:W-:Y:S01]  /*2770*/  @!P2 LEA R18, P0, R2, c[0x0][0x258], 0x2 ;  /* 0x000096000212aa11 */ /* 0x000fe200078010ff */
[----:B------:R-:W-:Y:S02]  /*2780*/  IMAD.SHL.U32 R3, R32, 0x10, RZ ;  /* 0x0000001020037824 */ /* 0x000fe400078e00ff */
[----:B------:R-:W-:Y:S01]  /*2790*/  IMAD.IADD R20, R15, 0x1, R20 ;  /* 0x000000010f147824 */ /* 0x000fe200078e0214 */
[----:B------:R-:W-:Y:S02]  /*27a0*/  @!P2 LEA.HI.X R19, R2, c[0x0][0x25c], R0, 0x2, P0 ;  /* 0x000097000213aa11 */ /* 0x000fe400000f1400 */
[----:B------:R-:W-:Y:S01]  /*27b0*/  SHF.R.S32.HI R2, RZ, 0x1, R16 ;  /* 0x00000001ff027819 */ /* 0x000fe20000011410 */
[----:B----4-:R-:W-:Y:S01]  /*27c0*/  IMAD.SHL.U32 R6, R28, 0x10, RZ ;  /* 0x000000101c067824 */ /* 0x010fe200078e00ff */
[----:B------:R-:W-:Y:S01]  /*27d0*/  LOP3.LUT R0, R4, 0x1c0, RZ, 0xc0, !PT ;  /* 0x000001c004007812 */ /* 0x000fe200078ec0ff */
[----:B------:R-:W-:Y:S01]  /*27e0*/  STL [R1+0x38], R20 ;  /* 0x0000381401007387 */ /* 0x000fe20000100800 */
[C---:B------:R-:W-:Y:S01]  /*27f0*/  LOP3.LUT P0, RZ, R2.reuse, 0x2, RZ, 0xc0, !PT ;  /* 0x0000000202ff7812 */ /* 0x040fe2000780c0ff */
[----:B------:R-:W-:Y:S01]  /*2800*/  IMAD.SHL.U32 R2, R2, 0x40, RZ ;  /* 0x0000004002027824 */ /* 0x000fe200078e00ff */
[----:B------:R-:W-:-:S02]  /*2810*/  SHF.R.S32.HI R4, RZ, 0x1f, R11 ;  /* 0x0000001fff047819 */ /* 0x000fc4000001140b */
[----:B------:R-:W-:Y:S02]  /*2820*/  LOP3.LUT R5, R0, 0x30, R3, 0xf8, !PT ;  /* 0x0000003000057812 */ /* 0x000fe400078ef803 */
[----:B------:R-:W-:Y:S02]  /*2830*/  SHF.R.U32.HI R8, RZ, 0x3, R0 ;  /* 0x00000003ff087819 */ /* 0x000fe40000011600 */
[----:B------:R-:W-:Y:S02]  /*2840*/  LEA.HI R3, R4, R7, RZ, 0x2 ;  /* 0x0000000704037211 */ /* 0x000fe400078f10ff */
[----:B------:R-:W-:Y:S02]  /*2850*/  LOP3.LUT R0, R2, 0xc0, RZ, 0xc0, !PT ;  /* 0x000000c002007812 */ /* 0x000fe400078ec0ff */
[----:B------:R-:W-:Y:S02]  /*2860*/  LOP3.LUT R4, R3, 0xfffffffc, RZ, 0xc0, !PT ;  /* 0xfffffffc03047812 */ /* 0x000fe400078ec0ff */
[----:B------:R-:W-:-:S02]  /*2870*/  LOP3.LUT R3, R0, 0x8, R39, 0xf8, !PT ;  /* 0x0000000800037812 */ /* 0x000fc400078ef827 */
[----:B------:R-:W-:Y:S01]  /*2880*/  SHF.R.U32.HI R2, RZ, 0x3, R0 ;  /* 0x00000003ff027819 */ /* 0x000fe20000011600 */
[----:B------:R-:W-:Y:S01]  /*2890*/  IMAD.IADD R4, R7, 0x1, -R4 ;  /* 0x0000000107047824 */ /* 0x000fe200078e0a04 */
[----:B------:R-:W-:Y:S02]  /*28a0*/  LOP3.LUT R0, R6, 0x10, RZ, 0xc0, !PT ;  /* 0x0000001006007812 */ /* 0x000fe400078ec0ff */
[----:B------:R-:W-:Y:S02]  /*28b0*/  LOP3.LUT R2, R3, R2, RZ, 0x3c, !PT ;  /* 0x0000000203027212 */ /* 0x000fe400078e3cff */
[----:B------:R-:W-:Y:S01]  /*28c0*/  LOP3.LUT R7, R0, 0x8, R9, 0xf8, !PT ;  /* 0x0000000800077812 */ /* 0x000fe200078ef809 */
[----:B------:R-:W-:Y:S01]  /*28d0*/  IMAD.SHL.U32 R9, R37, 0x2, RZ ;  /* 0x0000000225097824 */ /* 0x000fe200078e00ff */
[----:B------:R-:W-:Y:S01]  /*28e0*/  SEL R0, R222, 0xffffffe0, !P0 ;  /* 0xffffffe0de007807 */ /* 0x000fe20004000000 */
[----:B------:R-:W-:Y:S01]  /*28f0*/  IMAD.U32 R2, R27, 0x20, R2 ;  /* 0x000000201b027824 */ /* 0x000fe200078e0002 */
[----:B------:R-:W-:Y:S01]  /*2900*/  LOP3.LUT R5, R5, 0x8, R39, 0xf8, !PT ;  /* 0x0000000805057812 */ /* 0x000fe200078ef827 */
[----:B------:R-:W-:Y:S01]  /*2910*/  CS2R R36, SRZ ;  /* 0x0000000000247805 */ /* 0x000fe2000001ff00 */
[----:B------:R-:W-:Y:S01]  /*2920*/  IADD3 R3, R10, R29, R38 ;  /* 0x0000001d0a037210 */ /* 0x000fe20007ffe026 */
[----:B------:R-:W-:Y:S01]  /*2930*/  IMAD.SHL.U32 R214, R2, 0x2, RZ ;  /* 0x0000000202d67824 */ /* 0x000fe200078e00ff */
[----:B------:R-:W-:-:S02]  /*2940*/  LOP3.LUT R5, R5, R8, RZ, 0x3c, !PT ;  /* 0x0000000805057212 */ /* 0x000fc400078e3cff */
[----:B------:R-:W-:Y:S01]  /*2950*/  SEL R8, RZ, 0x1, P6 ;  /* 0x00000001ff087807 */ /* 0x000fe20003000000 */
[----:B------:R-:W-:Y:S01]  /*2960*/  IMAD.IADD R215, R214, 0x1, R0 ;  /* 0x00000001d6d77824 */ /* 0x000fe200078e0200 */
[----:B------:R-:W1:Y:S01]  /*2970*/  LDSM.16.M88.4 R164, [R214+0x6080] ;  /* 0x00608000d6a4783b */ /* 0x000e620000000200 */
[C---:B------:R-:W-:Y:S01]  /*2980*/  LOP3.LUT P6, RZ, R3.reuse, 0x1, RZ, 0xc0, !PT ;  /* 0x0000000103ff7812 */ /* 0x040fe200078cc0ff */
[----:B------:R-:W-:Y:S01]  /*2990*/  IMAD R213, R28, 0x200, R5 ;  /* 0x000002001cd57824 */ /* 0x000fe200078e0205 */
[----:B------:R-:W-:Y:S01]  /*29a0*/  SEL R6, RZ, 0xffffffff, P5 ;  /* 0xffffffffff067807 */ /* 0x000fe20002800000 */
[----:B------:R-:W2:Y:S01]  /*29b0*/  LDSM.16.M88.4 R168, [R214+0x7080] ;  /* 0x00708000d6a8783b */ /* 0x000ea20000000200 */
[----:B------:R-:W-:Y:S01]  /*29c0*/  ISETP.GE.OR P6, PT, R250, UR18, !P6 ;  /* 0x00000012fa007c0c */ /* 0x000fe2000f7c6670 */
[----:B------:R-:W-:Y:S01]  /*29d0*/  IMAD.SHL.U32 R5, R4, 0x40, RZ ;  /* 0x0000004004057824 */ /* 0x000fe200078e00ff */
[----:B------:R-:W-:Y:S01]  /*29e0*/  LOP3.LUT P5, RZ, R3, 0x4, RZ, 0xc0, !PT ;  /* 0x0000000403ff7812 */ /* 0x000fe200078ac0ff */
[----:B------:R-:W3:Y:S01]  /*29f0*/  LDSM.16.M88.4 R172, [R215+0x6080] ;  /* 0x00608000d7ac783b */ /* 0x000ee20000000200 */
[----:B------:R-:W-:Y:S01]  /*2a00*/  IMAD.SHL.U32 R6, R6, 0x2, RZ ;  /* 0x0000000206067824 */ /* 0x000fe200078e00ff */
[----:B------:R-:W-:Y:S01]  /*2a10*/  ISETP.GE.AND P0, PT, R40, c[0x0][0x1fc], PT ;  /* 0x00007f0028007a0c */ /* 0x000fe20003f06270 */
[----:B------:R-:W-:Y:S01]  /*2a20*/  IMAD.SHL.U32 R213, R213, 0x2, RZ ;  /* 0x00000002d5d57824 */ /* 0x000fe200078e00ff */
[----:B------:R-:W4:Y:S01]  /*2a30*/  LDSM.16.M88.4 R176, [R215+0x7080] ;  /* 0x00708000d7b0783b */ /* 0x000f220000000200 */
[----:B------:R-:W-:Y:S01]  /*2a40*/  ISETP.GE.OR P5, PT, R250, UR18, !P5 ;  /* 0x00000012fa007c0c */ /* 0x000fe2000efa6670 */
[----:B------:R-:W-:Y:S01]  /*2a50*/  CS2R R40, SRZ ;  /* 0x0000000000287805 */ /* 0x000fe2000001ff00 */
[----:B------:R-:W-:Y:S01]  /*2a60*/  SEL R2, RZ, 0x4, P0 ;  /* 0x00000004ff027807 */ /* 0x000fe20000000000 */
[----:B------:R-:W1:Y:S01]  /*2a70*/  LDSM.16.M88.4 R180, [R214+0x8080] ;  /* 0x00808000d6b4783b */ /* 0x000e620000000200 */
[----:B------:R-:W-:-:S02]  /*2a80*/  LOP3.LUT R6, R6, 0x2, R8, 0xe2, !PT ;  /* 0x0000000206067812 */ /* 0x000fc400078ee208 */
[----:B------:R-:W-:Y:S01]  /*2a90*/  IADD3 R0, P0, R14, UR15, RZ ;  /* 0x0000000f0e007c10 */ /* 0x000fe2000ff1e0ff */
[----:B------:R-:W1:Y:S01]  /*2aa0*/  LDSM.16.M88.4 R184, [R214+0x9080] ;  /* 0x00908000d6b8783b */ /* 0x000e620000000200 */
[----:B------:R-:W-:Y:S01]  /*2ab0*/  LOP3.LUT R6, R6, R2, RZ, 0xfc, !PT ;  /* 0x0000000206067212 */ /* 0x000fe200078efcff */
[----:B------:R-:W-:Y:S01]  /*2ac0*/  @!P2 IMAD.SHL.U32 R2, R132, 0x10, RZ ;  /* 0x000000108402a824 */ /* 0x000fe200078e00ff */
[----:B------:R-:W-:Y:S01]  /*2ad0*/  LOP3.LUT R9, R9, 0x2, R38, 0xe2, !PT ;  /* 0x0000000209097812 */ /* 0x000fe200078ee226 */
[----:B------:R-:W1:Y:S01]  /*2ae0*/  LDSM.16.M88.4 R188, [R215+0x8080] ;  /* 0x00808000d7bc783b */ /* 0x000e620000000200 */
[----:B------:R-:W-:Y:S01]  /*2af0*/  LOP3.LUT R5, R5, 0xc0, RZ, 0xc0, !PT ;  /* 0x000000c005057812 */ /* 0x000fe200078ec0ff */
[----:B------:R-:W-:Y:S02]  /*2b00*/  CS2R R38, SRZ ;  /* 0x0000000000267805 */ /* 0x000fe4000001ff00 */
[----:B------:R-:W1:Y:S04]  /*2b10*/  LDSM.16.M88.4 R192, [R215+0x9080] ;  /* 0x00908000d7c0783b */ /* 0x000e680000000200 */
[----:B------:R-:W1:Y:S04]  /*2b20*/  LDSM.16.M88.4 R196, [R214+0xa080] ;  /* 0x00a08000d6c4783b */ /* 0x000e680000000200 */
[----:B------:R-:W1:Y:S04]  /*2b30*/  LDSM.16.M88.4 R200, [R214+0xb080] ;  /* 0x00b08000d6c8783b */ /* 0x000e680000000200 */
[----:B------:R-:W1:Y:S04]  /*2b40*/  LDSM.16.M88.4 R204, [R215+0xa080] ;  /* 0x00a08000d7cc783b */ /* 0x000e680000000200 */
[----:B------:R-:W1:Y:S04]  /*2b50*/  LDSM.16.M88.4 R208, [R215+0xb080] ;  /* 0x00b08000d7d0783b */ /* 0x000e680000000200 */
[----:B------:R-:W-:Y:S06]  /*2b60*/  BAR.SYNC.DEFER_BLOCKING 0x0 ;  /* 0x0000000000007b1d */ /* 0x000fec0000010000 */
[----:B------:R5:W-:Y:S04]  /*2b70*/  STL [R1+0x4], R9 ;  /* 0x0000040901007387 */ /* 0x000be80000100800 */
[----:B------:R1:W-:Y:S04]  /*2b80*/  STL [R1], R6 ;  /* 0x0000000601007387 */ /* 0x0003e80000100800 */
[----:B------:R-:W-:Y:S01]  /*2b90*/  @!PT LDS RZ, [RZ] ;  /* 0x00000000fffff984 */ /* 0x000fe20000000800 */
[----:B------:R-:W-:Y:S01]  /*2ba0*/  @!PT LDS RZ, [RZ] ;  /* 0x00000000fffff984 */ /* 0x000fe20000000800 */
[----:B------:R-:W-:Y:S01]  /*2bb0*/  @!PT LDS RZ, [RZ] ;  /* 0x00000000fffff984 */ /* 0x000fe20000000800 */
[----:B------:R2:W-:Y:S01]  /*2bc0*/  LDGSTS.E.BYPASS.LTC128B.128 [R251+0x6080], [R22.64], !P6 ;  /* 0x0608000016fb7fae */ /* 0x0005e2000f101d50 */
[----:B------:R-:W-:-:S02]  /*2bd0*/  LOP3.LUT P6, RZ, R3, 0x2, RZ, 0xc0, !PT ;  /* 0x0000000203ff7812 */ /* 0x000fc400078cc0ff */
[----:B------:R-:W-:Y:S01]  /*2be0*/  IADD3.X R3, R20, UR4, RZ, P0, !PT ;  /* 0x0000000414037c10 */ /* 0x000fe200087fe4ff */
[----:B------:R-:W-:Y:S01]  /*2bf0*/  UMOV UR4, URZ ;  /* 0x0000003f00047c82 */ /* 0x000fe20008000000 */
[----:B------:R-:W-:Y:S02]  /*2c00*/  ISETP.GE.OR P6, PT, R250, UR18, !P6 ;  /* 0x00000012fa007c0c */ /* 0x000fe4000f7c6670 */
[----:B------:R-:W-:-:S04]  /*2c10*/  LEA R8, P0, R0, c[0x0][0x280], 0x2 ;  /* 0x0000a00000087a11 */ /* 0x000fc800078010ff */
[----:B-----5:R-:W-:Y:S01]  /*2c20*/  LEA.HI.X R9, R0, c[0x0][0x284], R3, 0x2, P0 ;  /* 0x0000a10000097a11 */ /* 0x020fe200000f1403 */
[----:B------:R-:W-:Y:S01]  /*2c30*/  IMAD.SHL.U32 R3, R28, 0x8, RZ ;  /* 0x000000081c037824 */ /* 0x000fe200078e00ff */
[----:B------:R-:W-:Y:S01]  /*2c40*/  LOP3.LUT P0, RZ, R4, 0x2, RZ, 0xc0, !PT ;  /* 0x0000000204ff7812 */ /* 0x000fe2000780c0ff */
[----:B------:R-:W-:Y:S01]  /*2c50*/  IMAD.SHL.U32 R0, R34, 0x20, RZ ;  /* 0x0000002022007824 */ /* 0x000fe200078e00ff */
[----:B-1----:R-:W-:Y:S02]  /*2c60*/  SHF.R.U32.HI R6, RZ, 0x3, R5 ;  /* 0x00000003ff067819 */ /* 0x002fe40000011605 */
[----:B------:R-:W-:Y:S01]  /*2c70*/  LOP3.LUT R3, R3, 0x8, RZ, 0xc0, !PT ;  /* 0x0000000803037812 */ /* 0x000fe200078ec0ff */
[----:B------:R1:W-:Y:S01]  /*2c80*/  LDGSTS.E.BYPASS.LTC128B.128 [R251+0x7080], [R22.64+0x40], !P6 ;  /* 0x0708004016fb7fae */ /* 0x0003e2000f101d50 */
[----:B------:R-:W-:Y:S02]  /*2c90*/  LOP3.LUT R212, R6, R5, R212, 0x1e, !PT ;  /* 0x0000000506d47212 */ /* 0x000fe400078e1ed4 */
[C---:B------:R-:W-:Y:S01]  /*2ca0*/  LOP3.LUT P6, RZ, R17.reuse, 0x4, RZ, 0xc0, !PT ;  /* 0x0000000411ff7812 */ /* 0x040fe200078cc0ff */
[----:B------:R1:W-:Y:S01]  /*2cb0*/  LDGSTS.E.BYPASS.LTC128B.128 [R251+0x8080], [R22.64+0x80], !P5 ;  /* 0x0808008016fb7fae */ /* 0x0003e2000e901d50 */
[----:B------:R-:W-:Y:S01]  /*2cc0*/  ISETP.GE.AND P5, PT, R132, 0x10, PT ;  /* 0x000000108400780c */ /* 0x000fe20003fa6270 */
[----:B------:R-:W-:Y:S01]  /*2cd0*/  IMAD.IADD R212, R0, 0x1, R212 ;  /* 0x0000000100d47824 */ /* 0x000fe200078e02d4 */
[----:B------:R-:W-:Y:S01]  /*2ce0*/  SEL R222, R222, 0xffffffe0, !P6 ;  /* 0xffffffe0dede7807 */ /* 0x000fe20007000000 */
[----:B------:R5:W-:Y:S03]  /*2cf0*/  @!P2 LDGSTS.E.BYPASS.LTC128B.128 [R2+0xf080], [R18.64] ;  /* 0x0f0800001202afae */ /* 0x000be6000b901d50 */
[----:B------:R-:W-:Y:S01]  /*2d00*/  LEA R212, R212, 0x80, 0x1 ;  /* 0x00000080d4d47811 */ /* 0x000fe200078e08ff */
[----:B------:R-:W0:Y:S04]  /*2d10*/  LDGDEPBAR ;  /* 0x00000000000079af */ /* 0x000e280000000000 */
[----:B------:R1:W-:Y:S01]  /*2d20*/  LDGSTS.E.BYPASS.LTC128B.128 [R251+0xc080], [R24.64], !P4 ;  /* 0x0c08000018fb7fae */ /* 0x0003e2000e101d50 */
[----:B------:R-:W-:-:S03]  /*2d30*/  LOP3.LUT P4, RZ, R17, 0x2, RZ, 0xc0, !PT ;  /* 0x0000000211ff7812 */ /* 0x000fc6000788c0ff */
[----:B------:R1:W-:Y:S01]  /*2d40*/  LDGSTS.E.BYPASS.LTC128B.128 [R251+0xd080], [R24.64+0x40], !P3 ;  /* 0x0d08004018fb7fae */ /* 0x0003e2000d901d50 */
[C---:B------:R-:W-:Y:S02]  /*2d50*/  SEL R223, R225.reuse, 0xfffffff0, !P4 ;  /* 0xfffffff0e1df7807 */ /* 0x040fe40006000000 */
[----:B------:R-:W-:Y:S01]  /*2d60*/  SEL R225, R225, 0xfffffff0, !P0 ;  /* 0xfffffff0e1e17807 */ /* 0x000fe20004000000 */
[----:B------:R1:W-:Y:S01]  /*2d70*/  LDGSTS.E.BYPASS.LTC128B.128 [R251+0xe080], [R24.64+0x80], !P1 ;  /* 0x0e08008018fb7fae */ /* 0x0003e2000c901d50 */
[----:B-----5:R-:W-:-:S05]  /*2d80*/  IMAD.SHL.U32 R2, R17, 0x40, RZ ;  /* 0x0000004011027824 */ /* 0x020fca00078e00ff */
[----:B------:R-:W-:-:S04]  /*2d90*/  LOP3.LUT R2, R2, 0x1c0, RZ, 0xc0, !PT ;  /* 0x000001c002027812 */ /* 0x000fc800078ec0ff */
[----:B------:R-:W-:-:S04]  /*2da0*/  SHF.R.U32.HI R4, RZ, 0x3, R2 ;  /* 0x00000003ff047819 */ /* 0x000fc80000011602 */
[--C-:B------:R-:W-:Y:S01]  /*2db0*/  LOP3.LUT R218, R4, R2, R3.reuse, 0x1e, !PT ;  /* 0x0000000204da7212 */ /* 0x100fe200078e1e03 */
[----:B------:R-:W-:Y:S01]  /*2dc0*/  IMAD R4, R30, 0x200, R0 ;  /* 0x000002001e047824 */ /* 0x000fe200078e0200 */
[C---:B------:R-:W-:Y:S02]  /*2dd0*/  LOP3.LUT R3, R6.reuse, R5, R3, 0x1e, !PT ;  /* 0x0000000506037212 */ /* 0x040fe400078e1e03 */
[----:B------:R-:W-:Y:S01]  /*2de0*/  LOP3.LUT R2, R6, R7, R5, 0x1e, !PT ;  /* 0x0000000706027212 */ /* 0x000fe200078e1e05 */
[----:B------:R-:W-:Y:S02]  /*2df0*/  IMAD.IADD R218, R35, 0x1, R218 ;  /* 0x0000000123da7824 */ /* 0x000fe400078e02da */
[----:B------:R-:W-:Y:S02]  /*2e00*/  IMAD.IADD R221, R4, 0x1, R3 ;  /* 0x0000000104dd7824 */ /* 0x000fe400078e0203 */
[----:B------:R-:W-:Y:S01]  /*2e10*/  @!P5 IMAD.SHL.U32 R3, R132, 0x10, RZ ;  /* 0x000000108403d824 */ /* 0x000fe200078e00ff */
[----:B------:R-:W-:Y:S01]  /*2e20*/  LEA R218, R218, 0x13480, 0x1 ;  /* 0x00013480dada7811 */ /* 0x000fe200078e08ff */
[----:B------:R-:W-:-:S02]  /*2e30*/  IMAD.IADD R224, R0, 0x1, R2 ;  /* 0x0000000100e07824 */ /* 0x000fc400078e0202 */
[----:B------:R-:W-:Y:S01]  /*2e40*/  IMAD.IADD R2, R13, 0x1, R21 ;  /* 0x000000010d027824 */ /* 0x000fe200078e0215 */
[----:B------:R1:W-:Y:S01]  /*2e50*/  @!P5 LDGSTS.E.BYPASS.LTC128B.128 [R3+0xf280], [R8.64] ;  /* 0x0f2800000803dfae */ /* 0x0003e2000b901d50 */
[----:B------:R-:W-:Y:S02]  /*2e60*/  IMAD.SHL.U32 R0, R31, 0x2, RZ ;  /* 0x000000021f007824 */ /* 0x000fe400078e00ff */
[----:B------:R-:W-:Y:S01]  /*2e70*/  IMAD.SHL.U32 R216, R221, 0x2, RZ ;  /* 0x00000002ddd87824 */ /* 0x000fe200078e00ff */
[----:B------:R-:W0:Y:S01]  /*2e80*/  LDGDEPBAR ;  /* 0x00000000000079af */ /* 0x000e220000000000 */
[--C-:B------:R-:W-:Y:S01]  /*2e90*/  IMAD R219, R222, 0x2, R218.reuse ;  /* 0x00000002dedb7824 */ /* 0x100fe200078e02da */
[----:B------:R-:W-:Y:S01]  /*2ea0*/  IADD3 R252, -R0, UR8, RZ ;  /* 0x0000000800fc7c10 */ /* 0x000fe2000fffe1ff */
[C---:B------:R-:W-:Y:S01]  /*2eb0*/  IMAD R220, R223.reuse, 0x2, R218 ;  /* 0x00000002dfdc7824 */ /* 0x040fe200078e02da */
[----:B------:R1:W-:Y:S01]  /*2ec0*/  STL [R1+0x48], R2 ;  /* 0x0000480201007387 */ /* 0x0003e20000100800 */
[----:B------:R-:W-:Y:S01]  /*2ed0*/  IADD3 R217, R216, 0xc080, RZ ;  /* 0x0000c080d8d97810 */ /* 0x000fe20007ffe0ff */
[----:B------:R-:W-:-:S02]  /*2ee0*/  IMAD R223, R223, 0x2, R219 ;  /* 0x00000002dfdf7824 */ /* 0x000fc400078e02db */
[----:B------:R-:W0:Y:S01]  /*2ef0*/  LDGDEPBAR ;  /* 0x00000000000079af */ /* 0x000e220000000000 */
[----:B------:R-:W-:Y:S02]  /*2f00*/  IMAD R222, R222, 0x2, R220 ;  /* 0x00000002dede7824 */ /* 0x000fe400078e02dc */
[----:B------:R-:W-:Y:S01]  /*2f10*/  IMAD R217, R225, 0x2, R217 ;  /* 0x00000002e1d97824 */ /* 0x000fe200078e02d9 */
[----:B------:R1:W-:Y:S01]  /*2f20*/  STL [R1+0xc], R0 ;  /* 0x00000c0001007387 */ /* 0x0003e20000100800 */
[----:B--234-:R-:W-:-:S03]  /*2f30*/  IMAD.IADD R226, R221, 0x1, R225 ;  /* 0x00000001dde27824 */ /* 0x01cfc600078e02e1 */
.L_x_620:
[----:B------:R-:W-:Y:S04]  /*2f40*/  DEPBAR.LE SB0, 0x1 ;  /* 0x000080400000791a */ /* 0x000fe80000000000 */
[----:B------:R-:W-:Y:S01]  /*2f50*/  BAR.SYNC.DEFER_BLOCKING 0x0 ;  /* 0x0000000000007b1d */ /* 0x000fe20000010000 */
[----:B-1----:R-:W-:Y:S01]  /*2f60*/  MOV R0, UR4 ;  /* 0x0000000400007c02 */ /* 0x002fe20008000f00 */
        /* <DEDUP_REMOVED lines=145> */
.L_x_618:
        /* <DEDUP_REMOVED lines=454> */
.L_x_619:
        /* <DEDUP_REMOVED lines=240> */
.L_x_617:
[----:B------:R-:W-:Y:S05]  /*63e0*/  @P3 EXIT ;  /* 0x000000000000394d */ /* 0x000fea0003800000 */
[----:B------:R-:W2:Y:S01]  /*63f0*/  LDL.LU R7, [R1+0x50] ;  /* 0x0000500001077983 */ /* 0x000ea20000300800 */
[----:B------:R-:W-:Y:S01]  /*6400*/  ISETP.NE.U32.AND P2, PT, RZ, c[0x0][0x360], PT ;  /* 0x0000d800ff007a0c */ /* 0x000fe20003f45070 */
[----:B------:R-:W-:Y:S02]  /*6410*/  UMOV UR6, 0x1 ;  /* 0x0000000100067882 */ /* 0x000fe40000000000 */
[----:B------:R-:W-:Y:S01]  /*6420*/  ULDC.64 UR4, c[0x0][0x338] ;  /* 0x0000ce0000047ab9 */ /* 0x000fe20000000a00 */
[----:B------:R-:W-:-:S13]  /*6430*/  ISETP.NE.AND.EX P2, PT, RZ, c[0x0][0x364], PT, P2 ;  /* 0x0000d900ff007a0c */ /* 0x000fda0003f45320 */
[----:B------:R-:W-:-:S04]  /*6440*/  @P2 IMAD.MOV.U32 R2, RZ, RZ, 0x4 ;  /* 0x00000004ff022424 */ /* 0x000fc800078e00ff */
[----:B--2---:R-:W-:-:S05]  /*6450*/  @P2 IMAD.WIDE R2, R7, R2, c[0x0][0x360] ;  /* 0x0000d80007022625 */ /* 0x004fca00078e0202 */
[----:B------:R-:W2:Y:S01]  /*6460*/  @P2 LDG.E R0, [R2.64] ;  /* 0x0000001002002981 */ /* 0x000ea2000c1e1900 */
[----:B------:R-:W-:Y:S01]  /*6470*/  UISETP.NE.AND UP0, UPT, UR6, UR4, UPT ;  /* 0x000000040600728c */ /* 0x000fe2000bf05270 */
[----:B------:R-:W-:Y:S01]  /*6480*/  SHF.R.S32.HI R6, RZ, 0x1f, R7 ;  /* 0x0000001fff067819 */ /* 0x000fe20000011407 */
[----:B------:R-:W-:Y:S01]  /*6490*/  UIMAD.WIDE.U32 UR6, UR13, UR5, URZ ;  /* 0x000000050d0672a5 */ /* 0x000fe2000f8e003f */
[----:B------:R-:W1:Y:S01]  /*64a0*/  S2R R4, SR_TID.X ;  /* 0x0000000000047919 */ /* 0x000e620000002100 */
[----:B------:R-:W-:Y:S02]  /*64b0*/  ULDC UR4, c[0x0][0x340] ;  /* 0x0000d00000047ab9 */ /* 0x000fe40000000800 */
[----:B------:R-:W-:-:S04]  /*64c0*/  UIMAD UR14, UR14, 0x3000, URZ ;  /* 0x000030000e0e78a4 */ /* 0x000fc8000f8e023f */
[----:B------:R-:W-:Y:S02]  /*64d0*/  USHF.R.S32.HI UR6, URZ, 0x1f, UR14 ;  /* 0x0000001f3f067899 */ /* 0x000fe4000801140e */
[----:B------:R-:W-:Y:S02]  /*64e0*/  @UP0 UMOV UR5, UR7 ;  /* 0x0000000700050c82 */ /* 0x000fe40008000000 */
[----:B------:R-:W-:-:S03]  /*64f0*/  @UP0 USHF.R.U32.HI UR13, URZ, UR4, UR5 ;  /* 0x000000043f0d0299 */ /* 0x000fc60008011605 */
[----:B------:R-:W-:Y:S02]  /*6500*/  ULDC.64 UR4, c[0x0][0x328] ;  /* 0x0000ca0000047ab9 */ /* 0x000fe40000000a00 */
[----:B------:R-:W-:-:S04]  /*6510*/  USHF.R.S32.HI UR7, URZ, 0x1f, UR13 ;  /* 0x0000001f3f077899 */ /* 0x000fc8000801140d */
[----:B------:R-:W-:-:S04]  /*6520*/  UIMAD UR4, UR7, UR4, URZ ;  /* 0x00000004070472a4 */ /* 0x000fc8000f8e023f */
[----:B------:R-:W-:-:S03]  /*6530*/  UIMAD UR8, UR13, UR5, UR4 ;  /* 0x000000050d0872a4 */ /* 0x000fc6000f8e0204 */
[----:B------:R-:W-:Y:S02]  /*6540*/  ULDC.64 UR4, c[0x0][0x300] ;  /* 0x0000c00000047ab9 */ /* 0x000fe40000000a00 */
[----:B------:R-:W-:-:S04]  /*6550*/  UIMAD UR4, UR7, UR4, URZ ;  /* 0x00000004070472a4 */ /* 0x000fc8000f8e023f */
[----:B------:R-:W-:Y:S01]  /*6560*/  UIMAD UR4, UR13, UR5, UR4 ;  /* 0x000000050d0472a4 */ /* 0x000fe2000f8e0204 */
[----:B------:R-:W-:Y:S01]  /*6570*/  BAR.SYNC.DEFER_BLOCKING 0x1, 0x100 ;  /* 0x0044000000007b1d */ /* 0x000fe20000010000 */
[----:B--2---:R-:W-:-:S05]  /*6580*/  @P2 IMAD R0, R7, 0x80, R0 ;  /* 0x0000008007002824 */ /* 0x004fca00078e0200 */
[----:B------:R-:W-:-:S04]  /*6590*/  @P2 SHF.R.S32.HI R2, RZ, 0x1f, R0 ;  /* 0x0000001fff022819 */ /* 0x000fc80000011400 */
[----:B------:R-:W-:Y:S02]  /*65a0*/  @P2 LEA.HI R2, R2, R0, RZ, 0x7 ;  /* 0x0000000002022211 */ /* 0x000fe400078f38ff */
[----:B-1----:R-:W-:Y:S02]  /*65b0*/  SHF.R.S32.HI R0, RZ, 0x1f, R4 ;  /* 0x0000001fff007819 */ /* 0x002fe40000011404 */
[----:B------:R-:W-:-:S05]  /*65c0*/  @P2 SHF.R.S32.HI R2, RZ, 0x7, R2 ;  /* 0x00000007ff022819 */ /* 0x000fca0000011402 */
[----:B------:R-:W-:-:S05]  /*65d0*/  @P2 IMAD R2, R2, 0x3000, RZ ;  /* 0x0000300002022824 */ /* 0x000fca00078e02ff */
[----:B------:R-:W-:Y:S02]  /*65e0*/  @P2 SHF.R.S32.HI R3, RZ, 0x1f, R2 ;  /* 0x0000001fff032819 */ /* 0x000fe40000011402 */
[----:B------:R-:W-:-:S06]  /*65f0*/  @!P2 CS2R R2, SRZ ;  /* 0x000000000002a805 */ /* 0x000fcc000001ff00 */
[----:B------:R-:W-:Y:S01]  /*6600*/  IADD3 R2, P1, P0, R2, UR14, R4 ;  /* 0x0000000e02027c10 */ /* 0x000fe2000f83e004 */
[----:B------:R-:W-:-:S03]  /*6610*/  IMAD.U32 R4, RZ, RZ, UR13 ;  /* 0x0000000dff047e24 */ /* 0x000fc6000f8e00ff */
[----:B------:R-:W-:Y:S01]  /*6620*/  IADD3.X R3, R3, UR6, R0, P1, P0 ;  /* 0x0000000603037c10 */ /* 0x000fe20008fe0400 */
[----:B------:R-:W-:-:S04]  /*6630*/  IMAD.U32 R0, RZ, RZ, UR13 ;  /* 0x0000000dff007e24 */ /* 0x000fc8000f8e00ff */
[----:B------:R-:W-:-:S04]  /*6640*/  IMAD.WIDE.U32 R4, R4, c[0x0][0x328], R2 ;  /* 0x0000ca0004047a25 */ /* 0x000fc800078e0002 */
[----:B------:R-:W-:Y:S01]  /*6650*/  IMAD.WIDE.U32 R2, R0, c[0x0][0x300], R2 ;  /* 0x0000c00000027a25 */ /* 0x000fe200078e0002 */
[----:B------:R-:W-:Y:S02]  /*6660*/  SEL R0, R6, RZ, !P2 ;  /* 0x000000ff06007207 */ /* 0x000fe40005000000 */
[----:B------:R-:W-:Y:S02]  /*6670*/  IADD3 R5, R5, UR8, RZ ;  /* 0x0000000805057c10 */ /* 0x000fe4000fffe0ff */
[----:B------:R-:W-:Y:S01]  /*6680*/  SEL R6, R7, RZ, !P2 ;  /* 0x000000ff07067207 */ /* 0x000fe20005000000 */
[C---:B------:R-:W-:Y:S01]  /*6690*/  IMAD R10, R0.reuse, c[0x0][0x330], RZ ;  /* 0x0000cc00000a7a24 */ /* 0x040fe200078e02ff */
[----:B------:R-:W-:Y:S01]  /*66a0*/  IADD3 R3, R3, UR4, RZ ;  /* 0x0000000403037c10 */ /* 0x000fe2000fffe0ff */
[----:B------:R-:W-:Y:S02]  /*66b0*/  IMAD R0, R0, c[0x0][0x308], RZ ;  /* 0x0000c20000007a24 */ /* 0x000fe400078e02ff */
[----:B------:R-:W-:-:S02]  /*66c0*/  IMAD R10, R6, c[0x0][0x334], R10 ;  /* 0x0000cd00060a7a24 */ /* 0x000fc400078e020a */
[----:B------:R-:W-:-:S04]  /*66d0*/  IMAD.WIDE.U32 R8, R6, c[0x0][0x330], R4 ;  /* 0x0000cc0006087a25 */ /* 0x000fc800078e0004 */
[----:B------:R-:W-:Y:S01]  /*66e0*/  IMAD R0, R6, c[0x0][0x30c], R0 ;  /* 0x0000c30006007a24 */ /* 0x000fe200078e0200 */
[----:B------:R-:W-:Y:S01]  /*66f0*/  LEA R4, P1, R8, c[0x0][0x310], 0x2 ;  /* 0x0000c40008047a11 */ /* 0x000fe200078210ff */
[----:B------:R-:W-:-:S04]  /*6700*/  IMAD.WIDE.U32 R6, R6, c[0x0][0x308], R2 ;  /* 0x0000c20006067a25 */ /* 0x000fc800078e0002 */
[----:B------:R-:W-:Y:S01]  /*6710*/  IMAD.IADD R3, R9, 0x1, R10 ;  /* 0x0000000109037824 */ /* 0x000fe200078e020a */
[----:B------:R-:W-:Y:S01]  /*6720*/  LEA R2, P0, R6, c[0x0][0x2e8], 0x2 ;  /* 0x0000ba0006027a11 */ /* 0x000fe200078010ff */
[----:B------:R-:W-:-:S03]  /*6730*/  IMAD.IADD R0, R7, 0x1, R0 ;  /* 0x0000000107007824 */ /* 0x000fc600078e0200 */
        /* <DEDUP_REMOVED lines=99> */
.L_x_621:
        /* <DEDUP_REMOVED lines=9> */
.L_x_1408:


//--------------------- .text._ZN7cutlass13device_kernelIN5flash19enable_sm80_to_sm89INS1_16FlashAttnBwdSm80INS1_25CollectiveMainloopBwdSm80ILi2ELi1EN4cute5tupleIJNS5_1CILi64EEENS7_ILi128EEENS7_ILi96EEEEEENS_6half_tEfNS_4arch4Sm80ELb1ELb0ELb0ELb1ELb1ELb0ELb0ELb0ELi2ELi2ELi4ELi2ELb1EEENS1_24CollectiveEpilogueBwdGQAISB_fSE_Li256ELb1ELb1EEENS1_25SingleTileBwdLPTSchedulerILb1ELi128ELb1EEEEEEEEEvNT_6ParamsE --------------------------
	.section	.text._ZN7cutlass13device_kernelIN5flash19enable_sm80_to_sm89INS1_16FlashAttnBwdSm80INS1_25CollectiveMainloopBwdSm80ILi2ELi1EN4cute5tupleIJNS5_1CILi64EEENS7_ILi128EEENS7_ILi96EEEEEENS_6half_tEfNS_4arch4Sm80ELb1ELb0ELb0ELb1ELb1ELb0ELb0ELb0ELi2ELi2ELi4ELi2ELb1EEENS1_24CollectiveEpilogueBwdGQAISB_fSE_Li256ELb1ELb1EEENS1_25SingleTileBwdLPTSchedulerILb1ELi128ELb1EEEEEEEEEvNT_6ParamsE,"ax",@progbits
	.sectioninfo	@"SHI_REGISTERS=255"
	.align	128
.text._ZN7cutlass13device_kernelIN5flash19enable_sm80_to_sm89INS1_16FlashAttnBwdSm80INS1_25CollectiveMainloopBwdSm80ILi2ELi1EN4cute5tupleIJNS5_1CILi64EEENS7_ILi128EEENS7_ILi96EEEEEENS_6half_tEfNS_4arch4Sm80ELb1ELb0ELb0ELb1ELb1ELb0ELb0ELb0ELi2ELi2ELi4ELi2ELb1EEENS1_24CollectiveEpilogueBwdGQAISB_fSE_Li256ELb1ELb1EEENS1_25SingleTileBwdLPTSchedulerILb1ELi128ELb1EEEEEEEEEvNT_6ParamsE:
        .type           _ZN7cutlass13device_kernelIN5flash19enable_sm80_to_sm89INS1_16FlashAttnBwdSm80INS1_25CollectiveMainloopBwdSm80ILi2ELi1EN4cute5tupleIJNS5_1CILi64EEENS7_ILi128EEENS7_ILi96EEEEEENS_6half_tEfNS_4arch4Sm80ELb1ELb0ELb0ELb1ELb1ELb0ELb0ELb0ELi2ELi2ELi4ELi2ELb1EEENS1_24CollectiveEpilogueBwdGQAISB_fSE_Li256ELb1ELb1EEENS1_25SingleTileBwdLPTSchedulerILb1ELi128ELb1EEEEEEEEEvNT_6ParamsE,@function
        .size           _ZN7cutlass13device_kernelIN5flash19enable_sm80_to_sm89INS1_16FlashAttnBwdSm80INS1_25CollectiveMainloopBwdSm80ILi2ELi1EN4cute5tupleIJNS5_1CILi64EEENS7_ILi128EEENS7_ILi96EEEEEENS_6half_tEfNS_4arch4Sm80ELb1ELb0ELb0ELb1ELb1ELb0ELb0ELb0ELi2ELi2ELi4ELi2ELb1EEENS1_24CollectiveEpilogueBwdGQAISB_fSE_Li256ELb1ELb1EEENS1_25SingleTileBwdLPTSchedulerILb1ELi128ELb1EEEEEEEEEvNT_6ParamsE,(.L_x_1409 - _ZN7cutlass13device_kernelIN5flash19enable_sm80_to_sm89INS1_16FlashAttnBwdSm80INS1_25CollectiveMainloopBwdSm80ILi2ELi1EN4cute5tupleIJNS5_1CILi64EEENS7_ILi128EEENS7_ILi96EEEEEENS_6half_tEfNS_4arch4Sm80ELb1ELb0ELb0ELb1ELb1ELb0ELb0ELb0ELi2ELi2ELi4ELi2ELb1EEENS1_24CollectiveEpilogueBwdGQAISB_fSE_Li256ELb1ELb1EEENS1_25SingleTileBwdLPTSchedulerILb1ELi128ELb1EEEEEEEEEvNT_6ParamsE)
        .other          _ZN7cutlass13device_kernelIN5flash19enable_sm80_to_sm89INS1_16FlashAttnBwdSm80INS1_25CollectiveMainloopBwdSm80ILi2ELi1EN4cute5tupleIJNS5_1CILi64EEENS7_ILi128EEENS7_ILi96EEEEEENS_6half_tEfNS_4arch4Sm80ELb1ELb0ELb0ELb1ELb1ELb0ELb0ELb0ELi2ELi2ELi4ELi2ELb1EEENS1_24CollectiveEpilogueBwdGQAISB_fSE_Li256ELb1ELb1EEENS1_25SingleTileBwdLPTSchedulerILb1ELi128ELb1EEEEEEEEEvNT_6ParamsE,@"STO_CUDA_ENTRY STV_DEFAULT"
_ZN7cutlass13device_kernelIN5flash19enable_sm80_to_sm89INS1_16FlashAttnBwdSm80INS1_25CollectiveMainloopBwdSm80ILi2ELi1EN4cute5tupleIJNS5_1CILi64EEENS7_ILi128EEENS7_ILi96EEEEEENS_6half_tEfNS_4arch4Sm80ELb1ELb0ELb0ELb1ELb1ELb0ELb0ELb0ELi2ELi2ELi4ELi2ELb1EEENS1_24CollectiveEpilogueBwdGQAISB_fSE_Li256ELb1ELb1EEENS1_25SingleTileBwdLPTSchedulerILb1ELi128ELb1EEEEEEEEEvNT_6ParamsE:
        /* <DEDUP_REMOVED lines=30> */
.L_x_623:
[----:B------:R-:W-:Y:S02]  /*01e0*/  ULDC UR9, c[0x0][0x3b4] ;  /* 0x0000ed0000097ab9 */ /* 0x000fe40000000800 */
[----:B------:R-:W-:Y:S02]  /*01f0*/  UISETP.NE.AND UP0, UPT, UR9, 0x1, UPT ;  /* 0x000000010900788c */ /* 0x000fe4000bf05270 */
[----:B------:R-:W-:Y:S02]  /*0200*/  ULDC.64 UR4, c[0x0][0x3b8] ;  /* 0x0000ee0000047ab9 */ /* 0x000fe40000000a00 */
[----:B------:R-:W-:Y:S02]  /*0210*/  UIMAD.WIDE.U32 UR10, UR8, UR4, URZ ;  /* 0x00000004080a72a5 */ /* 0x000fe4000f8e003f */
[----:B------:R-:W-:-:S05]  /*0220*/  UMOV UR6, UR8 ;  /* 0x0000000800067c82 */ /* 0x000fca0008000000 */
[----:B------:R-:W-:-:S04]  /*0230*/  @UP0 USHF.R.U32.HI UR6, URZ, UR5, UR11 ;  /* 0x000000053f060299 */ /* 0x000fc8000801160b */
[----:B------:R-:W-:-:S04]  /*0240*/  UIMAD UR9, UR6, UR9, URZ ;  /* 0x00000009060972a4 */ /* 0x000fc8000f8e023f */
.L_x_624:
        /* <DEDUP_REMOVED lines=22> */
.L_x_625:
        /* <DEDUP_REMOVED lines=14> */
.L_x_627:
[----:B------:R-:W-:Y:S02]  /*0490*/  ULDC UR5, c[0x0][0x3dc] ;  /* 0x0000f70000057ab9 */ /* 0x000fe40000000800 */
.L_x_626:
        /* <DEDUP_REMOVED lines=9> */
.L_x_622:
        /* <DEDUP_REMOVED lines=21> */
.L_x_629:
[----:B------:R-:W-:Y:S02]  /*0680*/  ULDC UR9, c[0x0][0x3b4] ;  /* 0x0000ed0000097ab9 */ /* 0x000fe40000000800 */
[----:B------:R-:W-:Y:S02]  /*0690*/  UISETP.NE.AND UP0, UPT, UR9, 0x1, UPT ;  /* 0x000000010900788c */ /* 0x000fe4000bf05270 */
[----:B------:R-:W-:Y:S02]  /*06a0*/  ULDC.64 UR4, c[0x0][0x3b8] ;  /* 0x0000ee0000047ab9 */ /* 0x000fe40000000a00 */
[----:B------:R-:W-:Y:S02]  /*06b0*/  UIMAD.WIDE.U32 UR10, UR8, UR4, URZ ;  /* 0x00000004080a72a5 */ /* 0x000fe4000f8e003f */
[----:B------:R-:W-:-:S05]  /*06c0*/  UMOV UR6, UR8 ;  /* 0x0000000800067c82 */ /* 0x000fca0008000000 */
[----:B------:R-:W-:-:S04]  /*06d0*/  @UP0 USHF.R.U32.HI UR6, URZ, UR5, UR11 ;  /* 0x000000053f060299 */ /* 0x000fc8000801160b */
[----:B------:R-:W-:-:S04]  /*06e0*/  UIMAD UR9, UR6, UR9, URZ ;  /* 0x00000009060972a4 */ /* 0x000fc8000f8e023f */
.L_x_630:
        /* <DEDUP_REMOVED lines=22> */
.L_x_631:
        /* <DEDUP_REMOVED lines=14> */
.L_x_633:
[----:B------:R-:W-:Y:S02]  /*0930*/  ULDC UR5, c[0x0][0x3dc] ;  /* 0x0000f70000057ab9 */ /* 0x000fe40000000800 */
.L_x_632:
        /* <DEDUP_REMOVED lines=8> */
.L_x_628:
[----:B------:R-:W-:-:S13]  /*09c0*/  ISETP.LE.AND P0, PT, RZ, UR10, PT ;  /* 0x0000000aff007c0c */ /* 0x000fda000bf03270 */
[----:B------:R-:W-:Y:S05]  /*09d0*/  @!P0 EXIT ;  /* 0x000000000000894d */ /* 0x000fea0003800000 */
[----:B------:R-:W-:Y:S02]  /*09e0*/  ULDC.64 UR4, c[0x0][0x2c8] ;  /* 0x0000b20000047ab9 */ /* 0x000fe40000000a00 */
[----:B------:R-:W-:Y:S02]  /*09f0*/  UISETP.NE.U32.AND UP2, UPT, URZ, UR4, UPT ;  /* 0x000000043f00728c */ /* 0x000fe4000bf45070 */
[----:B------:R-:W-:Y:S02]  /*0a00*/  ULDC.64 UR6, c[0x0][0x2d0] ;  /* 0x0000b40000067ab9 */ /* 0x000fe40000000a00 */
[----:B------:R-:W-:Y:S02]  /*0a10*/  UISETP.NE.AND.EX UP2, UPT, URZ, UR5, UPT, UP2 ;  /* 0x000000053f00728c */ /* 0x000fe4000bf45320 */
[----:B------:R-:W-:Y:S02]  /*0a20*/  UISETP.NE.U32.AND UP1, UPT, URZ, UR6, UPT ;  /* 0x000000063f00728c */ /* 0x000fe4000bf25070 */
[----:B------:R-:W-:-:S02]  /*0a30*/  UMOV UR4, 0x4 ;  /* 0x0000000400047882 */ /* 0x000fc40000000000 */
[----:B------:R-:W-:Y:S01]  /*0a40*/  ULDC.64 UR8, c[0x0][0x2c8] ;  /* 0x0000b20000087ab9 */ /* 0x000fe20000000a00 */
[----:B------:R-:W-:Y:S01]  /*0a50*/  PLOP3.LUT P2, PT, PT, PT, UP2, 0x80, 0x0 ;  /* 0x000000000000781c */ /* 0x000fe20003f4f028 */
[----:B------:R-:W-:Y:S02]  /*0a60*/  UIMAD.WIDE UR8, UR10, UR4, UR8 ;  /* 0x000000040a0872a5 */ /* 0x000fe4000f8e0208 */
[----:B------:R-:W-:Y:S02]  /*0a70*/  UISETP.NE.AND.EX UP1, UPT, URZ, UR7, UPT, UP1 ;  /* 0x000000073f00728c */ /* 0x000fe4000bf25310 */
[----:B------:R-:W-:Y:S02]  /*0a80*/  ULDC.64 UR14, c[0x0][0x2d0] ;  /* 0x0000b400000e7ab9 */ /* 0x000fe40000000a00 */
[----:B------:R-:W-:Y:S01]  /*0a90*/  IMAD.U32 R8, RZ, RZ, UR8 ;  /* 0x00000008ff087e24 */ /* 0x000fe2000f8e00ff */
[----:B------:R-:W-:Y:S01]  /*0aa0*/  UIMAD.WIDE UR14, UR10, UR4, UR14 ;  /* 0x000000040a0e72a5 */ /* 0x000fe2000f8e020e */
[----:B------:R-:W-:Y:S01]  /*0ab0*/  IMAD.U32 R9, RZ, RZ, UR9 ;  /* 0x00000009ff097e24 */ /* 0x000fe2000f8e00ff */
[----:B------:R-:W-:Y:S01]  /*0ac0*/  PLOP3.LUT P1, PT, PT, PT, UP1, 0x80, 0x0 ;  /* 0x000000000000781c */ /* 0x000fe20003f2f018 */
[----:B------:R-:W-:-:S02]  /*0ad0*/  ULDC.64 UR6, c[0x0][0x2d8] ;  /* 0x0000b60000067ab9 */ /* 0x000fc40000000a00 */
[----:B------:R-:W-:Y:S01]  /*0ae0*/  UISETP.NE.U32.AND UP0, UPT, URZ, UR6, UPT ;  /* 0x000000063f00728c */ /* 0x000fe2000bf05070 */
[----:B------:R-:W2:Y:S01]  /*0af0*/  @P2 LDG.E R0, [R8.64] ;  /* 0x0000001208002981 */ /* 0x000ea2000c1e1900 */
[----:B------:R-:W-:Y:S01]  /*0b00*/  MOV R6, UR14 ;  /* 0x0000000e00067c02 */ /* 0x000fe20008000f00 */
[----:B------:R-:W-:Y:S01]  /*0b10*/  IMAD.U32 R7, RZ, RZ, UR15 ;  /* 0x0000000fff077e24 */ /* 0x000fe2000f8e00ff */
[----:B------:R-:W-:Y:S01]  /*0b20*/  UISETP.NE.AND.EX UP0, UPT, URZ, UR7, UPT, UP0 ;  /* 0x000000073f00728c */ /* 0x000fe2000bf05300 */
[----:B------:R-:W3:Y:S02]  /*0b30*/  @P2 LDG.E R3, [R8.64] ;  /* 0x0000001208032981 */ /* 0x000ee4000c1e1900 */
[----:B------:R-:W-:-:S03]  /*0b40*/  ULDC.64 UR6, c[0x0][0x2d8] ;  /* 0x0000b60000067ab9 */ /* 0x000fc60000000a00 */
[----:B------:R-:W4:Y:S01]  /*0b50*/  @P1 LDG.E R2, [R6.64] ;  /* 0x0000001206021981 */ /* 0x000f22000c1e1900 */
[----:B------:R-:W-:-:S04]  /*0b60*/  PLOP3.LUT P0, PT, PT, PT, UP0, 0x80, 0x0 ;  /* 0x000000000000781c */ /* 0x000fc80003f0f008 */
[----:B------:R-:W-:-:S06]  /*0b70*/  @UP0 UIMAD.WIDE UR6, UR10, UR4, UR6 ;  /* 0x000000040a0602a5 */ /* 0x000fcc000f8e0206 */
[----:B------:R-:W-:Y:S01]  /*0b80*/  MOV R4, UR6 ;  /* 0x0000000600047c02 */ /* 0x000fe20008000f00 */
[----:B------:R-:W-:-:S05]  /*0b90*/  IMAD.U32 R5, RZ, RZ, UR7 ;  /* 0x00000007ff057e24 */ /* 0x000fca000f8e00ff */
[----:B------:R-:W5:Y:S01]  /*0ba0*/  @P0 LDG.E R4, [R4.64] ;  /* 0x0000001204040981 */ /* 0x000f62000c1e1900 */
[----:B------:R-:W-:Y:S02]  /*0bb0*/  ULDC UR9, c[0x0][0x168] ;  /* 0x00005a0000097ab9 */ /* 0x000fe40000000800 */
[----:B------:R-:W-:Y:S02]  /*0bc0*/  UMOV UR16, URZ ;  /* 0x0000003f00107c82 */ /* 0x000fe40008000000 */
[----:B------:R-:W-:Y:S02]  /*0bd0*/  UMOV UR24, URZ ;  /* 0x0000003f00187c82 */ /* 0x000fe40008000000 */
[----:B------:R-:W-:Y:S02]  /*0be0*/  UMOV UR25, URZ ;  /* 0x0000003f00197c82 */ /* 0x000fe40008000000 */
[----:B------:R-:W-:Y:S02]  /*0bf0*/  UMOV UR20, URZ ;  /* 0x0000003f00147c82 */ /* 0x000fe40008000000 */
[----:B------:R-:W-:Y:S01]  /*0c00*/  UMOV UR21, URZ ;  /* 0x0000003f00157c82 */ /* 0x000fe20008000000 */
[----:B--2---:R-:W1:Y:S08]  /*0c10*/  @P2 R2UR UR5, R0 ;  /* 0x00000000000523c2 */ /* 0x004e7000000e0000 */
[----:B---3--:R-:W2:Y:S08]  /*0c20*/  @P2 R2UR UR13, R3 ;  /* 0x00000000030d23c2 */ /* 0x008eb000000e0000 */
[----:B----4-:R-:W3:Y:S01]  /*0c30*/  @P1 R2UR UR7, R2 ;  /* 0x00000000020713c2 */ /* 0x010ee200000e0000 */
[----:B-1----:R-:W-:-:S04]  /*0c40*/  @UP2 ULEA UR5, UR10, UR5, 0x6 ;  /* 0x000000050a052291 */ /* 0x002fc8000f8e303f */
[----:B------:R-:W-:-:S04]  /*0c50*/  @UP2 USHF.R.S32.HI UR8, URZ, 0x1f, UR5 ;  /* 0x0000001f3f082899 */ /* 0x000fc80008011405 */
[----:B------:R-:W-:Y:S02]  /*0c60*/  @UP2 ULEA.HI UR8, UR8, UR5, URZ, 0x6 ;  /* 0x0000000508082291 */ /* 0x000fe4000f8f303f */
[----:B--2---:R-:W-:Y:S02]  /*0c70*/  @UP2 USHF.R.S32.HI UR6, URZ, 0x1f, UR13 ;  /* 0x0000001f3f062899 */ /* 0x004fe4000801140d */
[----:B---3--:R-:W-:Y:S01]  /*0c80*/  @UP1 USHF.R.S32.HI UR5, URZ, 0x1f, UR7 ;  /* 0x0000001f3f051899 */ /* 0x008fe20008011407 */
[----:B-----5:R1:W2:Y:S01]  /*0c90*/  @P0 R2UR UR9, R4 ;  /* 0x00000000040903c2 */ /* 0x0202a200000e0000 */
[----:B------:R-:W-:Y:S02]  /*0ca0*/  @UP2 ULOP3.LUT UR16, UR8, 0xffffffc0, URZ, 0xc0, !UPT ;  /* 0xffffffc008102892 */ /* 0x000fe4000f8ec03f */
[----:B------:R-:W-:Y:S02]  /*0cb0*/  @UP2 UMOV UR20, UR13 ;  /* 0x0000000d00142c82 */ /* 0x000fe40008000000 */
[----:B------:R-:W-:-:S02]  /*0cc0*/  ULDC UR8, c[0x0][0x198] ;  /* 0x0000660000087ab9 */ /* 0x000fc40000000800 */
[----:B------:R-:W-:Y:S02]  /*0cd0*/  @UP2 UMOV UR21, UR6 ;  /* 0x0000000600152c82 */ /* 0x000fe40008000000 */
[----:B------:R-:W-:Y:S02]  /*0ce0*/  @UP1 UMOV UR24, UR7 ;  /* 0x0000000700181c82 */ /* 0x000fe40008000000 */
[----:B------:R-:W-:Y:S01]  /*0cf0*/  @UP1 UMOV UR25, UR5 ;  /* 0x0000000500191c82 */ /* 0x000fe20008000000 */
[----:B-12---:R-:W-:Y:S05]  /*0d00*/  @P0 BRA `(.L_x_634) ;  /* 0x0000006000000947 */ /* 0x006fea0003800000 */
[----:B------:R-:W-:Y:S05]  /*0d10*/  @!P2 BRA `(.L_x_634) ;  /* 0x000000500000a947 */ /* 0x000fea0003800000 */
[----:B------:R-:W2:Y:S04]  /*0d20*/  LDG.E R0, [R8.64] ;  /* 0x0000001208007981 */ /* 0x000ea8000c1e1900 */
[----:B------:R-:W3:Y:S01]  /*0d30*/  LDG.E R2, [R8.64+0x4] ;  /* 0x0000041208027981 */ /* 0x000ee2000c1e1900 */
[----:B--2---:R-:W1:Y:S08]  /*0d40*/  R2UR UR9, R0 ;  /* 0x00000000000973c2 */ /* 0x004e7000000e0000 */
[----:B---3--:R-:W1:Y:S02]  /*0d50*/  R2UR UR5, R2 ;  /* 0x00000000020573c2 */ /* 0x008e6400000e0000 */
[----:B-1----:R-:W-:-:S06]  /*0d60*/  UIADD3 UR9, -UR9, UR5, URZ ;  /* 0x0000000509097290 */ /* 0x002fcc000fffe13f */
.L_x_634:
        /* <DEDUP_REMOVED lines=10> */
.L_x_635:
[----:B------:R-:W-:Y:S05]  /*0e10*/  @!P1 BRA `(.L_x_636) ;  /* 0x0000005000009947 */ /* 0x000fea0003800000 */
[----:B------:R-:W2:Y:S04]  /*0e20*/  LDG.E R0, [R6.64] ;  /* 0x0000001206007981 */ /* 0x000ea8000c1e1900 */
[----:B------:R-:W3:Y:S01]  /*0e30*/  LDG.E R2, [R6.64+0x4] ;  /* 0x0000041206027981 */ /* 0x000ee2000c1e1900 */
[----:B--2---:R-:W1:Y:S08]  /*0e40*/  R2UR UR8, R0 ;  /* 0x00000000000873c2 */ /* 0x004e7000000e0000 */
[----:B---3--:R-:W1:Y:S02]  /*0e50*/  R2UR UR4, R2 ;  /* 0x00000000020473c2 */ /* 0x008e6400000e0000 */
[----:B-1----:R-:W-:-:S06]  /*0e60*/  UIADD3 UR8, -UR8, UR4, URZ ;  /* 0x0000000408087290 */ /* 0x002fcc000fffe13f */
.L_x_636:
        /* <DEDUP_REMOVED lines=66> */
[--C-:B------:R-:W-:Y:S01]  /*1290*/  SHF.R.S32.HI R3, RZ, 0x1f, R236.reuse ;  /* 0x0000001fff037819 */ /* 0x100fe200000114ec */
[----:B------:R-:W-:Y:S01]  /*12a0*/  ULDC.64 UR4, c[0x0][0x248] ;  /* 0x0000920000047ab9 */ /* 0x000fe20000000a00 */
[C---:B------:R-:W-:Y:S01]  /*12b0*/  IMAD.SHL.U32 R0, R236.reuse, 0x4, RZ ;  /* 0x00000004ec007824 */ /* 0x040fe200078e00ff */
[----:B------:R-:W-:Y:S01]  /*12c0*/  UISETP.NE.AND UP0, UPT, UR4, 0x1, UPT ;  /* 0x000000010400788c */ /* 0x000fe2000bf05270 */
[----:B------:R-:W-:Y:S01]  /*12d0*/  SHF.R.S32.HI R11, RZ, 0x1f, R236 ;  /* 0x0000001fff0b7819 */ /* 0x000fe200000114ec */
[----:B------:R-:W-:Y:S01]  /*12e0*/  IMAD.U32 R2, RZ, RZ, UR13 ;  /* 0x0000000dff027e24 */ /* 0x000fe2000f8e00ff */
[----:B------:R-:W-:Y:S01]  /*12f0*/  IADD3 R4, P0, R236, UR13, RZ ;  /* 0x0000000dec047c10 */ /* 0x000fe2000ff1e0ff */
[----:B------:R-:W-:Y:S01]  /*1300*/  UIMAD.WIDE.U32 UR22, UR12, UR5, URZ ;  /* 0x000000050c1672a5 */ /* 0x000fe2000f8e003f */
[----:B------:R-:W-:Y:S01]  /*1310*/  IMAD.U32 R24, RZ, RZ, UR12 ;  /* 0x0000000cff187e24 */ /* 0x000fe2000f8e00ff */
[----:B------:R-:W-:Y:S01]  /*1320*/  USHF.R.S32.HI UR22, URZ, 0x1f, UR16 ;  /* 0x0000001f3f167899 */ /* 0x000fe20008011410 */
[----:B------:R-:W-:Y:S01]  /*1330*/  LEA.HI.X.SX32 R5, R2, R3, 0x1, P0 ;  /* 0x0000000302057211 */ /* 0x000fe200000f0eff */
[----:B------:R-:W-:Y:S01]  /*1340*/  IMAD.U32 R22, RZ, RZ, UR12 ;  /* 0x0000000cff167e24 */ /* 0x000fe2000f8e00ff */
[C---:B------:R-:W-:Y:S01]  /*1350*/  IADD3 R2, P0, R0.reuse, UR16, RZ ;  /* 0x0000001000027c10 */ /* 0x040fe2000ff1e0ff */
[----:B------:R-:W-:Y:S01]  /*1360*/  ULDC UR4, c[0x0][0x250] ;  /* 0x0000940000047ab9 */ /* 0x000fe20000000800 */
[CC--:B------:R-:W-:Y:S01]  /*1370*/  LEA.HI R20, R11.reuse, R236.reuse, RZ, 0x2 ;  /* 0x000000ec0b147211 */ /* 0x0c0fe200078f10ff */
[----:B------:R-:W-:Y:S01]  /*1380*/  @UP0 UMOV UR5, UR23 ;  /* 0x0000001700050c82 */ /* 0x000fe20008000000 */
[----:B------:R-:W-:Y:S01]  /*1390*/  LEA.HI.X.SX32 R3, R0, UR22, 0x1, P0 ;  /* 0x0000001600037c11 */ /* 0x000fe200080f0eff */
[----:B------:R-:W-:Y:S01]  /*13a0*/  UMOV UR15, UR12 ;  /* 0x0000000c000f7c82 */ /* 0x000fe20008000000 */
[----:B------:R-:W-:Y:S01]  /*13b0*/  SHF.R.S32.HI R241, RZ, 0x2, R20 ;  /* 0x00000002fff17819 */ /* 0x000fe20000011414 */
[----:B------:R-:W-:Y:S01]  /*13c0*/  @UP0 USHF.R.U32.HI UR15, URZ, UR4, UR5 ;  /* 0x000000043f0f0299 */ /* 0x000fe20008011605 */
[----:B------:R-:W-:Y:S01]  /*13d0*/  IMAD.U32 R16, RZ, RZ, UR12 ;  /* 0x0000000cff107e24 */ /* 0x000fe2000f8e00ff */
[-C--:B------:R-:W-:Y:S01]  /*13e0*/  LEA.HI R12, R11, R236.reuse, RZ, 0x3 ;  /* 0x000000ec0b0c7211 */ /* 0x080fe200078f18ff */
[--C-:B------:R-:W-:Y:S01]  /*13f0*/  IMAD.WIDE.U32 R24, R24, c[0x0][0x270], R2.reuse ;  /* 0x00009c0018187a25 */ /* 0x100fe200078e0002 */
[----:B------:R-:W-:Y:S01]  /*1400*/  USHF.R.S32.HI UR14, URZ, 0x1f, UR15 ;  /* 0x0000001f3f0e7899 */ /* 0x000fe2000801140f */
[----:B------:R-:W-:Y:S01]  /*1410*/  IADD3 R14, P0, R241, UR24, RZ ;  /* 0x00000018f10e7c10 */ /* 0x000fe2000ff1e0ff */
[----:B------:R-:W-:Y:S01]  /*1420*/  ULDC.64 UR4, c[0x0][0x1e0] ;  /* 0x0000780000047ab9 */ /* 0x000fe20000000a00 */
[----:B------:R-:W-:Y:S01]  /*1430*/  IMAD.WIDE.U32 R22, R22, c[0x0][0x288], R2 ;  /* 0x0000a20016167a25 */ /* 0x000fe200078e0002 */
[----:B------:R-:W-:Y:S01]  /*1440*/  LOP3.LUT R3, R20, 0xfffffffc, RZ, 0xc0, !PT ;  /* 0xfffffffc14037812 */ /* 0x000fe200078ec0ff */
[----:B------:R-:W-:Y:S01]  /*1450*/  UIMAD UR4, UR14, UR4, URZ ;  /* 0x000000040e0472a4 */ /* 0x000fe2000f8e023f */
[----:B------:R-:W-:Y:S01]  /*1460*/  SHF.R.S32.HI R2, RZ, 0x1f, R241 ;  /* 0x0000001fff027819 */ /* 0x000fe200000114f1 */
[----:B------:R-:W-:Y:S01]  /*1470*/  IMAD.WIDE.U32 R16, R16, c[0x0][0x238], R4 ;  /* 0x00008e0010107a25 */ /* 0x000fe200078e0004 */
[----:B------:R-:W-:Y:S01]  /*1480*/  USHF.R.S32.HI UR22, URZ, 0x1f, UR10 ;  /* 0x0000001f3f167899 */ /* 0x000fe2000801140a */
[----:B------:R-:W-:Y:S01]  /*1490*/  CS2R R154, SRZ ;  /* 0x00000000009a7805 */ /* 0x000fe2000001ff00 */
[----:B------:R-:W-:Y:S01]  /*14a0*/  UIMAD UR13, UR15, UR5, UR4 ;  /* 0x000000050f0d72a4 */ /* 0x000fe2000f8e0204 */
[----:B------:R-:W-:Y:S01]  /*14b0*/  IMAD.IADD R6, R236, 0x1, -R3 ;  /* 0x00000001ec067824 */ /* 0x000fe200078e0a03 */
[----:B------:R-:W-:Y:S01]  /*14c0*/  IADD3.X R15, R2, UR25, RZ, P0, !PT ;  /* 0x00000019020f7c10 */ /* 0x000fe200087fe4ff */
[----:B------:R-:W-:Y:S01]  /*14d0*/  ULDC.64 UR4, c[0x0][0x1b0] ;  /* 0x00006c0000047ab9 */ /* 0x000fe20000000a00 */
[----:B------:R-:W-:Y:S01]  /*14e0*/  IMAD.U32 R5, RZ, RZ, UR15 ;  /* 0x0000000fff057e24 */ /* 0x000fe2000f8e00ff */
[----:B------:R-:W-:Y:S01]  /*14f0*/  UIMAD UR4, UR14, UR4, URZ ;  /* 0x000000040e0472a4 */ /* 0x000fe2000f8e023f */
[----:B------:R-:W-:Y:S01]  /*1500*/  IMAD.SHL.U32 R26, R6, 0x8, RZ ;  /* 0x00000008061a7824 */ /* 0x000fe200078e00ff */
[----:B------:R-:W-:Y:S01]  /*1510*/  USEL UR14, UR10, URZ, !UP1 ;  /* 0x0000003f0a0e7287 */ /* 0x000fe2000c800000 */
[----:B------:R-:W-:Y:S01]  /*1520*/  IMAD.SHL.U32 R3, R12, 0x8, RZ ;  /* 0x000000080c037824 */ /* 0x000fe200078e00ff */
[----:B------:R-:W-:Y:S01]  /*1530*/  UIMAD UR16, UR15, UR5, UR4 ;  /* 0x000000050f1072a4 */ /* 0x000fe2000f8e0204 */
[----:B------:R-:W-:Y:S01]  /*1540*/  IMAD.U32 R8, RZ, RZ, UR11 ;  /* 0x0000000bff087e24 */ /* 0x000fe2000f8e00ff */
[----:B------:R-:W-:Y:S01]  /*1550*/  SHF.R.S32.HI R27, RZ, 0x1f, R26 ;  /* 0x0000001fff1b7819 */ /* 0x000fe2000001141a */
[----:B------:R-:W-:Y:S01]  /*1560*/  USEL UR15, UR22, URZ, !UP1 ;  /* 0x0000003f160f7287 */ /* 0x000fe2000c800000 */
[----:B------:R-:W-:Y:S01]  /*1570*/  LOP3.LUT R3, R3, 0xc0, RZ, 0xc0, !PT ;  /* 0x000000c003037812 */ /* 0x000fe200078ec0ff */
[----:B------:R-:W-:Y:S01]  /*1580*/  IMAD.WIDE R8, R8, 0x80, R14 ;  /* 0x0000008008087825 */ /* 0x000fe200078e020e */
[----:B------:R-:W-:Y:S01]  /*1590*/  ULDC.64 UR4, c[0x0][0x1e8] ;  /* 0x00007a0000047ab9 */ /* 0x000fe20000000a00 */
[C---:B------:R-:W-:Y:S01]  /*15a0*/  IADD3 R240, R26.reuse, 0x40, RZ ;  /* 0x000000401af07810 */ /* 0x040fe20007ffe0ff */
[----:B------:R-:W-:Y:S01]  /*15b0*/  UIMAD UR4, UR15, UR4, URZ ;  /* 0x000000040f0472a4 */ /* 0x000fe2000f8e023f */
[--C-:B------:R-:W-:Y:S01]  /*15c0*/  IMAD.WIDE.U32 R18, R5, c[0x0][0x1e0], R26.reuse ;  /* 0x0000780005127a25 */ /* 0x100fe200078e001a */
[--C-:B------:R-:W-:Y:S01]  /*15d0*/  LOP3.LUT R0, R3, 0x18, R26.reuse, 0xf8, !PT ;  /* 0x0000001803007812 */ /* 0x100fe200078ef81a */
[----:B------:R-:W-:Y:S01]  /*15e0*/  UIADD3 UR6, -UR6, UR8, URZ ;  /* 0x0000000806067290 */ /* 0x000fe2000fffe13f */
[----:B------:R-:W-:Y:S01]  /*15f0*/  ISETP.GE.AND P3, PT, R26, c[0x0][0x1cc], PT ;  /* 0x000073001a007a0c */ /* 0x000fe20003f66270 */
[----:B------:R-:W-:Y:S01]  /*1600*/  IMAD.WIDE.U32 R14, R5, c[0x0][0x1b0], R26 ;  /* 0x00006c00050e7a25 */ /* 0x000fe200078e001a */
[----:B------:R-:W-:Y:S01]  /*1610*/  IADD3 R19, R19, UR13, RZ ;  /* 0x0000000d13137c10 */ /* 0x000fe2000fffe0ff */
[----:B------:R-:W-:Y:S01]  /*1620*/  UIMAD UR13, UR14, UR5, UR4 ;  /* 0x000000050e0d72a4 */ /* 0x000fe2000f8e0204 */
[----:B------:R-:W-:Y:S01]  /*1630*/  SHF.R.U32.HI R5, RZ, 0x3, R3 ;  /* 0x00000003ff057819 */ /* 0x000fe20000011603 */
[----:B------:R-:W-:Y:S01]  /*1640*/  IMAD.U32 R30, RZ, RZ, UR14 ;  /* 0x0000000eff1e7e24 */ /* 0x000fe2000f8e00ff */
[----:B------:R-:W-:Y:S01]  /*1650*/  ULDC.64 UR4, c[0x0][0x1b8] ;  /* 0x00006e0000047ab9 */ /* 0x000fe20000000a00 */
[----:B------:R-:W-:Y:S01]  /*1660*/  IMAD R7, R9, c[0x0][0x1d8], RZ ;  /* 0x0000760009077a24 */ /* 0x000fe200078e02ff */
[----:B------:R-:W-:Y:S01]  /*1670*/  LOP3.LUT R5, R0, R5, RZ, 0x3c, !PT ;  /* 0x0000000500057212 */ /* 0x000fe200078e3cff */
[----:B------:R-:W-:Y:S01]  /*1680*/  IMAD.WIDE.U32 R18, R30, c[0x0][0x1e8], R18 ;  /* 0x00007a001e127a25 */ /* 0x000fe200078e0012 */
[----:B------:R-:W-:Y:S01]  /*1690*/  LEA.HI R0, R20, R241, RZ, 0x1 ;  /* 0x000000f114007211 */ /* 0x000fe200078f08ff */
[----:B------:R-:W-:Y:S01]  /*16a0*/  UIMAD UR4, UR15, UR4, URZ ;  /* 0x000000040f0472a4 */ /* 0x000fe2000f8e023f */
[----:B------:R-:W-:Y:S01]  /*16b0*/  IADD3 R15, R15, UR16, RZ ;  /* 0x000000100f0f7c10 */ /* 0x000fe2000fffe0ff */
[----:B------:R-:W-:Y:S01]  /*16c0*/  IMAD.MOV.U32 R4, RZ, RZ, c[0x0][0x1dc] ;  /* 0x00007700ff047624 */ /* 0x000fe200078e00ff */
[----:B------:R-:W-:Y:S01]  /*16d0*/  LOP3.LUT R0, R0, 0x7fffffe, RZ, 0xc0, !PT ;  /* 0x07fffffe00007812 */ /* 0x000fe200078ec0ff */
[----:B------:R-:W-:Y:S01]  /*16e0*/  UIMAD UR16, UR14, UR5, UR4 ;  /* 0x000000050e1072a4 */ /* 0x000fe2000f8e0204 */
[----:B------:R-:W-:Y:S01]  /*16f0*/  IADD3 R19, R19, UR13, RZ ;  /* 0x0000000d13137c10 */ /* 0x000fe2000fffe0ff */
[----:B------:R-:W-:Y:S01]  /*1700*/  IMAD.WIDE.U32 R30, R30, c[0x0][0x1b8], R14 ;  /* 0x00006e001e1e7a25 */ /* 0x000fe200078e000e */
[-C--:B------:R-:W-:Y:S01]  /*1710*/  LEA.HI R3, R11, R236.reuse, RZ, 0x5 ;  /* 0x000000ec0b037211 */ /* 0x080fe200078f28ff */
[----:B------:R-:W-:Y:S01]  /*1720*/  USHF.R.S32.HI UR23, URZ, 0x1f, UR12 ;  /* 0x0000001f3f177899 */ /* 0x000fe2000801140c */
[----:B------:R-:W-:Y:S01]  /*1730*/  ISETP.GE.AND P1, PT, R240, c[0x0][0x1cc], PT ;  /* 0x00007300f0007a0c */ /* 0x000fe20003f26270 */
[----:B------:R-:W-:Y:S01]  /*1740*/  IMAD.IADD R13, R241, 0x1, -R0 ;  /* 0x00000001f10d7824 */ /* 0x000fe200078e0a00 */
[----:B------:R-:W-:Y:S01]  /*1750*/  IADD3 R31, R31, UR16, RZ ;  /* 0x000000101f1f7c10 */ /* 0x000fe2000fffe0ff */
[C---:B------:R-:W-:Y:S01]  /*1760*/  IMAD R0, R8.reuse, c[0x0][0x1dc], R7 ;  /* 0x0000770008007a24 */ /* 0x040fe200078e0207 */
[----:B------:R-:W-:Y:S01]  /*1770*/  SHF.R.S32.HI R14, RZ, 0x5, R3 ;  /* 0x00000005ff0e7819 */ /* 0x000fe20000011403 */
[----:B------:R-:W-:Y:S01]  /*1780*/  IMAD.WIDE.U32 R18, R8, c[0x0][0x1d8], R18 ;  /* 0x0000760008127a25 */ /* 0x000fe200078e0012 */
[----:B------:R-:W-:Y:S01]  /*1790*/  IADD3 R7, -R241, UR6, RZ ;  /* 0x00000006f1077c10 */ /* 0x000fe2000fffe1ff */
[----:B------:R-:W-:Y:S01]  /*17a0*/  ULDC.64 UR4, c[0x0][0x270] ;  /* 0x00009c0000047ab9 */ /* 0x000fe20000000a00 */
[----:B------:R-:W-:Y:S01]  /*17b0*/  LEA.HI R15, R11, R236, RZ, 0x4 ;  /* 0x000000ec0b0f7211 */ /* 0x000fe200078f20ff */
[----:B------:R-:W-:Y:S01]  /*17c0*/  IMAD.IADD R0, R19, 0x1, R0 ;  /* 0x0000000113007824 */ /* 0x000fe200078e0200 */
[----:B------:R-:W-:Y:S01]  /*17d0*/  LEA R32, P0, R18, c[0x0][0x1c0], 0x1 ;  /* 0x0000700012207a11 */ /* 0x000fe200078008ff */
[----:B------:R-:W-:Y:S01]  /*17e0*/  IMAD.WIDE.U32 R30, R8, c[0x0][0x1a8], R30 ;  /* 0x00006a00081e7a25 */ /* 0x000fe200078e001e */
[----:B------:R-:W-:Y:S01]  /*17f0*/  ISETP.LT.OR P6, PT, R7, 0x1, P3 ;  /* 0x000000010700780c */ /* 0x000fe20001fc1670 */
[----:B------:R-:W-:Y:S01]  /*1800*/  UIMAD UR4, UR23, UR4, URZ ;  /* 0x00000004170472a4 */ /* 0x000fe2000f8e023f */
[----:B------:R-:W-:Y:S01]  /*1810*/  LEA.HI.X R33, R18, c[0x0][0x1c4], R0, 0x1, P0 ;  /* 0x0000710012217a11 */ /* 0x000fe200000f0c00 */
[----:B------:R-:W-:Y:S01]  /*1820*/  IMAD R0, R9, c[0x0][0x1a8], RZ ;  /* 0x00006a0009007a24 */ /* 0x000fe200078e02ff */
[C---:B------:R-:W-:Y:S01]  /*1830*/  ISETP.LT.OR P4, PT, R7.reuse, 0x1, P1 ;  /* 0x000000010700780c */ /* 0x040fe20000f81670 */
[----:B------:R-:W-:Y:S01]  /*1840*/  IMAD R238, R14, 0x8, R13 ;  /* 0x000000080eee7824 */ /* 0x000fe200078e020d */
[C---:B------:R-:W-:Y:S01]  /*1850*/  ISETP.LT.OR P3, PT, R7.reuse, 0x41, P3 ;  /* 0x000000410700780c */ /* 0x040fe20001f61670 */
[----:B------:R-:W-:Y:S01]  /*1860*/  IMAD R0, R8, c[0x0][0x1ac], R0 ;  /* 0x00006b0008007a24 */ /* 0x000fe200078e0200 */
[----:B------:R-:W-:Y:S01]  /*1870*/  IADD3 R8, R26, 0x20, RZ ;  /* 0x000000201a087810 */ /* 0x000fe20007ffe0ff */
[----:B------:R-:W-:Y:S01]  /*1880*/  IMAD.U32 R238, R238, 0x20, R5 ;  /* 0x00000020eeee7824 */ /* 0x000fe200078e0005 */
[----:B------:R-:W-:Y:S01]  /*1890*/  ISETP.LT.OR P1, PT, R7, 0x41, P1 ;  /* 0x000000410700780c */ /* 0x000fe20000f21670 */
[----:B------:R-:W-:Y:S01]  /*18a0*/  IMAD.MOV.U32 R5, RZ, RZ, c[0x0][0x1d8] ;  /* 0x00007600ff057624 */ /* 0x000fe200078e00ff */
[----:B------:R-:W-:Y:S01]  /*18b0*/  ISETP.GE.AND P2, PT, R8, c[0x0][0x1cc], PT ;  /* 0x0000730008007a0c */ /* 0x000fe20003f46270 */
[----:B------:R-:W-:Y:S01]  /*18c0*/  IMAD.SHL.U32 R238, R238, 0x2, RZ ;  /* 0x00000002eeee7824 */ /* 0x000fe200078e00ff */
[----:B------:R-:W-:Y:S01]  /*18d0*/  UMOV UR13, 0x6 ;  /* 0x00000006000d7882 */ /* 0x000fe20000000000 */
[----:B------:R-:W-:Y:S01]  /*18e0*/  IMAD.IADD R0, R31, 0x1, R0 ;  /* 0x000000011f007824 */ /* 0x000fe200078e0200 */
[C---:B------:R-:W-:Y:S01]  /*18f0*/  ISETP.LT.OR P5, PT, R7.reuse, 0x1, P2 ;  /* 0x000000010700780c */ /* 0x040fe200017a1670 */
[----:B------:R-:W-:Y:S01]  /*1900*/  ULDC.64 UR14, c[0x0][0x208] ;  /* 0x00008200000e7ab9 */ /* 0x000fe20000000a00 */
[----:B------:R-:W-:Y:S01]  /*1910*/  ISETP.LT.OR P2, PT, R7, 0x41, P2 ;  /* 0x000000410700780c */ /* 0x000fe20001741670 */
[----:B------:R-:W-:Y:S01]  /*1920*/  @!PT LDS RZ, [RZ] ;  /* 0x00000000fffff984 */ /* 0x000fe20000000800 */
[----:B------:R-:W-:Y:S01]  /*1930*/  @!PT LDS RZ, [RZ] ;  /* 0x00000000fffff984 */ /* 0x000fe20000000800 */
[----:B------:R-:W-:Y:S01]  /*1940*/  @!PT LDS RZ, [RZ] ;  /* 0x00000000fffff984 */ /* 0x000fe20000000800 */
[----:B------:R1:W-:Y:S01]  /*1950*/  LDGSTS.E.BYPASS.LTC128B.128 [R238+0x6080], [R32.64], !P6 ;  /* 0x0608000020ee7fae */ /* 0x0003e2000f101d52 */
[C---:B------:R-:W-:Y:S01]  /*1960*/  LEA R18, P0, R5.reuse, R32, 0x7 ;  /* 0x0000002005127211 */ /* 0x040fe200078038ff */
[----:B------:R-:W-:Y:S01]  /*1970*/  USHF.L.U64.HI UR15, UR14, UR13, UR15 ;  /* 0x0000000d0e0f7299 */ /* 0x000fe2000801020f */
[----:B------:R-:W-:Y:S01]  /*1980*/  SHF.R.S32.HI R9, RZ, 0x4, R15 ;  /* 0x00000004ff097819 */ /* 0x000fe2000001140f */
[----:B------:R-:W-:Y:S01]  /*1990*/  USHF.L.U32 UR16, UR14, 0x6, URZ ;  /* 0x000000060e107899 */ /* 0x000fe2000800063f */
[----:B------:R-:W-:Y:S01]  /*19a0*/  LEA.HI.X R19, R5, R33, R4, 0x7, P0 ;  /* 0x0000002105137211 */ /* 0x000fe200000f3c04 */
[----:B------:R-:W-:Y:S01]  /*19b0*/  UIMAD UR14, UR12, UR5, UR4 ;  /* 0x000000050c0e72a4 */ /* 0x000fe2000f8e0204 */
[----:B------:R-:W-:Y:S01]  /*19c0*/  LEA R28, P0, R30, c[0x0][0x190], 0x1 ;  /* 0x000064001e1c7a11 */ /* 0x000fe200078008ff */
[----:B------:R-:W-:Y:S01]  /*19d0*/  IMAD.MOV.U32 R5, RZ, RZ, c[0x0][0x1a8] ;  /* 0x00006a00ff057624 */ /* 0x000fe200078e00ff */
[----:B------:R-:W-:Y:S01]  /*19e0*/  ISETP.GE.AND P6, PT, R8, c[0x0][0x19c], PT ;  /* 0x0000670008007a0c */ /* 0x000fe20003fc6270 */
[----:B------:R1:W-:Y:S01]  /*19f0*/  LDGSTS.E.BYPASS.LTC128B.128 [R238+0x8080], [R32.64+0x40], !P5 ;  /* 0x0808004020ee7fae */ /* 0x0003e2000e901d52 */
[----:B------:R-:W-:Y:S01]  /*1a00*/  ULDC.64 UR4, c[0x0][0x288] ;  /* 0x0000a20000047ab9 */ /* 0x000fe20000000a00 */
[----:B------:R-:W-:Y:S01]  /*1a10*/  LEA.HI.X R29, R30, c[0x0][0x194], R0, 0x1, P0 ;  /* 0x000065001e1d7a11 */ /* 0x000fe200000f0c00 */
[----:B------:R-:W-:Y:S01]  /*1a20*/  UIMAD UR4, UR23, UR4, URZ ;  /* 0x00000004170472a4 */ /* 0x000fe2000f8e023f */
[----:B------:R1:W-:Y:S01]  /*1a30*/  LDGSTS.E.BYPASS.LTC128B.128 [R238+0xa080], [R32.64+0x80], !P4 ;  /* 0x0a08008020ee7fae */ /* 0x0003e2000e101d52 */
[----:B------:R-:W-:Y:S01]  /*1a40*/  ISETP.GE.AND P4, PT, R240, c[0x0][0x19c], PT ;  /* 0x00006700f0007a0c */ /* 0x000fe20003f86270 */
[----:B------:R-:W-:Y:S01]  /*1a50*/  IMAD.MOV.U32 R0, RZ, RZ, c[0x0][0x1ac] ;  /* 0x00006b00ff007624 */ /* 0x000fe200078e00ff */
[----:B------:R-:W-:Y:S01]  /*1a60*/  IADD3 R4, P0, R241, UR20, RZ ;  /* 0x00000014f1047c10 */ /* 0x000fe2000ff1e0ff */
[----:B------:R2:W-:Y:S01]  /*1a70*/  LDGSTS.E.BYPASS.LTC128B.128 [R238+0x7080], [R18.64], !P3 ;  /* 0x0708000012ee7fae */ /* 0x0005e2000d901d52 */
[----:B------:R-:W-:Y:S01]  /*1a80*/  LEA.HI R10, R15, R9, RZ, 0x1 ;  /* 0x000000090f0a7211 */ /* 0x000fe200078f08ff */
[----:B------:R-:W-:Y:S01]  /*1a90*/  UIMAD UR13, UR12, UR5, UR4 ;  /* 0x000000050c0d72a4 */ /* 0x000fe2000f8e0204 */
[C---:B------:R-:W-:Y:S01]  /*1aa0*/  ISETP.LT.OR P3, PT, R7.reuse, 0x1, P6 ;  /* 0x000000010700780c */ /* 0x040fe20003761670 */
[----:B------:R2:W-:Y:S01]  /*1ab0*/  LDGSTS.E.BYPASS.LTC128B.128 [R238+0x9080], [R18.64+0x40], !P2 ;  /* 0x0908004012ee7fae */ /* 0x0005e2000d101d52 */
[----:B------:R-:W-:Y:S01]  /*1ac0*/  ISETP.GE.AND P2, PT, R26, c[0x0][0x19c], PT ;  /* 0x000067001a007a0c */ /* 0x000fe20003f46270 */
[----:B------:R-:W-:Y:S01]  /*1ad0*/  USHF.L.U32 UR20, UR17, 0x6, URZ ;  /* 0x0000000611147899 */ /* 0x000fe2000800063f */
[----:B------:R-:W-:Y:S01]  /*1ae0*/  IADD3.X R2, R2, UR21, RZ, P0, !PT ;  /* 0x0000001502027c10 */ /* 0x000fe200087fe4ff */
[----:B------:R2:W-:Y:S01]  /*1af0*/  LDGSTS.E.BYPASS.LTC128B.128 [R238+0xb080], [R18.64+0x80], !P1 ;  /* 0x0b08008012ee7fae */ /* 0x0005e2000c901d52 */
[C---:B------:R-:W-:Y:S01]  /*1b00*/  ISETP.LT.OR P5, PT, R7.reuse, 0x1, P2 ;  /* 0x000000010700780c */ /* 0x040fe200017a1670 */
[----:B------:R-:W-:Y:S01]  /*1b10*/  ULDC.64 UR4, c[0x0][0x180] ;  /* 0x0000600000047ab9 */ /* 0x000fe20000000a00 */
[C---:B------:R-:W-:Y:S01]  /*1b20*/  ISETP.LT.OR P1, PT, R7.reuse, 0x1, P4 ;  /* 0x000000010700780c */ /* 0x040fe20002721670 */
[----:B------:R-:W-:Y:S01]  /*1b30*/  UIMAD UR4, UR23, UR4, URZ ;  /* 0x00000004170472a4 */ /* 0x000fe2000f8e023f */
[----:B------:R-:W-:Y:S01]  /*1b40*/  LOP3.LUT R10, R10, 0xfffffffe, RZ, 0xc0, !PT ;  /* 0xfffffffe0a0a7812 */ /* 0x000fe200078ec0ff */
[----:B------:R-:W-:Y:S01]  /*1b50*/  UIADD3 UR21, -UR20, UR9, URZ ;  /* 0x0000000914157290 */ /* 0x000fe2000fffe13f */
[----:B------:R-:W0:Y:S01]  /*1b60*/  LDGDEPBAR ;  /* 0x00000000000079af */ /* 0x000e220000000000 */
[----:B------:R-:W-:Y:S01]  /*1b70*/  UIMAD UR25, UR12, UR5, UR4 ;  /* 0x000000050c1972a4 */ /* 0x000fe2000f8e0204 */
[----:B------:R-:W-:Y:S01]  /*1b80*/  ISETP.LT.OR P2, PT, R7, 0x41, P2 ;  /* 0x000000410700780c */ /* 0x000fe20001741670 */
[----:B------:R-:W-:Y:S01]  /*1b90*/  IMAD.IADD R10, R9, 0x1, -R10 ;  /* 0x00000001090a7824 */ /* 0x000fe200078e0a0a */
[----:B------:R-:W-:Y:S01]  /*1ba0*/  ULDC.64 UR4, c[0x0][0x210] ;  /* 0x0000840000047ab9 */ /* 0x000fe20000000a00 */
[----:B------:R-:W-:Y:S01]  /*1bb0*/  IMAD R9, R2, c[0x0][0x208], RZ ;  /* 0x0000820002097a24 */ /* 0x000fe200078e02ff */
[----:B------:R-:W-:Y:S01]  /*1bc0*/  UIMAD UR4, UR23, UR4, URZ ;  /* 0x00000004170472a4 */ /* 0x000fe2000f8e023f */
[----:B------:R3:W-:Y:S01]  /*1bd0*/  LDGSTS.E.BYPASS.LTC128B.128 [R238+0x80], [R28.64], !P5 ;  /* 0x000800001cee7fae */ /* 0x0007e2000e901d52 */
[----:B------:R-:W-:Y:S01]  /*1be0*/  ISETP.GE.AND P5, PT, R26, c[0x0][0x1fc], PT ;  /* 0x00007f001a007a0c */ /* 0x000fe20003fa6270 */
[----:B------:R-:W-:Y:S01]  /*1bf0*/  IMAD R9, R4, c[0x0][0x20c], R9 ;  /* 0x0000830004097a24 */ /* 0x000fe200078e0209 */
[----:B------:R-:W-:Y:S01]  /*1c00*/  UIMAD UR24, UR12, UR5, UR4 ;  /* 0x000000050c1872a4 */ /* 0x000fe2000f8e0204 */
[----:B------:R3:W-:Y:S01]  /*1c10*/  LDGSTS.E.BYPASS.LTC128B.128 [R238+0x2080], [R28.64+0x40], !P3 ;  /* 0x020800401cee7fae */ /* 0x0007e2000d901d52 */
[----:B------:R-:W-:Y:S01]  /*1c20*/  ISETP.GE.AND P3, PT, R26, c[0x0][0x16c], PT ;  /* 0x00005b001a007a0c */ /* 0x000fe20003f66270 */
[----:B------:R-:W-:Y:S01]  /*1c30*/  IMAD.U32 R250, RZ, RZ, UR12 ;  /* 0x0000000cfffa7e24 */ /* 0x000fe2000f8e00ff */
[----:B------:R-:W-:Y:S01]  /*1c40*/  ULDC.64 UR4, c[0x0][0x238] ;  /* 0x00008e0000047ab9 */ /* 0x000fe20000000a00 */
[----:B------:R3:W-:Y:S01]  /*1c50*/  LDGSTS.E.BYPASS.LTC128B.128 [R238+0x4080], [R28.64+0x80], !P1 ;  /* 0x040800801cee7fae */ /* 0x0007e2000c901d52 */
[----:B------:R-:W-:Y:S01]  /*1c60*/  ISETP.LT.AND P1, PT, R241, UR21, PT ;  /* 0x00000015f1007c0c */ /* 0x000fe2000bf21270 */
[----:B------:R-:W-:Y:S01]  /*1c70*/  UIMAD UR4, UR23, UR4, URZ ;  /* 0x00000004170472a4 */ /* 0x000fe2000f8e023f */
[----:B------:R-:W-:Y:S01]  /*1c80*/  ISETP.LT.OR P6, PT, R7, 0x41, P6 ;  /* 0x000000410700780c */ /* 0x000fe200037c1670 */
[----:B------:R-:W-:Y:S01]  /*1c90*/  USEL UR22, UR22, URZ, !UP2 ;  /* 0x0000003f16167287 */ /* 0x000fe2000d000000 */
[----:B--2---:R-:W-:Y:S01]  /*1ca0*/  LEA R18, P0, R5, R28, 0x7 ;  /* 0x0000001c05127211 */ /* 0x004fe200078038ff */
[----:B------:R-:W-:Y:S01]  /*1cb0*/  UIMAD UR26, UR12, UR5, UR4 ;  /* 0x000000050c1a72a4 */ /* 0x000fe2000f8e0204 */
[----:B------:R-:W-:Y:S01]  /*1cc0*/  ISETP.LT.OR P4, PT, R7, 0x41, P4 ;  /* 0x000000410700780c */ /* 0x000fe20002781670 */
[----:B------:R-:W-:Y:S01]  /*1cd0*/  USEL UR23, UR10, URZ, !UP2 ;  /* 0x0000003f0a177287 */ /* 0x000fe2000d000000 */
[----:B------:R-:W-:Y:S01]  /*1ce0*/  LEA.HI.X R19, R5, R29, R0, 0x7, P0 ;  /* 0x0000001d05137211 */ /* 0x000fe200000f3c00 */
[----:B------:R-:W-:Y:S01]  /*1cf0*/  IMAD R5, R2, c[0x0][0x178], RZ ;  /* 0x00005e0002057a24 */ /* 0x000fe200078e02ff */
[----:B------:R-:W-:Y:S01]  /*1d00*/  SHF.R.S32.HI R2, RZ, 0x1f, R20 ;  /* 0x0000001fff027819 */ /* 0x000fe20000011414 */
[----:B------:R-:W-:Y:S01]  /*1d10*/  ULDC.64 UR4, c[0x0][0x188] ;  /* 0x0000620000047ab9 */ /* 0x000fe20000000a00 */
[----:B------:R-:W-:Y:S01]  /*1d20*/  ISETP.GE.OR P0, PT, R26, c[0x0][0x1fc], !P1 ;  /* 0x00007f001a007a0c */ /* 0x000fe20004f06670 */
[----:B------:R-:W-:Y:S01]  /*1d30*/  IMAD R5, R4, c[0x0][0x17c], R5 ;  /* 0x00005f0004057a24 */ /* 0x000fe200078e0205 */
[----:B------:R-:W-:Y:S01]  /*1d40*/  LEA.HI R2, R2, R241, RZ, 0x3 ;  /* 0x000000f102027211 */ /* 0x000fe200078f18ff */
[----:B------:R2:W-:Y:S01]  /*1d50*/  LDGSTS.E.BYPASS.LTC128B.128 [R238+0x1080], [R18.64], !P2 ;  /* 0x0108000012ee7fae */ /* 0x0005e2000d101d52 */
[----:B------:R-:W-:Y:S01]  /*1d60*/  UIMAD UR4, UR22, UR4, URZ ;  /* 0x00000004160472a4 */ /* 0x000fe2000f8e023f */
[----:B------:R-:W-:Y:S01]  /*1d70*/  IMAD.U32 R0, RZ, RZ, UR12 ;  /* 0x0000000cff007e24 */ /* 0x000fe2000f8e00ff */
[----:B------:R-:W-:Y:S01]  /*1d80*/  LOP3.LUT R2, R2, 0xfffffff8, RZ, 0xc0, !PT ;  /* 0xfffffff802027812 */ /* 0x000fe200078ec0ff */
[----:B------:R-:W-:Y:S01]  /*1d90*/  USHF.R.S32.HI UR27, URZ, 0x1f, UR17 ;  /* 0x0000001f3f1b7899 */ /* 0x000fe20008011411 */
[----:B------:R-:W-:Y:S01]  /*1da0*/  IMAD.U32 R242, RZ, RZ, UR23 ;  /* 0x00000017fff27e24 */ /* 0x000fe2000f8e00ff */
[----:B------:R-:W-:Y:S01]  /*1db0*/  UIMAD UR28, UR23, UR5, UR4 ;  /* 0x00000005171c72a4 */ /* 0x000fe2000f8e0204 */
[----:B------:R-:W-:Y:S01]  /*1dc0*/  IADD3 R25, R25, UR14, RZ ;  /* 0x0000000e19197c10 */ /* 0x000fe2000fffe0ff */
[----:B------:R-:W-:Y:S01]  /*1dd0*/  IMAD.IADD R2, R241, 0x1, -R2 ;  /* 0x00000001f1027824 */ /* 0x000fe200078e0a02 */
[----:B------:R-:W-:Y:S01]  /*1de0*/  ULDC.64 UR4, c[0x0][0x178] ;  /* 0x00005e0000047ab9 */ /* 0x000fe20000000a00 */
[----:B------:R-:W-:Y:S01]  /*1df0*/  IADD3 R23, R23, UR13, RZ ;  /* 0x0000000d17177c10 */ /* 0x000fe2000fffe0ff */
[--C-:B---3--:R-:W-:Y:S01]  /*1e00*/  IMAD.WIDE.U32 R28, R4, c[0x0][0x178], R26.reuse ;  /* 0x00005e00041c7a25 */ /* 0x108fe200078e001a */
[----:B------:R-:W-:Y:S01]  /*1e10*/  UIMAD.WIDE.U32 UR30, UR17, UR4, URZ ;  /* 0x00000004111e72a5 */ /* 0x000fe2000f8e003f */
[----:B------:R-:W-:Y:S01]  /*1e20*/  LOP3.LUT P2, RZ, R2, 0x4, RZ, 0xc0, !PT ;  /* 0x0000000402ff7812 */ /* 0x000fe2000784c0ff */
[----:B------:R-:W-:Y:S01]  /*1e30*/  UIMAD UR15, UR15, UR17, URZ ;  /* 0x000000110f0f72a4 */ /* 0x000fe2000f8e023f */
[----:B------:R-:W-:Y:S01]  /*1e40*/  IMAD.WIDE.U32 R26, R4, c[0x0][0x208], R26 ;  /* 0x00008200041a7a25 */ /* 0x000fe200078e001a */
[----:B------:R-:W-:Y:S01]  /*1e50*/  IADD3 R17, R17, UR26, RZ ;  /* 0x0000001a11117c10 */ /* 0x000fe2000fffe0ff */
[----:B------:R2:W-:Y:S01]  /*1e60*/  LDGSTS.E.BYPASS.LTC128B.128 [R238+0x3080], [R18.64+0x40], !P6 ;  /* 0x0308004012ee7fae */ /* 0x0005e2000f101d52 */
[----:B------:R-:W-:Y:S01]  /*1e70*/  UIMAD UR15, UR27, UR16, UR15 ;  /* 0x000000101b0f72a4 */ /* 0x000fe2000f8e020f */
[----:B------:R-:W-:Y:S01]  /*1e80*/  IMAD.IADD R5, R29, 0x1, R5 ;  /* 0x000000011d057824 */ /* 0x000fe200078e0205 */
[----:B------:R-:W-:Y:S01]  /*1e90*/  LOP3.LUT R15, R15, 0xfffffff0, RZ, 0xc0, !PT ;  /* 0xfffffff00f0f7812 */ /* 0x000fe200078ec0ff */
[----:B------:R-:W-:Y:S01]  /*1ea0*/  IMAD.MOV.U32 R4, RZ, RZ, R28 ;  /* 0x000000ffff047224 */ /* 0x000fe200078e001c */
[----:B------:R2:W-:Y:S01]  /*1eb0*/  LDGSTS.E.BYPASS.LTC128B.128 [R238+0x5080], [R18.64+0x80], !P4 ;  /* 0x0508008012ee7fae */ /* 0x0005e2000e101d52 */
[----:B------:R-:W-:Y:S01]  /*1ec0*/  IMAD.IADD R21, R27, 0x1, R9 ;  /* 0x000000011b157824 */ /* 0x000fe200078e0209 */
[----:B------:R-:W-:Y:S01]  /*1ed0*/  LEA.HI R9, R11, R236, RZ, 0x6 ;  /* 0x000000ec0b097211 */ /* 0x000fe200078f30ff */
[----:B------:R-:W-:Y:S01]  /*1ee0*/  IMAD.WIDE.U32 R250, R250, c[0x0][0x180], R4 ;  /* 0x00006000fafa7a25 */ /* 0x000fe200078e0004 */
[----:B------:R-:W-:Y:S01]  /*1ef0*/  LEA.HI R5, R3, R14, RZ, 0x1 ;  /* 0x0000000e03057211 */ /* 0x000fe200078f08ff */
[----:B------:R-:W0:Y:S01]  /*1f00*/  LDGDEPBAR ;  /* 0x00000000000079af */ /* 0x000e220000000000 */
[----:B------:R-:W-:Y:S01]  /*1f10*/  SHF.R.S32.HI R9, RZ, 0x6, R9 ;  /* 0x00000006ff097819 */ /* 0x000fe20000011409 */
[----:B------:R-:W-:Y:S01]  /*1f20*/  IMAD.SHL.U32 R2, R2, 0x40, RZ ;  /* 0x0000004002027824 */ /* 0x000fe200078e00ff */
[----:B------:R-:W-:Y:S01]  /*1f30*/  LOP3.LUT R5, R5, 0xfffffffe, RZ, 0xc0, !PT ;  /* 0xfffffffe05057812 */ /* 0x000fe200078ec0ff */
[----:B------:R-:W-:Y:S01]  /*1f40*/  IMAD.MOV.U32 R20, RZ, RZ, R26 ;  /* 0x000000ffff147224 */ /* 0x000fe200078e001a */
[----:B------:R-:W-:Y:S01]  /*1f50*/  IADD3 R251, R251, UR25, RZ ;  /* 0x00000019fbfb7c10 */ /* 0x000fe2000fffe0ff */
[----:B------:R-:W-:Y:S01]  /*1f60*/  IMAD.SHL.U32 R4, R9, 0x8, RZ ;  /* 0x0000000809047824 */ /* 0x000fe200078e00ff */
[----:B------:R-:W-:Y:S01]  /*1f70*/  LOP3.LUT R2, R2, 0x1c0, RZ, 0xc0, !PT ;  /* 0x000001c002027812 */ /* 0x000fe200078ec0ff */
[----:B------:R-:W-:Y:S01]  /*1f80*/  IMAD.IADD R5, R14, 0x1, -R5 ;  /* 0x000000010e057824 */ /* 0x000fe200078e0a05 */
[----:B------:R-:W-:Y:S01]  /*1f90*/  UIMAD UR25, UR27, UR4, URZ ;  /* 0x000000041b1972a4 */ /* 0x000fe2000f8e023f */
[----:B------:R-:W-:Y:S01]  /*1fa0*/  IMAD.WIDE.U32 R20, R0, c[0x0][0x210], R20 ;  /* 0x0000840000147a25 */ /* 0x000fe200078e0014 */
[----:B------:R-:W-:Y:S01]  /*1fb0*/  LOP3.LUT R4, R4, 0x18, RZ, 0xc0, !PT ;  /* 0x0000001804047812 */ /* 0x000fe200078ec0ff */
[----:B------:R-:W-:Y:S01]  /*1fc0*/  USHF.R.S32.HI UR13, URZ, 0x1f, UR20 ;  /* 0x0000001f3f0d7899 */ /* 0x000fe20008011414 */
[----:B------:R-:W-:Y:S01]  /*1fd0*/  SHF.R.U32.HI R7, RZ, 0x3, R2 ;  /* 0x00000003ff077819 */ /* 0x000fe20000011602 */
[----:B------:R-:W-:Y:S01]  /*1fe0*/  IMAD.SHL.U32 R225, R5, 0x400, RZ ;  /* 0x0000040005e17824 */ /* 0x000fe200078e00ff */
[----:B------:R-:W-:Y:S01]  /*1ff0*/  UIMAD UR25, UR17, UR5, UR25 ;  /* 0x00000005111972a4 */ /* 0x000fe2000f8e0219 */
[----:B------:R-:W-:Y:S01]  /*2000*/  IADD3 R21, R21, UR24, RZ ;  /* 0x0000001815157c10 */ /* 0x000fe2000fffe0ff */
[----:B------:R-:W-:Y:S01]  /*2010*/  IMAD.WIDE.U32 R250, R242, c[0x0][0x188], R250 ;  /* 0x00006200f2fa7a25 */ /* 0x000fe200078e00fa */
[----:B------:R-:W-:Y:S01]  /*2020*/  LOP3.LUT R2, R7, R2, R4, 0x1e, !PT ;  /* 0x0000000207027212 */ /* 0x000fe200078e1e04 */
[----:B------:R-:W-:Y:S01]  /*2030*/  ULDC.64 UR4, c[0x0][0x218] ;  /* 0x0000860000047ab9 */ /* 0x000fe20000000a00 */
[----:B------:R-:W-:Y:S01]  /*2040*/  LOP3.LUT R3, R3, 0xffffffe0, RZ, 0xc0, !PT ;  /* 0xffffffe003037812 */ /* 0x000fe200078ec0ff */
[----:B------:R-:W-:Y:S01]  /*2050*/  IMAD R7, R6, 0x2, R225 ;  /* 0x0000000206077824 */ /* 0x000fe200078e02e1 */
[----:B------:R-:W-:Y:S01]  /*2060*/  UIMAD UR4, UR22, UR4, URZ ;  /* 0x00000004160472a4 */ /* 0x000fe2000f8e023f */
[----:B------:R-:W-:Y:S01]  /*2070*/  IMAD.WIDE.U32 R244, R242, c[0x0][0x218], R20 ;  /* 0x00008600f2f47a25 */ /* 0x000fe200078e0014 */
[----:B------:R-:W-:Y:S01]  /*2080*/  UIADD3 UR25, UR31, UR25, URZ ;  /* 0x000000191f197290 */ /* 0x000fe2000fffe03f */
[----:B------:R-:W-:Y:S01]  /*2090*/  IADD3 R233, R251, UR28, RZ ;  /* 0x0000001cfbe97c10 */ /* 0x000fe2000fffe0ff */
[----:B------:R-:W-:Y:S01]  /*20a0*/  UIMAD UR4, UR23, UR5, UR4 ;  /* 0x00000005170472a4 */ /* 0x000fe2000f8e0204 */
[----:B------:R-:W-:Y:S01]  /*20b0*/  IMAD.IADD R2, R7, 0x1, R2 ;  /* 0x0000000107027824 */ /* 0x000fe200078e0202 */
[C---:B------:R-:W-:Y:S01]  /*20c0*/  ISETP.GE.AND P4, PT, R8.reuse, c[0x0][0x16c], PT ;  /* 0x00005b0008007a0c */ /* 0x040fe20003f86270 */
[----:B------:R-:W-:Y:S01]  /*20d0*/  IMAD.U32 R6, RZ, RZ, UR30 ;  /* 0x0000001eff067e24 */ /* 0x000fe2000f8e00ff */
[----:B------:R-:W-:Y:S01]  /*20e0*/  ISETP.GE.OR P6, PT, R8, c[0x0][0x1fc], !P1 ;  /* 0x00007f0008007a0c */ /* 0x000fe20004fc6670 */
[----:B------:R-:W-:Y:S01]  /*20f0*/  IMAD.SHL.U32 R239, R2, 0x2, RZ ;  /* 0x0000000202ef7824 */ /* 0x000fe200078e00ff */
[----:B------:R-:W-:Y:S01]  /*2100*/  IADD3 R35, R245, UR4, RZ ;  /* 0x00000004f5237c10 */ /* 0x000fe2000fffe0ff */
[----:B------:R-:W-:Y:S01]  /*2110*/  IMAD.MOV.U32 R34, RZ, RZ, R244 ;  /* 0x000000ffff227224 */ /* 0x000fe200078e00f4 */
[----:B------:R-:W-:Y:S01]  /*2120*/  SEL R248, RZ, 0x1, P3 ;  /* 0x00000001fff87807 */ /* 0x000fe20001800000 */
[----:B------:R-:W-:Y:S01]  /*2130*/  IMAD.U32 R2, RZ, RZ, UR25 ;  /* 0x00000019ff027e24 */ /* 0x000fe2000f8e00ff */
[C---:B------:R-:W-:Y:S01]  /*2140*/  IADD3 R0, R239.reuse, 0xf480, RZ ;  /* 0x0000f480ef007810 */ /* 0x040fe20007ffe0ff */
[----:B------:R-:W-:Y:S01]  /*2150*/  IMAD.WIDE.U32 R30, R242, c[0x0][0x278], R24 ;  /* 0x00009e00f21e7a25 */ /* 0x000fe200078e0018 */
[----:B------:R-:W-:Y:S01]  /*2160*/  IADD3 R237, R239, 0xf4c0, RZ ;  /* 0x0000f4c0efed7810 */ /* 0x000fe20007ffe0ff */
[----:B------:R-:W-:-:S04]  /*2170*/  DEPBAR.LE SB0, 0x1 ;  /* 0x000080400000791a */ /* 0x000fc80000000000 */
[----:B------:R-:W-:Y:S01]  /*2180*/  @P2 IADD3 R237, R0, -0x40, RZ ;  /* 0xffffffc000ed2810 */ /* 0x000fe20007ffe0ff */
[----:B------:R-:W-:Y:S01]  /*2190*/  IMAD.U32 R0, RZ, RZ, UR16 ;  /* 0x00000010ff007e24 */ /* 0x000fe2000f8e00ff */
[----:B------:R-:W-:Y:S01]  /*21a0*/  LEA R13, P2, R6, R250, 0x6 ;  /* 0x000000fa060d7211 */ /* 0x000fe200078430ff */
[----:B------:R-:W-:Y:S01]  /*21b0*/  IMAD.WIDE.U32 R28, R242, c[0x0][0x290], R22 ;  /* 0x0000a400f21c7a25 */ /* 0x000fe200078e0016 */
[C---:B------:R-:W-:Y:S01]  /*21c0*/  ISETP.GE.AND P3, PT, R240.reuse, c[0x0][0x16c], PT ;  /* 0x00005b00f0007a0c */ /* 0x040fe20003f66270 */
[----:B------:R-:W-:Y:S01]  /*21d0*/  ULDC.64 UR4, c[0x0][0x278] ;  /* 0x00009e0000047ab9 */ /* 0x000fe20000000a00 */
[----:B------:R-:W-:Y:S01]  /*21e0*/  ISETP.GE.OR P1, PT, R240, c[0x0][0x1fc], !P1 ;  /* 0x00007f00f0007a0c */ /* 0x000fe20004f26670 */
[----:B------:R-:W-:Y:S01]  /*21f0*/  IMAD.WIDE.U32 R20, R0, UR17, R34 ;  /* 0x0000001100147c25 */ /* 0x000fe2000f8e0022 */
[----:B------:R-:W-:Y:S01]  /*2200*/  LEA.HI.X R0, R6, R233, R2, 0x6, P2 ;  /* 0x000000e906007211 */ /* 0x000fe200010f3402 */
[----:B------:R-:W-:Y:S01]  /*2210*/  UIMAD UR4, UR22, UR4, URZ ;  /* 0x00000004160472a4 */ /* 0x000fe2000f8e023f */
[----:B--2---:R-:W-:Y:S01]  /*2220*/  SEL R19, RZ, 0x4, P3 ;  /* 0x00000004ff137807 */ /* 0x004fe20001800000 */
        /* <DEDUP_REMOVED lines=18> */
[----:B------:R-:W-:Y:S01]  /*2350*/  STL.64 [R1+0x8], R30 ;  /* 0x0000081e01007387 */ /* 0x000fe20000100a00 */
[----:B------:R-:W-:Y:S01]  /*2360*/  LOP3.LUT R26, R18, 0x7fffffe, RZ, 0xc0, !PT ;  /* 0x07fffffe121a7812 */ /* 0x000fe200078ec0ff */
[----:B------:R-:W-:Y:S01]  /*2370*/  IMAD.MOV.U32 R231, RZ, RZ, 0x10 ;  /* 0x00000010ffe77424 */ /* 0x000fe200078e00ff */
[----:B------:R-:W-:Y:S01]  /*2380*/  SHF.R.S32.HI R3, RZ, 0x1f, R16 ;  /* 0x0000001fff037819 */ /* 0x000fe20000011410 */
[----:B------:R-:W-:Y:S01]  /*2390*/  STL.64 [R1], R28 ;  /* 0x0000001c01007387 */ /* 0x000fe20000100a00 */
[-C--:B------:R-:W-:Y:S01]  /*23a0*/  LEA.HI R20, R24, R24.reuse, RZ, 0x1 ;  /* 0x0000001818147211 */ /* 0x080fe200078f08ff */
[----:B------:R-:W-:Y:S01]  /*23b0*/  CS2R R152, SRZ ;  /* 0x0000000000987805 */ /* 0x000fe2000001ff00 */
[----:B------:R-:W-:Y:S01]  /*23c0*/  LOP3.LUT R2, R2, 0x1ffffffc, RZ, 0xc0, !PT ;  /* 0x1ffffffc02027812 */ /* 0x000fe200078ec0ff */
[----:B------:R-:W-:Y:S01]  /*23d0*/  CS2R R150, SRZ ;  /* 0x0000000000967805 */ /* 0x000fe2000001ff00 */
[----:B------:R-:W-:Y:S01]  /*23e0*/  ISETP.GE.AND P2, PT, R8, c[0x0][0x1fc], PT ;  /* 0x00007f0008007a0c */ /* 0x000fe20003f46270 */
[----:B------:R-:W-:Y:S01]  /*23f0*/  CS2R R148, SRZ ;  /* 0x0000000000947805 */ /* 0x000fe2000001ff00 */
[----:B------:R-:W-:Y:S01]  /*2400*/  LEA.HI R22, R15, R24, RZ, 0x3 ;  /* 0x000000180f167211 */ /* 0x000fe200078f18ff */
        /* <DEDUP_REMOVED lines=172> */
[----:B-----5:R-:W-:-:S02]  /*2ed0*/  LEA.HI.X R11, R12, c[0x0][0x284], R9, 0x2, P2 ;  /* 0x0000a1000c0b7a11 */ /* 0x020fc400010f1409 */
        /* <DEDUP_REMOVED lines=24> */
[----:B-1-34-:R-:W-:Y:S02]  /*3060*/  IMAD.IADD R221, R234, 0x1, R231 ;  /* 0x00000001eadd7824 */ /* 0x01afe400078e02e7 */
.L_x_640:
        /* <DEDUP_REMOVED lines=142> */
.L_x_638:
        /* <DEDUP_REMOVED lines=465> */
.L_x_639:
        /* <DEDUP_REMOVED lines=238> */
.L_x_637:
[----:B------:R-:W-:Y:S05]  /*6540*/  @P1 EXIT ;  /* 0x000000000000194d */ /* 0x000fea0003800000 */
[----:B------:R-:W-:Y:S02]  /*6550*/  ULDC.64 UR4, c[0x0][0x360] ;  /* 0x0000d80000047ab9 */ /* 0x000fe40000000a00 */
[----:B------:R-:W-:Y:S02]  /*6560*/  UISETP.NE.U32.AND UP2, UPT, URZ, UR4, UPT ;  /* 0x000000043f00728c */ /* 0x000fe4000bf45070 */
[----:B------:R-:W-:-:S02]  /*6570*/  ULDC.64 UR6, c[0x0][0x360] ;  /* 0x0000d80000067ab9 */ /* 0x000fc40000000a00 */
[----:B------:R-:W-:-:S06]  /*6580*/  UISETP.NE.AND.EX UP2, UPT, URZ, UR5, UPT, UP2 ;  /* 0x000000053f00728c */ /* 0x000fcc000bf45320 */
[----:B------:R-:W-:-:S05]  /*6590*/  PLOP3.LUT P0, PT, PT, PT, UP2, 0x80, 0x0 ;  /* 0x000000000000781c */ /* 0x000fca0003f0f028 */
[----:B------:R-:W-:Y:S02]  /*65a0*/  @UP2 UMOV UR4, 0x4 ;  /* 0x0000000400042882 */ /* 0x000fe40000000000 */
[----:B------:R-:W-:-:S06]  /*65b0*/  @UP2 UIMAD.WIDE UR4, UR10, UR4, UR6 ;  /* 0x000000040a0422a5 */ /* 0x000fcc000f8e0206 */
[----:B------:R-:W-:Y:S02]  /*65c0*/  IMAD.U32 R2, RZ, RZ, UR4 ;  /* 0x00000004ff027e24 */ /* 0x000fe4000f8e00ff */
[----:B------:R-:W-:Y:S01]  /*65d0*/  IMAD.U32 R3, RZ, RZ, UR5 ;  /* 0x00000005ff037e24 */ /* 0x000fe2000f8e00ff */
[----:B------:R-:W-:Y:S02]  /*65e0*/  UMOV UR6, 0x1 ;  /* 0x0000000100067882 */ /* 0x000fe40000000000 */
[----:B------:R-:W-:Y:S02]  /*65f0*/  ULDC.64 UR4, c[0x0][0x338] ;  /* 0x0000ce0000047ab9 */ /* 0x000fe40000000a00 */
[----:B------:R-:W2:Y:S01]  /*6600*/  @P0 LDG.E R0, [R2.64] ;  /* 0x0000001202000981 */ /* 0x000ea2000c1e1900 */
[----:B------:R-:W-:-:S03]  /*6610*/  UISETP.NE.AND UP0, UPT, UR6, UR4, UPT ;  /* 0x000000040600728c */ /* 0x000fc6000bf05270 */
[----:B------:R-:W-:Y:S01]  /*6620*/  BAR.SYNC.DEFER_BLOCKING 0x1, 0x100 ;  /* 0x0044000000007b1d */ /* 0x000fe20000010000 */
[----:B------:R-:W-:Y:S01]  /*6630*/  UIMAD.WIDE.U32 UR8, UR12, UR5, URZ ;  /* 0x000000050c0872a5 */ /* 0x000fe2000f8e003f */
[----:B------:R-:W-:-:S04]  /*6640*/  ISETP.NE.AND P2, PT, R236, RZ, PT ;  /* 0x000000ffec00720c */ /* 0x000fc80003f45270 */
[----:B------:R-:W-:Y:S01]  /*6650*/  ULDC UR5, c[0x0][0x340] ;  /* 0x0000d00000057ab9 */ /* 0x000fe20000000800 */
[----:B------:R-:W-:Y:S01]  /*6660*/  BSSY B0, `(.L_x_641) ;  /* 0x0000029000007945 */ /* 0x000fe20003800000 */
[----:B------:R-:W-:Y:S02]  /*6670*/  @UP0 UMOV UR7, UR9 ;  /* 0x0000000900070c82 */ /* 0x000fe40008000000 */
[----:B------:R-:W-:Y:S02]  /*6680*/  UMOV UR6, UR12 ;  /* 0x0000000c00067c82 */ /* 0x000fe40008000000 */
[----:B------:R-:W-:Y:S02]  /*6690*/  @UP0 USHF.R.U32.HI UR6, URZ, UR5, UR7 ;  /* 0x000000053f060299 */ /* 0x000fe40008011607 */
[----:B------:R-:W-:Y:S02]  /*66a0*/  ULDC UR15, c[0x0][0x358] ;  /* 0x0000d600000f7ab9 */ /* 0x000fe40000000800 */
[----:B------:R-:W-:-:S02]  /*66b0*/  UIADD3 UR5, -UR6, URZ, URZ ;  /* 0x0000003f06057290 */ /* 0x000fc4000fffe13f */
[----:B------:R-:W-:Y:S02]  /*66c0*/  UIMAD UR15, UR11, UR15, URZ ;  /* 0x0000000f0b0f72a4 */ /* 0x000fe4000f8e023f */
[----:B------:R-:W-:Y:S02]  /*66d0*/  UIMAD UR12, UR5, UR4, UR12 ;  /* 0x00000004050c72a4 */ /* 0x000fe4000f8e020c */
[----:B------:R-:W-:Y:S02]  /*66e0*/  USHF.R.S32.HI UR9, URZ, 0x1f, UR6 ;  /* 0x0000001f3f097899 */ /* 0x000fe40008011406 */
[----:B------:R-:W-:Y:S02]  /*66f0*/  ULDC UR4, c[0x0][0x2f4] ;  /* 0x0000bd0000047ab9 */ /* 0x000fe40000000800 */
[----:B------:R-:W-:Y:S02]  /*6700*/  UIMAD UR15, UR15, UR4, URZ ;  /* 0x000000040f0f72a4 */ /* 0x000fe4000f8e023f */
[----:B------:R-:W-:-:S02]  /*6710*/  UIMAD UR13, UR10, UR4, URZ ;  /* 0x000000040a0d72a4 */ /* 0x000fc4000f8e023f */
[----:B------:R-:W-:Y:S02]  /*6720*/  USHF.R.S32.HI UR8, URZ, 0x1f, UR15 ;  /* 0x0000001f3f087899 */ /* 0x000fe4000801140f */
[----:B------:R-:W-:Y:S02]  /*6730*/  USHF.R.S32.HI UR7, URZ, 0x1f, UR13 ;  /* 0x0000001f3f077899 */ /* 0x000fe4000801140d */
[----:B------:R-:W-:Y:S02]  /*6740*/  UIADD3 UR15, UP1, UP0, UR15, UR13, UR6 ;  /* 0x0000000d0f0f7290 */ /* 0x000fe4000f83e006 */
[----:B------:R-:W-:Y:S02]  /*6750*/  ULDC.64 UR4, c[0x0][0x350] ;  /* 0x0000d40000047ab9 */ /* 0x000fe40000000a00 */
[----:B------:R-:W-:Y:S02]  /*6760*/  UIADD3.X UR8, UR8, UR7, UR9, UP1, UP0 ;  /* 0x0000000708087290 */ /* 0x000fe40008fe0409 */
[----:B------:R-:W-:-:S02]  /*6770*/  USHF.L.U32 UR7, UR15, 0x2, URZ ;  /* 0x000000020f077899 */ /* 0x000fc4000800063f */
[----:B------:R-:W-:Y:S02]  /*6780*/  USHF.L.U64.HI UR8, UR15, 0x2, UR8 ;  /* 0x000000020f087899 */ /* 0x000fe40008010208 */
[----:B------:R-:W-:Y:S02]  /*6790*/  USHF.R.S32.HI UR15, URZ, 0x1f, UR10 ;  /* 0x0000001f3f0f7899 */ /* 0x000fe4000801140a */
[----:B------:R-:W-:-:S04]  /*67a0*/  UIADD3 UR4, UP0, UR7, UR4, URZ ;  /* 0x0000000407047290 */ /* 0x000fc8000ff1e03f */
[----:B------:R-:W-:Y:S02]  /*67b0*/  UIADD3.X UR5, UR8, UR5, URZ, UP0, !UPT ;  /* 0x0000000508057290 */ /* 0x000fe400087fe43f */
[----:B------:R-:W-:-:S04]  /*67c0*/  MOV R4, UR4 ;  /* 0x0000000400047c02 */ /* 0x000fc80008000f00 */
[----:B------:R-:W-:Y:S01]  /*67d0*/  IMAD.U32 R5, RZ, RZ, UR5 ;  /* 0x00000005ff057e24 */ /* 0x000fe2000f8e00ff */
[----:B--2---:R-:W1:Y:S02]  /*67e0*/  @P0 R2UR UR14, R0 ;  /* 0x00000000000e03c2 */ /* 0x004e6400000e0000 */
[----:B-1----:R-:W-:-:S04]  /*67f0*/  @UP2 ULEA UR14, UR10, UR14, 0x7 ;  /* 0x0000000e0a0e2291 */ /* 0x002fc8000f8e383f */
[----:B------:R-:W-:-:S04]  /*6800*/  @UP2 USHF.R.S32.HI UR13, URZ, 0x1f, UR14 ;  /* 0x0000001f3f0d2899 */ /* 0x000fc8000801140e */
[----:B------:R-:W-:Y:S02]  /*6810*/  @UP2 ULEA.HI UR14, UR13, UR14, URZ, 0x7 ;  /* 0x0000000e0d0e2291 */ /* 0x000fe4000f8f383f */
[----:B------:R-:W-:Y:S02]  /*6820*/  USEL UR13, UR10, URZ, !UP2 ;  /* 0x0000003f0a0d7287 */ /* 0x000fe4000d000000 */
[----:B------:R-:W-:Y:S02]  /*6830*/  @UP2 USHF.R.S32.HI UR14, URZ, 0x7, UR14 ;  /* 0x000000073f0e2899 */ /* 0x000fe4000801140e */
[----:B------:R-:W-:Y:S02]  /*6840*/  USEL UR10, UR15, URZ, !UP2 ;  /* 0x0000003f0f0a7287 */ /* 0x000fe4000d000000 */
[----:B------:R-:W-:-:S04]  /*6850*/  @UP2 UIMAD UR14, UR14, 0x3000, URZ ;  /* 0x000030000e0e28a4 */ /* 0x000fc8000f8e023f */
[----:B------:R-:W-:-:S03]  /*6860*/  @UP2 USHF.R.S32.HI UR15, URZ, 0x1f, UR14 ;  /* 0x0000001f3f0f2899 */ /* 0x000fc6000801140e */
[----:B------:R-:W-:-:S04]  /*6870*/  @!UP2 UMOV UR14, URZ ;  /* 0x0000003f000eac82 */ /* 0x000fc80008000000 */
[----:B------:R-:W-:Y:S01]  /*6880*/  @!UP2 UMOV UR15, URZ ;  /* 0x0000003f000fac82 */ /* 0x000fe20008000000 */
[----:B------:R-:W-:Y:S05]  /*6890*/  @P2 BRA `(.L_x_642) ;  /* 0x0000005000002947 */ /* 0x000fea0003800000 */
.L_x_643:
[----:B------:R-:W2:Y:S01]  /*68a0*/  LDG.E.STRONG.GPU R0, [R4.64] ;  /* 0x0000001204007981 */ /* 0x000ea2000c1ef900 */
[----:B------:R-:W-:Y:S01]  /*68b0*/  YIELD ;  /* 0x0000000000007946 */ /* 0x000fe20003800000 */
[----:B--2---:R-:W-:Y:S01]  /*68c0*/  ISETP.NE.AND P0, PT, R0, UR12, PT ;  /* 0x0000000c00007c0c */ /* 0x004fe2000bf05270 */
[----:B------:R-:W-:-:S12]  /*68d0*/  CCTL.IVALL ;  /* 0x00000000ff00798f */ /* 0x000fd80002000000 */
[----:B------:R-:W-:Y:S05]  /*68e0*/  @P0 BRA `(.L_x_643) ;  /* 0xffffffb000000947 */ /* 0x000fea000383ffff */
.L_x_642:
[----:B------:R-:W-:Y:S05]  /*68f0*/  BSYNC B0 ;  /* 0x0000000000007941 */ /* 0x000fea0003800000 */
.L_x_641:
[----:B------:R-:W-:Y:S01]  /*6900*/  MOV R2, 0xffffffff ;  /* 0xffffffff00027802 */ /* 0x000fe20000000f00 */
[----:B------:R-:W-:Y:S05]  /*6910*/  BRA.CONV ~URZ, `(.L_x_644) ;  /* 0x000000237f007947 */ /* 0x000fea000b800000 */
[----:B------:R-:W-:Y:S02]  /*6920*/  MOV R0, 0x6940 ;  /* 0x0000694000007802 */ /* 0x000fe40000000f00 */
[----:B------:R-:W-:Y:S05]  /*6930*/  CALL.REL.NOINC `($__internal_5_$__cuda_sm70_warpsync) ;  /* 0x00000b3000007944 */ /* 0x000fea0003c00000 */
.L_x_644:
[----:B------:R-:W-:Y:S01]  /*6940*/  UIMAD UR5, UR11, 0x3000, URZ ;  /* 0x000030000b0578a4 */ /* 0x000fe2000f8e023f */
[----:B------:R-:W-:Y:S01]  /*6950*/  SHF.R.S32.HI R0, RZ, 0x1f, R236 ;  /* 0x0000001fff007819 */ /* 0x000fe200000114ec */
[----:B------:R-:W-:-:S06]  /*6960*/  NOP ;  /* 0x0000000000007918 */ /* 0x000fcc0000000000 */
[----:B------:R-:W-:Y:S01]  /*6970*/  USHF.R.S32.HI UR4, URZ, 0x1f, UR5 ;  /* 0x0000001f3f047899 */ /* 0x000fe20008011405 */
[----:B------:R-:W-:-:S05]  /*6980*/  IMAD.U32 R237, RZ, RZ, UR5 ;  /* 0x00000005ffed7e24 */ /* 0x000fca000f8e00ff */
[----:B------:R-:W-:Y:S01]  /*6990*/  IMAD.U32 R3, RZ, RZ, UR4 ;  /* 0x00000004ff037e24 */ /* 0x000fe2000f8e00ff */
[----:B------:R-:W-:Y:S01]  /*69a0*/  IADD3 R236, P1, P0, R237, UR14, R236 ;  /* 0x0000000eedec7c10 */ /* 0x000fe2000f83e0ec */
[----:B------:R-:W-:Y:S02]  /*69b0*/  ULDC.64 UR4, c[0x0][0x328] ;  /* 0x0000ca0000047ab9 */ /* 0x000fe40000000a00 */
[----:B------:R-:W-:Y:S01]  /*69c0*/  UIMAD UR4, UR9, UR4, URZ ;  /* 0x00000004090472a4 */ /* 0x000fe2000f8e023f */
[----:B------:R-:W-:Y:S01]  /*69d0*/  IADD3.X R237, R3, UR15, R0, P1, P0 ;  /* 0x0000000f03ed7c10 */ /* 0x000fe20008fe0400 */
[----:B------:R-:W-:Y:S02]  /*69e0*/  IMAD.U32 R3, RZ, RZ, UR6 ;  /* 0x00000006ff037e24 */ /* 0x000fe4000f8e00ff */
[----:B------:R-:W-:Y:S02]  /*69f0*/  UIMAD UR16, UR6, UR5, UR4 ;  /* 0x00000005061072a4 */ /* 0x000fe4000f8e0204 */
[----:B------:R-:W-:Y:S01]  /*6a00*/  IMAD.WIDE.U32 R6, R3, c[0x0][0x328], R236 ;  /* 0x0000ca0003067a25 */ /* 0x000fe200078e00ec */
[----:B------:R-:W-:-:S02]  /*6a10*/  ULDC.64 UR4, c[0x0][0x330] ;  /* 0x0000cc0000047ab9 */ /* 0x000fc40000000a00 */
[----:B------:R-:W-:Y:S01]  /*6a20*/  UIMAD UR4, UR10, UR4, URZ ;  /* 0x000000040a0472a4 */ /* 0x000fe2000f8e023f */
[----:B------:R-:W-:Y:S01]  /*6a30*/  IMAD.U32 R3, RZ, RZ, UR13 ;  /* 0x0000000dff037e24 */ /* 0x000fe2000f8e00ff */
        /* <DEDUP_REMOVED lines=56> */
[----:B-1----:R-:W-:Y:S05]  /*6dc0*/  CALL.REL.NOINC `($__internal_5_$__cuda_sm70_warpsync) ;  /* 0x000006a000007944 */ /* 0x002fea0003c00000 */
.L_x_645:
        /* <DEDUP_REMOVED lines=12> */
.L_x_647:
[----:B------:R-:W-:Y:S05]  /*6e90*/  BSYNC B0 ;  /* 0x0000000000007941 */ /* 0x000fea0003800000 */
.L_x_646:
[----:B------:R-:W-:Y:S01]  /*6ea0*/  ULDC.64 UR4, c[0x0][0x348] ;  /* 0x0000d20000047ab9 */ /* 0x000fe20000000a00 */
[----:B------:R-:W-:Y:S01]  /*6eb0*/  BSSY B0, `(.L_x_648) ;  /* 0x000000b000007945 */ /* 0x000fe20003800000 */
[----:B------:R-:W-:-:S04]  /*6ec0*/  UIADD3 UR4, UP0, UR7, UR4, URZ ;  /* 0x0000000407047290 */ /* 0x000fc8000ff1e03f */
[----:B------:R-:W-:Y:S02]  /*6ed0*/  UIADD3.X UR5, UR8, UR5, URZ, UP0, !UPT ;  /* 0x0000000508057290 */ /* 0x000fe400087fe43f */
[----:B--2---:R-:W-:-:S04]  /*6ee0*/  MOV R4, UR4 ;  /* 0x0000000400047c02 */ /* 0x004fc80008000f00 */
[----:B------:R-:W-:Y:S01]  /*6ef0*/  MOV R5, UR5 ;  /* 0x0000000500057c02 */ /* 0x000fe20008000f00 */
[----:B------:R-:W-:Y:S05]  /*6f00*/  @P2 BRA `(.L_x_649) ;  /* 0x0000005000002947 */ /* 0x000fea0003800000 */
.L_x_650:
[----:B------:R-:W2:Y:S01]  /*6f10*/  LDG.E.STRONG.GPU R0, [R4.64] ;  /* 0x0000001204007981 */ /* 0x000ea2000c1ef900 */
[----:B------:R-:W-:Y:S01]  /*6f20*/  YIELD ;  /* 0x0000000000007946 */ /* 0x000fe20003800000 */
[----:B--2---:R-:W-:Y:S01]  /*6f30*/  ISETP.NE.AND P0, PT, R0, UR12, PT ;  /* 0x0000000c00007c0c */ /* 0x004fe2000bf05270 */
[----:B------:R-:W-:-:S12]  /*6f40*/  CCTL.IVALL ;  /* 0x00000000ff00798f */ /* 0x000fd80002000000 */
[----:B------:R-:W-:Y:S05]  /*6f50*/  @P0 BRA `(.L_x_650) ;  /* 0xffffffb000000947 */ /* 0x000fea000383ffff */
.L_x_649:
[----:B------:R-:W-:Y:S05]  /*6f60*/  BSYNC B0 ;  /* 0x0000000000007941 */ /* 0x000fea0003800000 */
.L_x_648:
[----:B------:R-:W-:Y:S05]  /*6f70*/  BRA.CONV ~URZ, `(.L_x_651) ;  /* 0x000000237f007947 */ /* 0x000fea000b800000 */
[----:B------:R-:W-:Y:S02]  /*6f80*/  MOV R0, 0x6fa0 ;  /* 0x00006fa000007802 */ /* 0x000fe40000000f00 */
[----:B-1----:R-:W-:Y:S05]  /*6f90*/  CALL.REL.NOINC `($__internal_5_$__cuda_sm70_warpsync) ;  /* 0x000004d000007944 */ /* 0x002fea0003c00000 */
.L_x_651:
[----:B------:R-:W-:Y:S01]  /*6fa0*/  ULDC.64 UR4, c[0x0][0x300] ;  /* 0x0000c00000047ab9 */ /* 0x000fe20000000a00 */
[----:B------:R-:W-:Y:S01]  /*6fb0*/  IMAD.U32 R0, RZ, RZ, UR6 ;  /* 0x00000006ff007e24 */ /* 0x000fe2000f8e00ff */
[----:B------:R-:W-:-:S03]  /*6fc0*/  UIMAD UR4, UR9, UR4, URZ ;  /* 0x00000004090472a4 */ /* 0x000fc6000f8e023f */
        /* <DEDUP_REMOVED lines=8> */
[----:B-1----:R-:W-:-:S04]  /*7050*/  LEA R8, P0, R6, c[0x0][0x2e8], 0x2 ;  /* 0x0000ba0006087a11 */ /* 0x002fc800078010ff */
        /* <DEDUP_REMOVED lines=53> */
.L_x_652:
        /* <DEDUP_REMOVED lines=12> */
        .weak           $__internal_5_$__cuda_sm70_warpsync
        .type           $__internal_5_$__cuda_sm70_warpsync,@function
        .size           $__internal_5_$__cuda_sm70_warpsync,(.L_x_1409 - $__internal_5_$__cuda_sm70_warpsync)
$__internal_5_$__cuda_sm70_warpsync:
[----:B------:R-:W-:Y:S01]  /*7470*/  MOV R6, R0 ;  /* 0x0000000000067202 */ /* 0x000fe20000000f00 */
[----:B------:R-:W-:Y:S04]  /*7480*/  WARPSYNC R2 ;  /* 0x0000000200007348 */ /* 0x000fe80003800000 */
[----:B------:R-:W-:-:S04]  /*7490*/  MOV R7, 0x0 ;  /* 0x0000000000077802 */ /* 0x000fc80000000f00 */
[----:B------:R-:W-:Y:S05]  /*74a0*/  RET.REL.NODEC R6 `(_ZN7cutlass13device_kernelIN5flash19enable_sm80_to_sm89INS1_16FlashAttnBwdSm80INS1_25CollectiveMainloopBwdSm80ILi2ELi1EN4cute5tupleIJNS5_1CILi64EEENS7_ILi128EEENS7_ILi96EEEEEENS_6half_tEfNS_4arch4Sm80ELb1ELb0ELb0ELb1ELb1ELb0ELb0ELb0ELi2ELi2ELi4ELi2ELb1EEENS1_24CollectiveEpilogueBwdGQAISB_fSE_Li256ELb1ELb1EEENS1_25SingleTileBwdLPTSchedulerILb1ELi128ELb1EEEEEEEEEvNT_6ParamsE) ;  /* 0xffff8b5006007950 */ /* 0x000fea0003c3ffff */
.L_x_653:
        /* <DEDUP_REMOVED lines=13> */
.L_x_1409:


//--------------------- .text._ZN7cutlass13device_kernelIN5flash19enable_sm80_to_sm89INS1_16FlashAttnBwdSm80INS1_25CollectiveMainloopBwdSm80ILi2ELi2EN4cute5tupleIJNS5_1CILi64EEENS7_ILi128EEENS7_ILi96EEEEEENS_6half_tEfNS_4arch4Sm80ELb0ELb0ELb0ELb0ELb0ELb0ELb0ELb0ELi2ELi2ELi4ELi2ELb0EEENS1_21CollectiveEpilogueBwdISB_SC_SE_Li256ELb0ELb0ELi2EEENS1_19SingleTileSchedulerILb0ELb0ELb0ELi128EEEEEEEEEvNT_6ParamsE --------------------------
	.section	.text._ZN7cutlass13device_kernelIN5flash19enable_sm80_to_sm89INS1_16FlashAttnBwdSm80INS1_25CollectiveMainloopBwdSm80ILi2ELi2EN4cute5tupleIJNS5_1CILi64EEENS7_ILi128EEENS7_ILi96EEEEEENS_6half_tEfNS_4arch4Sm80ELb0ELb0ELb0ELb0ELb0ELb0ELb0ELb0ELi2ELi2ELi4ELi2ELb0EEENS1_21CollectiveEpilogueBwdISB_SC_SE_Li256ELb0ELb0ELi2EEENS1_19SingleTileSchedulerILb0ELb0ELb0ELi128EEEEEEEEEvNT_6ParamsE,"ax",@progbits
	.sectioninfo	@"SHI_REGISTERS=255"
	.align	128
.text._ZN7cutlass13device_kernelIN5flash19enable_sm80_to_sm89INS1_16FlashAttnBwdSm80INS1_25CollectiveMainloopBwdSm80ILi2ELi2EN4cute5tupleIJNS5_1CILi64EEENS7_ILi128EEENS7_ILi96EEEEEENS_6half_tEfNS_4arch4Sm80ELb0ELb0ELb0ELb0ELb0ELb0ELb0ELb0ELi2ELi2ELi4ELi2ELb0EEENS1_21CollectiveEpilogueBwdISB_SC_SE_Li256ELb0ELb0ELi2EEENS1_19SingleTileSchedulerILb0ELb0ELb0ELi128EEEEEEEEEvNT_6ParamsE:
        .type           _ZN7cutlass13device_kernelIN5flash19enable_sm80_to_sm89INS1_16FlashAttnBwdSm80INS1_25CollectiveMainloopBwdSm80ILi2ELi2EN4cute5tupleIJNS5_1CILi64EEENS7_ILi128EEENS7_ILi96EEEEEENS_6half_tEfNS_4arch4Sm80ELb0ELb0ELb0ELb0ELb0ELb0ELb0ELb0ELi2ELi2ELi4ELi2ELb0EEENS1_21CollectiveEpilogueBwdISB_SC_SE_Li256ELb0ELb0ELi2EEENS1_19SingleTileSchedulerILb0ELb0ELb0ELi128EEEEEEEEEvNT_6ParamsE,@function
        .size           _ZN7cutlass13device_kernelIN5flash19enable_sm80_to_sm89INS1_16FlashAttnBwdSm80INS1_25CollectiveMainloopBwdSm80ILi2ELi2EN4cute5tupleIJNS5_1CILi64EEENS7_ILi128EEENS7_ILi96EEEEEENS_6half_tEfNS_4arch4Sm80ELb0ELb0ELb0ELb0ELb0ELb0ELb0ELb0ELi2ELi2ELi4ELi2ELb0EEENS1_21CollectiveEpilogueBwdISB_SC_SE_Li256ELb0ELb0ELi2EEENS1_19SingleTileSchedulerILb0ELb0ELb0ELi128EEEEEEEEEvNT_6ParamsE,(.L_x_1411 - _ZN7cutlass13device_kernelIN5flash19enable_sm80_to_sm89INS1_16FlashAttnBwdSm80INS1_25CollectiveMainloopBwdSm80ILi2ELi2EN4cute5tupleIJNS5_1CILi64EEENS7_ILi128EEENS7_ILi96EEEEEENS_6half_tEfNS_4arch4Sm80ELb0ELb0ELb0ELb0ELb0ELb0ELb0ELb0ELi2ELi2ELi4ELi2ELb0EEENS1_21CollectiveEpilogueBwdISB_SC_SE_Li256ELb0ELb0ELi2EEENS1_19SingleTileSchedulerILb0ELb0ELb0ELi128EEEEEEEEEvNT_6ParamsE)
        .other          _ZN7cutlass13device_kernelIN5flash19enable_sm80_to_sm89INS1_16FlashAttnBwdSm80INS1_25CollectiveMainloopBwdSm80ILi2ELi2EN4cute5tupleIJNS5_1CILi64EEENS7_ILi128EEENS7_ILi96EEEEEENS_6half_tEfNS_4arch4Sm80ELb0ELb0ELb0ELb0ELb0ELb0ELb0ELb0ELi2ELi2ELi4ELi2ELb0EEENS1_21CollectiveEpilogueBwdISB_SC_SE_Li256ELb0ELb0ELi2EEENS1_19SingleTileSchedulerILb0ELb0ELb0ELi128EEEEEEEEEvNT_6ParamsE,@"STO_CUDA_ENTRY STV_DEFAULT"
_ZN7cutlass13device_kernelIN5flash19enable_sm80_to_sm89INS1_16FlashAttnBwdSm80INS1_25CollectiveMainloopBwdSm80ILi2ELi2EN4cute5tupleIJNS5_1CILi64EEENS7_ILi128EEENS7_ILi96EEEEEENS_6half_tEfNS_4arch4Sm80ELb0ELb0ELb0ELb0ELb0ELb0ELb0ELb0ELi2ELi2ELi4ELi2ELb0EEENS1_21CollectiveEpilogueBwdISB_SC_SE_Li256ELb0ELb0ELi2EEENS1_19SingleTileSchedulerILb0ELb0ELb0ELi128EEEEEEEEEvNT_6ParamsE:
[----:B------:R-:W-:Y:S02]  /*0000*/  MOV R1, c[0x0][0x28] ;  /* 0x00000a0000017a02 */ /* 0x000fe40000000f00 */
[----:B------:R-:W1:Y:S02]  /*0010*/  S2UR UR17, SR_CTAID.Z ;  /* 0x00000000001179c3 */ /* 0x000e640000002700 */
        /* <DEDUP_REMOVED lines=13> */
[----:B------:R-:W-:-:S02]  /*00f0*/  UIMAD UR14, UR17, UR5, UR14 ;  /* 0x00000005110e72a4 */ /* 0x000fc4000f8e020e */
[----:B------:R-:W-:Y:S02]  /*0100*/  ULDC.64 UR28, c[0x0][0x118] ;  /* 0x00004600001c7ab9 */ /* 0x000fe40000000a00 */
[----:B------:R-:W-:Y:S02]  /*0110*/  ULDC.64 UR4, c[0x0][0x188] ;  /* 0x0000620000047ab9 */ /* 0x000fe40000000a00 */
[----:B------:R-:W-:Y:S02]  /*0120*/  UIMAD UR12, UR7, UR4, URZ ;  /* 0x00000004070c72a4 */ /* 0x000fe4000f8e023f */
[----:B------:R-:W-:Y:S02]  /*0130*/  UIMAD.WIDE.U32 UR8, UR17, UR4, URZ ;  /* 0x00000004110872a5 */ /* 0x000fe4000f8e003f */
[----:B------:R-:W-:Y:S02]  /*0140*/  UIMAD UR12, UR17, UR5, UR12 ;  /* 0x00000005110c72a4 */ /* 0x000fe4000f8e020c */
[----:B------:R-:W-:Y:S01]  /*0150*/  UIADD3 UR14, UR25, UR14, URZ ;  /* 0x0000000e190e7290 */ /* 0x000fe2000fffe03f */
[----:B-1----:R-:W-:Y:S01]  /*0160*/  SHF.R.S32.HI R5, RZ, 0x1f, R12 ;  /* 0x0000001fff057819 */ /* 0x002fe2000001140c */
[----:B------:R-:W-:Y:S01]  /*0170*/  IMAD.SHL.U32 R220, R12, 0x4, RZ ;  /* 0x000000040cdc7824 */ /* 0x000fe200078e00ff */
[----:B------:R-:W-:-:S02]  /*0180*/  ULDC.64 UR4, c[0x0][0x1e8] ;  /* 0x00007a0000047ab9 */ /* 0x000fc40000000a00 */
[-C--:B------:R-:W-:Y:S01]  /*0190*/  LEA.HI R215, R5, R12.reuse, RZ, 0x2 ;  /* 0x0000000c05d77211 */ /* 0x080fe200078f10ff */
[----:B--2---:R-:W-:Y:S01]  /*01a0*/  @P0 IMAD.HI.U32 R0, R9, c[0x0][0x24c], RZ ;  /* 0x0000930009000a27 */ /* 0x004fe200078e00ff */
[----:B------:R-:W-:Y:S01]  /*01b0*/  SHF.R.S32.HI R221, RZ, 0x1f, R220 ;  /* 0x0000001fffdd7819 */ /* 0x000fe200000114dc */
[----:B------:R-:W-:Y:S01]  /*01c0*/  UIMAD UR4, UR7, UR4, URZ ;  /* 0x00000004070472a4 */ /* 0x000fe2000f8e023f */
[----:B------:R-:W-:Y:S01]  /*01d0*/  LOP3.LUT R7, R215, 0xfffffffc, RZ, 0xc0, !PT ;  /* 0xfffffffcd7077812 */ /* 0x000fe200078ec0ff */
[----:B------:R-:W-:Y:S01]  /*01e0*/  IMAD.MOV.U32 R3, RZ, RZ, R9 ;  /* 0x000000ffff037224 */ /* 0x000fe200078e0009 */
[----:B------:R-:W-:Y:S01]  /*01f0*/  @P0 SHF.R.U32.HI R3, RZ, c[0x0][0x250], R0 ;  /* 0x00009400ff030a19 */ /* 0x000fe20000011600 */
[----:B------:R-:W-:Y:S01]  /*0200*/  IMAD.WIDE.U32 R10, R9, c[0x0][0x270], R220 ;  /* 0x00009c00090a7a25 */ /* 0x000fe200078e00dc */
[----:B------:R-:W-:Y:S01]  /*0210*/  SHF.R.S32.HI R2, RZ, 0x1f, R9 ;  /* 0x0000001fff027819 */ /* 0x000fe20000011409 */
[----:B------:R-:W-:Y:S01]  /*0220*/  UIMAD UR6, UR17, UR5, UR4 ;  /* 0x00000005110672a4 */ /* 0x000fe2000f8e0204 */
[----:B------:R-:W-:Y:S01]  /*0230*/  SHF.R.S32.HI R18, RZ, 0x1f, R3 ;  /* 0x0000001fff127819 */ /* 0x000fe20000011403 */
[----:B------:R-:W-:Y:S01]  /*0240*/  IMAD.IADD R230, R12, 0x1, -R7 ;  /* 0x000000010ce67824 */ /* 0x000fe200078e0a07 */
[----:B------:R-:W-:Y:S01]  /*0250*/  SHF.R.S32.HI R216, RZ, 0x2, R215 ;  /* 0x00000002ffd87819 */ /* 0x000fe200000114d7 */
[----:B------:R-:W-:Y:S01]  /*0260*/  IMAD R0, R2, c[0x0][0x270], RZ ;  /* 0x00009c0002007a24 */ /* 0x000fe200078e02ff */
[----:B------:R-:W-:Y:S01]  /*0270*/  IADD3 R7, P0, R10, UR24, RZ ;  /* 0x000000180a077c10 */ /* 0x000fe2000ff1e0ff */
[----:B------:R-:W-:Y:S01]  /*0280*/  IMAD.SHL.U32 R232, R230, 0x8, RZ ;  /* 0x00000008e6e87824 */ /* 0x000fe200078e00ff */
[----:B------:R-:W-:Y:S01]  /*0290*/  SHF.R.S32.HI R217, RZ, 0x1f, R216 ;  /* 0x0000001fffd97819 */ /* 0x000fe200000114d8 */
[C---:B------:R-:W-:Y:S01]  /*02a0*/  IMAD R10, R18.reuse, c[0x0][0x1e0], RZ ;  /* 0x00007800120a7a24 */ /* 0x040fe200078e02ff */
[----:B------:R-:W-:Y:S01]  /*02b0*/  LEA.HI R24, R5, R12, RZ, 0x3 ;  /* 0x0000000c05187211 */ /* 0x000fe200078f18ff */
[----:B------:R-:W-:Y:S01]  /*02c0*/  IMAD R18, R18, c[0x0][0x1b0], RZ ;  /* 0x00006c0012127a24 */ /* 0x000fe200078e02ff */
[----:B------:R-:W-:Y:S01]  /*02d0*/  SHF.R.S32.HI R233, RZ, 0x1f, R232 ;  /* 0x0000001fffe97819 */ /* 0x000fe200000114e8 */
[----:B------:R-:W-:Y:S01]  /*02e0*/  IMAD R0, R9, c[0x0][0x274], R0 ;  /* 0x00009d0009007a24 */ /* 0x000fe200078e0200 */
[----:B------:R-:W-:Y:S01]  /*02f0*/  ULDC.64 UR4, c[0x0][0x1b8] ;  /* 0x00006e0000047ab9 */ /* 0x000fe20000000a00 */
[----:B------:R-:W-:Y:S01]  /*0300*/  IMAD R227, R217, c[0x0][0x178], RZ ;  /* 0x00005e00d9e37a24 */ /* 0x000fe200078e02ff */
[----:B------:R-:W-:Y:S01]  /*0310*/  UIMAD UR4, UR7, UR4, URZ ;  /* 0x00000004070472a4 */ /* 0x000fe2000f8e023f */
[----:B------:R-:W-:Y:S01]  /*0320*/  IMAD R18, R3, c[0x0][0x1b4], R18 ;  /* 0x00006d0003127a24 */ /* 0x000fe200078e0212 */
[----:B------:R-:W-:Y:S01]  /*0330*/  IADD3.X R0, R11, UR14, R0, P0, !PT ;  /* 0x0000000e0b007c10 */ /* 0x000fe200087fe400 */
[C---:B------:R-:W-:Y:S01]  /*0340*/  IMAD.WIDE.U32 R16, R3.reuse, c[0x0][0x1b0], R232 ;  /* 0x00006c0003107a25 */ /* 0x040fe200078e00e8 */
[----:B------:R-:W-:Y:S01]  /*0350*/  UIMAD UR5, UR17, UR5, UR4 ;  /* 0x00000005110572a4 */ /* 0x000fe2000f8e0204 */
[----:B------:R-:W-:Y:S01]  /*0360*/  ISETP.GE.AND P3, PT, R232, c[0x0][0x1cc], PT ;  /* 0x00007300e8007a0c */ /* 0x000fe20003f66270 */
[----:B------:R-:W-:Y:S01]  /*0370*/  UIADD3 UR12, UR9, UR12, URZ ;  /* 0x0000000c090c7290 */ /* 0x000fe2000fffe03f */
[----:B------:R-:W-:-:S02]  /*0380*/  IMAD R10, R3, c[0x0][0x1e4], R10 ;  /* 0x00007900030a7a24 */ /* 0x000fc400078e020a */
[----:B------:R-:W-:-:S04]  /*0390*/  IMAD.WIDE.U32 R14, R3, c[0x0][0x1e0], R232 ;  /* 0x00007800030e7a25 */ /* 0x000fc800078e00e8 */
[C---:B------:R-:W-:Y:S02]  /*03a0*/  IMAD R227, R216.reuse, c[0x0][0x17c], R227 ;  /* 0x00005f00d8e37a24 */ /* 0x040fe400078e02e3 */
[----:B------:R-:W-:-:S04]  /*03b0*/  IMAD.WIDE.U32 R234, R216, c[0x0][0x178], R232 ;  /* 0x00005e00d8ea7a25 */ /* 0x000fc800078e00e8 */
[----:B------:R-:W-:Y:S02]  /*03c0*/  IMAD.IADD R19, R17, 0x1, R18 ;  /* 0x0000000111137824 */ /* 0x000fe400078e0212 */
[----:B------:R-:W-:Y:S02]  /*03d0*/  IMAD.IADD R11, R15, 0x1, R10 ;  /* 0x000000010f0b7824 */ /* 0x000fe400078e020a */
[----:B------:R-:W-:Y:S02]  /*03e0*/  IMAD.SHL.U32 R17, R24, 0x8, RZ ;  /* 0x0000000818117824 */ /* 0x000fe400078e00ff */
[----:B------:R-:W-:Y:S02]  /*03f0*/  IMAD.MOV.U32 R10, RZ, RZ, R14 ;  /* 0x000000ffff0a7224 */ /* 0x000fe400078e000e */
[----:B------:R-:W-:Y:S01]  /*0400*/  IMAD.IADD R227, R235, 0x1, R227 ;  /* 0x00000001ebe37824 */ /* 0x000fe200078e02e3 */
[----:B------:R-:W-:Y:S01]  /*0410*/  LOP3.LUT R17, R17, 0xc0, RZ, 0xc0, !PT ;  /* 0x000000c011117812 */ /* 0x000fe200078ec0ff */
[----:B------:R-:W-:-:S02]  /*0420*/  IMAD.MOV.U32 R226, RZ, RZ, R234 ;  /* 0x000000ffffe27224 */ /* 0x000fc400078e00ea */
[----:B------:R-:W-:Y:S01]  /*0430*/  IMAD.MOV.U32 R18, RZ, RZ, R16 ;  /* 0x000000ffff127224 */ /* 0x000fe200078e0010 */
[----:B------:R-:W-:Y:S01]  /*0440*/  SHF.R.U32.HI R8, RZ, 0x3, R17 ;  /* 0x00000003ff087819 */ /* 0x000fe20000011611 */
[----:B------:R-:W-:Y:S01]  /*0450*/  IMAD.WIDE.U32 R20, R20, c[0x0][0x1e8], R10 ;  /* 0x00007a0014147a25 */ /* 0x000fe200078e000a */
[----:B------:R-:W-:Y:S02]  /*0460*/  LOP3.LUT R17, R17, 0x18, R232, 0xf8, !PT ;  /* 0x0000001811117812 */ /* 0x000fe400078ef8e8 */
[----:B------:R-:W-:Y:S01]  /*0470*/  IADD3 R10, R232, 0x40, RZ ;  /* 0x00000040e80a7810 */ /* 0x000fe20007ffe0ff */
[----:B------:R-:W-:Y:S01]  /*0480*/  IMAD.U32 R3, RZ, RZ, UR17 ;  /* 0x00000011ff037e24 */ /* 0x000fe2000f8e00ff */
[----:B------:R-:W-:Y:S01]  /*0490*/  IADD3 R21, R21, UR6, RZ ;  /* 0x0000000615157c10 */ /* 0x000fe2000fffe0ff */
[----:B------:R-:W-:Y:S01]  /*04a0*/  IMAD R6, R2, c[0x0][0x180], RZ ;  /* 0x0000600002067a24 */ /* 0x000fe200078e02ff */
[----:B------:R-:W-:Y:S01]  /*04b0*/  LOP3.LUT R8, R17, R8, RZ, 0x3c, !PT ;  /* 0x0000000811087212 */ /* 0x000fe200078e3cff */
[----:B------:R-:W-:-:S04]  /*04c0*/  IMAD.WIDE.U32 R22, R9, c[0x0][0x180], R226 ;  /* 0x0000600009167a25 */ /* 0x000fc800078e00e2 */
[----:B---3--:R-:W-:Y:S01]  /*04d0*/  IMAD.WIDE R14, R211, 0x80, R216 ;  /* 0x00000080d30e7825 */ /* 0x008fe200078e02d8 */
[----:B------:R-:W-:-:S03]  /*04e0*/  IADD3 R11, P0, R22, UR8, RZ ;  /* 0x00000008160b7c10 */ /* 0x000fc6000ff1e0ff */
[----:B------:R-:W-:-:S04]  /*04f0*/  IMAD.WIDE.U32 R18, R3, c[0x0][0x1b8], R18 ;  /* 0x00006e0003127a25 */ /* 0x000fc800078e0012 */
[----:B------:R-:W-:Y:S01]  /*0500*/  IMAD R6, R9, c[0x0][0x184], R6 ;  /* 0x0000610009067a24 */ /* 0x000fe200078e0206 */
[----:B------:R-:W-:Y:S01]  /*0510*/  IADD3 R19, R19, UR5, RZ ;  /* 0x0000000513137c10 */ /* 0x000fe2000fffe0ff */
[C---:B------:R-:W-:Y:S01]  /*0520*/  IMAD R3, R15.reuse, c[0x0][0x1d8], RZ ;  /* 0x000076000f037a24 */ /* 0x040fe200078e02ff */
[----:B------:R-:W-:Y:S01]  /*0530*/  ULDC.64 UR4, c[0x0][0x290] ;  /* 0x0000a40000047ab9 */ /* 0x000fe20000000a00 */
[----:B------:R-:W-:Y:S01]  /*0540*/  IMAD R4, R15, c[0x0][0x1a8], RZ ;  /* 0x00006a000f047a24 */ /* 0x000fe200078e02ff */
[----:B------:R-:W-:Y:S01]  /*0550*/  IADD3.X R6, R23, UR12, R6, P0, !PT ;  /* 0x0000000c17067c10 */ /* 0x000fe200087fe406 */
[C---:B------:R-:W-:Y:S01]  /*0560*/  IMAD R3, R14.reuse, c[0x0][0x1dc], R3 ;  /* 0x000077000e037a24 */ /* 0x040fe200078e0203 */
[C---:B------:R-:W-:Y:S01]  /*0570*/  LEA R22, P0, R11.reuse, c[0x0][0x160], 0x1 ;  /* 0x000058000b167a11 */ /* 0x040fe200078008ff */
[C---:B------:R-:W-:Y:S01]  /*0580*/  IMAD.WIDE.U32 R16, R14.reuse, c[0x0][0x1d8], R20 ;  /* 0x000076000e107a25 */ /* 0x040fe200078e0014 */
[----:B------:R-:W-:Y:S02]  /*0590*/  UIMAD.WIDE.U32 UR22, UR17, UR4, URZ ;  /* 0x00000004111672a5 */ /* 0x000fe4000f8e003f */
[----:B------:R-:W-:Y:S01]  /*05a0*/  LEA.HI.X R23, R11, c[0x0][0x164], R6, 0x1, P0 ;  /* 0x000059000b177a11 */ /* 0x000fe200000f0c06 */
[----:B------:R-:W-:Y:S01]  /*05b0*/  IMAD R4, R14, c[0x0][0x1ac], R4 ;  /* 0x00006b000e047a24 */ /* 0x000fe200078e0204 */
[----:B------:R-:W-:Y:S01]  /*05c0*/  LEA R30, P1, R16, c[0x0][0x1c0], 0x1 ;  /* 0x00007000101e7a11 */ /* 0x000fe200078208ff */
[----:B------:R-:W-:Y:S01]  /*05d0*/  IMAD.WIDE.U32 R14, R14, c[0x0][0x1a8], R18 ;  /* 0x00006a000e0e7a25 */ /* 0x000fe200078e0012 */
[----:B------:R-:W-:Y:S01]  /*05e0*/  LEA.HI R6, R5, R12, RZ, 0x5 ;  /* 0x0000000c05067211 */ /* 0x000fe200078f28ff */
[----:B------:R-:W-:-:S02]  /*05f0*/  UIMAD UR4, UR7, UR4, URZ ;  /* 0x00000004070472a4 */ /* 0x000fc4000f8e023f */
[----:B------:R-:W-:Y:S01]  /*0600*/  IMAD.IADD R3, R17, 0x1, R3 ;  /* 0x0000000111037824 */ /* 0x000fe200078e0203 */
[----:B------:R-:W-:Y:S01]  /*0610*/  LEA R26, P0, R14, c[0x0][0x190], 0x1 ;  /* 0x000064000e1a7a11 */ /* 0x000fe200078008ff */
[----:B------:R-:W-:Y:S01]  /*0620*/  IMAD.MOV.U32 R11, RZ, RZ, c[0x0][0x1d8] ;  /* 0x00007600ff0b7624 */ /* 0x000fe200078e00ff */
[----:B------:R-:W-:Y:S01]  /*0630*/  UIMAD UR4, UR17, UR5, UR4 ;  /* 0x00000005110472a4 */ /* 0x000fe2000f8e0204 */
[----:B------:R-:W-:Y:S01]  /*0640*/  IMAD.IADD R4, R15, 0x1, R4 ;  /* 0x000000010f047824 */ /* 0x000fe200078e0204 */
[----:B------:R-:W-:Y:S01]  /*0650*/  LEA.HI.X R31, R16, c[0x0][0x1c4], R3, 0x1, P1 ;  /* 0x00007100101f7a11 */ /* 0x000fe200008f0c03 */
[----:B------:R-:W-:Y:S01]  /*0660*/  IMAD.MOV.U32 R3, RZ, RZ, c[0x0][0x1dc] ;  /* 0x00007700ff037624 */ /* 0x000fe200078e00ff */
[----:B------:R-:W-:Y:S01]  /*0670*/  LEA R28, P1, R11, R30, 0x7 ;  /* 0x0000001e0b1c7211 */ /* 0x000fe200078238ff */
[----:B------:R-:W-:Y:S01]  /*0680*/  IMAD.MOV.U32 R17, RZ, RZ, c[0x0][0x1a8] ;  /* 0x00006a00ff117624 */ /* 0x000fe200078e00ff */
[----:B------:R-:W-:Y:S01]  /*0690*/  LEA.HI.X R27, R14, c[0x0][0x194], R4, 0x1, P0 ;  /* 0x000065000e1b7a11 */ /* 0x000fe200000f0c04 */
[----:B------:R-:W-:Y:S01]  /*06a0*/  IMAD.MOV.U32 R4, RZ, RZ, -0x80 ;  /* 0xffffff80ff047424 */ /* 0x000fe200078e00ff */
[----:B------:R-:W-:Y:S01]  /*06b0*/  LEA.HI R15, R215, R216, RZ, 0x1 ;  /* 0x000000d8d70f7211 */ /* 0x000fe200078f08ff */
[----:B------:R-:W-:Y:S01]  /*06c0*/  UIADD3 UR15, UR23, UR4, URZ ;  /* 0x00000004170f7290 */ /* 0x000fe2000fffe03f */
[----:B------:R-:W-:Y:S01]  /*06d0*/  LEA.HI.X R29, R11, R31, R3, 0x7, P1 ;  /* 0x0000001f0b1d7211 */ /* 0x000fe200008f3c03 */
[----:B------:R-:W-:Y:S01]  /*06e0*/  IMAD.MOV.U32 R3, RZ, RZ, c[0x0][0x1ac] ;  /* 0x00006b00ff037624 */ /* 0x000fe200078e00ff */
[----:B------:R-:W-:Y:S01]  /*06f0*/  LEA R18, P0, R17, R26, 0x7 ;  /* 0x0000001a11127211 */ /* 0x000fe200078038ff */
[----:B------:R-:W-:Y:S01]  /*0700*/  IMAD R11, R211, R4, c[0x0][0x198] ;  /* 0x00006600d30b7624 */ /* 0x000fe200078e0204 */
[----:B------:R-:W-:Y:S01]  /*0710*/  LOP3.LUT R15, R15, 0x7fffffe, RZ, 0xc0, !PT ;  /* 0x07fffffe0f0f7812 */ /* 0x000fe200078ec0ff */
[----:B------:R-:W-:Y:S01]  /*0720*/  IMAD R223, R217, c[0x0][0x208], RZ ;  /* 0x00008200d9df7a24 */ /* 0x000fe200078e02ff */
[----:B------:R-:W-:Y:S01]  /*0730*/  IADD3 R14, R232, 0x20, RZ ;  /* 0x00000020e80e7810 */ /* 0x000fe20007ffe0ff */
[----:B------:R-:W-:Y:S01]  /*0740*/  IMAD.IADD R4, R11, 0x1, -R216 ;  /* 0x000000010b047824 */ /* 0x000fe200078e0ad8 */
[----:B------:R-:W-:Y:S01]  /*0750*/  LEA.HI.X R19, R17, R27, R3, 0x7, P0 ;  /* 0x0000001b11137211 */ /* 0x000fe200000f3c03 */
[C---:B------:R-:W-:Y:S01]  /*0760*/  IMAD.IADD R16, R216.reuse, 0x1, -R15 ;  /* 0x00000001d8107824 */ /* 0x040fe200078e0a0f */
[----:B------:R-:W-:Y:S01]  /*0770*/  SHF.R.S32.HI R3, RZ, 0x5, R6 ;  /* 0x00000005ff037819 */ /* 0x000fe20000011406 */
[----:B------:R-:W-:Y:S01]  /*0780*/  IMAD R223, R216, c[0x0][0x20c], R223 ;  /* 0x00008300d8df7a24 */ /* 0x000fe200078e02df */
[----:B------:R-:W-:Y:S01]  /*0790*/  ISETP.GE.AND P2, PT, R14, c[0x0][0x1cc], PT ;  /* 0x000073000e007a0c */ /* 0x000fe20003f46270 */
[----:B------:R-:W-:Y:S01]  /*07a0*/  IMAD.WIDE.U32 R224, R216, c[0x0][0x208], R232 ;  /* 0x00008200d8e07a25 */ /* 0x000fe200078e00e8 */
[----:B------:R-:W-:Y:S01]  /*07b0*/  ISETP.GE.AND P1, PT, R10, c[0x0][0x1cc], PT ;  /* 0x000073000a007a0c */ /* 0x000fe20003f26270 */
[----:B------:R-:W-:Y:S01]  /*07c0*/  ULDC.64 UR4, c[0x0][0x218] ;  /* 0x0000860000047ab9 */ /* 0x000fe20000000a00 */
[C---:B------:R-:W-:Y:S01]  /*07d0*/  ISETP.LT.OR P6, PT, R4.reuse, 0x1, P3 ;  /* 0x000000010400780c */ /* 0x040fe20001fc1670 */
[----:B------:R-:W-:Y:S01]  /*07e0*/  IMAD R213, R3, 0x8, R16 ;  /* 0x0000000803d57824 */ /* 0x000fe200078e0210 */
[C---:B------:R-:W-:Y:S01]  /*07f0*/  ISETP.LT.OR P5, PT, R4.reuse, 0x1, P2 ;  /* 0x000000010400780c */ /* 0x040fe200017a1670 */
[----:B------:R-:W-:Y:S01]  /*0800*/  IMAD.WIDE.U32 R16, R9, c[0x0][0x288], R220 ;  /* 0x0000a20009107a25 */ /* 0x000fe200078e00dc */
[C---:B------:R-:W-:Y:S01]  /*0810*/  ISETP.LT.OR P4, PT, R4.reuse, 0x1, P1 ;  /* 0x000000010400780c */ /* 0x040fe20000f81670 */
[----:B------:R-:W-:Y:S01]  /*0820*/  UIMAD UR6, UR7, UR4, URZ ;  /* 0x00000004070672a4 */ /* 0x000fe2000f8e023f */
[C---:B------:R-:W-:Y:S01]  /*0830*/  ISETP.LT.OR P3, PT, R4.reuse, 0x41, P3 ;  /* 0x000000410400780c */ /* 0x040fe20001f61670 */
[----:B------:R-:W-:Y:S01]  /*0840*/  IMAD.U32 R213, R213, 0x20, R8 ;  /* 0x00000020d5d57824 */ /* 0x000fe200078e0008 */
[C---:B------:R-:W-:Y:S01]  /*0850*/  ISETP.LT.OR P2, PT, R4.reuse, 0x41, P2 ;  /* 0x000000410400780c */ /* 0x040fe20001741670 */
[----:B------:R-:W-:Y:S01]  /*0860*/  IMAD.IADD R223, R225, 0x1, R223 ;  /* 0x00000001e1df7824 */ /* 0x000fe200078e02df */
[----:B------:R-:W-:Y:S01]  /*0870*/  ISETP.LT.OR P1, PT, R4, 0x41, P1 ;  /* 0x000000410400780c */ /* 0x000fe20000f21670 */
[----:B------:R-:W-:Y:S01]  /*0880*/  IMAD.SHL.U32 R213, R213, 0x2, RZ ;  /* 0x00000002d5d57824 */ /* 0x000fe200078e00ff */
[C---:B------:R-:W-:Y:S01]  /*0890*/  LEA R20, P0, R7.reuse, c[0x0][0x258], 0x2 ;  /* 0x0000960007147a11 */ /* 0x040fe200078010ff */
[----:B------:R-:W-:Y:S01]  /*08a0*/  IMAD.MOV.U32 R222, RZ, RZ, R224 ;  /* 0x000000ffffde7224 */ /* 0x000fe200078e00e0 */
[----:B------:R-:W-:Y:S01]  /*08b0*/  UIMAD.WIDE.U32 UR26, UR17, UR4, URZ ;  /* 0x00000004111a72a5 */ /* 0x000fe2000f8e003f */
[----:B------:R-:W-:Y:S01]  /*08c0*/  SHF.R.S32.HI R215, RZ, 0x1f, R215 ;  /* 0x0000001fffd77819 */ /* 0x000fe200000114d7 */
[----:B------:R1:W-:Y:S01]  /*08d0*/  LDGSTS.E.BYPASS.LTC128B.128 [R213+0x6080], [R30.64], !P6 ;  /* 0x060800001ed57fae */ /* 0x0003e2000f101d5c */
[----:B------:R-:W-:Y:S01]  /*08e0*/  LEA.HI.X R21, R7, c[0x0][0x25c], R0, 0x2, P0 ;  /* 0x0000970007157a11 */ /* 0x000fe200000f1400 */
[----:B------:R-:W-:Y:S01]  /*08f0*/  IMAD R0, R2, c[0x0][0x288], RZ ;  /* 0x0000a20002007a24 */ /* 0x000fe200078e02ff */
[----:B------:R-:W-:Y:S01]  /*0900*/  ISETP.GE.AND P6, PT, R232, c[0x0][0x19c], PT ;  /* 0x00006700e8007a0c */ /* 0x000fe20003fc6270 */
[----:B------:R1:W-:Y:S01]  /*0910*/  LDGSTS.E.BYPASS.LTC128B.128 [R213+0x8080], [R30.64+0x40], !P5 ;  /* 0x080800401ed57fae */ /* 0x0003e2000e901d5c */
[----:B------:R-:W-:Y:S01]  /*0920*/  ISETP.GE.AND P0, PT, R14, c[0x0][0x19c], PT ;  /* 0x000067000e007a0c */ /* 0x000fe20003f06270 */
[----:B------:R-:W-:Y:S01]  /*0930*/  IMAD R0, R9, c[0x0][0x28c], R0 ;  /* 0x0000a30009007a24 */ /* 0x000fe200078e0200 */
[----:B------:R-:W-:Y:S01]  /*0940*/  ISETP.GE.AND P5, PT, R10, c[0x0][0x16c], PT ;  /* 0x00005b000a007a0c */ /* 0x000fe20003fa6270 */
[----:B------:R1:W-:Y:S01]  /*0950*/  LDGSTS.E.BYPASS.LTC128B.128 [R213+0xa080], [R30.64+0x80], !P4 ;  /* 0x0a0800801ed57fae */ /* 0x0003e2000e101d5c */
[----:B------:R-:W-:Y:S01]  /*0960*/  ISETP.GE.AND P4, PT, R232, c[0x0][0x16c], PT ;  /* 0x00005b00e8007a0c */ /* 0x000fe20003f86270 */
[----:B------:R-:W-:Y:S01]  /*0970*/  UIMAD UR5, UR17, UR5, UR6 ;  /* 0x00000005110572a4 */ /* 0x000fe2000f8e0206 */
[----:B------:R-:W-:Y:S01]  /*0980*/  SEL R8, RZ, 0x4, P5 ;  /* 0x00000004ff087807 */ /* 0x000fe20002800000 */
[----:B------:R1:W-:Y:S01]  /*0990*/  LDGSTS.E.BYPASS.LTC128B.128 [R213+0x7080], [R28.64], !P3 ;  /* 0x070800001cd57fae */ /* 0x0003e2000d901d5c */
[----:B------:R-:W-:Y:S01]  /*09a0*/  SEL R7, RZ, 0x1, P4 ;  /* 0x00000001ff077807 */ /* 0x000fe20002000000 */
[----:B------:R-:W-:Y:S01]  /*09b0*/  UIADD3 UR13, UR27, UR5, URZ ;  /* 0x000000051b0d7290 */ /* 0x000fe2000fffe03f */
[----:B------:R-:W-:Y:S01]  /*09c0*/  ISETP.GE.AND P4, PT, R10, c[0x0][0x19c], PT ;  /* 0x000067000a007a0c */ /* 0x000fe20003f86270 */
[----:B------:R1:W-:Y:S01]  /*09d0*/  LDGSTS.E.BYPASS.LTC128B.128 [R213+0x9080], [R28.64+0x40], !P2 ;  /* 0x090800401cd57fae */ /* 0x0003e2000d101d5c */
[----:B------:R-:W-:Y:S01]  /*09e0*/  ISETP.GE.AND P2, PT, R14, c[0x0][0x16c], PT ;  /* 0x00005b000e007a0c */ /* 0x000fe20003f46270 */
[----:B------:R-:W-:Y:S01]  /*09f0*/  ULDC UR6, c[0x0][0x168] ;  /* 0x00005a0000067ab9 */ /* 0x000fe20000000800 */
[----:B------:R-:W-:Y:S01]  /*0a00*/  ISETP.LT.OR P3, PT, R4, 0x1, P6 ;  /* 0x000000010400780c */ /* 0x000fe20003761670 */
[----:B------:R1:W-:Y:S01]  /*0a10*/  LDGSTS.E.BYPASS.LTC128B.128 [R213+0xb080], [R28.64+0x80], !P1 ;  /* 0x0b0800801cd57fae */ /* 0x0003e2000c901d5c */
[----:B------:R-:W-:Y:S01]  /*0a20*/  IADD3 R15, P1, R16, UR22, RZ ;  /* 0x00000016100f7c10 */ /* 0x000fe2000ff3e0ff */
[----:B------:R-:W-:Y:S01]  /*0a30*/  UISETP.GE.AND UP0, UPT, UR6, 0x41, UPT ;  /* 0x000000410600788c */ /* 0x000fe2000bf06270 */
[----:B------:R-:W-:-:S02]  /*0a40*/  SEL R16, RZ, 0x2, P2 ;  /* 0x00000002ff107807 */ /* 0x000fc40001000000 */
[C---:B------:R-:W-:Y:S02]  /*0a50*/  ISETP.LT.OR P2, PT, R4.reuse, 0x1, P0 ;  /* 0x000000010400780c */ /* 0x040fe40000741670 */
[----:B------:R-:W-:Y:S02]  /*0a60*/  IADD3.X R0, R17, UR15, R0, P1, !PT ;  /* 0x0000000f11007c10 */ /* 0x000fe40008ffe400 */
[C---:B------:R-:W-:Y:S02]  /*0a70*/  ISETP.LT.OR P5, PT, R4.reuse, 0x1, P4 ;  /* 0x000000010400780c */ /* 0x040fe400027a1670 */
[C---:B------:R-:W-:Y:S01]  /*0a80*/  ISETP.LT.OR P1, PT, R4.reuse, 0x41, P6 ;  /* 0x000000410400780c */ /* 0x040fe20003721670 */
[----:B------:R2:W-:Y:S01]  /*0a90*/  LDGSTS.E.BYPASS.LTC128B.128 [R213+0x80], [R26.64], !P3 ;  /* 0x000800001ad57fae */ /* 0x0005e2000d901d5c */
[----:B------:R-:W-:Y:S02]  /*0aa0*/  ISETP.LT.OR P0, PT, R4, 0x41, P0 ;  /* 0x000000410400780c */ /* 0x000fe40000701670 */
[----:B------:R-:W-:-:S02]  /*0ab0*/  IADD3 R7, R8, R16, R7 ;  /* 0x0000001008077210 */ /* 0x000fc40007ffe007 */
[----:B------:R-:W-:Y:S01]  /*0ac0*/  ISETP.LT.OR P4, PT, R4, 0x41, P4 ;  /* 0x000000410400780c */ /* 0x000fe20002781670 */
[----:B------:R2:W-:Y:S01]  /*0ad0*/  LDGSTS.E.BYPASS.LTC128B.128 [R213+0x2080], [R26.64+0x40], !P2 ;  /* 0x020800401ad57fae */ /* 0x0005e2000d101d5c */
[----:B------:R-:W-:Y:S01]  /*0ae0*/  ISETP.GE.AND P6, PT, R232, c[0x0][0x16c], PT ;  /* 0x00005b00e8007a0c */ /* 0x000fe20003fc6270 */
[----:B------:R-:W-:Y:S01]  /*0af0*/  IMAD R4, R2, c[0x0][0x210], RZ ;  /* 0x0000840002047a24 */ /* 0x000fe200078e02ff */
[C---:B------:R-:W-:Y:S01]  /*0b00*/  LOP3.LUT P3, RZ, R7.reuse, 0x2, RZ, 0xc0, !PT ;  /* 0x0000000207ff7812 */ /* 0x040fe2000786c0ff */
[----:B------:R2:W-:Y:S01]  /*0b10*/  LDGSTS.E.BYPASS.LTC128B.128 [R213+0x4080], [R26.64+0x80], !P5 ;  /* 0x040800801ad57fae */ /* 0x0005e2000e901d5c */
[----:B------:R-:W-:Y:S01]  /*0b20*/  LOP3.LUT P2, RZ, R7, 0x4, RZ, 0xc0, !PT ;  /* 0x0000000407ff7812 */ /* 0x000fe2000784c0ff */
[----:B------:R-:W-:Y:S01]  /*0b30*/  IMAD R4, R9, c[0x0][0x214], R4 ;  /* 0x0000850009047a24 */ /* 0x000fe200078e0204 */
[----:B------:R-:W-:Y:S01]  /*0b40*/  ISETP.GE.AND P5, PT, R232, c[0x0][0x1fc], PT ;  /* 0x00007f00e8007a0c */ /* 0x000fe20003fa6270 */
[----:B------:R3:W-:Y:S01]  /*0b50*/  LDGSTS.E.BYPASS.LTC128B.128 [R213+0x1080], [R18.64], !P1 ;  /* 0x0108000012d57fae */ /* 0x0007e2000c901d5c */
[----:B------:R-:W-:-:S02]  /*0b60*/  ISETP.GE.OR P1, PT, R216, c[0x0][0x168], P6 ;  /* 0x00005a00d8007a0c */ /* 0x000fc40003726670 */
[----:B------:R-:W-:Y:S01]  /*0b70*/  SEL R8, RZ, 0x1, P5 ;  /* 0x00000001ff087807 */ /* 0x000fe20002800000 */
[----:B------:R3:W-:Y:S01]  /*0b80*/  LDGSTS.E.BYPASS.LTC128B.128 [R213+0x3080], [R18.64+0x40], !P0 ;  /* 0x0308004012d57fae */ /* 0x0007e2000c101d5c */
[----:B------:R-:W-:Y:S02]  /*0b90*/  ISETP.GE.OR P0, PT, R216, c[0x0][0x168], !P3 ;  /* 0x00005a00d8007a0c */ /* 0x000fe40005f06670 */
[----:B------:R-:W-:Y:S01]  /*0ba0*/  LEA.HI R16, R6, R3, RZ, 0x1 ;  /* 0x0000000306107211 */ /* 0x000fe200078f08ff */
[----:B------:R3:W-:Y:S01]  /*0bb0*/  LDGSTS.E.BYPASS.LTC128B.128 [R213+0x5080], [R18.64+0x80], !P4 ;  /* 0x0508008012d57fae */ /* 0x0007e2000e101d5c */
[----:B------:R-:W-:Y:S02]  /*0bc0*/  ISETP.GE.AND P4, PT, R14, c[0x0][0x1fc], PT ;  /* 0x00007f000e007a0c */ /* 0x000fe40003f86270 */
[----:B------:R-:W-:Y:S01]  /*0bd0*/  LOP3.LUT R16, R16, 0xfffffffe, RZ, 0xc0, !PT ;  /* 0xfffffffe10107812 */ /* 0x000fe200078ec0ff */
[----:B------:R-:W0:Y:S01]  /*0be0*/  LDGDEPBAR ;  /* 0x00000000000079af */ /* 0x000e220000000000 */
[----:B------:R-:W-:-:S02]  /*0bf0*/  SEL R17, RZ, 0xffffffff, P4 ;  /* 0xffffffffff117807 */ /* 0x000fc40002000000 */
[----:B------:R-:W-:Y:S01]  /*0c00*/  LEA.HI R215, R215, R216, RZ, 0x3 ;  /* 0x000000d8d7d77211 */ /* 0x000fe200078f18ff */
[----:B------:R4:W-:Y:S01]  /*0c10*/  LDGSTS.E.BYPASS.LTC128B.128 [R213+0xc080], [R22.64], !P1 ;  /* 0x0c08000016d57fae */ /* 0x0009e2000c901d5c */
[C---:B------:R-:W-:Y:S01]  /*0c20*/  ISETP.GE.OR P1, PT, R216.reuse, c[0x0][0x168], !P2 ;  /* 0x00005a00d8007a0c */ /* 0x040fe20005726670 */
[----:B------:R-:W-:Y:S01]  /*0c30*/  IMAD.SHL.U32 R17, R17, 0x2, RZ ;  /* 0x0000000211117824 */ /* 0x000fe200078e00ff */
[----:B------:R-:W-:Y:S01]  /*0c40*/  LOP3.LUT R215, R215, 0xfffffff8, RZ, 0xc0, !PT ;  /* 0xfffffff8d7d77812 */ /* 0x000fe200078ec0ff */
[----:B------:R4:W-:Y:S01]  /*0c50*/  LDGSTS.E.BYPASS.LTC128B.128 [R213+0xd080], [R22.64+0x40], !P0 ;  /* 0x0d08004016d57fae */ /* 0x0009e2000c101d5c */
[----:B------:R-:W-:Y:S01]  /*0c60*/  IADD3 R229, R213, 0xc080, RZ ;  /* 0x0000c080d5e57810 */ /* 0x000fe20007ffe0ff */
[----:B--2---:R-:W-:Y:S01]  /*0c70*/  IMAD.WIDE.U32 R26, R9, c[0x0][0x210], R222 ;  /* 0x00008400091a7a25 */ /* 0x004fe200078e00de */
[----:B------:R-:W-:Y:S02]  /*0c80*/  LOP3.LUT R17, R17, 0x2, R8, 0xe2, !PT ;  /* 0x0000000211117812 */ /* 0x000fe400078ee208 */
[----:B------:R-:W-:Y:S01]  /*0c90*/  IADD3 R228, R213, 0x12080, RZ ;  /* 0x00012080d5e47810 */ /* 0x000fe20007ffe0ff */
[----:B------:R-:W-:Y:S01]  /*0ca0*/  IMAD.IADD R215, R216, 0x1, -R215 ;  /* 0x00000001d8d77824 */ /* 0x000fe200078e0ad7 */
[----:B------:R-:W-:-:S03]  /*0cb0*/  IADD3 R7, P0, R26, UR26, RZ ;  /* 0x0000001a1a077c10 */ /* 0x000fc6000ff1e0ff */
[----:B------:R4:W-:Y:S01]  /*0cc0*/  LDGSTS.E.BYPASS.LTC128B.128 [R213+0xe080], [R22.64+0x80], !P1 ;  /* 0x0e08008016d57fae */ /* 0x0009e2000c901d5c */
[----:B------:R-:W-:Y:S02]  /*0cd0*/  ISETP.GT.AND P1, PT, R12, 0xf, PT ;  /* 0x0000000f0c00780c */ /* 0x000fe40003f24270 */
[----:B------:R-:W-:Y:S02]  /*0ce0*/  IADD3.X R4, R27, UR13, R4, P0, !PT ;  /* 0x0000000d1b047c10 */ /* 0x000fe400087fe404 */
[----:B------:R-:W-:Y:S02]  /*0cf0*/  ISETP.GE.AND P0, PT, R10, c[0x0][0x1fc], PT ;  /* 0x00007f000a007a0c */ /* 0x000fe40003f06270 */
[----:B------:R-:W-:Y:S02]  /*0d00*/  LEA.HI R27, R5, R12, RZ, 0x4 ;  /* 0x0000000c051b7211 */ /* 0x000fe400078f20ff */
[----:B------:R-:W-:Y:S02]  /*0d10*/  SEL R214, RZ, 0x4, P0 ;  /* 0x00000004ffd67807 */ /* 0x000fe40000000000 */
[----:B---3--:R-:W-:-:S02]  /*0d20*/  LEA R18, P0, R7, c[0x0][0x1f0], 0x1 ;  /* 0x00007c0007127a11 */ /* 0x008fc400078008ff */
[----:B------:R-:W-:Y:S02]  /*0d30*/  LOP3.LUT R8, R17, R214, RZ, 0xfc, !PT ;  /* 0x000000d611087212 */ /* 0x000fe400078efcff */
[----:B------:R-:W-:Y:S01]  /*0d40*/  LEA.HI.X R19, R7, c[0x0][0x1f4], R4, 0x1, P0 ;  /* 0x00007d0007137a11 */ /* 0x000fe200000f0c04 */
[----:B------:R-:W-:Y:S01]  /*0d50*/  IMAD.IADD R7, R3, 0x1, -R16 ;  /* 0x0000000103077824 */ /* 0x000fe200078e0a10 */
[----:B------:R-:W-:Y:S02]  /*0d60*/  ISETP.GE.AND P0, PT, R216, c[0x0][0x168], PT ;  /* 0x00005a00d8007a0c */ /* 0x000fe40003f06270 */
[----:B------:R-:W-:Y:S01]  /*0d70*/  LOP3.LUT R4, R8, 0x1, RZ, 0xc0, !PT ;  /* 0x0000000108047812 */ /* 0x000fe200078ec0ff */
[----:B------:R-:W-:-:S03]  /*0d80*/  IMAD.SHL.U32 R205, R7, 0x400, RZ ;  /* 0x0000040007cd7824 */ /* 0x000fc600078e00ff */
[----:B------:R-:W-:Y:S01]  /*0d90*/  ISETP.NE.U32.OR P0, PT, R4, 0x1, P0 ;  /* 0x000000010400780c */ /* 0x000fe20000705470 */
[----:B------:R-:W-:Y:S02]  /*0da0*/  @!P1 IMAD.SHL.U32 R4, R12, 0x10, RZ ;  /* 0x000000100c049824 */ /* 0x000fe400078e00ff */
[----:B------:R-:W-:-:S03]  /*0db0*/  IMAD R230, R230, 0x2, R205 ;  /* 0x00000002e6e67824 */ /* 0x000fc600078e02cd */
[----:B------:R2:W-:Y:S04]  /*0dc0*/  @!P1 LDGSTS.E.BYPASS.LTC128B.128 [R4+0x18080], [R20.64] ;  /* 0x1808000014049fae */ /* 0x0005e8000b901d5c */
[----:B------:R-:W0:Y:S04]  /*0dd0*/  LDGDEPBAR ;  /* 0x00000000000079af */ /* 0x000e280000000000 */
[----:B------:R1:W-:Y:S01]  /*0de0*/  LDGSTS.E.BYPASS.LTC128B.128 [R213+0x12080], [R18.64], !P0 ;  /* 0x1208000012d57fae */ /* 0x0003e2000c101d5c */
[----:B------:R-:W-:-:S04]  /*0df0*/  LOP3.LUT P0, RZ, R8, 0x2, RZ, 0xc0, !PT ;  /* 0x0000000208ff7812 */ /* 0x000fc8000780c0ff */
[----:B------:R-:W-:-:S13]  /*0e00*/  ISETP.GE.OR P0, PT, R216, c[0x0][0x168], !P0 ;  /* 0x00005a00d8007a0c */ /* 0x000fda0004706670 */
[----:B------:R1:W-:Y:S01]  /*0e10*/  LDGSTS.E.BYPASS.LTC128B.128 [R213+0x13080], [R18.64+0x40], !P0 ;  /* 0x1308004012d57fae */ /* 0x0003e2000c101d5c */
[----:B------:R-:W-:Y:S02]  /*0e20*/  LOP3.LUT P0, RZ, R8, 0x4, RZ, 0xc0, !PT ;  /* 0x0000000408ff7812 */ /* 0x000fe4000780c0ff */
[----:B--2---:R-:W-:Y:S02]  /*0e30*/  SHF.R.S32.HI R4, RZ, 0x4, R27 ;  /* 0x00000004ff047819 */ /* 0x004fe4000001141b */
[----:B------:R-:W-:Y:S02]  /*0e40*/  ISETP.GE.OR P0, PT, R216, c[0x0][0x168], !P0 ;  /* 0x00005a00d8007a0c */ /* 0x000fe40004706670 */
[C---:B------:R-:W-:Y:S02]  /*0e50*/  LEA.HI R17, R27.reuse, R4, RZ, 0x1 ;  /* 0x000000041b117211 */ /* 0x040fe400078f08ff */
[----:B------:R-:W-:Y:S02]  /*0e60*/  SHF.R.S32.HI R8, RZ, 0x1f, R6 ;  /* 0x0000001fff087819 */ /* 0x000fe40000011406 */
[----:B------:R-:W-:-:S02]  /*0e70*/  LOP3.LUT R27, R27, 0xfffffff0, RZ, 0xc0, !PT ;  /* 0xfffffff01b1b7812 */ /* 0x000fc400078ec0ff */
[----:B------:R-:W-:Y:S02]  /*0e80*/  LEA.HI R8, R8, R3, RZ, 0x2 ;  /* 0x0000000308087211 */ /* 0x000fe400078f10ff */
[----:B------:R-:W-:Y:S01]  /*0e90*/  LOP3.LUT R17, R17, 0xfffffffe, RZ, 0xc0, !PT ;  /* 0xfffffffe11117812 */ /* 0x000fe200078ec0ff */
[----:B------:R-:W-:Y:S01]  /*0ea0*/  IMAD.IADD R27, R12, 0x1, -R27 ;  /* 0x000000010c1b7824 */ /* 0x000fe200078e0a1b */
[----:B------:R-:W-:Y:S01]  /*0eb0*/  LOP3.LUT R8, R8, 0xfffffffc, RZ, 0xc0, !PT ;  /* 0xfffffffc08087812 */ /* 0x000fe200078ec0ff */
[----:B------:R1:W-:Y:S01]  /*0ec0*/  LDGSTS.E.BYPASS.LTC128B.128 [R213+0x14080], [R18.64+0x80], !P0 ;  /* 0x1408008012d57fae */ /* 0x0003e2000c101d5c */
[----:B------:R-:W-:Y:S01]  /*0ed0*/  LEA R20, P0, R15, c[0x0][0x280], 0x2 ;  /* 0x0000a0000f147a11 */ /* 0x000fe200078010ff */
[----:B------:R-:W-:Y:S01]  /*0ee0*/  IMAD.IADD R17, R4, 0x1, -R17 ;  /* 0x0000000104117824 */ /* 0x000fe200078e0a11 */
[----:B------:R-:W-:Y:S01]  /*0ef0*/  LEA.HI R4, R5, R12, RZ, 0x6 ;  /* 0x0000000c05047211 */ /* 0x000fe200078f30ff */
[----:B------:R-:W-:Y:S01]  /*0f00*/  IMAD.IADD R8, R3, 0x1, -R8 ;  /* 0x0000000103087824 */ /* 0x000fe200078e0a08 */
[----:B------:R-:W-:Y:S01]  /*0f10*/  LEA.HI.X R21, R15, c[0x0][0x284], R0, 0x2, P0 ;  /* 0x0000a1000f157a11 */ /* 0x000fe200000f1400 */
[----:B------:R-:W-:Y:S01]  /*0f20*/  IMAD.SHL.U32 R212, R17, 0x8, RZ ;  /* 0x0000000811d47824 */ /* 0x000fe200078e00ff */
[----:B------:R-:W-:Y:S01]  /*0f30*/  LEA.HI R0, R27, R27, RZ, 0x1 ;  /* 0x0000001b1b007211 */ /* 0x000fe200078f08ff */
[----:B------:R-:W-:Y:S01]  /*0f40*/  IMAD.SHL.U32 R8, R8, 0x10, RZ ;  /* 0x0000001008087824 */ /* 0x000fe200078e00ff */
[----:B------:R-:W-:-:S02]  /*0f50*/  LOP3.LUT R3, R24, 0xfffffff8, RZ, 0xc0, !PT ;  /* 0xfffffff818037812 */ /* 0x000fc400078ec0ff */
[--C-:B------:R-:W-:Y:S02]  /*0f60*/  SHF.R.S32.HI R15, RZ, 0x1, R0.reuse ;  /* 0x00000001ff0f7819 */ /* 0x100fe40000011400 */
[----:B------:R-:W-:Y:S01]  /*0f70*/  LOP3.LUT R26, R0, 0x7fffffe, RZ, 0xc0, !PT ;  /* 0x07fffffe001a7812 */ /* 0x000fe200078ec0ff */
[----:B------:R-:W-:Y:S01]  /*0f80*/  IMAD.IADD R3, R12, 0x1, -R3 ;  /* 0x000000010c037824 */ /* 0x000fe200078e0a03 */
[----:B------:R-:W-:Y:S02]  /*0f90*/  SHF.R.S32.HI R0, RZ, 0x1f, R0 ;  /* 0x0000001fff007819 */ /* 0x000fe40000011400 */
[----:B----4-:R-:W-:Y:S02]  /*0fa0*/  SHF.R.S32.HI R22, RZ, 0x1f, R27 ;  /* 0x0000001fff167819 */ /* 0x010fe4000001141b */
[----:B------:R-:W-:Y:S02]  /*0fb0*/  LEA.HI R0, R0, R15, RZ, 0x2 ;  /* 0x0000000f00007211 */ /* 0x000fe400078f10ff */
[----:B------:R-:W-:-:S02]  /*0fc0*/  LEA.HI R23, R3, R3, RZ, 0x1 ;  /* 0x0000000303177211 */ /* 0x000fc400078f08ff */
[----:B------:R-:W-:Y:S02]  /*0fd0*/  LOP3.LUT R0, R0, 0xfffffffc, RZ, 0xc0, !PT ;  /* 0xfffffffc00007812 */ /* 0x000fe400078ec0ff */
[----:B------:R-:W-:Y:S02]  /*0fe0*/  LOP3.LUT R16, R23, 0x7fffffe, RZ, 0xc0, !PT ;  /* 0x07fffffe17107812 */ /* 0x000fe400078ec0ff */
[----:B------:R-:W-:Y:S01]  /*0ff0*/  SHF.R.S32.HI R4, RZ, 0x6, R4 ;  /* 0x00000006ff047819 */ /* 0x000fe20000011404 */
[----:B------:R-:W-:Y:S01]  /*1000*/  IMAD.IADD R0, R15, 0x1, -R0 ;  /* 0x000000010f007824 */ /* 0x000fe200078e0a00 */
[----:B------:R-:W-:Y:S01]  /*1010*/  LEA.HI R22, R22, R27, RZ, 0x3 ;  /* 0x0000001b16167211 */ /* 0x000fe200078f18ff */
[C---:B------:R-:W-:Y:S01]  /*1020*/  IMAD.IADD R25, R3.reuse, 0x1, -R16 ;  /* 0x0000000103197824 */ /* 0x040fe200078e0a10 */
[----:B------:R-:W-:Y:S01]  /*1030*/  SHF.R.S32.HI R23, RZ, 0x1, R23 ;  /* 0x00000001ff177819 */ /* 0x000fe20000011417 */
[----:B------:R-:W-:Y:S01]  /*1040*/  IMAD.SHL.U32 R3, R3, 0x40, RZ ;  /* 0x0000004003037824 */ /* 0x000fe200078e00ff */
[----:B------:R-:W-:Y:S01]  /*1050*/  LOP3.LUT P0, RZ, R0, 0x2, RZ, 0xc0, !PT ;  /* 0x0000000200ff7812 */ /* 0x000fe2000780c0ff */
[----:B------:R-:W-:Y:S01]  /*1060*/  IMAD R208, R17, 0x4, R4 ;  /* 0x0000000411d07824 */ /* 0x000fe200078e0204 */
[----:B------:R-:W-:Y:S01]  /*1070*/  LOP3.LUT R16, R22, 0xfffffff8, RZ, 0xc0, !PT ;  /* 0xfffffff816107812 */ /* 0x000fe200078ec0ff */
[----:B------:R-:W-:Y:S01]  /*1080*/  IMAD.SHL.U32 R0, R0, 0x40, RZ ;  /* 0x0000004000007824 */ /* 0x000fe200078e00ff */
[----:B------:R-:W-:Y:S01]  /*1090*/  SEL R209, R202, 0xfffffff0, !P0 ;  /* 0xfffffff0cad17807 */ /* 0x000fe20004000000 */
[----:B------:R-:W-:Y:S01]  /*10a0*/  IMAD R208, R208, 0x8, R25 ;  /* 0x00000008d0d07824 */ /* 0x000fe200078e0219 */
[C---:B------:R-:W-:Y:S01]  /*10b0*/  LOP3.LUT P0, RZ, R23.reuse, 0x2, RZ, 0xc0, !PT ;  /* 0x0000000217ff7812 */ /* 0x040fe2000780c0ff */
[----:B------:R-:W-:Y:S01]  /*10c0*/  IMAD.SHL.U32 R23, R23, 0x40, RZ ;  /* 0x0000004017177824 */ /* 0x000fe200078e00ff */
[----:B------:R-:W-:Y:S01]  /*10d0*/  SHF.R.S32.HI R22, RZ, 0x3, R22 ;  /* 0x00000003ff167819 */ /* 0x000fe20000011416 */
[----:B------:R-:W-:Y:S01]  /*10e0*/  IMAD.IADD R25, R27, 0x1, -R26 ;  /* 0x000000011b197824 */ /* 0x000fe200078e0a1a */
[----:B------:R-:W-:Y:S01]  /*10f0*/  LOP3.LUT R3, R3, 0x1c0, RZ, 0xc0, !PT ;  /* 0x000001c003037812 */ /* 0x000fe200078ec0ff */
[----:B------:R-:W-:Y:S01]  /*1100*/  IMAD.IADD R16, R27, 0x1, -R16 ;  /* 0x000000011b107824 */ /* 0x000fe200078e0a10 */
[----:B------:R-:W-:Y:S01]  /*1110*/  LOP3.LUT R23, R23, 0xc0, RZ, 0xc0, !PT ;  /* 0x000000c017177812 */ /* 0x000fe200078ec0ff */
[C---:B------:R-:W-:Y:S01]  /*1120*/  IMAD R206, R22.reuse, 0x8, R25 ;  /* 0x0000000816ce7824 */ /* 0x040fe200078e0219 */
[----:B------:R-:W-:Y:S01]  /*1130*/  LOP3.LUT R15, R3, 0x30, R8, 0xf8, !PT ;  /* 0x00000030030f7812 */ /* 0x000fe200078ef808 */
[----:B------:R-:W-:Y:S01]  /*1140*/  IMAD R205, R22, 0x200, R205 ;  /* 0x0000020016cd7824 */ /* 0x000fe200078e02cd */
[----:B------:R-:W-:Y:S01]  /*1150*/  SHF.R.U32.HI R25, RZ, 0x3, R3 ;  /* 0x00000003ff197819 */ /* 0x000fe20000011603 */
[----:B------:R-:W-:Y:S01]  /*1160*/  IMAD.SHL.U32 R22, R215, 0x40, RZ ;  /* 0x00000040d7167824 */ /* 0x000fe200078e00ff */
[--C-:B------:R-:W-:Y:S01]  /*1170*/  LOP3.LUT R8, R15, 0x8, R24.reuse, 0xf8, !PT ;  /* 0x000000080f087812 */ /* 0x100fe200078ef818 */
[----:B------:R-:W-:Y:S01]  /*1180*/  IMAD.SHL.U32 R15, R4, 0x8, RZ ;  /* 0x00000008040f7824 */ /* 0x000fe200078e00ff */
[----:B------:R-:W-:Y:S01]  /*1190*/  LOP3.LUT R24, R23, 0x8, R24, 0xf8, !PT ;  /* 0x0000000817187812 */ /* 0x000fe200078ef818 */
[----:B------:R-:W-:Y:S01]  /*11a0*/  IMAD.SHL.U32 R26, R17, 0x10, RZ ;  /* 0x00000010111a7824 */ /* 0x000fe200078e00ff */
[----:B------:R-:W-:Y:S01]  /*11b0*/  SHF.R.U32.HI R23, RZ, 0x3, R23 ;  /* 0x00000003ff177819 */ /* 0x000fe20000011617 */
[----:B------:R-:W-:Y:S01]  /*11c0*/  IMAD.SHL.U32 R206, R206, 0x20, RZ ;  /* 0x00000020cece7824 */ /* 0x000fe200078e00ff */
[----:B------:R-:W-:-:S02]  /*11d0*/  LOP3.LUT R22, R22, 0x1c0, RZ, 0xc0, !PT ;  /* 0x000001c016167812 */ /* 0x000fc400078ec0ff */
[----:B------:R-:W-:Y:S02]  /*11e0*/  SEL R3, R202, 0xfffffff0, !P0 ;  /* 0xfffffff0ca037807 */ /* 0x000fe40004000000 */
[----:B------:R-:W-:Y:S02]  /*11f0*/  LOP3.LUT R23, R24, R23, RZ, 0x3c, !PT ;  /* 0x0000001718177212 */ /* 0x000fe400078e3cff */
[----:B------:R-:W-:Y:S02]  /*1200*/  LOP3.LUT P0, RZ, R16, 0x2, RZ, 0xc0, !PT ;  /* 0x0000000210ff7812 */ /* 0x000fe4000780c0ff */
[----:B------:R-:W-:Y:S01]  /*1210*/  LOP3.LUT R8, R8, R25, RZ, 0x3c, !PT ;  /* 0x0000001908087212 */ /* 0x000fe200078e3cff */
[----:B------:R-:W-:Y:S01]  /*1220*/  IMAD.U32 R208, R208, 0x20, R23 ;  /* 0x00000020d0d07824 */ /* 0x000fe200078e0017 */
[----:B------:R-:W-:Y:S01]  /*1230*/  LOP3.LUT R15, R15, 0x18, RZ, 0xc0, !PT ;  /* 0x000000180f0f7812 */ /* 0x000fe200078ec0ff */
[----:B------:R-:W-:Y:S01]  /*1240*/  @!P1 IMAD.SHL.U32 R23, R12, 0x10, RZ ;  /* 0x000000100c179824 */ /* 0x000fe200078e00ff */
[----:B------:R-:W-:Y:S01]  /*1250*/  SHF.R.U32.HI R24, RZ, 0x3, R22 ;  /* 0x00000003ff187819 */ /* 0x000fe20000011616 */
[----:B------:R-:W-:Y:S01]  /*1260*/  IMAD R207, R17, 0x200, R8 ;  /* 0x0000020011cf7824 */ /* 0x000fe200078e0208 */
[----:B------:R-:W-:-:S02]  /*1270*/  SEL R202, R202, 0xfffffff0, !P0 ;  /* 0xfffffff0caca7807 */ /* 0x000fc40004000000 */
[----:B------:R-:W-:Y:S01]  /*1280*/  LOP3.LUT R25, R24, R22, R15, 0x1e, !PT ;  /* 0x0000001618197212 */ /* 0x000fe200078e1e0f */
[----:B------:R1:W-:Y:S01]  /*1290*/  @!P1 LDGSTS.E.BYPASS.LTC128B.128 [R23+0x18280], [R20.64] ;  /* 0x1828000014179fae */ /* 0x0003e2000b901d5c */
[C---:B------:R-:W-:Y:S01]  /*12a0*/  LOP3.LUT P0, RZ, R16.reuse, 0x4, RZ, 0xc0, !PT ;  /* 0x0000000410ff7812 */ /* 0x040fe2000780c0ff */
[----:B------:R-:W-:Y:S01]  /*12b0*/  IMAD.SHL.U32 R16, R16, 0x40, RZ ;  /* 0x0000004010107824 */ /* 0x000fe200078e00ff */
[----:B------:R-:W-:Y:S01]  /*12c0*/  LOP3.LUT R17, R6, 0xffffffe0, RZ, 0xc0, !PT ;  /* 0xffffffe006117812 */ /* 0x000fe200078ec0ff */
[----:B------:R-:W-:Y:S01]  /*12d0*/  IMAD.IADD R230, R230, 0x1, R25 ;  /* 0x00000001e6e67824 */ /* 0x000fe200078e0219 */
[----:B------:R-:W-:Y:S01]  /*12e0*/  LEA.HI R5, R5, R12, RZ, 0x7 ;  /* 0x0000000c05057211 */ /* 0x000fe200078f38ff */
[----:B------:R-:W0:Y:S01]  /*12f0*/  LDGDEPBAR ;  /* 0x00000000000079af */ /* 0x000e220000000000 */
[----:B------:R-:W-:Y:S01]  /*1300*/  LOP3.LUT R25, R16, 0x1c0, RZ, 0xc0, !PT ;  /* 0x000001c010197812 */ /* 0x000fe200078ec0ff */
[----:B------:R-:W-:Y:S01]  /*1310*/  IMAD.IADD R8, R12, 0x1, -R17 ;  /* 0x000000010c087824 */ /* 0x000fe200078e0a11 */
[----:B------:R-:W-:Y:S01]  /*1320*/  SHF.R.U32.HI R5, RZ, 0x4, R5 ;  /* 0x00000004ff057819 */ /* 0x000fe20000011605 */
[----:B------:R-:W0:Y:S01]  /*1330*/  LDGDEPBAR ;  /* 0x00000000000079af */ /* 0x000e220000000000 */
[----:B------:R-:W-:Y:S01]  /*1340*/  LOP3.LUT R26, R26, 0x10, RZ, 0xc0, !PT ;  /* 0x000000101a1a7812 */ /* 0x000fe200078ec0ff */
[----:B------:R-:W-:Y:S01]  /*1350*/  IMAD.SHL.U32 R230, R230, 0x2, RZ ;  /* 0x00000002e6e67824 */ /* 0x000fe200078e00ff */
[----:B------:R-:W-:-:S02]  /*1360*/  LOP3.LUT R17, R0, 0xc0, RZ, 0xc0, !PT ;  /* 0x000000c000117812 */ /* 0x000fc400078ec0ff */
[----:B------:R-:W-:Y:S02]  /*1370*/  LOP3.LUT R212, R212, 0x8, RZ, 0xc0, !PT ;  /* 0x00000008d4d47812 */ /* 0x000fe400078ec0ff */
[----:B------:R-:W-:Y:S02]  /*1380*/  SHF.R.U32.HI R16, RZ, 0x3, R25 ;  /* 0x00000003ff107819 */ /* 0x000fe40000011619 */
[----:B------:R-:W-:Y:S02]  /*1390*/  LOP3.LUT R5, R26, 0x8, R5, 0xf8, !PT ;  /* 0x000000081a057812 */ /* 0x000fe400078ef805 */
[--C-:B------:R-:W-:Y:S02]  /*13a0*/  SHF.R.U32.HI R0, RZ, 0x3, R17.reuse ;  /* 0x00000003ff007819 */ /* 0x100fe40000011611 */
[----:B------:R-:W-:Y:S02]  /*13b0*/  LOP3.LUT R16, R16, R25, R212, 0x1e, !PT ;  /* 0x0000001910107212 */ /* 0x000fe400078e1ed4 */
[----:B------:R-:W-:-:S02]  /*13c0*/  LOP3.LUT R5, R0, R5, R17, 0x1e, !PT ;  /* 0x0000000500057212 */ /* 0x000fc400078e1e11 */
[CC--:B------:R-:W-:Y:S01]  /*13d0*/  LOP3.LUT R212, R0.reuse, R17.reuse, R212, 0x1e, !PT ;  /* 0x0000001100d47212 */ /* 0x0c0fe200078e1ed4 */
[----:B------:R-:W-:Y:S01]  /*13e0*/  IMAD.IADD R205, R205, 0x1, R16 ;  /* 0x00000001cdcd7824 */ /* 0x000fe200078e0210 */
[----:B------:R-:W-:Y:S01]  /*13f0*/  LOP3.LUT R15, R0, R17, R15, 0x1e, !PT ;  /* 0x00000011000f7212 */ /* 0x000fe200078e1e0f */
[----:B------:R-:W-:Y:S01]  /*1400*/  IMAD.MOV.U32 R0, RZ, RZ, 0x20 ;  /* 0x00000020ff007424 */ /* 0x000fe200078e00ff */
[----:B------:R-:W-:Y:S01]  /*1410*/  SHF.R.S32.HI R25, RZ, 0x1f, R8 ;  /* 0x0000001fff197819 */ /* 0x000fe20000011408 */
[----:B------:R-:W-:-:S03]  /*1420*/  IMAD.IADD R210, R206, 0x1, R5 ;  /* 0x00000001ced27824 */ /* 0x000fc600078e0205 */
[----:B------:R-:W-:Y:S02]  /*1430*/  SEL R0, R0, 0xffffffe0, !P0 ;  /* 0xffffffe000007807 */ /* 0x000fe40004000000 */
[----:B------:R-:W-:Y:S02]  /*1440*/  PLOP3.LUT P0, PT, PT, PT, UP0, 0x80, 0x0 ;  /* 0x000000000000781c */ /* 0x000fe40003f0f008 */
[----:B------:R-:W-:-:S04]  /*1450*/  LEA.HI R6, R25, R8, RZ, 0x2 ;  /* 0x0000000819067211 */ /* 0x000fc800078f10ff */
[----:B------:R-:W-:-:S05]  /*1460*/  SHF.R.S32.HI R218, RZ, 0x2, R6 ;  /* 0x00000002ffda7819 */ /* 0x000fca0000011406 */
[C---:B------:R-:W-:Y:S02]  /*1470*/  IMAD R218, R7.reuse, 0x10, R218 ;  /* 0x0000001007da7824 */ /* 0x040fe400078e02da */
[----:B------:R-:W-:Y:S02]  /*1480*/  IMAD R7, R7, 0x200, R206 ;  /* 0x0000020007077824 */ /* 0x000fe400078e02ce */
[----:B------:R-:W-:Y:S02]  /*1490*/  IMAD.IADD R206, R206, 0x1, R15 ;  /* 0x00000001cece7824 */ /* 0x000fe400078e020f */
[----:B------:R-:W-:Y:S01]  /*14a0*/  IMAD.IADD R212, R7, 0x1, R212 ;  /* 0x0000000107d47824 */ /* 0x000fe200078e02d4 */
[----:B------:R-:W-:Y:S05]  /*14b0*/  @!P0 BRA `(.L_x_654) ;  /* 0x0000019000008947 */ /* 0x000fea0003800000 */
[----:B-1----:R-:W-:Y:S01]  /*14c0*/  IMAD.MOV.U32 R16, RZ, RZ, c[0x0][0x208] ;  /* 0x00008200ff107624 */ /* 0x002fe200078e00ff */
[----:B------:R-:W-:Y:S01]  /*14d0*/  P2R R15, PR, RZ, 0x4 ;  /* 0x00000004ff0f7803 */ /* 0x000fe20000000000 */
[----:B------:R-:W-:Y:S01]  /*14e0*/  IMAD.MOV.U32 R5, RZ, RZ, 0x6 ;  /* 0x00000006ff057424 */ /* 0x000fe200078e00ff */
[----:B------:R-:W-:Y:S01]  /*14f0*/  UIADD3 UR4, UR6, -0x40, URZ ;  /* 0xffffffc006047890 */ /* 0x000fe2000fffe03f */
[C---:B------:R-:W-:Y:S01]  /*1500*/  IMAD.SHL.U32 R7, R16.reuse, 0x40, RZ ;  /* 0x0000004010077824 */ /* 0x040fe200078e00ff */
[----:B------:R-:W-:Y:S02]  /*1510*/  BSSY B0, `(.L_x_654) ;  /* 0x0000013000007945 */ /* 0x000fe40003800000 */
[----:B------:R-:W-:Y:S01]  /*1520*/  SHF.L.U64.HI R16, R16, R5, c[0x0][0x20c] ;  /* 0x0000830010107619 */ /* 0x000fe20000010205 */
[----:B------:R-:W-:-:S03]  /*1530*/  IMAD.SHL.U32 R5, R7, 0x2, RZ ;  /* 0x0000000207057824 */ /* 0x000fc600078e00ff */
[----:B------:R-:W-:Y:S02]  /*1540*/  SHF.L.U64.HI R7, R7, 0x1, R16 ;  /* 0x0000000107077819 */ /* 0x000fe40000010210 */
[----:B------:R-:W-:-:S04]  /*1550*/  IADD3 R16, P2, P0, R5, 0x80, R18 ;  /* 0x0000008005107810 */ /* 0x000fc8000785e012 */
[----:B------:R-:W-:Y:S02]  /*1560*/  IADD3.X R17, R7, RZ, R19, P2, P0 ;  /* 0x000000ff07117210 */ /* 0x000fe400017e0413 */
[----:B------:R-:W-:-:S05]  /*1570*/  IADD3 R18, P0, R5, R18, RZ ;  /* 0x0000001205127210 */ /* 0x000fca0007f1e0ff */
[----:B------:R-:W-:Y:S01]  /*1580*/  IMAD.X R19, R7, 0x1, R19, P0 ;  /* 0x0000000107137824 */ /* 0x000fe200000e0613 */
[----:B------:R-:W-:-:S04]  /*1590*/  ISETP.LT.AND P0, PT, R216, UR4, PT ;  /* 0x00000004d8007c0c */ /* 0x000fc8000bf01270 */
[----:B------:R-:W-:-:S13]  /*15a0*/  ISETP.GE.OR P2, PT, R232, c[0x0][0x1fc], !P0 ;  /* 0x00007f00e8007a0c */ /* 0x000fda0004746670 */
[----:B------:R1:W-:Y:S01]  /*15b0*/  LDGSTS.E.BYPASS.LTC128B.128 [R213+0x15080], [R18.64], !P2 ;  /* 0x1508000012d57fae */ /* 0x0003e2000d101d5c */
[----:B------:R-:W-:Y:S02]  /*15c0*/  ISETP.GE.OR P2, PT, R14, c[0x0][0x1fc], !P0 ;  /* 0x00007f000e007a0c */ /* 0x000fe40004746670 */
[----:B------:R-:W-:-:S11]  /*15d0*/  ISETP.GE.OR P0, PT, R10, c[0x0][0x1fc], !P0 ;  /* 0x00007f000a007a0c */ /* 0x000fd60004706670 */
[----:B------:R1:W-:Y:S01]  /*15e0*/  LDGSTS.E.BYPASS.LTC128B.128 [R213+0x16080], [R18.64+0x40], !P2 ;  /* 0x1608004012d57fae */ /* 0x0003e2000d101d5c */
[----:B------:R-:W-:-:S03]  /*15f0*/  ISETP.NE.AND P2, PT, R15, RZ, PT ;  /* 0x000000ff0f00720c */ /* 0x000fc60003f45270 */
[----:B------:R1:W-:Y:S01]  /*1600*/  LDGSTS.E.BYPASS.LTC128B.128 [R213+0x17080], [R16.64], !P0 ;  /* 0x1708000010d57fae */ /* 0x0003e2000c101d5c */
[----:B------:R-:W-:Y:S05]  /*1610*/  @P1 BRA `(.L_x_655) ;  /* 0x0000002000001947 */ /* 0x000fea0003800000 */
[----:B------:R-:W-:-:S05]  /*1620*/  SHF.L.U32 R5, R12, 0x4, RZ ;  /* 0x000000040c057819 */ /* 0x000fca00000006ff */
[----:B------:R2:W-:Y:S02]  /*1630*/  LDGSTS.E.BYPASS.LTC128B.128 [R5+0x18380], [R20.64+0x100] ;  /* 0x1838010014057fae */ /* 0x0005e4000b901d5c */
.L_x_655:
[----:B------:R-:W-:Y:S05]  /*1640*/  BSYNC B0 ;  /* 0x0000000000007941 */ /* 0x000fea0003800000 */
.L_x_654:
[----:B-1----:R-:W-:Y:S01]  /*1650*/  UISETP.GE.AND UP0, UPT, UR6, 0x1, UPT ;  /* 0x000000010600788c */ /* 0x002fe2000bf06270 */
[----:B------:R-:W0:Y:S01]  /*1660*/  LDGDEPBAR ;  /* 0x00000000000079af */ /* 0x000e220000000000 */
        /* <DEDUP_REMOVED lines=50> */
[----:B--2---:R-:W-:Y:S01]  /*1990*/  SHF.R.S32.HI R5, RZ, 0x1f, R4 ;  /* 0x0000001fff057819 */ /* 0x004fe20000011404 */
[----:B------:R-:W-:Y:S01]  /*19a0*/  IMAD R2, R2, c[0x0][0x238], RZ ;  /* 0x00008e0002027a24 */ /* 0x000fe200078e02ff */
[----:B------:R-:W-:Y:S01]  /*19b0*/  SHF.R.S32.HI R13, RZ, 0x1f, R12 ;  /* 0x0000001fff0d7819 */ /* 0x000fe2000001140c */
[----:B------:R-:W-:Y:S01]  /*19c0*/  ULDC.64 UR4, c[0x0][0x240] ;  /* 0x0000900000047ab9 */ /* 0x000fe20000000a00 */
[----:B------:R-:W-:Y:S01]  /*19d0*/  LEA.HI R5, R5, R4, RZ, 0x2 ;  /* 0x0000000405057211 */ /* 0x000fe200078f10ff */
[C---:B------:R-:W-:Y:S01]  /*19e0*/  IMAD R2, R9.reuse, c[0x0][0x23c], R2 ;  /* 0x00008f0009027a24 */ /* 0x040fe200078e0202 */
[----:B------:R-:W-:Y:S01]  /*19f0*/  UIMAD UR4, UR7, UR4, URZ ;  /* 0x00000004070472a4 */ /* 0x000fe2000f8e023f */
[----:B------:R-:W-:Y:S01]  /*1a00*/  IMAD.WIDE.U32 R12, R9, c[0x0][0x238], R12 ;  /* 0x00008e00090c7a25 */ /* 0x000fe200078e000c */
[----:B------:R-:W-:Y:S01]  /*1a10*/  LOP3.LUT R5, R5, 0xfffffffc, RZ, 0xc0, !PT ;  /* 0xfffffffc05057812 */ /* 0x000fe200078ec0ff */
[----:B------:R-:W-:Y:S01]  /*1a20*/  UIADD3 UR6, UR6, 0x3f, URZ ;  /* 0x0000003f06067890 */ /* 0x000fe2000fffe03f */
[----:B------:R-:W-:Y:S01]  /*1a30*/  LEA R205, R205, 0x1c480, 0x1 ;  /* 0x0001c480cdcd7811 */ /* 0x000fe200078e08ff */
[----:B------:R-:W-:Y:S01]  /*1a40*/  IMAD.IADD R13, R13, 0x1, R2 ;  /* 0x000000010d0d7824 */ /* 0x000fe200078e0202 */
[----:B------:R-:W-:Y:S01]  /*1a50*/  UIMAD UR4, UR17, UR5, UR4 ;  /* 0x00000005110472a4 */ /* 0x000fe2000f8e0204 */
[----:B------:R-:W-:Y:S01]  /*1a60*/  IMAD.IADD R4, R4, 0x1, -R5 ;  /* 0x0000000104047824 */ /* 0x000fe200078e0a05 */
[----:B------:R-:W-:Y:S01]  /*1a70*/  LOP3.LUT R5, R6, 0xfffffffc, RZ, 0xc0, !PT ;  /* 0xfffffffc06057812 */ /* 0x000fe200078ec0ff */
[----:B------:R-:W-:Y:S01]  /*1a80*/  IMAD.U32 R238, RZ, RZ, UR17 ;  /* 0x00000011ffee7e24 */ /* 0x000fe2000f8e00ff */
[----:B------:R-:W-:Y:S01]  /*1a90*/  USHF.R.S32.HI UR16, URZ, 0x1f, UR6 ;  /* 0x0000001f3f107899 */ /* 0x000fe20008011406 */
[----:B------:R-:W-:Y:S01]  /*1aa0*/  IMAD R4, R4, -0x8, R11 ;  /* 0xfffffff804047824 */ /* 0x000fe200078e020b */
[----:B------:R-:W-:Y:S01]  /*1ab0*/  IADD3 R5, R8, -R5, RZ ;  /* 0x8000000508057210 */ /* 0x000fe20007ffe0ff */
[----:B------:R-:W-:Y:S01]  /*1ac0*/  IMAD.WIDE.U32 R238, R238, c[0x0][0x240], R12 ;  /* 0x00009000eeee7a25 */ /* 0x000fe200078e000c */
[----:B------:R-:W-:Y:S01]  /*1ad0*/  SHF.L.U32 R208, R208, 0x1, RZ ;  /* 0x00000001d0d07819 */ /* 0x000fe200000006ff */
[----:B------:R-:W-:Y:S01]  /*1ae0*/  ULEA.HI UR16, UR16, UR6, URZ, 0x6 ;  /* 0x0000000610107291 */ /* 0x000fe2000f8f303f */
[----:B------:R-:W-:Y:S01]  /*1af0*/  LEA R204, R202, R205, 0x1 ;  /* 0x000000cdcacc7211 */ /* 0x000fe200078e08ff */
[----:B------:R-:W-:Y:S01]  /*1b00*/  IMAD R203, R0, 0x2, R205 ;  /* 0x0000000200cb7824 */ /* 0x000fe200078e02cd */
[----:B------:R-:W-:Y:S01]  /*1b10*/  LEA R206, R206, 0x80, 0x1 ;  /* 0x00000080cece7811 */ /* 0x000fe200078e08ff */
[----:B------:R-:W-:Y:S01]  /*1b20*/  IMAD R219, R5, -0x2, R4 ;  /* 0xfffffffe05db7824 */ /* 0x000fe200078e0204 */
[----:B------:R-:W-:Y:S01]  /*1b30*/  IADD3 R231, R230, 0x18480, RZ ;  /* 0x00018480e6e77810 */ /* 0x000fe20007ffe0ff */
        /* <DEDUP_REMOVED lines=49> */
[----:B------:R-:W-:Y:S01]  /*1e50*/  LEA R200, R3, R208, 0x1 ;  /* 0x000000d003c87211 */ /* 0x000fe200078e08ff */
[----:B------:R-:W-:Y:S01]  /*1e60*/  IMAD R202, R202, 0x2, R203 ;  /* 0x00000002caca7824 */ /* 0x000fe200078e02cb */
[----:B------:R-:W-:Y:S01]  /*1e70*/  LEA R0, R0, R204, 0x1 ;  /* 0x000000cc00007211 */ /* 0x000fe200078e08ff */
[----:B------:R-:W-:Y:S01]  /*1e80*/  IMAD.IADD R201, R212, 0x1, R209 ;  /* 0x00000001d4c97824 */ /* 0x000fe200078e02d1 */
[----:B------:R-:W-:Y:S01]  /*1e90*/  IADD3 R236, R239, UR4, RZ ;  /* 0x00000004efec7c10 */ /* 0x000fe2000fffe0ff */
[----:B------:R-:W-:-:S02]  /*1ea0*/  ULDC UR9, c[0x0][0x188] ;  /* 0x0000620000097ab9 */ /* 0x000fc40000000800 */
[----:B------:R-:W-:Y:S02]  /*1eb0*/  UMOV UR20, 0x1 ;  /* 0x0000000100147882 */ /* 0x000fe40000000000 */
[----:B------:R-:W-:Y:S02]  /*1ec0*/  UMOV UR5, URZ ;  /* 0x0000003f00057c82 */ /* 0x000fe40008000000 */
[----:B------:R-:W-:Y:S02]  /*1ed0*/  UMOV UR11, URZ ;  /* 0x0000003f000b7c82 */ /* 0x000fe40008000000 */
[----:B------:R-:W-:Y:S02]  /*1ee0*/  UMOV UR19, URZ ;  /* 0x0000003f00137c82 */ /* 0x000fe40008000000 */
[----:B------:R-:W-:Y:S02]  /*1ef0*/  ULDC UR10, c[0x0][0x168] ;  /* 0x00005a00000a7ab9 */ /* 0x000fe40000000800 */
[----:B------:R-:W-:-:S02]  /*1f00*/  UIMAD UR9, UR17, UR9, URZ ;  /* 0x00000009110972a4 */ /* 0x000fc4000f8e023f */
[----:B------:R-:W-:Y:S02]  /*1f10*/  USHF.R.S32.HI UR16, URZ, 0x6, UR16 ;  /* 0x000000063f107899 */ /* 0x000fe40008011410 */
[----:B------:R-:W-:Y:S02]  /*1f20*/  ULDC UR8, c[0x0][0x168] ;  /* 0x00005a0000087ab9 */ /* 0x000fe40000000800 */
.L_x_659:
        /* <DEDUP_REMOVED lines=9> */
[----:B------:R-:W-:Y:S01]  /*1fc0*/  UISETP.GE.AND UP0, UPT, UR18, UR16, UPT ;  /* 0x000000101200728c */ /* 0x000fe2000bf06270 */
[----:B------:R-:W-:Y:S01]  /*1fd0*/  IMAD.SHL.U32 R3, R37, 0x2, RZ ;  /* 0x0000000225037824 */ /* 0x000fe200078e00ff */
[----:B------:R-:W-:Y:S01]  /*1fe0*/  SHF.L.U32 R237, R193, 0x2, RZ ;  /* 0x00000002c1ed7819 */ /* 0x000fe200000006ff */
[----:B------:R-:W-:Y:S03]  /*1ff0*/  IMAD.IADD R48, R212, 0x1, R49 ;  /* 0x00000001d4307824 */ /* 0x000fe600078e0231 */
[----:B------:R-:W-:Y:S02]  /*2000*/  PLOP3.LUT P0, PT, PT, PT, UP0, 0x80, 0x0 ;  /* 0x000000000000781c */ /* 0x000fe40003f0f008 */
[----:B------:R-:W-:Y:S01]  /*2010*/  SHF.L.U32 R2, R48, 0x1, RZ ;  /* 0x0000000130027819 */ /* 0x000fe200000006ff */
[----:B------:R-:W-:Y:S04]  /*2020*/  LDSM.16.M88.4 R40, [R208+0x80] ;  /* 0x00008000d028783b */ /* 0x000fe80000000200 */
[----:B------:R-:W1:Y:S04]  /*2030*/  LDSM.16.M88.4 R36, [R3+0xc080] ;  /* 0x00c080000324783b */ /* 0x000e680000000200 */
[----:B------:R-:W2:Y:S04]  /*2040*/  LDSM.16.M88.4 R44, [R3+0xc880] ;  /* 0x00c88000032c783b */ /* 0x000ea80000000200 */
[----:B------:R-:W3:Y:S04]  /*2050*/  LDSM.16.M88.4 R48, [R208+0x1080] ;  /* 0x00108000d030783b */ /* 0x000ee80000000200 */
[----:B------:R-:W-:Y:S04]  /*2060*/  LDSM.16.M88.4 R56, [R200+0x80] ;  /* 0x00008000c838783b */ /* 0x000fe80000000200 */
[----:B------:R-:W4:Y:S04]  /*2070*/  LDSM.16.M88.4 R52, [R2+0xc080] ;  /* 0x00c080000234783b */ /* 0x000f280000000200 */
[----:B------:R-:W5:Y:S04]  /*2080*/  LDSM.16.M88.4 R60, [R2+0xc880] ;  /* 0x00c88000023c783b */ /* 0x000f680000000200 */
[----:B------:R-:W3:Y:S04]  /*2090*/  LDSM.16.M88.4 R64, [R200+0x1080] ;  /* 0x00108000c840783b */ /* 0x000ee80000000200 */
[----:B------:R-:W-:Y:S04]  /*20a0*/  LDSM.16.M88.4 R164, [R200+0x2080] ;  /* 0x00208000c8a4783b */ /* 0x000fe80000000200 */
[----:B------:R-:W-:Y:S04]  /*20b0*/  LDSM.16.M88.4 R172, [R200+0x3080] ;  /* 0x00308000c8ac783b */ /* 0x000fe80000000200 */
[----:B------:R-:W-:Y:S01]  /*20c0*/  LDS R243, [R237+0x18080] ;  /* 0x01808000edf37984 */ /* 0x000fe20000000800 */
[-C--:B-1----:R-:W-:Y:S03]  /*20d0*/  HMMA.16816.F32 R4, R36, R40.reuse, RZ ;  /* 0x000000282404723c */ /* 0x082fe600000018ff */
[----:B------:R-:W-:Y:S04]  /*20e0*/  LDS R242, [R237+0x180a0] ;  /* 0x0180a000edf27984 */ /* 0x000fe80000000800 */
[----:B------:R-:W-:Y:S01]  /*20f0*/  LDS R241, [R237+0x18100] ;  /* 0x01810000edf17984 */ /* 0x000fe20000000800 */
[C---:B--2---:R-:W-:Y:S03]  /*2100*/  HMMA.16816.F32 R8, R44.reuse, R40, RZ ;  /* 0x000000282c08723c */ /* 0x044fe600000018ff */
[----:B------:R-:W-:Y:S05]  /*2110*/  LDS R240, [R237+0x18120] ;  /* 0x01812000edf07984 */ /* 0x000fea0000000800 */
        /* <DEDUP_REMOVED lines=8> */
[----:B------:R-:W1:Y:S04]  /*21a0*/  LDSM.16.M88.4 R36, [R3+0xd080] ;  /* 0x00d080000324783b */ /* 0x000e680000000200 */
[----:B------:R-:W2:Y:S03]  /*21b0*/  LDSM.16.M88.4 R48, [R208+0x3080] ;  /* 0x00308000d030783b */ /* 0x000ea60000000200 */
[-C--:B----4-:R-:W-:Y:S08]  /*21c0*/  HMMA.16816.F32 R4, R52, R56.reuse, R4 ;  /* 0x000000383404723c */ /* 0x090ff00000001804 */
[C---:B-----5:R-:W-:Y:S07]  /*21d0*/  HMMA.16816.F32 R8, R60.reuse, R56, R8 ;  /* 0x000000383c08723c */ /* 0x060fee0000001808 */
[----:B------:R-:W-:Y:S01]  /*21e0*/  IMAD.U32 R56, RZ, RZ, UR5 ;  /* 0x00000005ff387e24 */ /* 0x000fe2000f8e00ff */
[-C--:B------:R-:W-:Y:S04]  /*21f0*/  HMMA.16816.F32 R12, R60, R58.reuse, R12 ;  /* 0x0000003a3c0c723c */ /* 0x080fe8000000180c */
[----:B------:R-:W-:Y:S04]  /*2200*/  IMAD R56, R56, 0x1800, R201 ;  /* 0x0000180038387824 */ /* 0x000fe800078e02c9 */
[C---:B------:R-:W-:Y:S04]  /*2210*/  HMMA.16816.F32 R16, R52.reuse, R58, R16 ;  /* 0x0000003a3410723c */ /* 0x040fe80000001810 */
[----:B------:R-:W-:Y:S04]  /*2220*/  SHF.L.U32 R176, R56, 0x1, RZ ;  /* 0x0000000138b07819 */ /* 0x000fe800000006ff */
[-C--:B------:R-:W-:Y:S01]  /*2230*/  HMMA.16816.F32 R20, R52, R64.reuse, R20 ;  /* 0x000000403414723c */ /* 0x080fe20000001814 */
[----:B------:R-:W3:Y:S04]  /*2240*/  LDSM.16.M88.4 R56, [R176+0xd080] ;  /* 0x00d08000b038783b */ /* 0x000ee80000000200 */
[----:B------:R-:W4:Y:S03]  /*2250*/  LDSM.16.M88.4 R168, [R176+0xd880] ;  /* 0x00d88000b0a8783b */ /* 0x000f260000000200 */
[C---:B------:R-:W-:Y:S08]  /*2260*/  HMMA.16816.F32 R24, R60.reuse, R64, R24 ;  /* 0x000000403c18723c */ /* 0x040ff00000001818 */
[-C--:B------:R-:W-:Y:S01]  /*2270*/  HMMA.16816.F32 R28, R60, R66.reuse, R28 ;  /* 0x000000423c1c723c */ /* 0x080fe2000000181c */
[----:B------:R-:W-:Y:S07]  /*2280*/  LDSM.16.M88.4 R60, [R3+0xe880] ;  /* 0x00e88000033c783b */ /* 0x000fee0000000200 */
[----:B------:R-:W-:Y:S01]  /*2290*/  HMMA.16816.F32 R32, R52, R66, R32 ;  /* 0x000000423420723c */ /* 0x000fe20000001820 */
[----:B------:R-:W-:Y:S04]  /*22a0*/  LDSM.16.M88.4 R52, [R208+0x4080] ;  /* 0x00408000d034783b */ /* 0x000fe80000000200 */
[----:B------:R-:W-:Y:S03]  /*22b0*/  LDSM.16.M88.4 R64, [R208+0x5080] ;  /* 0x00508000d040783b */ /* 0x000fe60000000200 */
        /* <DEDUP_REMOVED lines=10> */
[----:B------:R-:W2:Y:S04]  /*2360*/  LDSM.16.M88.4 R36, [R176+0xe080] ;  /* 0x00e08000b024783b */ /* 0x000ea80000000200 */
[----:B------:R-:W5:Y:S03]  /*2370*/  LDSM.16.M88.4 R48, [R176+0xe880] ;  /* 0x00e88000b030783b */ /* 0x000f660000000200 */
[-C--:B---3--:R-:W-:Y:S08]  /*2380*/  HMMA.16816.F32 R4, R56, R164.reuse, R4 ;  /* 0x000000a43804723c */ /* 0x088ff00000001804 */
[C---:B----4-:R-:W-:Y:S08]  /*2390*/  HMMA.16816.F32 R8, R168.reuse, R164, R8 ;  /* 0x000000a4a808723c */ /* 0x050ff00000001808 */
[-C--:B------:R-:W-:Y:S08]  /*23a0*/  HMMA.16816.F32 R12, R168, R166.reuse, R12 ;  /* 0x000000a6a80c723c */ /* 0x080ff0000000180c */
[C---:B------:R-:W-:Y:S08]  /*23b0*/  HMMA.16816.F32 R16, R56.reuse, R166, R16 ;  /* 0x000000a63810723c */ /* 0x040ff00000001810 */
[-C--:B------:R-:W-:Y:S08]  /*23c0*/  HMMA.16816.F32 R20, R56, R172.reuse, R20 ;  /* 0x000000ac3814723c */ /* 0x080ff00000001814 */
[C---:B------:R-:W-:Y:S08]  /*23d0*/  HMMA.16816.F32 R24, R168.reuse, R172, R24 ;  /* 0x000000aca818723c */ /* 0x040ff00000001818 */
[-C--:B------:R-:W-:Y:S08]  /*23e0*/  HMMA.16816.F32 R28, R168, R174.reuse, R28 ;  /* 0x000000aea81c723c */ /* 0x080ff0000000181c */
[----:B------:R-:W-:Y:S08]  /*23f0*/  HMMA.16816.F32 R32, R56, R174, R32 ;  /* 0x000000ae3820723c */ /* 0x000ff00000001820 */
[-C--:B-1----:R-:W-:Y:S08]  /*2400*/  HMMA.16816.F32 R4, R40, R52.reuse, R4 ;  /* 0x000000342804723c */ /* 0x082ff00000001804 */
[C---:B------:R-:W-:Y:S08]  /*2410*/  HMMA.16816.F32 R8, R60.reuse, R52, R8 ;  /* 0x000000343c08723c */ /* 0x040ff00000001808 */
[-C--:B------:R-:W-:Y:S08]  /*2420*/  HMMA.16816.F32 R12, R60, R54.reuse, R12 ;  /* 0x000000363c0c723c */ /* 0x080ff0000000180c */
[C---:B------:R-:W-:Y:S01]  /*2430*/  HMMA.16816.F32 R16, R40.reuse, R54, R16 ;  /* 0x000000362810723c */ /* 0x040fe20000001810 */
[----:B------:R-:W1:Y:S01]  /*2440*/  LDSM.16.M88.4 R52, [R200+0x5080] ;  /* 0x00508000c834783b */ /* 0x000e620000000200 */
[----:B------:R-:W-:Y:S04]  /*2450*/  DEPBAR.LE SB0, 0x1 ;  /* 0x000080400000791a */ /* 0x000fe80000000000 */
[----:B------:R-:W-:Y:S02]  /*2460*/  BAR.SYNC.DEFER_BLOCKING 0x0 ;  /* 0x0000000000007b1d */ /* 0x000fe40000010000 */
[-C--:B------:R-:W-:Y:S08]  /*2470*/  HMMA.16816.F32 R20, R40, R64.reuse, R20 ;  /* 0x000000402814723c */ /* 0x080ff00000001814 */
[C---:B------:R-:W-:Y:S08]  /*2480*/  HMMA.16816.F32 R24, R60.reuse, R64, R24 ;  /* 0x000000403c18723c */ /* 0x040ff00000001818 */
[-C--:B------:R-:W-:Y:S01]  /*2490*/  HMMA.16816.F32 R28, R60, R66.reuse, R28 ;  /* 0x000000423c1c723c */ /* 0x080fe2000000181c */
[----:B------:R3:W4:Y:S07]  /*24a0*/  LDSM.16.M88.4 R164, [R3+0x12080] ;  /* 0x0120800003a4783b */ /* 0x00072e0000000200 */
[----:B------:R-:W-:Y:S01]  /*24b0*/  HMMA.16816.F32 R32, R40, R66, R32 ;  /* 0x000000422820723c */ /* 0x000fe20000001820 */
[----:B------:R3:W3:Y:S04]  /*24c0*/  LDSM.16.M88.4 R172, [R3+0x12880] ;  /* 0x0128800003ac783b */ /* 0x0006e80000000200 */
[----:B------:R1:W3:Y:S03]  /*24d0*/  LDSM.16.M88.4 R176, [R2+0x12080] ;  /* 0x0120800002b0783b */ /* 0x0002e60000000200 */
[-C--:B--2---:R-:W-:Y:S01]  /*24e0*/  HMMA.16816.F32 R4, R36, R44.reuse, R4 ;  /* 0x0000002c2404723c */ /* 0x084fe20000001804 */
[----:B------:R2:W2:Y:S04]  /*24f0*/  LDSM.16.M88.4 R184, [R2+0x12880] ;  /* 0x0128800002b8783b */ /* 0x0004a80000000200 */
[----:B------:R1:W2:Y:S03]  /*2500*/  LDSM.16.M88.4 R168, [R208+0x6080] ;  /* 0x00608000d0a8783b */ /* 0x0002a60000000200 */
[C---:B-----5:R-:W-:Y:S01]  /*2510*/  HMMA.16816.F32 R8, R48.reuse, R44, R8 ;  /* 0x0000002c3008723c */ /* 0x060fe20000001808 */
[----:B------:R5:W2:Y:S04]  /*2520*/  LDSM.16.M88.4 R64, [R208+0x7080] ;  /* 0x00708000d040783b */ /* 0x000aa80000000200 */
[----:B------:R5:W2:Y:S03]  /*2530*/  LDSM.16.M88.4 R180, [R200+0x6080] ;  /* 0x00608000c8b4783b */ /* 0x000aa60000000200 */
[-C--:B------:R-:W-:Y:S01]  /*2540*/  HMMA.16816.F32 R12, R48, R46.reuse, R12 ;  /* 0x0000002e300c723c */ /* 0x080fe2000000180c */
[----:B------:R5:W2:Y:S07]  /*2550*/  LDSM.16.M88.4 R188, [R200+0x7080] ;  /* 0x00708000c8bc783b */ /* 0x000aae0000000200 */
[C---:B------:R-:W-:Y:S08]  /*2560*/  HMMA.16816.F32 R16, R36.reuse, R46, R16 ;  /* 0x0000002e2410723c */ /* 0x040ff00000001810 */
[-C--:B-1----:R-:W-:Y:S08]  /*2570*/  HMMA.16816.F32 R20, R36, R52.reuse, R20 ;  /* 0x000000342414723c */ /* 0x082ff00000001814 */
[C---:B------:R-:W-:Y:S08]  /*2580*/  HMMA.16816.F32 R24, R48.reuse, R52, R24 ;  /* 0x000000343018723c */ /* 0x040ff00000001818 */
[-C--:B------:R-:W-:Y:S08]  /*2590*/  HMMA.16816.F32 R28, R48, R54.reuse, R28 ;  /* 0x00000036301c723c */ /* 0x080ff0000000181c */
[----:B------:R-:W-:Y:S01]  /*25a0*/  HMMA.16816.F32 R32, R36, R54, R32 ;  /* 0x000000362420723c */ /* 0x000fe20000001820 */
[----:B------:R-:W-:-:S07]  /*25b0*/  @P0 BRA `(.L_x_657) ;  /* 0x0000032000000947 */ /* 0x000fce0003800000 */
[----:B---345:R-:W-:Y:S01]  /*25c0*/  IMAD.MOV.U32 R40, RZ, RZ, R234 ;  /* 0x000000ffff287224 */ /* 0x038fe200078e00ea */
[----:B------:R-:W1:Y:S01]  /*25d0*/  S2R R36, SR_CTAID.Y ;  /* 0x0000000000247919 */ /* 0x000e620000002600 */
[----:B------:R-:W-:Y:S01]  /*25e0*/  ULDC.64 UR6, c[0x0][0x178] ;  /* 0x00005e0000067ab9 */ /* 0x000fe20000000a00 */
[----:B------:R-:W-:Y:S01]  /*25f0*/  IMAD.MOV.U32 R41, RZ, RZ, R227 ;  /* 0x000000ffff297224 */ /* 0x000fe200078e00e3 */
[----:B------:R-:W-:Y:S02]  /*2600*/  UIMAD.WIDE.U32 UR30, UR18, UR6, URZ ;  /* 0x00000006121e72a5 */ /* 0x000fe4000f8e003f */
[----:B------:R-:W-:Y:S04]  /*2610*/  USHF.R.S32.HI UR4, URZ, 0x1f, UR18 ;  /* 0x0000001f3f047899 */ /* 0x000fe80008011412 */
[----:B------:R-:W-:Y:S02]  /*2620*/  UIMAD UR4, UR4, UR6, URZ ;  /* 0x00000006040472a4 */ /* 0x000fe4000f8e023f */
[----:B------:R-:W-:Y:S02]  /*2630*/  UIMAD UR6, UR18, -0x40, UR10 ;  /* 0xffffffc0120678a4 */ /* 0x000fe4000f8e020a */
[----:B------:R-:W-:Y:S04]  /*2640*/  UIMAD UR4, UR18, UR7, UR4 ;  /* 0x00000007120472a4 */ /* 0x000fe8000f8e0204 */
[----:B------:R-:W-:Y:S01]  /*2650*/  UIADD3 UR4, UR31, UR4, URZ ;  /* 0x000000041f047290 */ /* 0x000fe2000fffe03f */
[----:B-1----:R-:W-:Y:S01]  /*2660*/  SHF.R.S32.HI R3, RZ, 0x1f, R36 ;  /* 0x0000001fff037819 */ /* 0x002fe20000011424 */
[----:B------:R-:W-:Y:S04]  /*2670*/  IMAD.WIDE.U32 R40, R36, c[0x0][0x180], R40 ;  /* 0x0000600024287a25 */ /* 0x000fe800078e0028 */
[C---:B------:R-:W-:Y:S01]  /*2680*/  IMAD R37, R3.reuse, c[0x0][0x180], RZ ;  /* 0x0000600003257a24 */ /* 0x040fe200078e02ff */
[----:B--2---:R-:W-:Y:S01]  /*2690*/  IADD3 R2, P0, R40, UR9, RZ ;  /* 0x0000000928027c10 */ /* 0x004fe2000ff1e0ff */
[C---:B------:R-:W-:Y:S04]  /*26a0*/  @!P1 IMAD.WIDE.U32 R38, R36.reuse, c[0x0][0x270], R220 ;  /* 0x00009c0024269a25 */ /* 0x040fe800078e00dc */
[C---:B------:R-:W-:Y:S02]  /*26b0*/  IMAD R37, R36.reuse, c[0x0][0x184], R37 ;  /* 0x0000610024257a24 */ /* 0x040fe400078e0225 */
[----:B------:R-:W-:Y:S03]  /*26c0*/  @!P1 IMAD R3, R3, c[0x0][0x270], RZ ;  /* 0x00009c0003039a24 */ /* 0x000fe600078e02ff */
[----:B------:R-:W-:Y:S01]  /*26d0*/  IADD3.X R37, R41, UR12, R37, P0, !PT ;  /* 0x0000000c29257c10 */ /* 0x000fe200087fe425 */
[----:B------:R-:W-:Y:S01]  /*26e0*/  @!P1 IMAD R3, R36, c[0x0][0x274], R3 ;  /* 0x00009d0024039a24 */ /* 0x000fe200078e0203 */
[----:B------:R-:W-:Y:S04]  /*26f0*/  @!P1 IADD3 R36, P0, R38, UR24, RZ ;  /* 0x0000001826249c10 */ /* 0x000fe8000ff1e0ff */
[----:B------:R-:W-:Y:S02]  /*2700*/  @!P1 IADD3.X R3, R39, UR14, R3, P0, !PT ;  /* 0x0000000e27039c10 */ /* 0x000fe400087fe403 */
[C---:B------:R-:W-:Y:S04]  /*2710*/  LEA R39, P0, R2.reuse, c[0x0][0x160], 0x1 ;  /* 0x0000580002277a11 */ /* 0x040fe800078008ff */
[----:B------:R-:W-:Y:S01]  /*2720*/  LEA.HI.X R37, R2, c[0x0][0x164], R37, 0x1, P0 ;  /* 0x0000590002257a11 */ /* 0x000fe200000f0c25 */
[----:B------:R-:W-:Y:S01]  /*2730*/  IMAD.U32 R2, RZ, RZ, UR30 ;  /* 0x0000001eff027e24 */ /* 0x000fe2000f8e00ff */
[C---:B------:R-:W-:Y:S04]  /*2740*/  @!P1 LEA R40, P0, R36.reuse, c[0x0][0x258], 0x2 ;  /* 0x0000960024289a11 */ /* 0x040fe800078010ff */
[----:B------:R-:W-:Y:S02]  /*2750*/  @!P1 LEA.HI.X R41, R36, c[0x0][0x25c], R3, 0x2, P0 ;  /* 0x0000970024299a11 */ /* 0x000fe400000f1403 */
[----:B------:R-:W-:Y:S01]  /*2760*/  LEA R38, P0, R2, R39, 0x7 ;  /* 0x0000002702267211 */ /* 0x000fe200078038ff */
[----:B------:R-:W-:Y:S01]  /*2770*/  IMAD.U32 R2, RZ, RZ, UR4 ;  /* 0x00000004ff027e24 */ /* 0x000fe2000f8e00ff */
[----:B------:R-:W-:Y:S04]  /*2780*/  MOV R3, UR30 ;  /* 0x0000001e00037c02 */ /* 0x000fe80008000f00 */
[----:B------:R-:W-:Y:S01]  /*2790*/  LEA.HI.X R39, R3, R37, R2, 0x7, P0 ;  /* 0x0000002503277211 */ /* 0x000fe200000f3c02 */
[----:B------:R-:W-:Y:S01]  /*27a0*/  IMAD.U32 R2, RZ, RZ, UR20 ;  /* 0x00000014ff027e24 */ /* 0x000fe2000f8e00ff */
[----:B------:R-:W-:Y:S01]  /*27b0*/  ISETP.GE.OR P0, PT, R216, UR6, P6 ;  /* 0x00000006d8007c0c */ /* 0x000fe2000b706670 */
[----:B------:R-:W-:Y:S02]  /*27c0*/  IMAD.U32 R3, RZ, RZ, UR20 ;  /* 0x00000014ff037e24 */ /* 0x000fe4000f8e00ff */
[----:B------:R-:W-:Y:S01]  /*27d0*/  IMAD R36, R2, 0x3000, R229 ;  /* 0x0000300002247824 */ /* 0x000fe200078e02e5 */
[----:B------:R-:W-:Y:S01]  /*27e0*/  MOV R2, UR11 ;  /* 0x0000000b00027c02 */ /* 0x000fe20008000f00 */
[----:B------:R-:W-:Y:S03]  /*27f0*/  @!P1 IMAD R3, R3, 0x40, R220 ;  /* 0x0000004003039824 */ /* 0x000fe600078e02dc */
[----:B------:R-:W-:Y:S02]  /*2800*/  @!P1 LEA R2, R2, 0x40, 0x6 ;  /* 0x0000004002029811 */ /* 0x000fe400078e30ff */
[----:B------:R-:W-:Y:S03]  /*2810*/  @!P1 SHF.L.U32 R37, R3, 0x2, RZ ;  /* 0x0000000203259819 */ /* 0x000fe600000006ff */
[----:B------:R-:W-:Y:S01]  /*2820*/  @!PT LDS RZ, [RZ] ;  /* 0x00000000fffff984 */ /* 0x000fe20000000800 */
[----:B------:R-:W-:Y:S01]  /*2830*/  @!PT LDS RZ, [RZ] ;  /* 0x00000000fffff984 */ /* 0x000fe20000000800 */
[----:B------:R-:W-:Y:S01]  /*2840*/  @!PT LDS RZ, [RZ] ;  /* 0x00000000fffff984 */ /* 0x000fe20000000800 */
[----:B------:R1:W-:Y:S01]  /*2850*/  LDGSTS.E.BYPASS.LTC128B.128 [R36], [R38.64], !P0 ;  /* 0x0000000026247fae */ /* 0x0003e2000c101d5c */
[----:B------:R-:W-:Y:S01]  /*2860*/  ISETP.GE.OR P0, PT, R216, UR6, !P3 ;  /* 0x00000006d8007c0c */ /* 0x000fe2000df06670 */
[----:B------:R-:W-:Y:S11]  /*2870*/  @!P1 IMAD.WIDE R40, R2, 0x4, R40 ;  /* 0x0000000402289825 */ /* 0x000ff600078e0228 */
[----:B------:R-:W-:Y:S01]  /*2880*/  @!UPT UIADD3 URZ, URZ, URZ, URZ ;  /* 0x0000003f3f3ff290 */ /* 0x000fe2000fffe03f */
[----:B------:R1:W-:Y:S01]  /*2890*/  LDGSTS.E.BYPASS.LTC128B.128 [R36+0x1000], [R38.64+0x40], !P0 ;  /* 0x0100004026247fae */ /* 0x0003e2000c101d5c */
[----:B------:R-:W-:Y:S11]  /*28a0*/  ISETP.GE.OR P0, PT, R216, UR6, !P2 ;  /* 0x00000006d8007c0c */ /* 0x000ff6000d706670 */
[----:B------:R-:W-:Y:S02]  /*28b0*/  @!UPT UIADD3 URZ, URZ, URZ, URZ ;  /* 0x0000003f3f3ff290 */ /* 0x000fe4000fffe03f */
[----:B------:R1:W-:Y:S07]  /*28c0*/  LDGSTS.E.BYPASS.LTC128B.128 [R36+0x2000], [R38.64+0x80], !P0 ;  /* 0x0200008026247fae */ /* 0x0003ee000c101d5c */
[----:B------:R1:W-:Y:S02]  /*28d0*/  @!P1 LDGSTS.E.BYPASS.LTC128B.128 [R37+0x18080], [R40.64] ;  /* 0x1808000028259fae */ /* 0x0003e4000b901d5c */
.L_x_657:
[-C--:B-12345:R-:W-:Y:S01]  /*28e0*/  HMMA.16816.F32 R36, R164, R168.reuse, RZ ;  /* 0x000000a8a424723c */ /* 0x0befe200000018ff */
[----:B------:R-:W-:Y:S01]  /*28f0*/  LDSM.16.M88.4 R192, [R208+0x8080] ;  /* 0x00808000d0c0783b */ /* 0x000fe20000000200 */
[----:B------:R-:W-:Y:S01]  /*2900*/  UMOV UR4, 0x1800 ;  /* 0x0000180000047882 */ /* 0x000fe20000000000 */
[----:B------:R-:W-:Y:S01]  /*2910*/  ISETP.GT.AND P0, PT, R219, RZ, PT ;  /* 0x000000ffdb00720c */ /* 0x000fe20003f04270 */
[----:B------:R-:W-:Y:S02]  /*2920*/  UIMAD UR4, UR5, UR4, 0x800 ;  /* 0x00000800050474a4 */ /* 0x000fe4000f8e0204 */
[----:B------:R-:W-:Y:S01]  /*2930*/  UIADD3 UR21, UR11, 0x2, URZ ;  /* 0x000000020b157890 */ /* 0x000fe2000fffe03f */
[----:B------:R-:W-:Y:S01]  /*2940*/  FSEL R249, R6, -INF , P0 ;  /* 0xff80000006f97808 */ /* 0x000fe20000000000 */
[C---:B------:R-:W-:Y:S01]  /*2950*/  HMMA.16816.F32 R40, R172.reuse, R168, RZ ;  /* 0x000000a8ac28723c */ /* 0x040fe200000018ff */
[----:B------:R-:W0:Y:S01]  /*2960*/  LDGDEPBAR ;  /* 0x00000000000079af */ /* 0x000e220000000000 */
[----:B------:R-:W-:Y:S02]  /*2970*/  UISETP.GE.AND UP0, UPT, UR21, UR16, UPT ;  /* 0x000000101500728c */ /* 0x000fe4000bf06270 */
[----:B------:R-:W-:Y:S02]  /*2980*/  IADD3 R3, R212, UR4, RZ ;  /* 0x00000004d4037c10 */ /* 0x000fe4000fffe0ff */
[----:B------:R-:W-:Y:S02]  /*2990*/  FSEL R4, R4, -INF , P0 ;  /* 0xff80000004047808 */ /* 0x000fe40000000000 */
[-C--:B------:R-:W-:Y:S01]  /*29a0*/  HMMA.16816.F32 R44, R172, R170.reuse, RZ ;  /* 0x000000aaac2c723c */ /* 0x080fe200000018ff */
[----:B------:R-:W-:Y:S05]  /*29b0*/  SHF.L.U32 R2, R3, 0x1, RZ ;  /* 0x0000000103027819 */ /* 0x000fea00000006ff */
[----:B------:R-:W-:Y:S02]  /*29c0*/  LDSM.16.M88.4 R196, [R2+0x12880] ;  /* 0x0128800002c4783b */ /* 0x000fe40000000200 */
[C---:B------:R-:W-:Y:S06]  /*29d0*/  HMMA.16816.F32 R48, R164.reuse, R170, RZ ;  /* 0x000000aaa430723c */ /* 0x040fec00000018ff */
[----:B------:R-:W1:Y:S02]  /*29e0*/  LDSM.16.M88.4 R168, [R2+0x12080] ;  /* 0x0120800002a8783b */ /* 0x000e640000000200 */
[-C--:B------:R-:W-:Y:S08]  /*29f0*/  HMMA.16816.F32 R52, R164, R64.reuse, RZ ;  /* 0x00000040a434723c */ /* 0x080ff000000018ff */
[C---:B------:R-:W-:Y:S08]  /*2a00*/  HMMA.16816.F32 R56, R172.reuse, R64, RZ ;  /* 0x00000040ac38723c */ /* 0x040ff000000018ff */
[-C--:B------:R-:W-:Y:S07]  /*2a10*/  HMMA.16816.F32 R60, R172, R66.reuse, RZ ;  /* 0x00000042ac3c723c */ /* 0x080fee00000018ff */
[----:B------:R-:W-:Y:S01]  /*2a20*/  IADD3 R172, R212, UR4, R209 ;  /* 0x00000004d4ac7c10 */ /* 0x000fe2000fffe0d1 */
[----:B------:R-:W-:Y:S01]  /*2a30*/  HMMA.16816.F32 R64, R164, R66, RZ ;  /* 0x00000042a440723c */ /* 0x000fe200000018ff */
[----:B------:R-:W2:Y:S03]  /*2a40*/  LDSM.16.M88.4 R164, [R208+0x9080] ;  /* 0x00908000d0a4783b */ /* 0x000ea60000000200 */
[----:B------:R-:W-:Y:S04]  /*2a50*/  SHF.L.U32 R3, R172, 0x1, RZ ;  /* 0x00000001ac037819 */ /* 0x000fe800000006ff */
[-C--:B------:R-:W-:Y:S01]  /*2a60*/  HMMA.16816.F32 R36, R176, R180.reuse, R36 ;  /* 0x000000b4b024723c */ /* 0x080fe20000001824 */
[----:B------:R-:W-:Y:S07]  /*2a70*/  LDSM.16.M88.4 R172, [R3+0x12080] ;  /* 0x0120800003ac783b */ /* 0x000fee0000000200 */
[C---:B------:R-:W-:Y:S08]  /*2a80*/  HMMA.16816.F32 R40, R184.reuse, R180, R40 ;  /* 0x000000b4b828723c */ /* 0x040ff00000001828 */
[-C--:B------:R-:W-:Y:S08]  /*2a90*/  HMMA.16816.F32 R44, R184, R182.reuse, R44 ;  /* 0x000000b6b82c723c */ /* 0x080ff0000000182c */
[C---:B------:R-:W-:Y:S01]  /*2aa0*/  HMMA.16816.F32 R48, R176.reuse, R182, R48 ;  /* 0x000000b6b030723c */ /* 0x040fe20000001830 */
[----:B------:R-:W-:Y:S07]  /*2ab0*/  LDSM.16.M88.4 R180, [R3+0x12880] ;  /* 0x0128800003b4783b */ /* 0x000fee0000000200 */
[-C--:B------:R-:W-:Y:S08]  /*2ac0*/  HMMA.16816.F32 R52, R176, R188.reuse, R52 ;  /* 0x000000bcb034723c */ /* 0x080ff00000001834 */
[C---:B------:R-:W-:Y:S08]  /*2ad0*/  HMMA.16816.F32 R56, R184.reuse, R188, R56 ;  /* 0x000000bcb838723c */ /* 0x040ff00000001838 */
[-C--:B------:R-:W-:Y:S07]  /*2ae0*/  HMMA.16816.F32 R60, R184, R190.reuse, R60 ;  /* 0x000000beb83c723c */ /* 0x080fee000000183c */
[----:B------:R-:W-:Y:S01]  /*2af0*/  FSEL R185, R10, -INF , P0 ;  /* 0xff8000000ab97808 */ /* 0x000fe20000000000 */
[----:B------:R-:W-:Y:S01]  /*2b00*/  HMMA.16816.F32 R64, R176, R190, R64 ;  /* 0x000000beb040723c */ /* 0x000fe20000001840 */
[----:B------:R-:W3:Y:S03]  /*2b10*/  LDSM.16.M88.4 R176, [R200+0x8080] ;  /* 0x00808000c8b0783b */ /* 0x000ee60000000200 */
[----:B------:R-:W-:Y:S01]  /*2b20*/  FSEL R186, R8, -INF , P0 ;  /* 0xff80000008ba7808 */ /* 0x000fe20000000000 */
[--C-:B------:R-:W-:Y:S01]  /*2b30*/  FFMA.FTZ R184, R4, c[0x0][0x29c], -R243.reuse ;  /* 0x0000a70004b87a23 */ /* 0x100fe200000108f3 */
[----:B------:R-:W-:Y:S01]  /*2b40*/  ISETP.GT.AND P0, PT, R219, 0x1, PT ;  /* 0x00000001db00780c */ /* 0x000fe20003f04270 */
[--C-:B------:R-:W-:Y:S01]  /*2b50*/  FFMA.FTZ R185, R185, c[0x0][0x29c], -R240.reuse ;  /* 0x0000a700b9b97a23 */ /* 0x100fe200000108f0 */
[-C--:B-1----:R-:W-:Y:S03]  /*2b60*/  HMMA.16816.F32 R36, R168, R192.reuse, R36 ;  /* 0x000000c0a824723c */ /* 0x082fe60000001824 */
[----:B------:R-:W-:Y:S02]  /*2b70*/  MUFU.EX2 R184, R184 ;  /* 0x000000b800b87308 */ /* 0x000fe40000000800 */
[----:B------:R-:W-:Y:S02]  /*2b80*/  FSEL R4, R5, -INF , P0 ;  /* 0xff80000005047808 */ /* 0x000fe40000000000 */
[----:B------:R-:W-:Y:S01]  /*2b90*/  FSEL R251, R7, -INF , P0 ;  /* 0xff80000007fb7808 */ /* 0x000fe20000000000 */
[C---:B------:R-:W-:Y:S04]  /*2ba0*/  HMMA.16816.F32 R40, R196.reuse, R192, R40 ;  /* 0x000000c0c428723c */ /* 0x040fe80000001828 */
[----:B------:R-:W-:Y:S01]  /*2bb0*/  FSEL R187, R11, -INF , P0 ;  /* 0xff8000000bbb7808 */ /* 0x000fe20000000000 */
[--C-:B------:R-:W-:Y:S01]  /*2bc0*/  FFMA.FTZ R189, R4, c[0x0][0x29c], -R243.reuse ;  /* 0x0000a70004bd7a23 */ /* 0x100fe200000108f3 */
[----:B------:R-:W-:Y:S01]  /*2bd0*/  FSEL R190, R9, -INF , P0 ;  /* 0xff80000009be7808 */ /* 0x000fe20000000000 */
[----:B------:R-:W1:Y:S01]  /*2be0*/  LDSM.16.M88.4 R4, [R200+0x9080] ;  /* 0x00908000c804783b */ /* 0x000e620000000200 */
[-C--:B------:R-:W-:Y:S01]  /*2bf0*/  HMMA.16816.F32 R44, R196, R194.reuse, R44 ;  /* 0x000000c2c42c723c */ /* 0x080fe2000000182c */
[----:B------:R-:W-:Y:S02]  /*2c00*/  MUFU.EX2 R185, R185 ;  /* 0x000000b900b97308 */ /* 0x000fe40000000800 */
[----:B------:R-:W-:Y:S01]  /*2c10*/  ISETP.GT.AND P0, PT, R219, 0x20, PT ;  /* 0x00000020db00780c */ /* 0x000fe20003f04270 */
[--C-:B------:R-:W-:Y:S03]  /*2c20*/  FFMA.FTZ R187, R187, c[0x0][0x29c], -R240.reuse ;  /* 0x0000a700bbbb7a23 */ /* 0x100fe600000108f0 */
[----:B------:R-:W-:Y:S01]  /*2c30*/  FSEL R16, R16, -INF , P0 ;  /* 0xff80000010107808 */ /* 0x000fe20000000000 */
[C---:B------:R-:W-:Y:S03]  /*2c40*/  HMMA.16816.F32 R48, R168.reuse, R194, R48 ;  /* 0x000000c2a830723c */ /* 0x040fe60000001830 */
[----:B------:R-:W-:Y:S01]  /*2c50*/  MUFU.EX2 R189, R189 ;  /* 0x000000bd00bd7308 */ /* 0x000fe20000000800 */
[----:B------:R-:W-:Y:S01]  /*2c60*/  FSEL R191, R14, -INF , P0 ;  /* 0xff8000000ebf7808 */ /* 0x000fe20000000000 */
[--C-:B------:R-:W-:Y:S03]  /*2c70*/  FFMA.FTZ R188, R16, c[0x0][0x29c], -R243.reuse ;  /* 0x0000a70010bc7a23 */ /* 0x100fe600000108f3 */
[-C--:B--2---:R-:W-:Y:S04]  /*2c80*/  HMMA.16816.F32 R52, R168, R164.reuse, R52 ;  /* 0x000000a4a834723c */ /* 0x084fe80000001834 */
[--C-:B------:R-:W-:Y:S01]  /*2c90*/  FFMA.FTZ R191, R191, c[0x0][0x29c], -R240.reuse ;  /* 0x0000a700bfbf7a23 */ /* 0x100fe200000108f0 */
[----:B------:R-:W-:Y:S03]  /*2ca0*/  MUFU.EX2 R188, R188 ;  /* 0x000000bc00bc7308 */ /* 0x000fe60000000800 */
[C---:B------:R-:W-:Y:S07]  /*2cb0*/  HMMA.16816.F32 R56, R196.reuse, R164, R56 ;  /* 0x000000a4c438723c */ /* 0x040fee0000001838 */
[----:B------:R-:W-:Y:S01]  /*2cc0*/  FSEL R165, R18, -INF , P0 ;  /* 0xff80000012a57808 */ /* 0x000fe20000000000 */
[-C--:B------:R-:W-:Y:S01]  /*2cd0*/  HMMA.16816.F32 R60, R196, R166.reuse, R60 ;  /* 0x000000a6c43c723c */ /* 0x080fe2000000183c */
[----:B------:R-:W-:Y:S06]  /*2ce0*/  MUFU.EX2 R191, R191 ;  /* 0x000000bf00bf7308 */ /* 0x000fec0000000800 */
[----:B------:R-:W-:Y:S01]  /*2cf0*/  FSEL R196, R12, -INF , P0 ;  /* 0xff8000000cc47808 */ /* 0x000fe20000000000 */
[----:B------:R-:W-:Y:S04]  /*2d00*/  HMMA.16816.F32 R64, R168, R166, R64 ;  /* 0x000000a6a840723c */ /* 0x000fe80000001840 */
[----:B------:R-:W-:Y:S04]  /*2d10*/  ISETP.GT.AND P0, PT, R219, 0x21, PT ;  /* 0x00000021db00780c */ /* 0x000fe80003f04270 */
[-C--:B---3--:R-:W-:Y:S05]  /*2d20*/  HMMA.16816.F32 R36, R172, R176.reuse, R36 ;  /* 0x000000b0ac24723c */ /* 0x088fea0000001824 */
[----:B------:R-:W-:Y:S02]  /*2d30*/  FSEL R8, R17, -INF , P0 ;  /* 0xff80000011087808 */ /* 0x000fe40000000000 */
[----:B------:R-:W-:Y:S01]  /*2d40*/  FSEL R252, R19, -INF , P0 ;  /* 0xff80000013fc7808 */ /* 0x000fe20000000000 */
[C---:B------:R-:W-:Y:S01]  /*2d50*/  HMMA.16816.F32 R40, R180.reuse, R176, R40 ;  /* 0x000000b0b428723c */ /* 0x040fe20000001828 */
[----:B------:R-:W-:Y:S03]  /*2d60*/  LDSM.16.M88.4 R16, [R2+0x13880] ;  /* 0x013880000210783b */ /* 0x000fe60000000200 */
[--C-:B------:R-:W-:Y:S01]  /*2d70*/  FFMA.FTZ R9, R8, c[0x0][0x29c], -R243.reuse ;  /* 0x0000a70008097a23 */ /* 0x100fe200000108f3 */
[----:B------:R-:W-:Y:S02]  /*2d80*/  FSEL R198, R13, -INF , P0 ;  /* 0xff8000000dc67808 */ /* 0x000fe40000000000 */
[----:B------:R-:W-:Y:S01]  /*2d90*/  FSEL R197, R15, -INF , P0 ;  /* 0xff8000000fc57808 */ /* 0x000fe20000000000 */
[-C--:B------:R-:W-:Y:S01]  /*2da0*/  HMMA.16816.F32 R44, R180, R178.reuse, R44 ;  /* 0x000000b2b42c723c */ /* 0x080fe2000000182c */
[----:B------:R2:W-:Y:S01]  /*2db0*/  MUFU.EX2 R177, R9 ;  /* 0x0000000900b17308 */ /* 0x0005e20000000800 */
[----:B------:R-:W-:Y:S01]  /*2dc0*/  LDSM.16.M88.4 R12, [R208+0xa080] ;  /* 0x00a08000d00c783b */ /* 0x000fe20000000200 */
[----:B------:R-:W-:Y:S01]  /*2dd0*/  ISETP.GT.AND P0, PT, R219, 0x40, PT ;  /* 0x00000040db00780c */ /* 0x000fe20003f04270 */
[--C-:B------:R-:W-:Y:S03]  /*2de0*/  FFMA.FTZ R197, R197, c[0x0][0x29c], -R240.reuse ;  /* 0x0000a700c5c57a23 */ /* 0x100fe600000108f0 */
[----:B------:R-:W-:Y:S01]  /*2df0*/  FSEL R250, R22, -INF , P0 ;  /* 0xff80000016fa7808 */ /* 0x000fe20000000000 */
[C---:B------:R-:W-:Y:S04]  /*2e00*/  HMMA.16816.F32 R48, R172.reuse, R178, R48 ;  /* 0x000000b2ac30723c */ /* 0x040fe80000001830 */
[----:B------:R-:W-:Y:S02]  /*2e10*/  FSEL R244, R24, -INF , P0 ;  /* 0xff80000018f47808 */ /* 0x000fe40000000000 */
[----:B------:R-:W-:Y:S02]  /*2e20*/  FSEL R199, R26, -INF , P0 ;  /* 0xff8000001ac77808 */ /* 0x000fe40000000000 */
[-C--:B-1----:R-:W-:Y:S04]  /*2e30*/  HMMA.16816.F32 R52, R172, R4.reuse, R52 ;  /* 0x00000004ac34723c */ /* 0x082fe80000001834 */
[----:B------:R-:W-:Y:S01]  /*2e40*/  FSEL R20, R20, -INF , P0 ;  /* 0xff80000014147808 */ /* 0x000fe20000000000 */
[----:B------:R-:W-:Y:S01]  /*2e50*/  FFMA.FTZ R199, R199, c[0x0][0x29c], -R240 ;  /* 0x0000a700c7c77a23 */ /* 0x000fe200000108f0 */
[----:B------:R-:W-:Y:S02]  /*2e60*/  ISETP.GT.AND P0, PT, R219, 0x41, PT ;  /* 0x00000041db00780c */ /* 0x000fe40003f04270 */
[C---:B------:R-:W-:Y:S03]  /*2e70*/  HMMA.16816.F32 R56, R180.reuse, R4, R56 ;  /* 0x00000004b438723c */ /* 0x040fe60000001838 */
[----:B------:R-:W-:Y:S01]  /*2e80*/  MUFU.EX2 R199, R199 ;  /* 0x000000c700c77308 */ /* 0x000fe20000000800 */
[----:B------:R-:W-:Y:S01]  /*2e90*/  FSEL R8, R21, -INF , P0 ;  /* 0xff80000015087808 */ /* 0x000fe20000000000 */
[--C-:B------:R-:W-:Y:S01]  /*2ea0*/  FFMA.FTZ R176, R20, c[0x0][0x29c], -R243.reuse ;  /* 0x0000a70014b07a23 */ /* 0x100fe200000108f3 */
[----:B------:R-:W-:Y:S02]  /*2eb0*/  FSEL R248, R23, -INF , P0 ;  /* 0xff80000017f87808 */ /* 0x000fe40000000000 */
[-C--:B------:R-:W-:Y:S04]  /*2ec0*/  HMMA.16816.F32 R60, R180, R6.reuse, R60 ;  /* 0x00000006b43c723c */ /* 0x080fe8000000183c */
[--C-:B------:R-:W-:Y:S01]  /*2ed0*/  FFMA.FTZ R21, R8, c[0x0][0x29c], -R243.reuse ;  /* 0x0000a70008157a23 */ /* 0x100fe200000108f3 */
[----:B------:R-:W-:Y:S01]  /*2ee0*/  FSEL R246, R25, -INF , P0 ;  /* 0xff80000019f67808 */ /* 0x000fe20000000000 */
[----:B--2---:R-:W1:Y:S01]  /*2ef0*/  LDSM.16.M88.4 R8, [R2+0x13080] ;  /* 0x013080000208783b */ /* 0x004e620000000200 */
[----:B------:R-:W-:Y:S01]  /*2f00*/  FSEL R245, R27, -INF , P0 ;  /* 0xff8000001bf57808 */ /* 0x000fe20000000000 */
[----:B------:R-:W-:Y:S01]  /*2f10*/  HMMA.16816.F32 R64, R172, R6, R64 ;  /* 0x00000006ac40723c */ /* 0x000fe20000001840 */
[----:B------:R2:W-:Y:S03]  /*2f20*/  MUFU.EX2 R179, R21 ;  /* 0x0000001500b37308 */ /* 0x0005e60000000800 */
[----:B------:R-:W-:Y:S01]  /*2f30*/  ISETP.GT.AND P0, PT, R219, 0x60, PT ;  /* 0x00000060db00780c */ /* 0x000fe20003f04270 */
[--C-:B------:R-:W-:Y:S01]  /*2f40*/  FFMA.FTZ R181, R252, c[0x0][0x29c], -R242.reuse ;  /* 0x0000a700fcb57a23 */ /* 0x100fe200000108f2 */
[----:B------:R-:W-:Y:S01]  /*2f50*/  LDSM.16.M88.4 R24, [R200+0xa080] ;  /* 0x00a08000c818783b */ /* 0x000fe20000000200 */
[--C-:B------:R-:W-:Y:S01]  /*2f60*/  FFMA.FTZ R180, R250, c[0x0][0x29c], -R242.reuse ;  /* 0x0000a700fab47a23 */ /* 0x100fe200000108f2 */
[----:B------:R-:W-:Y:S01]  /*2f70*/  FSEL R20, R32, -INF , P0 ;  /* 0xff80000020147808 */ /* 0x000fe20000000000 */
[--C-:B------:R-:W-:Y:S02]  /*2f80*/  FFMA.FTZ R183, R248, c[0x0][0x29c], -R242.reuse ;  /* 0x0000a700f8b77a23 */ /* 0x100fe400000108f2 */
[----:B------:R-:W3:Y:S01]  /*2f90*/  MUFU.EX2 R176, R176 ;  /* 0x000000b000b07308 */ /* 0x000ee20000000800 */
[----:B------:R-:W-:Y:S01]  /*2fa0*/  FSEL R178, R34, -INF , P0 ;  /* 0xff80000022b27808 */ /* 0x000fe20000000000 */
[--C-:B------:R-:W-:Y:S01]  /*2fb0*/  FFMA.FTZ R34, R165, c[0x0][0x29c], -R242.reuse ;  /* 0x0000a700a5227a23 */ /* 0x100fe200000108f2 */
[----:B------:R-:W-:Y:S01]  /*2fc0*/  FSEL R32, R28, -INF , P0 ;  /* 0xff8000001c207808 */ /* 0x000fe20000000000 */
[--C-:B------:R-:W-:Y:S01]  /*2fd0*/  FFMA.FTZ R28, R20, c[0x0][0x29c], -R243.reuse ;  /* 0x0000a700141c7a23 */ /* 0x100fe200000108f3 */
[----:B------:R-:W-:Y:S01]  /*2fe0*/  FSEL R247, R30, -INF , P0 ;  /* 0xff8000001ef77808 */ /* 0x000fe20000000000 */
[----:B------:R-:W-:Y:S01]  /*2ff0*/  LDSM.16.M88.4 R4, [R3+0x13080] ;  /* 0x013080000304783b */ /* 0x000fe20000000200 */
[----:B------:R-:W-:Y:S01]  /*3000*/  ISETP.GT.AND P0, PT, R219, 0x61, PT ;  /* 0x00000061db00780c */ /* 0x000fe20003f04270 */
[--C-:B------:R-:W-:Y:S02]  /*3010*/  FFMA.FTZ R30, R249, c[0x0][0x29c], -R242.reuse ;  /* 0x0000a700f91e7a23 */ /* 0x100fe400000108f2 */
[----:B------:R-:W-:Y:S01]  /*3020*/  MUFU.EX2 R28, R28 ;  /* 0x0000001c001c7308 */ /* 0x000fe20000000800 */
[----:B------:R-:W-:Y:S01]  /*3030*/  FSEL R20, R33, -INF , P0 ;  /* 0xff80000021147808 */ /* 0x000fe20000000000 */
[--C-:B------:R-:W-:Y:S01]  /*3040*/  FFMA.FTZ R33, R251, c[0x0][0x29c], -R242.reuse ;  /* 0x0000a700fb217a23 */ /* 0x100fe200000108f2 */
[----:B------:R-:W-:Y:S01]  /*3050*/  FSEL R35, R35, -INF , P0 ;  /* 0xff80000023237808 */ /* 0x000fe20000000000 */
[----:B------:R4:W-:Y:S01]  /*3060*/  LDSM.16.M88.4 R164, [R3+0x13880] ;  /* 0x0138800003a4783b */ /* 0x0009e20000000200 */
[--C-:B------:R-:W-:Y:S01]  /*3070*/  FFMA.FTZ R178, R178, c[0x0][0x29c], -R242.reuse ;  /* 0x0000a700b2b27a23 */ /* 0x100fe200000108f2 */
[----:B------:R-:W-:Y:S01]  /*3080*/  FSEL R31, R31, -INF , P0 ;  /* 0xff8000001f1f7808 */ /* 0x000fe20000000000 */
[----:B------:R-:W-:Y:S02]  /*3090*/  FFMA.FTZ R243, R20, c[0x0][0x29c], -R243 ;  /* 0x0000a70014f37a23 */ /* 0x000fe400000108f3 */
[----:B------:R-:W-:Y:S01]  /*30a0*/  FFMA.FTZ R242, R35, c[0x0][0x29c], -R242 ;  /* 0x0000a70023f27a23 */ /* 0x000fe200000108f2 */
[----:B------:R-:W-:Y:S01]  /*30b0*/  MUFU.EX2 R30, R30 ;  /* 0x0000001e001e7308 */ /* 0x000fe20000000800 */
[--C-:B------:R-:W-:Y:S01]  /*30c0*/  FFMA.FTZ R245, R245, c[0x0][0x29c], -R240.reuse ;  /* 0x0000a700f5f57a23 */ /* 0x100fe200000108f0 */
[----:B--2---:R-:W2:Y:S01]  /*30d0*/  LDSM.16.M88.4 R20, [R208+0xb080] ;  /* 0x00b08000d014783b */ /* 0x004ea20000000200 */
[--C-:B------:R-:W-:Y:S02]  /*30e0*/  FFMA.FTZ R32, R32, c[0x0][0x29c], -R241.reuse ;  /* 0x0000a70020207a23 */ /* 0x100fe400000108f1 */
[--C-:B------:R-:W-:Y:S01]  /*30f0*/  FFMA.FTZ R247, R247, c[0x0][0x29c], -R240.reuse ;  /* 0x0000a700f7f77a23 */ /* 0x100fe200000108f0 */
[-C--:B-1----:R-:W-:Y:S04]  /*3100*/  HMMA.16816.F32 R36, R8, R12.reuse, R36 ;  /* 0x0000000c0824723c */ /* 0x082fe80000001824 */
[----:B------:R-:W-:Y:S01]  /*3110*/  MUFU.EX2 R243, R243 ;  /* 0x000000f300f37308 */ /* 0x000fe20000000800 */
[----:B------:R-:W-:Y:S03]  /*3120*/  FFMA.FTZ R240, R31, c[0x0][0x29c], -R240 ;  /* 0x0000a7001ff07a23 */ /* 0x000fe600000108f0 */
[C---:B------:R-:W-:Y:S01]  /*3130*/  HMMA.16816.F32 R40, R16.reuse, R12, R40 ;  /* 0x0000000c1028723c */ /* 0x040fe20000001828 */
[----:B----4-:R-:W-:Y:S05]  /*3140*/  MOV R3, UR5 ;  /* 0x0000000500037c02 */ /* 0x010fea0008000f00 */
[----:B------:R-:W-:Y:S02]  /*3150*/  MUFU.EX2 R33, R33 ;  /* 0x0000002100217308 */ /* 0x000fe40000000800 */
[-C--:B------:R-:W-:Y:S04]  /*3160*/  HMMA.16816.F32 R44, R16, R14.reuse, R44 ;  /* 0x0000000e102c723c */ /* 0x080fe8000000182c */
[----:B------:R-:W-:Y:S04]  /*3170*/  IMAD R3, R3, 0x1800, R210 ;  /* 0x0000180003037824 */ /* 0x000fe800078e02d2 */
[----:B------:R-:W-:Y:S01]  /*3180*/  MUFU.EX2 R34, R34 ;  /* 0x0000002200227308 */ /* 0x000fe20000000800 */
[C---:B------:R-:W-:Y:S01]  /*3190*/  HMMA.16816.F32 R48, R8.reuse, R14, R48 ;  /* 0x0000000e0830723c */ /* 0x040fe20000001830 */
[----:B------:R-:W1:Y:S08]  /*31a0*/  LDSM.16.M88.4 R12, [R200+0xb080] ;  /* 0x00b08000c80c783b */ /* 0x000e700000000200 */
[----:B------:R-:W-:Y:S01]  /*31b0*/  MUFU.EX2 R181, R181 ;  /* 0x000000b500b57308 */ /* 0x000fe20000000800 */
[-C--:B--2---:R-:W-:Y:S08]  /*31c0*/  HMMA.16816.F32 R52, R8, R20.reuse, R52 ;  /* 0x000000140834723c */ /* 0x084ff00000001834 */
[C---:B------:R-:W-:Y:S01]  /*31d0*/  HMMA.16816.F32 R56, R16.reuse, R20, R56 ;  /* 0x000000141038723c */ /* 0x040fe20000001838 */
[----:B------:R-:W-:Y:S06]  /*31e0*/  MUFU.EX2 R180, R180 ;  /* 0x000000b400b47308 */ /* 0x000fec0000000800 */
[----:B------:R-:W-:Y:S01]  /*31f0*/  FSEL R20, R29, -INF , P0 ;  /* 0xff8000001d147808 */ /* 0x000fe20000000000 */
[-C--:B------:R-:W-:Y:S03]  /*3200*/  HMMA.16816.F32 R60, R16, R22.reuse, R60 ;  /* 0x00000016103c723c */ /* 0x080fe6000000183c */
[----:B------:R-:W2:Y:S01]  /*3210*/  MUFU.EX2 R183, R183 ;  /* 0x000000b700b77308 */ /* 0x000ea20000000800 */
[----:B------:R-:W-:Y:S03]  /*3220*/  LOP3.LUT P0, RZ, R215, 0x4, RZ, 0xc0, !PT ;  /* 0x00000004d7ff7812 */ /* 0x000fe6000780c0ff */
[--C-:B------:R-:W-:Y:S01]  /*3230*/  FFMA.FTZ R18, R198, c[0x0][0x29c], -R241.reuse ;  /* 0x0000a700c6127a23 */ /* 0x100fe200000108f1 */
[----:B------:R-:W-:Y:S01]  /*3240*/  HMMA.16816.F32 R64, R8, R22, R64 ;  /* 0x000000160840723c */ /* 0x000fe20000001840 */
[----:B------:R-:W4:Y:S03]  /*3250*/  LDS R10, [R237+0x18280] ;  /* 0x01828000ed0a7984 */ /* 0x000f260000000800 */
[--C-:B------:R-:W-:Y:S01]  /*3260*/  FFMA.FTZ R17, R196, c[0x0][0x29c], -R241.reuse ;  /* 0x0000a700c4117a23 */ /* 0x100fe200000108f1 */
[----:B------:R-:W-:Y:S01]  /*3270*/  MUFU.EX2 R18, R18 ;  /* 0x0000001200127308 */ /* 0x000fe20000000800 */
[--C-:B------:R-:W-:Y:S01]  /*3280*/  FFMA.FTZ R19, R244, c[0x0][0x29c], -R241.reuse ;  /* 0x0000a700f4137a23 */ /* 0x100fe200000108f1 */
[----:B---3--:R-:W-:Y:S01]  /*3290*/  F2FP.PACK_AB R23, R179, R176 ;  /* 0x000000b0b317723e */ /* 0x008fe200000000ff */
[-C--:B------:R-:W-:Y:S05]  /*32a0*/  HMMA.16816.F32 R36, R4, R24.reuse, R36 ;  /* 0x000000180424723c */ /* 0x080fea0000001824 */
[--C-:B------:R-:W-:Y:S02]  /*32b0*/  FFMA.FTZ R8, R186, c[0x0][0x29c], -R241.reuse ;  /* 0x0000a700ba087a23 */ /* 0x100fe400000108f1 */
[----:B------:R-:W3:Y:S01]  /*32c0*/  MUFU.EX2 R16, R178 ;  /* 0x000000b200107308 */ /* 0x000ee20000000800 */
[C---:B------:R-:W-:Y:S04]  /*32d0*/  HMMA.16816.F32 R40, R164.reuse, R24, R40 ;  /* 0x00000018a428723c */ /* 0x040fe80000001828 */
[----:B--2---:R-:W-:Y:S01]  /*32e0*/  F2FP.PACK_AB R31, R183, R180 ;  /* 0x000000b4b71f723e */ /* 0x004fe200000000ff */
[--C-:B------:R-:W-:Y:S03]  /*32f0*/  FFMA.FTZ R11, R190, c[0x0][0x29c], -R241.reuse ;  /* 0x0000a700be0b7a23 */ /* 0x100fe600000108f1 */
[-C--:B------:R-:W-:Y:S01]  /*3300*/  HMMA.16816.F32 R44, R164, R26.reuse, R44 ;  /* 0x0000001aa42c723c */ /* 0x080fe2000000182c */
[----:B------:R-:W-:Y:S07]  /*3310*/  MUFU.EX2 R24, R197 ;  /* 0x000000c500187308 */ /* 0x000fee0000000800 */
[C---:B------:R-:W-:Y:S03]  /*3320*/  HMMA.16816.F32 R48, R4.reuse, R26, R48 ;  /* 0x0000001a0430723c */ /* 0x040fe60000001830 */
[----:B------:R-:W2:Y:S04]  /*3330*/  MUFU.EX2 R9, R242 ;  /* 0x000000f200097308 */ /* 0x000ea80000000800 */
[----:B------:R-:W-:Y:S01]  /*3340*/  F2FP.PACK_AB R27, R33, R30 ;  /* 0x0000001e211b723e */ /* 0x000fe200000000ff */
[-C--:B-1----:R-:W-:Y:S05]  /*3350*/  HMMA.16816.F32 R52, R4, R12.reuse, R52 ;  /* 0x0000000c0434723c */ /* 0x082fea0000001834 */
[----:B------:R-:W-:Y:S03]  /*3360*/  MUFU.EX2 R8, R8 ;  /* 0x0000000800087308 */ /* 0x000fe60000000800 */
[C---:B------:R-:W-:Y:S01]  /*3370*/  HMMA.16816.F32 R56, R164.reuse, R12, R56 ;  /* 0x0000000ca438723c */ /* 0x040fe20000001838 */
[----:B------:R-:W1:Y:S06]  /*3380*/  LDS R13, [R237+0x182a0] ;  /* 0x0182a000ed0d7984 */ /* 0x000e6c0000000800 */
[----:B------:R-:W5:Y:S01]  /*3390*/  MUFU.EX2 R11, R11 ;  /* 0x0000000b000b7308 */ /* 0x000f620000000800 */
[-C--:B------:R-:W-:Y:S04]  /*33a0*/  HMMA.16816.F32 R60, R164, R14.reuse, R60 ;  /* 0x0000000ea43c723c */ /* 0x080fe8000000183c */
[--C-:B------:R-:W-:Y:S02]  /*33b0*/  FFMA.FTZ R12, R246, c[0x0][0x29c], -R241.reuse ;  /* 0x0000a700f60c7a23 */ /* 0x100fe400000108f1 */
[----:B------:R-:W-:Y:S01]  /*33c0*/  FFMA.FTZ R241, R20, c[0x0][0x29c], -R241 ;  /* 0x0000a70014f17a23 */ /* 0x000fe200000108f1 */
[----:B------:R-:W-:Y:S01]  /*33d0*/  SHF.L.U32 R166, R3, 0x1, RZ ;  /* 0x0000000103a67819 */ /* 0x000fe200000006ff */
[----:B------:R-:W-:Y:S01]  /*33e0*/  HMMA.16816.F32 R64, R4, R14, R64 ;  /* 0x0000000e0440723c */ /* 0x000fe20000001840 */
[----:B------:R-:W2:Y:S01]  /*33f0*/  LDS R14, [R237+0x18300] ;  /* 0x01830000ed0e7984 */ /* 0x000ea20000000800 */
[----:B------:R-:W1:Y:S02]  /*3400*/  MUFU.EX2 R17, R17 ;  /* 0x0000001100117308 */ /* 0x000e640000000800 */
[--C-:B----4-:R-:W-:Y:S01]  /*3410*/  FADD.FTZ R21, R52, -R10.reuse ;  /* 0x8000000a34157221 */ /* 0x110fe20000010000 */
[----:B------:R-:W4:Y:S01]  /*3420*/  LDS R237, [R237+0x18320] ;  /* 0x01832000eded7984 */ /* 0x000f220000000800 */
[--C-:B------:R-:W-:Y:S01]  /*3430*/  FADD.FTZ R20, R53, -R10.reuse ;  /* 0x8000000a35147221 */ /* 0x100fe20000010000 */
[----:B------:R-:W-:Y:S01]  /*3440*/  F2FP.PACK_AB R15, R189, R184 ;  /* 0x000000b8bd0f723e */ /* 0x000fe200000000ff */
[--C-:B------:R-:W-:Y:S01]  /*3450*/  FADD.FTZ R7, R48, -R10.reuse ;  /* 0x8000000a30077221 */ /* 0x100fe20000010000 */
[----:B------:R-:W-:Y:S01]  /*3460*/  IADD3 R53, R230, 0x184c0, RZ ;  /* 0x000184c0e6357810 */ /* 0x000fe20007ffe0ff */
[----:B------:R-:W-:Y:S02]  /*3470*/  STS [R230+0x18880], R27 ;  /* 0x0188801be6007388 */ /* 0x000fe40000000800 */
[--C-:B------:R-:W-:Y:S01]  /*3480*/  FADD.FTZ R6, R49, -R10.reuse ;  /* 0x8000000a31067221 */ /* 0x100fe20000010000 */
[----:B------:R-:W2:Y:S01]  /*3490*/  MUFU.EX2 R19, R19 ;  /* 0x0000001300137308 */ /* 0x000ea20000000800 */
[----:B------:R-:W-:Y:S01]  /*34a0*/  FMUL.FTZ R7, R188, R7 ;  /* 0x00000007bc077220 */ /* 0x000fe20000410000 */
[----:B------:R-:W-:Y:S01]  /*34b0*/  @P0 IADD3 R53, R231, -0x40, RZ ;  /* 0xffffffc0e7350810 */ /* 0x000fe20007ffe0ff */
[C---:B------:R-:W-:Y:S01]  /*34c0*/  FMUL.FTZ R6, R177.reuse, R6 ;  /* 0x00000006b1067220 */ /* 0x040fe20000410000 */
[----:B------:R-:W-:Y:S01]  /*34d0*/  F2FP.PACK_AB R188, R177, R188 ;  /* 0x000000bcb1bc723e */ /* 0x000fe200000000ff */
[--C-:B------:R-:W-:Y:S01]  /*34e0*/  FADD.FTZ R5, R36, -R10.reuse ;  /* 0x8000000a24057221 */ /* 0x100fe20000010000 */
[----:B------:R-:W-:Y:S01]  /*34f0*/  STS [R230+0x18480], R15 ;  /* 0x0184800fe6007388 */ /* 0x000fe20000000800 */
[--C-:B------:R-:W-:Y:S01]  /*3500*/  FADD.FTZ R4, R37, -R10.reuse ;  /* 0x8000000a25047221 */ /* 0x100fe20000010000 */
[----:B------:R-:W-:Y:S01]  /*3510*/  F2FP.PACK_AB R6, R6, R7 ;  /* 0x000000070606723e */ /* 0x000fe200000000ff */
[----:B------:R-:W-:Y:S01]  /*3520*/  FMUL.FTZ R5, R184, R5 ;  /* 0x00000005b8057220 */ /* 0x000fe20000410000 */
[----:B------:R-:W-:Y:S01]  /*3530*/  MUFU.EX2 R12, R12 ;  /* 0x0000000c000c7308 */ /* 0x000fe20000000800 */
[--C-:B------:R-:W-:Y:S01]  /*3540*/  FADD.FTZ R7, R64, -R10.reuse ;  /* 0x8000000a40077221 */ /* 0x100fe20000010000 */
[----:B------:R-:W-:Y:S01]  /*3550*/  STS [R53], R188 ;  /* 0x000000bc35007388 */ /* 0x000fe20000000800 */
[----:B------:R-:W-:Y:S01]  /*3560*/  FADD.FTZ R10, R65, -R10 ;  /* 0x8000000a410a7221 */ /* 0x000fe20000010000 */
[----:B------:R-:W-:Y:S01]  /*3570*/  PLOP3.LUT P0, PT, PT, PT, UP0, 0x80, 0x0 ;  /* 0x000000000000781c */ /* 0x000fe20003f0f008 */
[----:B------:R-:W-:Y:S02]  /*3580*/  FMUL.FTZ R4, R189, R4 ;  /* 0x00000004bd047220 */ /* 0x000fe40000410000 */
[--C-:B-1----:R-:W-:Y:S02]  /*3590*/  FADD.FTZ R25, R38, -R13.reuse ;  /* 0x8000000d26197221 */ /* 0x102fe40000010000 */
[--C-:B------:R-:W-:Y:S01]  /*35a0*/  FADD.FTZ R22, R39, -R13.reuse ;  /* 0x8000000d27167221 */ /* 0x100fe20000010000 */
[----:B------:R-:W-:Y:S01]  /*35b0*/  F2FP.PACK_AB R5, R4, R5 ;  /* 0x000000050405723e */ /* 0x000fe200000000ff */
[----:B------:R-:W-:Y:S01]  /*35c0*/  FMUL.FTZ R21, R176, R21 ;  /* 0x00000015b0157220 */ /* 0x000fe20000410000 */
[----:B------:R-:W1:Y:S01]  /*35d0*/  MUFU.EX2 R4, R187 ;  /* 0x000000bb00047308 */ /* 0x000e620000000800 */
[----:B------:R-:W-:Y:S02]  /*35e0*/  FMUL.FTZ R20, R179, R20 ;  /* 0x00000014b3147220 */ /* 0x000fe40000410000 */
[----:B------:R-:W-:Y:S01]  /*35f0*/  FMUL.FTZ R7, R28, R7 ;  /* 0x000000071c077220 */ /* 0x000fe20000410000 */
[C---:B------:R-:W-:Y:S01]  /*3600*/  F2FP.PACK_AB R28, R243.reuse, R28 ;  /* 0x0000001cf31c723e */ /* 0x040fe200000000ff */
[----:B------:R-:W-:Y:S01]  /*3610*/  FMUL.FTZ R10, R243, R10 ;  /* 0x0000000af30a7220 */ /* 0x000fe20000410000 */
[----:B------:R-:W-:Y:S01]  /*3620*/  F2FP.PACK_AB R21, R20, R21 ;  /* 0x000000151415723e */ /* 0x000fe200000000ff */
[----:B------:R-:W-:Y:S02]  /*3630*/  FMUL.FTZ R25, R30, R25 ;  /* 0x000000191e197220 */ /* 0x000fe40000410000 */
[----:B------:R-:W-:Y:S01]  /*3640*/  FMUL.FTZ R22, R33, R22 ;  /* 0x0000001621167220 */ /* 0x000fe20000410000 */
[----:B------:R-:W-:Y:S01]  /*3650*/  F2FP.PACK_AB R20, R10, R7 ;  /* 0x000000070a14723e */ /* 0x000fe200000000ff */
[--C-:B------:R-:W-:Y:S01]  /*3660*/  FADD.FTZ R29, R50, -R13.reuse ;  /* 0x8000000d321d7221 */ /* 0x100fe20000010000 */
[----:B------:R-:W1:Y:S01]  /*3670*/  MUFU.EX2 R32, R32 ;  /* 0x0000002000207308 */ /* 0x000e620000000800 */
[--C-:B------:R-:W-:Y:S01]  /*3680*/  FADD.FTZ R10, R51, -R13.reuse ;  /* 0x8000000d330a7221 */ /* 0x100fe20000010000 */
[----:B------:R-:W-:Y:S01]  /*3690*/  F2FP.PACK_AB R25, R22, R25 ;  /* 0x000000191619723e */ /* 0x000fe200000000ff */
[--C-:B------:R-:W-:Y:S02]  /*36a0*/  FADD.FTZ R7, R54, -R13.reuse ;  /* 0x8000000d36077221 */ /* 0x100fe40000010000 */
[--C-:B------:R-:W-:Y:S02]  /*36b0*/  FADD.FTZ R22, R55, -R13.reuse ;  /* 0x8000000d37167221 */ /* 0x100fe40000010000 */
[----:B------:R-:W-:Y:S01]  /*36c0*/  FMUL.FTZ R29, R34, R29 ;  /* 0x0000001d221d7220 */ /* 0x000fe20000410000 */
[C---:B------:R-:W-:Y:S01]  /*36d0*/  F2FP.PACK_AB R34, R181.reuse, R34 ;  /* 0x00000022b522723e */ /* 0x040fe200000000ff */
[----:B------:R-:W-:Y:S01]  /*36e0*/  FMUL.FTZ R10, R181, R10 ;  /* 0x0000000ab50a7220 */ /* 0x000fe20000410000 */
[----:B------:R-:W1:Y:S01]  /*36f0*/  MUFU.EX2 R241, R241 ;  /* 0x000000f100f17308 */ /* 0x000e620000000800 */
[----:B------:R-:W-:Y:S02]  /*3700*/  FMUL.FTZ R7, R180, R7 ;  /* 0x00000007b4077220 */ /* 0x000fe40000410000 */
[----:B------:R-:W-:Y:S01]  /*3710*/  FMUL.FTZ R22, R183, R22 ;  /* 0x00000016b7167220 */ /* 0x000fe20000410000 */
[----:B------:R-:W-:Y:S01]  /*3720*/  F2FP.PACK_AB R10, R10, R29 ;  /* 0x0000001d0a0a723e */ /* 0x000fe200000000ff */
[--C-:B------:R-:W-:Y:S01]  /*3730*/  FADD.FTZ R33, R66, -R13.reuse ;  /* 0x8000000d42217221 */ /* 0x100fe20000010000 */
[----:B------:R-:W-:Y:S01]  /*3740*/  STS [R53+0x400], R34 ;  /* 0x0004002235007388 */ /* 0x000fe20000000800 */
[----:B------:R-:W-:Y:S01]  /*3750*/  FADD.FTZ R26, R67, -R13 ;  /* 0x8000000d431a7221 */ /* 0x000fe20000010000 */
[----:B------:R-:W-:Y:S01]  /*3760*/  F2FP.PACK_AB R29, R22, R7 ;  /* 0x00000007161d723e */ /* 0x000fe200000000ff */
[----:B---3--:R-:W-:Y:S01]  /*3770*/  FMUL.FTZ R33, R16, R33 ;  /* 0x0000002110217220 */ /* 0x008fe20000410000 */
[C---:B--2---:R-:W-:Y:S01]  /*3780*/  F2FP.PACK_AB R16, R9.reuse, R16 ;  /* 0x000000100910723e */ /* 0x044fe200000000ff */
[----:B------:R-:W-:Y:S01]  /*3790*/  FMUL.FTZ R26, R9, R26 ;  /* 0x0000001a091a7220 */ /* 0x000fe20000410000 */
[----:B-----5:R-:W-:Y:S01]  /*37a0*/  F2FP.PACK_AB R7, R11, R8 ;  /* 0x000000080b07723e */ /* 0x020fe200000000ff */
[--C-:B------:R-:W-:Y:S01]  /*37b0*/  FADD.FTZ R9, R40, -R14.reuse ;  /* 0x8000000e28097221 */ /* 0x100fe20000010000 */
[----:B------:R-:W2:Y:S01]  /*37c0*/  MUFU.EX2 R30, R245 ;  /* 0x000000f5001e7308 */ /* 0x000ea20000000800 */
[--C-:B------:R-:W-:Y:S01]  /*37d0*/  FADD.FTZ R22, R41, -R14.reuse ;  /* 0x8000000e29167221 */ /* 0x100fe20000010000 */
[----:B------:R-:W-:Y:S01]  /*37e0*/  F2FP.PACK_AB R26, R26, R33 ;  /* 0x000000211a1a723e */ /* 0x000fe200000000ff */
[----:B------:R-:W-:Y:S01]  /*37f0*/  FMUL.FTZ R9, R8, R9 ;  /* 0x0000000908097220 */ /* 0x000fe20000410000 */
[----:B------:R4:W-:Y:S01]  /*3800*/  STS [R230+0x19480], R7 ;  /* 0x01948007e6007388 */ /* 0x0009e20000000800 */
[----:B------:R-:W-:Y:S02]  /*3810*/  FMUL.FTZ R22, R11, R22 ;  /* 0x000000160b167220 */ /* 0x000fe40000410000 */
[--C-:B------:R-:W-:Y:S02]  /*3820*/  FADD.FTZ R8, R44, -R14.reuse ;  /* 0x8000000e2c087221 */ /* 0x100fe40000010000 */
[--C-:B------:R-:W-:Y:S01]  /*3830*/  FADD.FTZ R11, R45, -R14.reuse ;  /* 0x8000000e2d0b7221 */ /* 0x100fe20000010000 */
[----:B------:R-:W-:Y:S01]  /*3840*/  MUFU.EX2 R247, R247 ;  /* 0x000000f700f77308 */ /* 0x000fe20000000800 */
[----:B------:R-:W-:Y:S01]  /*3850*/  FMUL.FTZ R8, R17, R8 ;  /* 0x0000000811087220 */ /* 0x000fe20000410000 */
[C---:B------:R-:W-:Y:S01]  /*3860*/  F2FP.PACK_AB R17, R18.reuse, R17 ;  /* 0x000000111211723e */ /* 0x040fe200000000ff */
[----:B------:R-:W-:Y:S01]  /*3870*/  FMUL.FTZ R11, R18, R11 ;  /* 0x0000000b120b7220 */ /* 0x000fe20000410000 */
[----:B------:R-:W-:Y:S01]  /*3880*/  F2FP.PACK_AB R9, R22, R9 ;  /* 0x000000091609723e */ /* 0x000fe200000000ff */
[--C-:B------:R-:W-:Y:S02]  /*3890*/  FADD.FTZ R56, R56, -R14.reuse ;  /* 0x8000000e38387221 */ /* 0x100fe40000010000 */
[--C-:B------:R-:W-:Y:S01]  /*38a0*/  FADD.FTZ R57, R57, -R14.reuse ;  /* 0x8000000e39397221 */ /* 0x100fe20000010000 */
[----:B------:R-:W-:Y:S01]  /*38b0*/  F2FP.PACK_AB R8, R11, R8 ;  /* 0x000000080b08723e */ /* 0x000fe200000000ff */
[----:B------:R-:W-:Y:S01]  /*38c0*/  FMUL.FTZ R56, R19, R56 ;  /* 0x0000003813387220 */ /* 0x000fe20000410000 */
[----:B-1----:R-:W-:Y:S01]  /*38d0*/  F2FP.PACK_AB R11, R4, R185 ;  /* 0x000000b9040b723e */ /* 0x002fe200000000ff */
[C---:B------:R-:W-:Y:S01]  /*38e0*/  FMUL.FTZ R57, R12.reuse, R57 ;  /* 0x000000390c397220 */ /* 0x040fe20000410000 */
[----:B------:R-:W-:Y:S01]  /*38f0*/  F2FP.PACK_AB R19, R12, R19 ;  /* 0x000000130c13723e */ /* 0x000fe200000000ff */
[----:B------:R-:W1:Y:S01]  /*3900*/  MUFU.EX2 R240, R240 ;  /* 0x000000f000f07308 */ /* 0x000e620000000800 */
[----:B------:R-:W-:Y:S01]  /*3910*/  F2FP.PACK_AB R12, R24, R191 ;  /* 0x000000bf180c723e */ /* 0x000fe200000000ff */
[----:B------:R3:W-:Y:S01]  /*3920*/  STS [R230+0x19880], R11 ;  /* 0x0198800be6007388 */ /* 0x0007e20000000800 */
[--C-:B------:R-:W-:Y:S01]  /*3930*/  FADD.FTZ R13, R60, -R14.reuse ;  /* 0x8000000e3c0d7221 */ /* 0x100fe20000010000 */
[----:B------:R-:W-:Y:S01]  /*3940*/  F2FP.PACK_AB R57, R57, R56 ;  /* 0x000000383939723e */ /* 0x000fe200000000ff */
[----:B------:R-:W-:Y:S01]  /*3950*/  FADD.FTZ R14, R61, -R14 ;  /* 0x8000000e3d0e7221 */ /* 0x000fe20000010000 */
[----:B------:R1:W-:Y:S01]  /*3960*/  STS [R53+0x1400], R12 ;  /* 0x0014000c35007388 */ /* 0x0003e20000000800 */
[----:B------:R-:W-:Y:S01]  /*3970*/  FMUL.FTZ R13, R32, R13 ;  /* 0x0000000d200d7220 */ /* 0x000fe20000410000 */
[C---:B------:R-:W-:Y:S01]  /*3980*/  F2FP.PACK_AB R32, R241.reuse, R32 ;  /* 0x00000020f120723e */ /* 0x040fe200000000ff */
[----:B------:R-:W-:Y:S01]  /*3990*/  FMUL.FTZ R14, R241, R14 ;  /* 0x0000000ef10e7220 */ /* 0x000fe20000410000 */
[----:B------:R-:W-:Y:S01]  /*39a0*/  STS [R53+0x1000], R17 ;  /* 0x0010001135007388 */ /* 0x000fe20000000800 */
[--C-:B----4-:R-:W-:Y:S02]  /*39b0*/  FADD.FTZ R7, R43, -R237.reuse ;  /* 0x800000ed2b077221 */ /* 0x110fe40000010000 */
[--C-:B------:R-:W-:Y:S01]  /*39c0*/  FADD.FTZ R58, R58, -R237.reuse ;  /* 0x800000ed3a3a7221 */ /* 0x100fe20000010000 */
[----:B------:R-:W-:Y:S01]  /*39d0*/  STS [R230+0x1a480], R23 ;  /* 0x01a48017e6007388 */ /* 0x000fe20000000800 */
[----:B------:R-:W-:Y:S01]  /*39e0*/  F2FP.PACK_AB R52, R14, R13 ;  /* 0x0000000d0e34723e */ /* 0x000fe200000000ff */
[--C-:B------:R-:W-:Y:S01]  /*39f0*/  FADD.FTZ R14, R42, -R237.reuse ;  /* 0x800000ed2a0e7221 */ /* 0x100fe20000010000 */
[----:B--2---:R-:W-:Y:S01]  /*3a00*/  F2FP.PACK_AB R13, R30, R199 ;  /* 0x000000c71e0d723e */ /* 0x004fe200000000ff */
[----:B------:R-:W-:Y:S01]  /*3a10*/  STS [R230+0x1a880], R31 ;  /* 0x01a8801fe6007388 */ /* 0x000fe20000000800 */
[----:B------:R-:W-:Y:S02]  /*3a20*/  FMUL.FTZ R7, R4, R7 ;  /* 0x0000000704077220 */ /* 0x000fe40000410000 */
[----:B------:R-:W-:Y:S01]  /*3a30*/  FMUL.FTZ R14, R185, R14 ;  /* 0x0000000eb90e7220 */ /* 0x000fe20000410000 */
[----:B------:R-:W-:Y:S01]  /*3a40*/  STS [R53+0x2000], R28 ;  /* 0x0020001c35007388 */ /* 0x000fe20000000800 */
[--C-:B------:R-:W-:Y:S02]  /*3a50*/  FADD.FTZ R4, R46, -R237.reuse ;  /* 0x800000ed2e047221 */ /* 0x100fe40000010000 */
[--C-:B------:R-:W-:Y:S01]  /*3a60*/  FADD.FTZ R59, R59, -R237.reuse ;  /* 0x800000ed3b3b7221 */ /* 0x100fe20000010000 */
[----:B------:R-:W-:Y:S01]  /*3a70*/  STS [R53+0x2400], R16 ;  /* 0x0024001035007388 */ /* 0x000fe20000000800 */
[--C-:B---3--:R-:W-:Y:S01]  /*3a80*/  FADD.FTZ R11, R47, -R237.reuse ;  /* 0x800000ed2f0b7221 */ /* 0x108fe20000010000 */
[----:B------:R-:W-:Y:S01]  /*3a90*/  F2FP.PACK_AB R7, R7, R14 ;  /* 0x0000000e0707723e */ /* 0x000fe200000000ff */
[----:B------:R-:W-:Y:S01]  /*3aa0*/  FMUL.FTZ R4, R191, R4 ;  /* 0x00000004bf047220 */ /* 0x000fe20000410000 */
[----:B------:R-:W-:Y:S01]  /*3ab0*/  STS [R230+0x1b480], R19 ;  /* 0x01b48013e6007388 */ /* 0x000fe20000000800 */
[----:B-1----:R-:W-:Y:S01]  /*3ac0*/  F2FP.PACK_AB R12, R240, R247 ;  /* 0x000000f7f00c723e */ /* 0x002fe200000000ff */
[----:B------:R-:W-:Y:S02]  /*3ad0*/  FMUL.FTZ R11, R24, R11 ;  /* 0x0000000b180b7220 */ /* 0x000fe40000410000 */
[----:B------:R-:W-:Y:S01]  /*3ae0*/  STS [R230+0x1b880], R13 ;  /* 0x01b8800de6007388 */ /* 0x000fe20000000800 */
[----:B------:R-:W-:Y:S02]  /*3af0*/  FMUL.FTZ R58, R199, R58 ;  /* 0x0000003ac73a7220 */ /* 0x000fe40000410000 */
[----:B------:R-:W-:Y:S01]  /*3b00*/  F2FP.PACK_AB R4, R11, R4 ;  /* 0x000000040b04723e */ /* 0x000fe200000000ff */
[----:B------:R-:W-:Y:S01]  /*3b10*/  STS [R53+0x3000], R32 ;  /* 0x0030002035007388 */ /* 0x000fe20000000800 */
[----:B------:R-:W-:Y:S02]  /*3b20*/  FMUL.FTZ R59, R30, R59 ;  /* 0x0000003b1e3b7220 */ /* 0x000fe40000410000 */
[--C-:B------:R-:W-:Y:S01]  /*3b30*/  FADD.FTZ R63, R63, -R237.reuse ;  /* 0x800000ed3f3f7221 */ /* 0x100fe20000010000 */
[----:B------:R-:W-:Y:S01]  /*3b40*/  STS [R53+0x3400], R12 ;  /* 0x0034000c35007388 */ /* 0x000fe20000000800 */
[----:B------:R-:W-:Y:S01]  /*3b50*/  FADD.FTZ R62, R62, -R237 ;  /* 0x800000ed3e3e7221 */ /* 0x000fe20000010000 */
[----:B------:R-:W-:Y:S01]  /*3b60*/  F2FP.PACK_AB R59, R59, R58 ;  /* 0x0000003a3b3b723e */ /* 0x000fe200000000ff */
[----:B------:R-:W-:Y:S01]  /*3b70*/  FMUL.FTZ R63, R240, R63 ;  /* 0x0000003ff03f7220 */ /* 0x000fe20000410000 */
[----:B------:R-:W-:Y:S01]  /*3b80*/  BAR.SYNC.DEFER_BLOCKING 0x0 ;  /* 0x0000000000007b1d */ /* 0x000fe20000010000 */
[----:B------:R-:W-:Y:S05]  /*3b90*/  FMUL.FTZ R62, R247, R62 ;  /* 0x0000003ef73e7220 */ /* 0x000fea0000410000 */
[----:B------:R-:W-:Y:S02]  /*3ba0*/  F2FP.PACK_AB R62, R63, R62 ;  /* 0x0000003e3f3e723e */ /* 0x000fe400000000ff */
        /* <DEDUP_REMOVED lines=76> */
[----:B------:R2:W1:Y:S06]  /*4070*/  LDSM.16.MT88.2 R164, [R206+0x4400] ;  /* 0x00440000cea4783b */ /* 0x00046c0000004100 */
[----:B------:R2:W1:Y:S01]  /*4080*/  LDSM.16.M88.4 R24, [R205+0x1000] ;  /* 0x00100000cd18783b */ /* 0x0004620000000200 */
[----:B------:R-:W-:Y:S07]  /*4090*/  HMMA.16816.F32 R112, R12, R30, R112 ;  /* 0x0000001e0c70723c */ /* 0x000fee0000001870 */
[----:B------:R2:W1:Y:S01]  /*40a0*/  LDSM.16.M88.4 R28, [R205] ;  /* 0x00000000cd1c783b */ /* 0x0004620000000200 */
[-C--:B------:R-:W-:Y:S07]  /*40b0*/  HMMA.16816.F32 R68, R52, R56.reuse, R68 ;  /* 0x000000383444723c */ /* 0x080fee0000001844 */
[----:B------:R2:W1:Y:S01]  /*40c0*/  LDSM.16.M88.4 R60, [R204] ;  /* 0x00000000cc3c783b */ /* 0x0004620000000200 */
[C---:B-----5:R-:W-:Y:S07]  /*40d0*/  HMMA.16816.F32 R72, R48.reuse, R56, R72 ;  /* 0x000000383048723c */ /* 0x060fee0000001848 */
[----:B------:R2:W5:Y:S01]  /*40e0*/  LDSM.16.MT88.2 R56, [R206+0x2400] ;  /* 0x00240000ce38783b */ /* 0x0005620000004100 */
        /* <DEDUP_REMOVED lines=12> */
[----:B-12-45:R-:W1:Y:S01]  /*41b0*/  S2R R6, SR_CTAID.Y ;  /* 0x0000000000067919 */ /* 0x036e620000002600 */
[----:B------:R-:W-:Y:S01]  /*41c0*/  ULDC.64 UR6, c[0x0][0x208] ;  /* 0x0000820000067ab9 */ /* 0x000fe20000000a00 */
[----:B------:R-:W-:Y:S02]  /*41d0*/  IMAD.MOV.U32 R10, RZ, RZ, R224 ;  /* 0x000000ffff0a7224 */ /* 0x000fe400078e00e0 */
[----:B------:R-:W-:Y:S03]  /*41e0*/  IMAD.MOV.U32 R11, RZ, RZ, R223 ;  /* 0x000000ffff0b7224 */ /* 0x000fe600078e00df */
[----:B------:R-:W-:Y:S02]  /*41f0*/  UIMAD.WIDE.U32 UR30, UR21, UR6, URZ ;  /* 0x00000006151e72a5 */ /* 0x000fe4000f8e003f */
[----:B------:R-:W-:Y:S04]  /*4200*/  USHF.R.S32.HI UR4, URZ, 0x1f, UR21 ;  /* 0x0000001f3f047899 */ /* 0x000fe80008011415 */
[----:B------:R-:W-:Y:S04]  /*4210*/  UIMAD UR4, UR4, UR6, URZ ;  /* 0x00000006040472a4 */ /* 0x000fe8000f8e023f */
[----:B------:R-:W-:Y:S02]  /*4220*/  UIMAD UR4, UR21, UR7, UR4 ;  /* 0x00000007150472a4 */ /* 0x000fe4000f8e0204 */
[----:B------:R-:W-:Y:S02]  /*4230*/  USHF.L.U32 UR21, UR21, 0x6, URZ ;  /* 0x0000000615157899 */ /* 0x000fe4000800063f */
[----:B------:R-:W-:Y:S01]  /*4240*/  UIADD3 UR4, UR31, UR4, URZ ;  /* 0x000000041f047290 */ /* 0x000fe2000fffe03f */
[----:B-1----:R-:W-:Y:S01]  /*4250*/  SHF.R.S32.HI R5, RZ, 0x1f, R6 ;  /* 0x0000001fff057819 */ /* 0x002fe20000011406 */
[----:B------:R-:W-:Y:S04]  /*4260*/  IMAD.WIDE.U32 R10, R6, c[0x0][0x210], R10 ;  /* 0x00008400060a7a25 */ /* 0x000fe800078e000a */
[C---:B------:R-:W-:Y:S01]  /*4270*/  IMAD R7, R5.reuse, c[0x0][0x210], RZ ;  /* 0x0000840005077a24 */ /* 0x040fe200078e02ff */
[----:B------:R-:W-:Y:S01]  /*4280*/  IADD3 R4, P0, R10, UR26, RZ ;  /* 0x0000001a0a047c10 */ /* 0x000fe2000ff1e0ff */
[C---:B------:R-:W-:Y:S04]  /*4290*/  IMAD.WIDE.U32 R8, R6.reuse, c[0x0][0x288], R220 ;  /* 0x0000a20006087a25 */ /* 0x040fe800078e00dc */
[C---:B------:R-:W-:Y:S02]  /*42a0*/  IMAD R7, R6.reuse, c[0x0][0x214], R7 ;  /* 0x0000850006077a24 */ /* 0x040fe400078e0207 */
[----:B------:R-:W-:Y:S03]  /*42b0*/  IMAD R5, R5, c[0x0][0x288], RZ ;  /* 0x0000a20005057a24 */ /* 0x000fe600078e02ff */
[----:B------:R-:W-:Y:S01]  /*42c0*/  IADD3.X R7, R11, UR13, R7, P0, !PT ;  /* 0x0000000d0b077c10 */ /* 0x000fe200087fe407 */
[----:B------:R-:W-:Y:S01]  /*42d0*/  IMAD R5, R6, c[0x0][0x28c], R5 ;  /* 0x0000a30006057a24 */ /* 0x000fe200078e0205 */
[----:B------:R-:W-:Y:S04]  /*42e0*/  IADD3 R6, P0, R8, UR22, RZ ;  /* 0x0000001608067c10 */ /* 0x000fe8000ff1e0ff */
[----:B------:R-:W-:Y:S02]  /*42f0*/  IADD3.X R5, R9, UR15, R5, P0, !PT ;  /* 0x0000000f09057c10 */ /* 0x000fe400087fe405 */
[C---:B------:R-:W-:Y:S04]  /*4300*/  LEA R9, P0, R4.reuse, c[0x0][0x1f0], 0x1 ;  /* 0x00007c0004097a11 */ /* 0x040fe800078008ff */
[----:B------:R-:W-:Y:S01]  /*4310*/  LEA.HI.X R7, R4, c[0x0][0x1f4], R7, 0x1, P0 ;  /* 0x00007d0004077a11 */ /* 0x000fe200000f0c07 */
[----:B------:R-:W-:Y:S01]  /*4320*/  IMAD.U32 R4, RZ, RZ, UR30 ;  /* 0x0000001eff047e24 */ /* 0x000fe2000f8e00ff */
[C---:B------:R-:W-:Y:S04]  /*4330*/  LEA R10, P0, R6.reuse, c[0x0][0x280], 0x2 ;  /* 0x0000a000060a7a11 */ /* 0x040fe800078010ff */
[----:B------:R-:W-:Y:S01]  /*4340*/  LEA.HI.X R11, R6, c[0x0][0x284], R5, 0x2, P0 ;  /* 0x0000a100060b7a11 */ /* 0x000fe200000f1405 */
[----:B------:R-:W-:Y:S01]  /*4350*/  IMAD.U32 R5, RZ, RZ, UR30 ;  /* 0x0000001eff057e24 */ /* 0x000fe2000f8e00ff */
[----:B------:R-:W-:Y:S01]  /*4360*/  LEA R8, P0, R4, R9, 0x7 ;  /* 0x0000000904087211 */ /* 0x000fe200078038ff */
[----:B------:R-:W-:Y:S01]  /*4370*/  IMAD.U32 R6, RZ, RZ, UR4 ;  /* 0x00000004ff067e24 */ /* 0x000fe2000f8e00ff */
[----:B------:R-:W-:Y:S01]  /*4380*/  UIADD3 UR4, -UR21, UR8, URZ ;  /* 0x0000000815047290 */ /* 0x000fe2000fffe13f */
[----:B------:R-:W-:Y:S03]  /*4390*/  IMAD.U32 R4, RZ, RZ, UR21 ;  /* 0x00000015ff047e24 */ /* 0x000fe6000f8e00ff */
[----:B------:R-:W-:Y:S01]  /*43a0*/  LEA.HI.X R9, R5, R7, R6, 0x7, P0 ;  /* 0x0000000705097211 */ /* 0x000fe200000f3c06 */
[----:B------:R-:W-:Y:S01]  /*43b0*/  IMAD.U32 R5, RZ, RZ, UR21 ;  /* 0x00000015ff057e24 */ /* 0x000fe2000f8e00ff */
[----:B------:R-:W-:Y:S02]  /*43c0*/  LEA R10, P0, R4, R10, 0x2 ;  /* 0x0000000a040a7211 */ /* 0x000fe400078010ff */
[----:B------:R-:W-:Y:S02]  /*43d0*/  SEL R4, RZ, 0x2, P4 ;  /* 0x00000002ff047807 */ /* 0x000fe40002000000 */
[----:B------:R-:W-:Y:S01]  /*43e0*/  LEA.HI.X.SX32 R11, R5, R11, 0x2, P0 ;  /* 0x0000000b050b7211 */ /* 0x000fe200000f16ff */
[----:B------:R-:W-:Y:S01]  /*43f0*/  IMAD.U32 R5, RZ, RZ, UR19 ;  /* 0x00000013ff057e24 */ /* 0x000fe2000f8e00ff */
[----:B------:R-:W-:Y:S02]  /*4400*/  ISETP.LT.AND P0, PT, R216, UR4, PT ;  /* 0x00000004d8007c0c */ /* 0x000fe4000bf01270 */
[----:B------:R-:W-:Y:S01]  /*4410*/  SEL R7, RZ, 0x1, P5 ;  /* 0x00000001ff077807 */ /* 0x000fe20002800000 */
[C---:B------:R-:W-:Y:S01]  /*4420*/  IMAD R6, R5.reuse, 0x3000, R228 ;  /* 0x0000300005067824 */ /* 0x040fe200078e02e4 */
[----:B------:R-:W-:Y:S01]  /*4430*/  ISETP.GE.OR P0, PT, R232, c[0x0][0x1fc], !P0 ;  /* 0x00007f00e8007a0c */ /* 0x000fe20004706670 */
[----:B------:R-:W-:Y:S01]  /*4440*/  @!P1 IMAD R5, R5, 0x40, R220 ;  /* 0x0000004005059824 */ /* 0x000fe200078e02dc */
[----:B------:R-:W-:Y:S11]  /*4450*/  IADD3 R4, R214, R4, R7 ;  /* 0x00000004d6047210 */ /* 0x000ff60007ffe007 */
[----:B------:R-:W-:Y:S01]  /*4460*/  @!PT LDS RZ, [RZ] ;  /* 0x00000000fffff984 */ /* 0x000fe20000000800 */
[----:B------:R-:W-:Y:S01]  /*4470*/  @!PT LDS RZ, [RZ] ;  /* 0x00000000fffff984 */ /* 0x000fe20000000800 */
[----:B------:R-:W-:Y:S01]  /*4480*/  @!PT LDS RZ, [RZ] ;  /* 0x00000000fffff984 */ /* 0x000fe20000000800 */
[----:B------:R1:W-:Y:S01]  /*4490*/  LDGSTS.E.BYPASS.LTC128B.128 [R6], [R8.64], !P0 ;  /* 0x0000000008067fae */ /* 0x0003e2000c101d5c */
[----:B------:R-:W-:Y:S04]  /*44a0*/  LOP3.LUT P0, RZ, R4, 0x2, RZ, 0xc0, !PT ;  /* 0x0000000204ff7812 */ /* 0x000fe8000780c0ff */
[----:B------:R-:W-:Y:S11]  /*44b0*/  ISETP.GE.OR P0, PT, R216, UR4, !P0 ;  /* 0x00000004d8007c0c */ /* 0x000ff6000c706670 */
[----:B------:R-:W-:Y:S02]  /*44c0*/  @!UPT UIADD3 URZ, URZ, URZ, URZ ;  /* 0x0000003f3f3ff290 */ /* 0x000fe4000fffe03f */
[----:B------:R1:W-:Y:S01]  /*44d0*/  LDGSTS.E.BYPASS.LTC128B.128 [R6+0x1000], [R8.64+0x40], !P0 ;  /* 0x0100004008067fae */ /* 0x0003e2000c101d5c */
[----:B------:R-:W-:Y:S01]  /*44e0*/  LOP3.LUT P0, RZ, R4, 0x4, RZ, 0xc0, !PT ;  /* 0x0000000404ff7812 */ /* 0x000fe2000780c0ff */
[----:B------:R-:W-:Y:S03]  /*44f0*/  @!P1 IMAD.SHL.U32 R4, R5, 0x4, RZ ;  /* 0x0000000405049824 */ /* 0x000fe600078e00ff */
[----:B------:R-:W-:Y:S11]  /*4500*/  ISETP.GE.OR P0, PT, R216, UR4, !P0 ;  /* 0x00000004d8007c0c */ /* 0x000ff6000c706670 */
[----:B------:R-:W-:Y:S02]  /*4510*/  @!UPT UIADD3 URZ, URZ, URZ, URZ ;  /* 0x0000003f3f3ff290 */ /* 0x000fe4000fffe03f */
[----:B------:R1:W-:Y:S08]  /*4520*/  LDGSTS.E.BYPASS.LTC128B.128 [R6+0x2000], [R8.64+0x80], !P0 ;  /* 0x0200008008067fae */ /* 0x0003f0000c101d5c */
[----:B------:R1:W-:Y:S02]  /*4530*/  @!P1 LDGSTS.E.BYPASS.LTC128B.128 [R4+0x18280], [R10.64] ;  /* 0x182800000a049fae */ /* 0x0003e4000b901d5c */
.L_x_658:
[-C--:B-12-45:R-:W-:Y:S01]  /*4540*/  HMMA.16816.F32 R4, R28, R2.reuse, RZ ;  /* 0x000000021c04723c */ /* 0x0b6fe200000018ff */
        /* <DEDUP_REMOVED lines=8> */
[----:B------:R-:W-:Y:S01]  /*45d0*/  UIADD3 UR6, UR20, 0x1, URZ ;  /* 0x0000000114067890 */ /* 0x000fe2000fffe03f */
[----:B------:R-:W2:Y:S01]  /*45e0*/  LDSM.16.MT88.2 R44, [R206+0x2800] ;  /* 0x00280000ce2c783b */ /* 0x000ea20000004100 */
[----:B------:R-:W-:Y:S02]  /*45f0*/  UISETP.GE.AND UP2, UPT, UR20, 0x1, UPT ;  /* 0x000000011400788c */ /* 0x000fe4000bf46270 */
[-C--:B------:R-:W-:Y:S01]  /*4600*/  HMMA.16816.F32 R12, R24, R20.reuse, RZ ;  /* 0x00000014180c723c */ /* 0x080fe200000018ff */
[----:B------:R-:W-:Y:S01]  /*4610*/  LDSM.16.M88.4 R48, [R202+0x1000] ;  /* 0x00100000ca30783b */ /* 0x000fe20000000200 */
[----:B------:R-:W-:Y:S02]  /*4620*/  UIADD3 UR4, UR19, 0x1, URZ ;  /* 0x0000000113047890 */ /* 0x000fe4000fffe03f */
[----:B------:R-:W-:Y:S01]  /*4630*/  UISETP.GE.AND UP1, UPT, UR19, 0x1, UPT ;  /* 0x000000011300788c */ /* 0x000fe2000bf26270 */
[----:B------:R-:W-:Y:S01]  /*4640*/  LDSM.16.MT88.2 R46, [R206+0x2c00] ;  /* 0x002c0000ce2e783b */ /* 0x000fe20000004100 */
[----:B------:R-:W-:Y:S02]  /*4650*/  USEL UR5, UR7, URZ, !UP3 ;  /* 0x0000003f07057287 */ /* 0x000fe4000d800000 */
[C---:B------:R-:W-:Y:S01]  /*4660*/  HMMA.16816.F32 R16, R28.reuse, R20, RZ ;  /* 0x000000141c10723c */ /* 0x040fe200000018ff */
[----:B------:R-:W-:Y:S01]  /*4670*/  LDSM.16.M88.4 R52, [R205+0x2000] ;  /* 0x00200000cd34783b */ /* 0x000fe20000000200 */
[----:B------:R-:W-:Y:S02]  /*4680*/  USEL UR20, UR6, URZ, !UP2 ;  /* 0x0000003f06147287 */ /* 0x000fe4000d000000 */
[----:B------:R-:W-:Y:S01]  /*4690*/  USEL UR19, UR4, URZ, !UP1 ;  /* 0x0000003f04137287 */ /* 0x000fe2000c800000 */
[----:B------:R-:W0:Y:S03]  /*46a0*/  LDGDEPBAR ;  /* 0x00000000000079af */ /* 0x000e260000000000 */
[-C--:B------:R-:W-:Y:S01]  /*46b0*/  HMMA.16816.F32 R20, R28, R32.reuse, RZ ;  /* 0x000000201c14723c */ /* 0x080fe200000018ff */
[----:B------:R-:W3:Y:S04]  /*46c0*/  LDSM.16.MT88.2 R28, [R206+0x4800] ;  /* 0x00480000ce1c783b */ /* 0x000ee80000004100 */
[----:B------:R-:W-:Y:S03]  /*46d0*/  LDSM.16.MT88.2 R30, [R206+0xc00] ;  /* 0x000c0000ce1e783b */ /* 0x000fe60000004100 */
[----:B------:R-:W-:Y:S08]  /*46e0*/  HMMA.16816.F32 R24, R24, R32, RZ ;  /* 0x000000201818723c */ /* 0x000ff000000018ff */
[-C--:B------:R-:W-:Y:S08]  /*46f0*/  HMMA.16816.F32 R4, R60, R34.reuse, R4 ;  /* 0x000000223c04723c */ /* 0x080ff00000001804 */
[C---:B------:R-:W-:Y:S01]  /*4700*/  HMMA.16816.F32 R8, R64.reuse, R34, R8 ;  /* 0x000000224008723c */ /* 0x040fe20000001808 */
[----:B------:R-:W4:Y:S07]  /*4710*/  LDSM.16.M88.4 R32, [R202] ;  /* 0x00000000ca20783b */ /* 0x000f2e0000000200 */
[-C--:B------:R-:W-:Y:S08]  /*4720*/  HMMA.16816.F32 R12, R64, R56.reuse, R12 ;  /* 0x00000038400c723c */ /* 0x080ff0000000180c */
[C---:B------:R-:W-:Y:S01]  /*4730*/  HMMA.16816.F32 R16, R60.reuse, R56, R16 ;  /* 0x000000383c10723c */ /* 0x040fe20000001810 */
[----:B------:R-:W-:Y:S07]  /*4740*/  LDSM.16.M88.4 R56, [R205+0x3000] ;  /* 0x00300000cd38783b */ /* 0x000fee0000000200 */
[-C--:B------:R-:W-:Y:S01]  /*4750*/  HMMA.16816.F32 R20, R60, R164.reuse, R20 ;  /* 0x000000a43c14723c */ /* 0x080fe20000001814 */
[----:B------:R-:W-:Y:S07]  /*4760*/  LDSM.16.MT88.2 R60, [R206+0x3000] ;  /* 0x00300000ce3c783b */ /* 0x000fee0000004100 */
[----:B------:R-:W-:Y:S08]  /*4770*/  HMMA.16816.F32 R24, R64, R164, R24 ;  /* 0x000000a44018723c */ /* 0x000ff00000001818 */
[-C--:B-1----:R-:W-:Y:S08]  /*4780*/  HMMA.16816.F32 R4, R36, R2.reuse, R4 ;  /* 0x000000022404723c */ /* 0x082ff00000001804 */
[C---:B------:R-:W-:Y:S01]  /*4790*/  HMMA.16816.F32 R8, R40.reuse, R2, R8 ;  /* 0x000000022808723c */ /* 0x040fe20000001808 */
[----:B------:R-:W1:Y:S07]  /*47a0*/  LDSM.16.MT88.2 R2, [R206+0x4c00] ;  /* 0x004c0000ce02783b */ /* 0x000e6e0000004100 */
[-C--:B--2---:R-:W-:Y:S08]  /*47b0*/  HMMA.16816.F32 R12, R40, R44.reuse, R12 ;  /* 0x0000002c280c723c */ /* 0x084ff0000000180c */
[C---:B------:R-:W-:Y:S01]  /*47c0*/  HMMA.16816.F32 R16, R36.reuse, R44, R16 ;  /* 0x0000002c2410723c */ /* 0x040fe20000001810 */
[----:B------:R-:W2:Y:S07]  /*47d0*/  LDSM.16.MT88.2 R44, [R206+0x1000] ;  /* 0x00100000ce2c783b */ /* 0x000eae0000004100 */
[-C--:B---3--:R-:W-:Y:S01]  /*47e0*/  HMMA.16816.F32 R20, R36, R28.reuse, R20 ;  /* 0x0000001c2414723c */ /* 0x088fe20000001814 */
[----:B------:R-:W-:Y:S07]  /*47f0*/  LDSM.16.M88.4 R36, [R204+0x2000] ;  /* 0x00200000cc24783b */ /* 0x000fee0000000200 */
[----:B------:R-:W-:Y:S01]  /*4800*/  HMMA.16816.F32 R24, R40, R28, R24 ;  /* 0x0000001c2818723c */ /* 0x000fe20000001818 */
[----:B------:R-:W3:Y:S04]  /*4810*/  LDSM.16.MT88.2 R28, [R206+0x5000] ;  /* 0x00500000ce1c783b */ /* 0x000ee80000004100 */
[----:B------:R-:W-:Y:S03]  /*4820*/  LDSM.16.M88.4 R40, [R204+0x3000] ;  /* 0x00300000cc28783b */ /* 0x000fe60000000200 */
[-C--:B----4-:R-:W-:Y:S08]  /*4830*/  HMMA.16816.F32 R4, R32, R30.reuse, R4 ;  /* 0x0000001e2004723c */ /* 0x090ff00000001804 */
[C---:B------:R-:W-:Y:S01]  /*4840*/  HMMA.16816.F32 R8, R48.reuse, R30, R8 ;  /* 0x0000001e3008723c */ /* 0x040fe20000001808 */
[----:B------:R-:W4:Y:S07]  /*4850*/  LDSM.16.MT88.2 R30, [R206+0x1400] ;  /* 0x00140000ce1e783b */ /* 0x000f2e0000004100 */
[-C--:B------:R-:W-:Y:S08]  /*4860*/  HMMA.16816.F32 R12, R48, R46.reuse, R12 ;  /* 0x0000002e300c723c */ /* 0x080ff0000000180c */
[C---:B------:R-:W-:Y:S01]  /*4870*/  HMMA.16816.F32 R16, R32.reuse, R46, R16 ;  /* 0x0000002e2010723c */ /* 0x040fe20000001810 */
[----:B------:R-:W5:Y:S07]  /*4880*/  LDSM.16.MT88.2 R46, [R206+0x3400] ;  /* 0x00340000ce2e783b */ /* 0x000f6e0000004100 */
        /* <DEDUP_REMOVED lines=19> */
[-C--:B-----5:R-:W-:Y:S08]  /*49c0*/  HMMA.16816.F32 R12, R40, R46.reuse, R12 ;  /* 0x0000002e280c723c */ /* 0x0a0ff0000000180c */
[C---:B------:R-:W-:Y:S01]  /*49d0*/  HMMA.16816.F32 R16, R36.reuse, R46, R16 ;  /* 0x0000002e2410723c */ /* 0x040fe20000001810 */
[----:B------:R-:W5:Y:S07]  /*49e0*/  LDSM.16.MT88.2 R46, [R206+0x3c00] ;  /* 0x003c0000ce2e783b */ /* 0x000f6e0000004100 */
[-C--:B-1----:R-:W-:Y:S01]  /*49f0*/  HMMA.16816.F32 R20, R36, R2.reuse, R20 ;  /* 0x000000022414723c */ /* 0x082fe20000001814 */
[----:B------:R-:W-:Y:S07]  /*4a00*/  LDSM.16.MT88.4 R36, [R207+0x1cc80] ;  /* 0x01cc8000cf24783b */ /* 0x000fee0000004200 */
[----:B------:R-:W-:Y:S01]  /*4a10*/  HMMA.16816.F32 R24, R40, R2, R24 ;  /* 0x000000022818723c */ /* 0x000fe20000001818 */
[----:B------:R-:W1:Y:S04]  /*4a20*/  LDSM.16.MT88.2 R2, [R206+0x5c00] ;  /* 0x005c0000ce02783b */ /* 0x000e680000004100 */
[----:B------:R-:W-:Y:S03]  /*4a30*/  LDSM.16.MT88.4 R40, [R207+0x1ec80] ;  /* 0x01ec8000cf28783b */ /* 0x000fe60000004200 */
[-C--:B--2---:R-:W-:Y:S08]  /*4a40*/  HMMA.16816.F32 R4, R32, R44.reuse, R4 ;  /* 0x0000002c2004723c */ /* 0x084ff00000001804 */
[C---:B------:R-:W-:Y:S08]  /*4a50*/  HMMA.16816.F32 R8, R48.reuse, R44, R8 ;  /* 0x0000002c3008723c */ /* 0x040ff00000001808 */
[-C--:B------:R-:W-:Y:S08]  /*4a60*/  HMMA.16816.F32 R12, R48, R60.reuse, R12 ;  /* 0x0000003c300c723c */ /* 0x080ff0000000180c */
[C---:B------:R-:W-:Y:S08]  /*4a70*/  HMMA.16816.F32 R16, R32.reuse, R60, R16 ;  /* 0x0000003c2010723c */ /* 0x040ff00000001810 */
[-C--:B---3--:R-:W-:Y:S07]  /*4a80*/  HMMA.16816.F32 R20, R32, R28.reuse, R20 ;  /* 0x0000001c2014723c */ /* 0x088fee0000001814 */
[----:B------:R-:W-:Y:S01]  /*4a90*/  IMAD.U32 R35, RZ, RZ, UR11 ;  /* 0x0000000bff237e24 */ /* 0x000fe2000f8e00ff */
[----:B------:R-:W-:Y:S04]  /*4aa0*/  HMMA.16816.F32 R24, R48, R28, R24 ;  /* 0x0000001c3018723c */ /* 0x000fe80000001818 */
[----:B------:R-:W-:Y:S01]  /*4ab0*/  IADD3 R33, P0, R238, UR11, RZ ;  /* 0x0000000bee217c10 */ /* 0x000fe2000ff1e0ff */
[----:B------:R-:W-:Y:S03]  /*4ac0*/  UMOV UR11, UR18 ;  /* 0x00000012000b7c82 */ /* 0x000fe60008000000 */
[-C--:B----4-:R-:W-:Y:S05]  /*4ad0*/  HMMA.16816.F32 R4, R52, R30.reuse, R4 ;  /* 0x0000001e3404723c */ /* 0x090fea0000001804 */
[----:B------:R-:W-:Y:S02]  /*4ae0*/  LEA.HI.X.SX32 R32, R35, R236, 0x1, P0 ;  /* 0x000000ec23207211 */ /* 0x000fe400000f0eff */
[C---:B------:R-:W-:Y:S01]  /*4af0*/  LEA R44, P0, R33.reuse, c[0x0][0x220], 0x2 ;  /* 0x00008800212c7a11 */ /* 0x040fe200078010ff */
[C---:B------:R-:W-:Y:S01]  /*4b00*/  HMMA.16816.F32 R8, R56.reuse, R30, R8 ;  /* 0x0000001e3808723c */ /* 0x040fe20000001808 */
[----:B------:R-:W-:Y:S03]  /*4b10*/  LDSM.16.MT88.4 R28, [R166+0xd080] ;  /* 0x00d08000a61c783b */ /* 0x000fe60000004200 */
[----:B------:R-:W-:Y:S02]  /*4b20*/  LEA.HI.X R45, R33, c[0x0][0x224], R32, 0x2, P0 ;  /* 0x00008900212d7a11 */ /* 0x000fe400000f1420 */
[----:B------:R-:W-:Y:S01]  /*4b30*/  LDSM.16.MT88.4 R32, [R166+0xe080] ;  /* 0x00e08000a620783b */ /* 0x000fe20000004200 */
[----:B------:R-:W-:Y:S01]  /*4b40*/  PLOP3.LUT P0, PT, PT, PT, UP0, 0x40, 0x0 ;  /* 0x000000000000781c */ /* 0x000fe20003f0e808 */
[-C--:B-----5:R-:W-:Y:S07]  /*4b50*/  HMMA.16816.F32 R12, R56, R46.reuse, R12 ;  /* 0x0000002e380c723c */ /* 0x0a0fee000000180c */
        /* <DEDUP_REMOVED lines=22> */
[----:B------:R-:W-:Y:S04]  /*4cc0*/  RED.E.ADD.F32.FTZ.RN.STRONG.GPU [R44.64+0x4000], R20 ;  /* 0x004000142c00798e */ /* 0x000fe8000c10e79c */
[----:B------:R-:W-:Y:S04]  /*4cd0*/  RED.E.ADD.F32.FTZ.RN.STRONG.GPU [R44.64+0x4400], R21 ;  /* 0x004400152c00798e */ /* 0x000fe8000c10e79c */
[----:B------:R-:W-:Y:S04]  /*4ce0*/  RED.E.ADD.F32.FTZ.RN.STRONG.GPU [R44.64+0x4800], R22 ;  /* 0x004800162c00798e */ /* 0x000fe8000c10e79c */
[----:B------:R-:W-:Y:S04]  /*4cf0*/  RED.E.ADD.F32.FTZ.RN.STRONG.GPU [R44.64+0x4c00], R23 ;  /* 0x004c00172c00798e */ /* 0x000fe8000c10e79c */
[----:B------:R-:W3:Y:S01]  /*4d00*/  LDSM.16.MT88.4 R20, [R166+0xc480] ;  /* 0x00c48000a614783b */ /* 0x000ee20000004200 */
[-C--:B-1----:R-:W-:Y:S03]  /*4d10*/  HMMA.16816.F32 R116, R8, R16.reuse, R116 ;  /* 0x000000100874723c */ /* 0x082fe60000001874 */
[----:B------:R-:W-:Y:S04]  /*4d20*/  RED.E.ADD.F32.FTZ.RN.STRONG.GPU [R44.64+0x5000], R24 ;  /* 0x005000182c00798e */ /* 0x000fe8000c10e79c */
[----:B------:R-:W-:Y:S04]  /*4d30*/  RED.E.ADD.F32.FTZ.RN.STRONG.GPU [R44.64+0x5400], R25 ;  /* 0x005400192c00798e */ /* 0x000fe8000c10e79c */
[----:B------:R-:W-:Y:S04]  /*4d40*/  RED.E.ADD.F32.FTZ.RN.STRONG.GPU [R44.64+0x5800], R26 ;  /* 0x0058001a2c00798e */ /* 0x000fe8000c10e79c */
[----:B------:R-:W-:Y:S01]  /*4d50*/  RED.E.ADD.F32.FTZ.RN.STRONG.GPU [R44.64+0x5c00], R27 ;  /* 0x005c001b2c00798e */ /* 0x000fe2000c10e79c */
[C---:B--2---:R-:W-:Y:S03]  /*4d60*/  HMMA.16816.F32 R120, R12.reuse, R16, R120 ;  /* 0x000000100c78723c */ /* 0x044fe60000001878 */
[----:B------:R-:W1:Y:S04]  /*4d70*/  LDSM.16.MT88.4 R24, [R166+0xd480] ;  /* 0x00d48000a618783b */ /* 0x000e680000004200 */
[----:B------:R-:W-:Y:S01]  /*4d80*/  LDSM.16.MT88.4 R44, [R207+0x1fc80] ;  /* 0x01fc8000cf2c783b */ /* 0x000fe20000004200 */
        /* <DEDUP_REMOVED lines=11> */
[----:B------:R-:W-:Y:S07]  /*4e40*/  LDSM.16.MT88.4 R12, [R166+0xc880] ;  /* 0x00c88000a60c783b */ /* 0x000fee0000004200 */
[----:B------:R-:W-:Y:S01]  /*4e50*/  HMMA.16816.F32 R160, R8, R34, R160 ;  /* 0x0000002208a0723c */ /* 0x000fe200000018a0 */
[----:B------:R-:W4:Y:S04]  /*4e60*/  LDSM.16.MT88.4 R8, [R207+0x1d480] ;  /* 0x01d48000cf08783b */ /* 0x000f280000004200 */
[----:B------:R-:W5:Y:S03]  /*4e70*/  LDSM.16.MT88.4 R32, [R166+0xd880] ;  /* 0x00d88000a620783b */ /* 0x000f660000004200 */
[-C--:B---3--:R-:W-:Y:S08]  /*4e80*/  HMMA.16816.F32 R116, R36, R20.reuse, R116 ;  /* 0x000000142474723c */ /* 0x088ff00000001874 */
[C---:B------:R-:W-:Y:S08]  /*4e90*/  HMMA.16816.F32 R120, R40.reuse, R20, R120 ;  /* 0x000000142878723c */ /* 0x040ff00000001878 */
[-C--:B------:R-:W-:Y:S08]  /*4ea0*/  HMMA.16816.F32 R124, R40, R22.reuse, R124 ;  /* 0x00000016287c723c */ /* 0x080ff0000000187c */
[C---:B------:R-:W-:Y:S01]  /*4eb0*/  HMMA.16816.F32 R128, R36.reuse, R22, R128 ;  /* 0x000000162480723c */ /* 0x040fe20000001880 */
[----:B------:R-:W3:Y:S07]  /*4ec0*/  LDSM.16.MT88.4 R20, [R166+0xe880] ;  /* 0x00e88000a614783b */ /* 0x000eee0000004200 */
[-C--:B-1----:R-:W-:Y:S08]  /*4ed0*/  HMMA.16816.F32 R132, R36, R24.reuse, R132 ;  /* 0x000000182484723c */ /* 0x082ff00000001884 */
[C---:B------:R-:W-:Y:S08]  /*4ee0*/  HMMA.16816.F32 R136, R40.reuse, R24, R136 ;  /* 0x000000182888723c */ /* 0x040ff00000001888 */
[-C--:B------:R-:W-:Y:S08]  /*4ef0*/  HMMA.16816.F32 R140, R40, R26.reuse, R140 ;  /* 0x0000001a288c723c */ /* 0x080ff0000000188c */
[C---:B------:R-:W-:Y:S01]  /*4f00*/  HMMA.16816.F32 R144, R36.reuse, R26, R144 ;  /* 0x0000001a2490723c */ /* 0x040fe20000001890 */
[----:B------:R-:W-:Y:S07]  /*4f10*/  LDSM.16.MT88.4 R24, [R207+0x1dc80] ;  /* 0x01dc8000cf18783b */ /* 0x000fee0000004200 */
[-C--:B--2---:R-:W-:Y:S08]  /*4f20*/  HMMA.16816.F32 R148, R36, R16.reuse, R148 ;  /* 0x000000102494723c */ /* 0x084ff00000001894 */
[C---:B------:R-:W-:Y:S08]  /*4f30*/  HMMA.16816.F32 R152, R40.reuse, R16, R152 ;  /* 0x000000102898723c */ /* 0x040ff00000001898 */
[-C--:B------:R-:W-:Y:S01]  /*4f40*/  HMMA.16816.F32 R156, R40, R18.reuse, R156 ;  /* 0x00000012289c723c */ /* 0x080fe2000000189c */
[----:B------:R-:W1:Y:S07]  /*4f50*/  LDSM.16.MT88.4 R40, [R166+0xcc80] ;  /* 0x00cc8000a628783b */ /* 0x000e6e0000004200 */
[----:B------:R-:W-:Y:S01]  /*4f60*/  HMMA.16816.F32 R160, R36, R18, R160 ;  /* 0x0000001224a0723c */ /* 0x000fe200000018a0 */
[----:B------:R-:W2:Y:S04]  /*4f70*/  LDSM.16.MT88.4 R16, [R166+0xdc80] ;  /* 0x00dc8000a610783b */ /* 0x000ea80000004200 */
[----:B------:R-:W1:Y:S03]  /*4f80*/  LDSM.16.MT88.4 R36, [R166+0xec80] ;  /* 0x00ec8000a624783b */ /* 0x000e660000004200 */
        /* <DEDUP_REMOVED lines=8> */
[-C--:B---3--:R-:W-:Y:S08]  /*5010*/  HMMA.16816.F32 R148, R8, R20.reuse, R148 ;  /* 0x000000140894723c */ /* 0x088ff00000001894 */
[C---:B------:R-:W-:Y:S08]  /*5020*/  HMMA.16816.F32 R152, R28.reuse, R20, R152 ;  /* 0x000000141c98723c */ /* 0x040ff00000001898 */
[-C--:B------:R-:W-:Y:S08]  /*5030*/  HMMA.16816.F32 R156, R28, R22.reuse, R156 ;  /* 0x000000161c9c723c */ /* 0x080ff0000000189c */
[----:B------:R-:W-:Y:S08]  /*5040*/  HMMA.16816.F32 R160, R8, R22, R160 ;  /* 0x0000001608a0723c */ /* 0x000ff000000018a0 */
[-C--:B-1----:R-:W-:Y:S08]  /*5050*/  HMMA.16816.F32 R116, R24, R40.reuse, R116 ;  /* 0x000000281874723c */ /* 0x082ff00000001874 */
[C---:B------:R-:W-:Y:S08]  /*5060*/  HMMA.16816.F32 R120, R44.reuse, R40, R120 ;  /* 0x000000282c78723c */ /* 0x040ff00000001878 */
[-C--:B------:R-:W-:Y:S08]  /*5070*/  HMMA.16816.F32 R124, R44, R42.reuse, R124 ;  /* 0x0000002a2c7c723c */ /* 0x080ff0000000187c */
[C---:B------:R-:W-:Y:S08]  /*5080*/  HMMA.16816.F32 R128, R24.reuse, R42, R128 ;  /* 0x0000002a1880723c */ /* 0x040ff00000001880 */
[-C--:B--2---:R-:W-:Y:S08]  /*5090*/  HMMA.16816.F32 R132, R24, R16.reuse, R132 ;  /* 0x000000101884723c */ /* 0x084ff00000001884 */
[C---:B------:R-:W-:Y:S08]  /*50a0*/  HMMA.16816.F32 R136, R44.reuse, R16, R136 ;  /* 0x000000102c88723c */ /* 0x040ff00000001888 */
[-C--:B------:R-:W-:Y:S08]  /*50b0*/  HMMA.16816.F32 R140, R44, R18.reuse, R140 ;  /* 0x000000122c8c723c */ /* 0x080ff0000000188c */
[C---:B------:R-:W-:Y:S08]  /*50c0*/  HMMA.16816.F32 R144, R24.reuse, R18, R144 ;  /* 0x000000121890723c */ /* 0x040ff00000001890 */
[-C--:B------:R-:W-:Y:S08]  /*50d0*/  HMMA.16816.F32 R148, R24, R36.reuse, R148 ;  /* 0x000000241894723c */ /* 0x080ff00000001894 */
[C---:B------:R-:W-:Y:S08]  /*50e0*/  HMMA.16816.F32 R152, R44.reuse, R36, R152 ;  /* 0x000000242c98723c */ /* 0x040ff00000001898 */
[-C--:B------:R-:W-:Y:S08]  /*50f0*/  HMMA.16816.F32 R156, R44, R38.reuse, R156 ;  /* 0x000000262c9c723c */ /* 0x080ff0000000189c */
[----:B------:R-:W-:Y:S01]  /*5100*/  HMMA.16816.F32 R160, R24, R38, R160 ;  /* 0x0000002618a0723c */ /* 0x000fe200000018a0 */
[----:B------:R-:W-:-:S07]  /*5110*/  @P0 BRA `(.L_x_659) ;  /* 0xffffce1000000947 */ /* 0x000fce000383ffff */
.L_x_656:
[----:B------:R-:W1:Y:S01]  /*5120*/  S2R R0, SR_TID.X ;  /* 0x0000000000007919 */ /* 0x000e620000002100 */
[----:B------:R-:W-:Y:S01]  /*5130*/  LEA.HI R8, R215, R215, RZ, 0x1 ;  /* 0x000000d7d7087211 */ /* 0x000fe200078f08ff */
[----:B------:R-:W-:Y:S01]  /*5140*/  FMUL.FTZ R116, R116, c[0x0][0x298] ;  /* 0x0000a60074747a20 */ /* 0x000fe20000410000 */
[----:B------:R-:W-:Y:S01]  /*5150*/  F2FP.PACK_AB R68, R69, R68 ;  /* 0x000000444544723e */ /* 0x000fe200000000ff */
[----:B------:R-:W-:Y:S01]  /*5160*/  BAR.SYNC.DEFER_BLOCKING 0x1, 0x100 ;  /* 0x0044000000007b1d */ /* 0x000fe20000010000 */
[----:B------:R-:W-:Y:S01]  /*5170*/  SHF.R.S32.HI R9, RZ, 0x1, R8 ;  /* 0x00000001ff097819 */ /* 0x000fe20000011408 */
[----:B------:R-:W-:Y:S01]  /*5180*/  FMUL.FTZ R117, R117, c[0x0][0x298] ;  /* 0x0000a60075757a20 */ /* 0x000fe20000410000 */
[----:B------:R-:W-:Y:S01]  /*5190*/  LOP3.LUT R8, R8, 0x3fffffe, RZ, 0xc0, !PT ;  /* 0x03fffffe08087812 */ /* 0x000fe200078ec0ff */
[----:B------:R-:W-:Y:S01]  /*51a0*/  FMUL.FTZ R118, R118, c[0x0][0x298] ;  /* 0x0000a60076767a20 */ /* 0x000fe20000410000 */
[C---:B------:R-:W-:Y:S01]  /*51b0*/  LOP3.LUT P0, RZ, R9.reuse, 0x2, RZ, 0xc0, !PT ;  /* 0x0000000209ff7812 */ /* 0x040fe2000780c0ff */
[----:B------:R-:W-:Y:S01]  /*51c0*/  IMAD.SHL.U32 R7, R9, 0x40, RZ ;  /* 0x0000004009077824 */ /* 0x000fe200078e00ff */
[----:B------:R-:W-:Y:S01]  /*51d0*/  F2FP.PACK_AB R70, R71, R70 ;  /* 0x000000464746723e */ /* 0x000fe200000000ff */
[----:B------:R-:W-:Y:S01]  /*51e0*/  IMAD.IADD R8, R215, 0x1, -R8 ;  /* 0x00000001d7087824 */ /* 0x000fe200078e0a08 */
[----:B------:R-:W-:Y:S01]  /*51f0*/  F2FP.PACK_AB R80, R81, R80 ;  /* 0x000000505150723e */ /* 0x000fe200000000ff */
[----:B------:R-:W-:Y:S01]  /*5200*/  FMUL.FTZ R119, R119, c[0x0][0x298] ;  /* 0x0000a60077777a20 */ /* 0x000fe20000410000 */
[----:B------:R-:W-:Y:S01]  /*5210*/  LOP3.LUT R7, R7, 0xc0, RZ, 0xc0, !PT ;  /* 0x000000c007077812 */ /* 0x000fe200078ec0ff */
        /* <DEDUP_REMOVED lines=9> */
[--C-:B-1----:R-:W-:Y:S01]  /*52b0*/  SHF.R.S32.HI R3, RZ, 0x1f, R0.reuse ;  /* 0x0000001fff037819 */ /* 0x102fe20000011400 */
[----:B------:R-:W-:Y:S01]  /*52c0*/  FMUL.FTZ R121, R121, c[0x0][0x298] ;  /* 0x0000a60079797a20 */ /* 0x000fe20000410000 */
[----:B------:R-:W-:Y:S01]  /*52d0*/  SHF.R.S32.HI R11, RZ, 0x1f, R0 ;  /* 0x0000001fff0b7819 */ /* 0x000fe20000011400 */
[----:B------:R-:W-:Y:S01]  /*52e0*/  FMUL.FTZ R122, R122, c[0x0][0x298] ;  /* 0x0000a6007a7a7a20 */ /* 0x000fe20000410000 */
[-C--:B------:R-:W-:Y:S01]  /*52f0*/  LEA.HI R2, R3, R0.reuse, RZ, 0x5 ;  /* 0x0000000003027211 */ /* 0x080fe200078f28ff */
[----:B------:R-:W-:Y:S01]  /*5300*/  FMUL.FTZ R123, R123, c[0x0][0x298] ;  /* 0x0000a6007b7b7a20 */ /* 0x000fe20000410000 */
[-C--:B------:R-:W-:Y:S01]  /*5310*/  LEA.HI R6, R11, R0.reuse, RZ, 0x2 ;  /* 0x000000000b067211 */ /* 0x080fe200078f10ff */
[----:B------:R-:W-:Y:S01]  /*5320*/  FMUL.FTZ R124, R124, c[0x0][0x298] ;  /* 0x0000a6007c7c7a20 */ /* 0x000fe20000410000 */
[--C-:B--2---:R-:W-:Y:S01]  /*5330*/  SHF.R.S32.HI R5, RZ, 0x5, R2.reuse ;  /* 0x00000005ff057819 */ /* 0x104fe20000011402 */
[----:B------:R-:W-:Y:S01]  /*5340*/  FMUL.FTZ R125, R125, c[0x0][0x298] ;  /* 0x0000a6007d7d7a20 */ /* 0x000fe20000410000 */
[----:B------:R-:W-:Y:S01]  /*5350*/  SHF.R.S32.HI R2, RZ, 0x1f, R2 ;  /* 0x0000001fff027819 */ /* 0x000fe20000011402 */
[----:B------:R-:W-:Y:S01]  /*5360*/  FMUL.FTZ R126, R126, c[0x0][0x298] ;  /* 0x0000a6007e7e7a20 */ /* 0x000fe20000410000 */
[----:B------:R-:W-:Y:S01]  /*5370*/  LEA.HI R4, R11, R0, RZ, 0x7 ;  /* 0x000000000b047211 */ /* 0x000fe200078f38ff */
[----:B------:R-:W-:Y:S01]  /*5380*/  FMUL.FTZ R127, R127, c[0x0][0x298] ;  /* 0x0000a6007f7f7a20 */ /* 0x000fe20000410000 */
[----:B------:R-:W-:Y:S01]  /*5390*/  LEA.HI R2, R2, R5, RZ, 0x2 ;  /* 0x0000000502027211 */ /* 0x000fe200078f10ff */
[----:B------:R-:W-:Y:S01]  /*53a0*/  FMUL.FTZ R132, R132, c[0x0][0x298] ;  /* 0x0000a60084847a20 */ /* 0x000fe20000410000 */
[----:B------:R-:W-:Y:S01]  /*53b0*/  LOP3.LUT R11, R6, 0xfffffffc, RZ, 0xc0, !PT ;  /* 0xfffffffc060b7812 */ /* 0x000fe200078ec0ff */
[----:B------:R-:W-:Y:S01]  /*53c0*/  FMUL.FTZ R133, R133, c[0x0][0x298] ;  /* 0x0000a60085857a20 */ /* 0x000fe20000410000 */
[----:B------:R-:W-:Y:S01]  /*53d0*/  LOP3.LUT R2, R2, 0xfffffffc, RZ, 0xc0, !PT ;  /* 0xfffffffc02027812 */ /* 0x000fe200078ec0ff */
[----:B------:R-:W-:Y:S01]  /*53e0*/  FMUL.FTZ R134, R134, c[0x0][0x298] ;  /* 0x0000a60086867a20 */ /* 0x000fe20000410000 */
[----:B------:R-:W-:Y:S01]  /*53f0*/  SHF.R.U32.HI R4, RZ, 0x4, R4 ;  /* 0x00000004ff047819 */ /* 0x000fe20000011604 */
[----:B------:R-:W-:Y:S01]  /*5400*/  IMAD.IADD R11, R0, 0x1, -R11 ;  /* 0x00000001000b7824 */ /* 0x000fe200078e0a0b */
[----:B------:R-:W-:Y:S01]  /*5410*/  F2FP.PACK_AB R78, R79, R78 ;  /* 0x0000004e4f4e723e */ /* 0x000fe200000000ff */
[----:B------:R-:W-:Y:S01]  /*5420*/  IMAD.IADD R2, R5, 0x1, -R2 ;  /* 0x0000000105027824 */ /* 0x000fe200078e0a02 */
[----:B------:R-:W-:Y:S01]  /*5430*/  LOP3.LUT R4, R7, 0x8, R4, 0xf8, !PT ;  /* 0x0000000807047812 */ /* 0x000fe200078ef804 */
[----:B------:R-:W-:Y:S01]  /*5440*/  FMUL.FTZ R135, R135, c[0x0][0x298] ;  /* 0x0000a60087877a20 */ /* 0x000fe20000410000 */
[----:B------:R-:W-:Y:S01]  /*5450*/  SHF.R.U32.HI R7, RZ, 0x3, R7 ;  /* 0x00000003ff077819 */ /* 0x000fe20000011607 */
[----:B------:R-:W-:Y:S01]  /*5460*/  IMAD R11, R2, 0x100, R11 ;  /* 0x00000100020b7824 */ /* 0x000fe200078e020b */
[----:B------:R-:W-:Y:S01]  /*5470*/  F2FP.PACK_AB R84, R85, R84 ;  /* 0x000000545554723e */ /* 0x000fe200000000ff */
[----:B------:R-:W-:Y:S01]  /*5480*/  FMUL.FTZ R144, R144, c[0x0][0x298] ;  /* 0x0000a60090907a20 */ /* 0x000fe20000410000 */
[----:B------:R-:W-:Y:S01]  /*5490*/  LOP3.LUT R4, R4, R7, RZ, 0x3c, !PT ;  /* 0x0000000704047212 */ /* 0x000fe200078e3cff */
[----:B------:R-:W-:Y:S01]  /*54a0*/  IMAD R11, R8, 0x10, R11 ;  /* 0x00000010080b7824 */ /* 0x000fe200078e020b */
[----:B------:R-:W-:Y:S01]  /*54b0*/  F2FP.PACK_AB R86, R87, R86 ;  /* 0x000000565756723e */ /* 0x000fe200000000ff */
[----:B------:R-:W-:Y:S01]  /*54c0*/  FMUL.FTZ R145, R145, c[0x0][0x298] ;  /* 0x0000a60091917a20 */ /* 0x000fe20000410000 */
[----:B------:R-:W-:Y:S01]  /*54d0*/  F2FP.PACK_AB R96, R97, R96 ;  /* 0x000000606160723e */ /* 0x000fe200000000ff */
[----:B------:R-:W-:Y:S01]  /*54e0*/  IMAD.U32 R4, R11, 0x2, R4 ;  /* 0x000000020b047824 */ /* 0x000fe200078e0004 */
[----:B------:R-:W-:Y:S01]  /*54f0*/  F2FP.PACK_AB R98, R99, R98 ;  /* 0x000000626362723e */ /* 0x000fe200000000ff */
[----:B------:R-:W-:Y:S01]  /*5500*/  FMUL.FTZ R146, R146, c[0x0][0x298] ;  /* 0x0000a60092927a20 */ /* 0x000fe20000410000 */
[----:B------:R-:W-:Y:S01]  /*5510*/  F2FP.PACK_AB R88, R89, R88 ;  /* 0x000000585958723e */ /* 0x000fe200000000ff */
[----:B------:R-:W-:Y:S01]  /*5520*/  IMAD.SHL.U32 R5, R4, 0x2, RZ ;  /* 0x0000000204057824 */ /* 0x000fe200078e00ff */
[----:B------:R-:W-:Y:S01]  /*5530*/  F2FP.PACK_AB R90, R91, R90 ;  /* 0x0000005a5b5a723e */ /* 0x000fe200000000ff */
[----:B------:R-:W-:Y:S01]  /*5540*/  FMUL.FTZ R147, R147, c[0x0][0x298] ;  /* 0x0000a60093937a20 */ /* 0x000fe20000410000 */
[----:B------:R-:W-:Y:S01]  /*5550*/  F2FP.PACK_AB R92, R93, R92 ;  /* 0x0000005c5d5c723e */ /* 0x000fe200000000ff */
[----:B------:R-:W-:Y:S01]  /*5560*/  FMUL.FTZ R136, R136, c[0x0][0x298] ;  /* 0x0000a60088887a20 */ /* 0x000fe20000410000 */
[C---:B------:R-:W-:Y:S01]  /*5570*/  IADD3 R7, R5.reuse, 0x20, RZ ;  /* 0x0000002005077810 */ /* 0x040fe20007ffe0ff */
[----:B------:R-:W-:Y:S01]  /*5580*/  STS [R5+0x6080], R68 ;  /* 0x0060804405007388 */ /* 0x000fe20000000800 */
[----:B------:R-:W-:Y:S01]  /*5590*/  @P0 IADD3 R7, R5, -0x20, RZ ;  /* 0xffffffe005070810 */ /* 0x000fe20007ffe0ff */
[----:B------:R-:W-:Y:S01]  /*55a0*/  FMUL.FTZ R137, R137, c[0x0][0x298] ;  /* 0x0000a60089897a20 */ /* 0x000fe20000410000 */
[----:B------:R-:W-:Y:S01]  /*55b0*/  F2FP.PACK_AB R94, R95, R94 ;  /* 0x0000005e5f5e723e */ /* 0x000fe200000000ff */
[----:B------:R-:W-:Y:S01]  /*55c0*/  STS [R5+0x6280], R70 ;  /* 0x0062804605007388 */ /* 0x000fe20000000800 */
[----:B------:R-:W-:Y:S01]  /*55d0*/  F2FP.PACK_AB R100, R101, R100 ;  /* 0x000000646564723e */ /* 0x000fe200000000ff */
        /* <DEDUP_REMOVED lines=27> */
[----:B------:R-:W-:Y:S01]  /*5790*/  FMUL.FTZ R149, R149, c[0x0][0x298] ;  /* 0x0000a60095957a20 */ /* 0x000fe20000410000 */
[----:B------:R-:W-:Y:S01]  /*57a0*/  F2FP.PACK_AB R124, R125, R124 ;  /* 0x0000007c7d7c723e */ /* 0x000fe200000000ff */
[----:B------:R-:W-:Y:S01]  /*57b0*/  FMUL.FTZ R150, R150, c[0x0][0x298] ;  /* 0x0000a60096967a20 */ /* 0x000fe20000410000 */
        /* <DEDUP_REMOVED lines=27> */
[----:B------:R-:W1:Y:S01]  /*5970*/  S2UR UR7, SR_CTAID.X ;  /* 0x00000000000779c3 */ /* 0x000e620000002500 */
[----:B------:R-:W-:Y:S01]  /*5980*/  STS [R5+0xa080], R100 ;  /* 0x00a0806405007388 */ /* 0x000fe20000000800 */
[----:B------:R-:W-:Y:S01]  /*5990*/  F2FP.PACK_AB R140, R141, R140 ;  /* 0x0000008c8d8c723e */ /* 0x000fe200000000ff */
[----:B------:R-:W-:Y:S01]  /*59a0*/  UMOV UR5, 0xffffff80 ;  /* 0xffffff8000057882 */ /* 0x000fe20000000000 */
[----:B------:R-:W-:Y:S01]  /*59b0*/  F2FP.PACK_AB R142, R143, R142 ;  /* 0x0000008e8f8e723e */ /* 0x000fe200000000ff */
[----:B------:R-:W-:Y:S01]  /*59c0*/  STS [R5+0xa280], R102 ;  /* 0x00a2806605007388 */ /* 0x000fe20000000800 */
[----:B------:R-:W-:Y:S01]  /*59d0*/  F2FP.PACK_AB R148, R149, R148 ;  /* 0x000000949594723e */ /* 0x000fe200000000ff */
[----:B------:R-:W-:Y:S01]  /*59e0*/  ULDC UR4, c[0x0][0x2f0] ;  /* 0x0000bc0000047ab9 */ /* 0x000fe20000000800 */
[----:B------:R-:W-:Y:S01]  /*59f0*/  F2FP.PACK_AB R150, R151, R150 ;  /* 0x000000969796723e */ /* 0x000fe200000000ff */
[----:B------:R-:W-:Y:S01]  /*5a00*/  STS [R7+0xa080], R112 ;  /* 0x00a0807007007388 */ /* 0x000fe20000000800 */
[----:B------:R-:W-:Y:S01]  /*5a10*/  F2FP.PACK_AB R160, R161, R160 ;  /* 0x000000a0a1a0723e */ /* 0x000fe200000000ff */
[--C-:B------:R-:W-:Y:S01]  /*5a20*/  IMAD.MOV.U32 R56, RZ, RZ, R232.reuse ;  /* 0x000000ffff387224 */ /* 0x100fe200078e00e8 */
[----:B------:R-:W-:Y:S01]  /*5a30*/  F2FP.PACK_AB R162, R163, R162 ;  /* 0x000000a2a3a2723e */ /* 0x000fe200000000ff */
[----:B------:R-:W-:Y:S01]  /*5a40*/  STS [R7+0xa280], R114 ;  /* 0x00a2807207007388 */ /* 0x000fe20000000800 */
[----:B------:R-:W-:Y:S01]  /*5a50*/  F2FP.PACK_AB R152, R153, R152 ;  /* 0x000000989998723e */ /* 0x000fe200000000ff */
[----:B------:R-:W-:Y:S01]  /*5a60*/  USHF.R.S32.HI UR6, URZ, 0x1f, UR17 ;  /* 0x0000001f3f067899 */ /* 0x000fe20008011411 */
[----:B------:R-:W-:Y:S01]  /*5a70*/  F2FP.PACK_AB R154, R155, R154 ;  /* 0x0000009a9b9a723e */ /* 0x000fe200000000ff */
[----:B------:R-:W-:Y:S01]  /*5a80*/  STS [R5+0xb080], R104 ;  /* 0x00b0806805007388 */ /* 0x000fe20000000800 */
[----:B------:R-:W-:Y:S01]  /*5a90*/  F2FP.PACK_AB R156, R157, R156 ;  /* 0x0000009c9d9c723e */ /* 0x000fe200000000ff */
[----:B------:R-:W-:Y:S01]  /*5aa0*/  BSSY B0, `(.L_x_660) ;  /* 0x000004f000007945 */ /* 0x000fe20003800000 */
[----:B------:R-:W-:Y:S01]  /*5ab0*/  F2FP.PACK_AB R158, R159, R158 ;  /* 0x0000009e9f9e723e */ /* 0x000fe200000000ff */
[----:B------:R-:W-:Y:S01]  /*5ac0*/  STS [R5+0xb280], R106 ;  /* 0x00b2806a05007388 */ /* 0x000fe20000000800 */
[----:B------:R-:W-:Y:S01]  /*5ad0*/  SHF.R.S32.HI R57, RZ, 0x1f, R232 ;  /* 0x0000001fff397819 */ /* 0x000fe200000114e8 */
[----:B-1----:R-:W-:-:S02]  /*5ae0*/  UIMAD UR7, UR7, UR5, UR4 ;  /* 0x00000005070772a4 */ /* 0x002fc4000f8e0204 */
[----:B------:R-:W-:Y:S01]  /*5af0*/  STS [R7+0xb080], R108 ;  /* 0x00b0806c07007388 */ /* 0x000fe20000000800 */
[----:B------:R-:W-:Y:S01]  /*5b00*/  LEA.HI R0, R3, R0, RZ, 0x2 ;  /* 0x0000000003007211 */ /* 0x000fe200078f10ff */
[----:B------:R-:W-:Y:S02]  /*5b10*/  ULDC.64 UR4, c[0x0][0x340] ;  /* 0x0000d00000047ab9 */ /* 0x000fe40000000a00 */
[----:B------:R-:W-:Y:S01]  /*5b20*/  STS [R7+0xb280], R110 ;  /* 0x00b2806e07007388 */ /* 0x000fe20000000800 */
[----:B------:R-:W-:Y:S01]  /*5b30*/  UISETP.LT.AND UP0, UPT, UR7, 0x80, UPT ;  /* 0x000000800700788c */ /* 0x000fe2000bf01270 */
[----:B------:R-:W-:Y:S01]  /*5b40*/  SHF.R.S32.HI R58, RZ, 0x2, R0 ;  /* 0x00000002ff3a7819 */ /* 0x000fe20000011400 */
[----:B------:R-:W-:Y:S01]  /*5b50*/  UIMAD UR4, UR6, UR4, URZ ;  /* 0x00000004060472a4 */ /* 0x000fe2000f8e023f */
[----:B------:R-:W-:Y:S01]  /*5b60*/  STS [R5+0x80], R116 ;  /* 0x0000807405007388 */ /* 0x000fe20000000800 */
[----:B------:R-:W-:Y:S01]  /*5b70*/  USEL UR7, UR7, 0x80, UP0 ;  /* 0x0000008007077887 */ /* 0x000fe20008000000 */
[----:B------:R-:W-:Y:S01]  /*5b80*/  IMAD.U32 R0, RZ, RZ, UR17 ;  /* 0x00000011ff007e24 */ /* 0x000fe2000f8e00ff */
[----:B------:R-:W-:Y:S01]  /*5b90*/  UIMAD UR4, UR17, UR5, UR4 ;  /* 0x00000005110472a4 */ /* 0x000fe2000f8e0204 */
[----:B------:R-:W-:Y:S01]  /*5ba0*/  STS [R5+0x280], R118 ;  /* 0x0002807605007388 */ /* 0x000fe20000000800 */
[----:B------:R-:W-:-:S02]  /*5bb0*/  SHF.R.S32.HI R59, RZ, 0x1f, R58 ;  /* 0x0000001fff3b7819 */ /* 0x000fc4000001143a */
[----:B------:R-:W-:Y:S01]  /*5bc0*/  ISETP.GE.AND P5, PT, R216, UR7, PT ;  /* 0x00000007d8007c0c */ /* 0x000fe2000bfa6270 */
[----:B------:R-:W-:Y:S02]  /*5bd0*/  STS [R7+0x80], R128 ;  /* 0x0000808007007388 */ /* 0x000fe40000000800 */
[----:B------:R-:W-:Y:S02]  /*5be0*/  IMAD.WIDE R58, R211, 0x80, R58 ;  /* 0x00000080d33a7825 */ /* 0x000fe400078e023a */
        /* <DEDUP_REMOVED lines=21> */
[----:B------:R-:W-:Y:S06]  /*5d40*/  BAR.SYNC.DEFER_BLOCKING 0x1, 0x100 ;  /* 0x0044000000007b1d */ /* 0x000fec0000010000 */
[----:B------:R-:W2:Y:S04]  /*5d50*/  S2R R2, SR_CTAID.Y ;  /* 0x0000000000027919 */ /* 0x000ea80000002600 */
[----:B------:R3:W4:Y:S04]  /*5d60*/  LDS.128 R40, [R213+0x7080] ;  /* 0x00708000d5287984 */ /* 0x0007280000000c00 */
[----:B------:R3:W5:Y:S01]  /*5d70*/  LDS.128 R36, [R213+0x9080] ;  /* 0x00908000d5247984 */ /* 0x0007620000000c00 */
[----:B--2---:R-:W-:Y:S01]  /*5d80*/  SHF.R.S32.HI R4, RZ, 0x1f, R2 ;  /* 0x0000001fff047819 */ /* 0x004fe20000011402 */
[----:B-1----:R-:W-:-:S02]  /*5d90*/  IMAD.WIDE.U32 R6, R2, c[0x0][0x338], R56 ;  /* 0x0000ce0002067a25 */ /* 0x002fc400078e0038 */
[----:B------:R3:W1:Y:S02]  /*5da0*/  LDS.128 R32, [R213+0xb080] ;  /* 0x00b08000d5207984 */ /* 0x0006640000000c00 */
[----:B------:R-:W-:Y:S02]  /*5db0*/  IMAD R5, R4, c[0x0][0x338], RZ ;  /* 0x0000ce0004057a24 */ /* 0x000fe400078e02ff */
[----:B------:R3:W2:Y:S02]  /*5dc0*/  LDS.128 R28, [R213+0x80] ;  /* 0x00008000d51c7984 */ /* 0x0006a40000000c00 */
[----:B------:R-:W-:Y:S02]  /*5dd0*/  IMAD R5, R2, c[0x0][0x33c], R5 ;  /* 0x0000cf0002057a24 */ /* 0x000fe400078e0205 */
[----:B------:R3:W1:Y:S02]  /*5de0*/  LDS.128 R24, [R213+0x2080] ;  /* 0x00208000d5187984 */ /* 0x0006640000000c00 */
[----:B------:R-:W-:-:S02]  /*5df0*/  IMAD.IADD R7, R7, 0x1, R5 ;  /* 0x0000000107077824 */ /* 0x000fc400078e0205 */
[----:B------:R3:W1:Y:S02]  /*5e00*/  LDS.128 R20, [R213+0x4080] ;  /* 0x00408000d5147984 */ /* 0x0006640000000c00 */
[----:B------:R-:W-:Y:S02]  /*5e10*/  IMAD.WIDE.U32 R60, R0, c[0x0][0x340], R6 ;  /* 0x0000d000003c7a25 */ /* 0x000fe400078e0006 */
[----:B------:R3:W1:Y:S01]  /*5e20*/  LDS.128 R16, [R213+0x1080] ;  /* 0x00108000d5107984 */ /* 0x0006620000000c00 */
[----:B------:R-:W-:-:S03]  /*5e30*/  IADD3 R0, R232, 0x20, RZ ;  /* 0x00000020e8007810 */ /* 0x000fc60007ffe0ff */
[----:B------:R3:W1:Y:S01]  /*5e40*/  LDS.128 R12, [R213+0x3080] ;  /* 0x00308000d50c7984 */ /* 0x0006620000000c00 */
[----:B------:R-:W-:-:S03]  /*5e50*/  IADD3 R7, R61, UR4, RZ ;  /* 0x000000043d077c10 */ /* 0x000fc6000fffe0ff */
[----:B------:R3:W1:Y:S01]  /*5e60*/  LDS.128 R8, [R213+0x5080] ;  /* 0x00508000d5087984 */ /* 0x0006620000000c00 */
[----:B------:R-:W-:Y:S05]  /*5e70*/  @P5 BRA `(.L_x_661) ;  /* 0x0000011000005947 */ /* 0x000fea0003800000 */
[C---:B------:R-:W-:Y:S01]  /*5e80*/  ISETP.GE.AND P3, PT, R232.reuse, c[0x0][0x324], PT ;  /* 0x0000c900e8007a0c */ /* 0x040fe20003f66270 */
[----:B------:R-:W3:Y:S01]  /*5e90*/  LDS.128 R48, [R213+0x8080] ;  /* 0x00808000d5307984 */ /* 0x000ee20000000c00 */
[----:B------:R-:W-:Y:S01]  /*5ea0*/  IMAD R5, R59, c[0x0][0x330], RZ ;  /* 0x0000cc003b057a24 */ /* 0x000fe200078e02ff */
[----:B------:R-:W-:Y:S01]  /*5eb0*/  IADD3 R3, R232, 0x40, RZ ;  /* 0x00000040e8037810 */ /* 0x000fe20007ffe0ff */
[----:B------:R-:W-:Y:S01]  /*5ec0*/  IMAD.MOV.U32 R6, RZ, RZ, R60 ;  /* 0x000000ffff067224 */ /* 0x000fe200078e003c */
[----:B------:R-:W5:Y:S01]  /*5ed0*/  LDS.128 R52, [R213+0xa080] ;  /* 0x00a08000d5347984 */ /* 0x000f620000000c00 */
[----:B------:R-:W-:Y:S01]  /*5ee0*/  IMAD R5, R58, c[0x0][0x334], R5 ;  /* 0x0000cd003a057a24 */ /* 0x000fe200078e0205 */
[----:B------:R-:W-:Y:S01]  /*5ef0*/  ISETP.GE.AND P2, PT, R0, c[0x0][0x324], PT ;  /* 0x0000c90000007a0c */ /* 0x000fe20003f46270 */
[----:B------:R-:W-:Y:S01]  /*5f00*/  IMAD.WIDE.U32 R62, R58, c[0x0][0x330], R6 ;  /* 0x0000cc003a3e7a25 */ /* 0x000fe200078e0006 */
[----:B------:R-:W-:-:S03]  /*5f10*/  ISETP.GE.AND P1, PT, R3, c[0x0][0x324], PT ;  /* 0x0000c90003007a0c */ /* 0x000fc60003f26270 */
[----:B------:R-:W-:Y:S01]  /*5f20*/  IMAD.IADD R5, R63, 0x1, R5 ;  /* 0x000000013f057824 */ /* 0x000fe200078e0205 */
[----:B------:R-:W4:Y:S01]  /*5f30*/  @!P3 LDS.128 R44, [R213+0x6080] ;  /* 0x00608000d52cb984 */ /* 0x000f220000000c00 */
[----:B------:R-:W-:-:S04]  /*5f40*/  LEA R64, P0, R62, c[0x0][0x318], 0x1 ;  /* 0x0000c6003e407a11 */ /* 0x000fc800078008ff */
[----:B------:R-:W-:-:S05]  /*5f50*/  LEA.HI.X R65, R62, c[0x0][0x31c], R5, 0x1, P0 ;  /* 0x0000c7003e417a11 */ /* 0x000fca00000f0c05 */
[----:B---3--:R3:W-:Y:S04]  /*5f60*/  @!P2 STG.E.128 [R64.64+0x40], R48 ;  /* 0x000040304000a986 */ /* 0x0087e8000c101d1c */
[----:B-----5:R3:W-:Y:S04]  /*5f70*/  @!P1 STG.E.128 [R64.64+0x80], R52 ;  /* 0x0000803440009986 */ /* 0x0207e8000c101d1c */
[----:B----4-:R3:W-:Y:S02]  /*5f80*/  @!P3 STG.E.128 [R64.64], R44 ;  /* 0x0000002c4000b986 */ /* 0x0107e4000c101d1c */
.L_x_661:
[----:B------:R-:W-:Y:S05]  /*5f90*/  BSYNC B0 ;  /* 0x0000000000007941 */ /* 0x000fea0003800000 */
.L_x_660:
[----:B------:R-:W-:Y:S01]  /*5fa0*/  IADD3 R216, R216, 0x40, RZ ;  /* 0x00000040d8d87810 */ /* 0x000fe20007ffe0ff */
[----:B------:R-:W-:Y:S03]  /*5fb0*/  BSSY B0, `(.L_x_662) ;  /* 0x0000014000007945 */ /* 0x000fe60003800000 */
[----:B------:R-:W-:-:S13]  /*5fc0*/  ISETP.GE.AND P4, PT, R216, UR7, PT ;  /* 0x00000007d8007c0c */ /* 0x000fda000bf86270 */
[----:B------:R-:W-:Y:S05]  /*5fd0*/  @P4 BRA `(.L_x_663) ;  /* 0x0000011000004947 */ /* 0x000fea0003800000 */
[----:B------:R-:W-:Y:S01]  /*5fe0*/  IADD3 R6, P0, R58, 0x40, RZ ;  /* 0x000000403a067810 */ /* 0x000fe20007f1e0ff */
[----:B---3--:R-:W-:Y:S01]  /*5ff0*/  IMAD.MOV.U32 R44, RZ, RZ, R60 ;  /* 0x000000ffff2c7224 */ /* 0x008fe200078e003c */
[C---:B------:R-:W-:Y:S01]  /*6000*/  IADD3 R3, R232.reuse, 0x40, RZ ;  /* 0x00000040e8037810 */ /* 0x040fe20007ffe0ff */
[----:B------:R-:W-:Y:S01]  /*6010*/  IMAD.MOV.U32 R45, RZ, RZ, R7 ;  /* 0x000000ffff2d7224 */ /* 0x000fe200078e0007 */
        /* <DEDUP_REMOVED lines=10> */
[----:B----4-:R3:W-:Y:S04]  /*60c0*/  @!P2 STG.E.128 [R6.64], R40 ;  /* 0x000000280600a986 */ /* 0x0107e8000c101d1c */
[----:B-----5:R3:W-:Y:S04]  /*60d0*/  @!P1 STG.E.128 [R6.64+0x40], R36 ;  /* 0x0000402406009986 */ /* 0x0207e8000c101d1c */
[----:B-1----:R3:W-:Y:S02]  /*60e0*/  @!P0 STG.E.128 [R6.64+0x80], R32 ;  /* 0x0000802006008986 */ /* 0x0027e4000c101d1c */
.L_x_663:
[----:B------:R-:W-:Y:S05]  /*60f0*/  BSYNC B0 ;  /* 0x0000000000007941 */ /* 0x000fea0003800000 */
.L_x_662:
[----:B------:R-:W-:Y:S01]  /*6100*/  IMAD R3, R4, c[0x0][0x308], RZ ;  /* 0x0000c20004037a24 */ /* 0x000fe200078e02ff */
[----:B------:R-:W-:Y:S01]  /*6110*/  ULDC.64 UR4, c[0x0][0x310] ;  /* 0x0000c40000047ab9 */ /* 0x000fe20000000a00 */
[C---:B------:R-:W-:Y:S01]  /*6120*/  IMAD.WIDE.U32 R56, R2.reuse, c[0x0][0x308], R56 ;  /* 0x0000c20002387a25 */ /* 0x040fe200078e0038 */
[----:B------:R-:W-:Y:S01]  /*6130*/  UIMAD UR4, UR6, UR4, URZ ;  /* 0x00000004060472a4 */ /* 0x000fe2000f8e023f */
[----:B------:R-:W-:Y:S02]  /*6140*/  BSSY B0, `(.L_x_664) ;  /* 0x0000016000007945 */ /* 0x000fe40003800000 */
[----:B------:R-:W-:Y:S01]  /*6150*/  IMAD R3, R2, c[0x0][0x30c], R3 ;  /* 0x0000c30002037a24 */ /* 0x000fe200078e0203 */
[----:B------:R-:W-:Y:S01]  /*6160*/  MOV R2, UR17 ;  /* 0x0000001100027c02 */ /* 0x000fe20008000f00 */
[----:B------:R-:W-:-:S03]  /*6170*/  UIMAD UR4, UR17, UR5, UR4 ;  /* 0x00000005110472a4 */ /* 0x000fc6000f8e0204 */
[----:B------:R-:W-:-:S05]  /*6180*/  IADD3 R57, R57, R3, RZ ;  /* 0x0000000339397210 */ /* 0x000fca0007ffe0ff */
[----:B---3--:R-:W-:-:S05]  /*6190*/  IMAD.WIDE.U32 R6, R2, c[0x0][0x310], R56 ;  /* 0x0000c40002067a25 */ /* 0x008fca00078e0038 */
        /* <DEDUP_REMOVED lines=8> */
[----:B-1----:R-:W-:Y:S01]  /*6220*/  IMAD.WIDE.U32 R32, R58, c[0x0][0x300], R4 ;  /* 0x0000c0003a207a25 */ /* 0x002fe200078e0004 */
[----:B------:R-:W-:-:S03]  /*6230*/  ISETP.GE.AND P2, PT, R0, c[0x0][0x2f4], PT ;  /* 0x0000bd0000007a0c */ /* 0x000fc60003f46270 */
[----:B------:R-:W-:Y:S01]  /*6240*/  IMAD.IADD R3, R33, 0x1, R3 ;  /* 0x0000000121037824 */ /* 0x000fe200078e0203 */
[----:B------:R-:W-:-:S04]  /*6250*/  LEA R2, P0, R32, c[0x0][0x2e8], 0x1 ;  /* 0x0000ba0020027a11 */ /* 0x000fc800078008ff */
[----:B------:R-:W-:-:S05]  /*6260*/  LEA.HI.X R3, R32, c[0x0][0x2ec], R3, 0x1, P0 ;  /* 0x0000bb0020037a11 */ /* 0x000fca00000f0c03 */
[----:B--2---:R1:W-:Y:S04]  /*6270*/  @!P3 STG.E.128 [R2.64], R28 ;  /* 0x0000001c0200b986 */ /* 0x0043e8000c101d1c */
[----:B------:R1:W-:Y:S04]  /*6280*/  @!P2 STG.E.128 [R2.64+0x40], R24 ;  /* 0x000040180200a986 */ /* 0x0003e8000c101d1c */
[----:B------:R1:W-:Y:S02]  /*6290*/  @!P1 STG.E.128 [R2.64+0x80], R20 ;  /* 0x0000801402009986 */ /* 0x0003e4000c101d1c */
.L_x_665:
[----:B------:R-:W-:Y:S05]  /*62a0*/  BSYNC B0 ;  /* 0x0000000000007941 */ /* 0x000fea0003800000 */
.L_x_664:
[----:B------:R-:W-:Y:S05]  /*62b0*/  @P4 EXIT ;  /* 0x000000000000494d */ /* 0x000fea0003800000 */
[----:B-1----:R-:W-:Y:S01]  /*62c0*/  IADD3 R2, P0, R58, 0x40, RZ ;  /* 0x000000403a027810 */ /* 0x002fe20007f1e0ff */
[----:B------:R-:W-:Y:S01]  /*62d0*/  IMAD.MOV.U32 R4, RZ, RZ, R6 ;  /* 0x000000ffff047224 */ /* 0x000fe200078e0006 */
[----:B------:R-:W-:-:S02]  /*62e0*/  ISETP.GE.AND P1, PT, R232, c[0x0][0x2f4], PT ;  /* 0x0000bd00e8007a0c */ /* 0x000fc40003f26270 */
[----:B------:R-:W-:Y:S01]  /*62f0*/  IADD3 R232, R232, 0x40, RZ ;  /* 0x00000040e8e87810 */ /* 0x000fe20007ffe0ff */
[----:B------:R-:W-:Y:S01]  /*6300*/  IMAD.X R58, RZ, RZ, R59, P0 ;  /* 0x000000ffff3a7224 */ /* 0x000fe200000e063b */
[----:B------:R-:W-:Y:S01]  /*6310*/  ISETP.GE.AND P0, PT, R0, c[0x0][0x2f4], PT ;  /* 0x0000bd0000007a0c */ /* 0x000fe20003f06270 */
[----:B------:R-:W-:-:S04]  /*6320*/  IMAD.WIDE.U32 R4, R2, c[0x0][0x300], R4 ;  /* 0x0000c00002047a25 */ /* 0x000fc800078e0004 */
[----:B------:R-:W-:-:S04]  /*6330*/  IMAD R3, R58, c[0x0][0x300], RZ ;  /* 0x0000c0003a037a24 */ /* 0x000fc800078e02ff */
[----:B------:R-:W-:Y:S01]  /*6340*/  IMAD R3, R2, c[0x0][0x304], R3 ;  /* 0x0000c10002037a24 */ /* 0x000fe200078e0203 */
[----:B------:R-:W-:-:S03]  /*6350*/  LEA R2, P2, R4, c[0x0][0x2e8], 0x1 ;  /* 0x0000ba0004027a11 */ /* 0x000fc600078408ff */
        /* <DEDUP_REMOVED lines=8> */
.L_x_666:
        /* <DEDUP_REMOVED lines=10> */
.L_x_1411:


//--------------------- .text._ZN7cutlass13device_kernelIN5flash19enable_sm80_to_sm89INS1_16FlashAttnBwdSm80INS1_25CollectiveMainloopBwdSm80ILi2ELi2EN4cute5tupleIJNS5_1CILi64EEENS7_ILi128EEENS7_ILi96EEEEEENS_6half_tEfNS_4arch4Sm80ELb0ELb0ELb0ELb0ELb1ELb0ELb0ELb0ELi2ELi2ELi4ELi2ELb0EEENS1_21CollectiveEpilogueBwdISB_SC_SE_Li256ELb0ELb0ELi2EEENS1_19SingleTileSchedulerILb0ELb0ELb0ELi128EEEEEEEEEvNT_6ParamsE --------------------------
	.section	.text._ZN7cutlass13device_kernelIN5flash19enable_sm80_to_sm89INS1_16FlashAttnBwdSm80INS1_25CollectiveMainloopBwdSm80ILi2ELi2EN4cute5tupleIJNS5_1CILi64EEENS7_ILi128EEENS7_ILi96EEEEEENS_6half_tEfNS_4arch4Sm80ELb0ELb0ELb0ELb0ELb1ELb0ELb0ELb0ELi2ELi2ELi4ELi2ELb0EEENS1_21CollectiveEpilogueBwdISB_SC_SE_Li256ELb0ELb0ELi2EEENS1_19SingleTileSchedulerILb0ELb0ELb0ELi128EEEEEEEEEvNT_6ParamsE,"ax",@progbits
	.sectioninfo	@"SHI_REGISTERS=255"
	.align	128
.text._ZN7cutlass13device_kernelIN5flash19enable_sm80_to_sm89INS1_16FlashAttnBwdSm80INS1_25CollectiveMainloopBwdSm80ILi2ELi2EN4cute5tupleIJNS5_1CILi64EEENS7_ILi128EEENS7_ILi96EEEEEENS_6half_tEfNS_4arch4Sm80ELb0ELb0ELb0ELb0ELb1ELb0ELb0ELb0ELi2ELi2ELi4ELi2ELb0EEENS1_21CollectiveEpilogueBwdISB_SC_SE_Li256ELb0ELb0ELi2EEENS1_19SingleTileSchedulerILb0ELb0ELb0ELi128EEEEEEEEEvNT_6ParamsE:
        .type           _ZN7cutlass13device_kernelIN5flash19enable_sm80_to_sm89INS1_16FlashAttnBwdSm80INS1_25CollectiveMainloopBwdSm80ILi2ELi2EN4cute5tupleIJNS5_1CILi64EEENS7_ILi128EEENS7_ILi96EEEEEENS_6half_tEfNS_4arch4Sm80ELb0ELb0ELb0ELb0ELb1ELb0ELb0ELb0ELi2ELi2ELi4ELi2ELb0EEENS1_21CollectiveEpilogueBwdISB_SC_SE_Li256ELb0ELb0ELi2EEENS1_19SingleTileSchedulerILb0ELb0ELb0ELi128EEEEEEEEEvNT_6ParamsE,@function
        .size           _ZN7cutlass13device_kernelIN5flash19enable_sm80_to_sm89INS1_16FlashAttnBwdSm80INS1_25CollectiveMainloopBwdSm80ILi2ELi2EN4cute5tupleIJNS5_1CILi64EEENS7_ILi128EEENS7_ILi96EEEEEENS_6half_tEfNS_4arch4Sm80ELb0ELb0ELb0ELb0ELb1ELb0ELb0ELb0ELi2ELi2ELi4ELi2ELb0EEENS1_21CollectiveEpilogueBwdISB_SC_SE_Li256ELb0ELb0ELi2EEENS1_19SingleTileSchedulerILb0ELb0ELb0ELi128EEEEEEEEEvNT_6ParamsE,(.L_x_1412 - _ZN7cutlass13device_kernelIN5flash19enable_sm80_to_sm89INS1_16FlashAttnBwdSm80INS1_25CollectiveMainloopBwdSm80ILi2ELi2EN4cute5tupleIJNS5_1CILi64EEENS7_ILi128EEENS7_ILi96EEEEEENS_6half_tEfNS_4arch4Sm80ELb0ELb0ELb0ELb0ELb1ELb0ELb0ELb0ELi2ELi2ELi4ELi2ELb0EEENS1_21CollectiveEpilogueBwdISB_SC_SE_Li256ELb0ELb0ELi2EEENS1_19SingleTileSchedulerILb0ELb0ELb0ELi128EEEEEEEEEvNT_6ParamsE)
        .other          _ZN7cutlass13device_kernelIN5flash19enable_sm80_to_sm89INS1_16FlashAttnBwdSm80INS1_25CollectiveMainloopBwdSm80ILi2ELi2EN4cute5tupleIJNS5_1CILi64EEENS7_ILi128EEENS7_ILi96EEEEEENS_6half_tEfNS_4arch4Sm80ELb0ELb0ELb0ELb0ELb1ELb0ELb0ELb0ELi2ELi2ELi4ELi2ELb0EEENS1_21CollectiveEpilogueBwdISB_SC_SE_Li256ELb0ELb0ELi2EEENS1_19SingleTileSchedulerILb0ELb0ELb0ELi128EEEEEEEEEvNT_6ParamsE,@"STO_CUDA_ENTRY STV_DEFAULT"
_ZN7cutlass13device_kernelIN5flash19enable_sm80_to_sm89INS1_16FlashAttnBwdSm80INS1_25CollectiveMainloopBwdSm80ILi2ELi2EN4cute5tupleIJNS5_1CILi64EEENS7_ILi128EEENS7_ILi96EEEEEENS_6half_tEfNS_4arch4Sm80ELb0ELb0ELb0ELb0ELb1ELb0ELb0ELb0ELi2ELi2ELi4ELi2ELb0EEENS1_21CollectiveEpilogueBwdISB_SC_SE_Li256ELb0ELb0ELi2EEENS1_19SingleTileSchedulerILb0ELb0ELb0ELi128EEEEEEEEEvNT_6ParamsE:
        /* <DEDUP_REMOVED lines=356> */
.L_x_668:
[----:B------:R-:W-:Y:S05]  /*1640*/  BSYNC B0 ;  /* 0x0000000000007941 */ /* 0x000fea0003800000 */
.L_x_667:
        /* <DEDUP_REMOVED lines=142> */
.L_x_672:
        /* <DEDUP_REMOVED lines=155> */
.L_x_670:
        /* <DEDUP_REMOVED lines=454> */
.L_x_671:
        /* <DEDUP_REMOVED lines=190> */
.L_x_669:
        /* <DEDUP_REMOVED lines=231> */
.L_x_674:
[----:B------:R-:W-:Y:S05]  /*5f90*/  BSYNC B0 ;  /* 0x0000000000007941 */ /* 0x000fea0003800000 */
.L_x_673:
        /* <DEDUP_REMOVED lines=21> */
.L_x_676:
[----:B------:R-:W-:Y:S05]  /*60f0*/  BSYNC B0 ;  /* 0x0000000000007941 */ /* 0x000fea0003800000 */
.L_x_675:
        /* <DEDUP_REMOVED lines=26> */
.L_x_678:
[----:B------:R-:W-:Y:S05]  /*62a0*/  BSYNC B0 ;  /* 0x0000000000007941 */ /* 0x000fea0003800000 */
.L_x_677:
        /* <DEDUP_REMOVED lines=19> */
.L_x_679:
        /* <DEDUP_REMOVED lines=10> */
.L_x_1412:


//--------------------- .text._ZN7cutlass13device_kernelIN5flash19enable_sm80_to_sm89INS1_16FlashAttnBwdSm80INS1_25CollectiveMainloopBwdSm80ILi2ELi2EN4cute5tupleIJNS5_1CILi64EEENS7_ILi128EEENS7_ILi96EEEEEENS_6half_tEfNS_4arch4Sm80ELb0ELb0ELb0ELb0ELb0ELb0ELb0ELb0ELi2ELi2ELi4ELi2ELb0EEENS1_24CollectiveEpilogueBwdGQAISB_fSE_Li256ELb0ELb0EEENS1_19SingleTileSchedulerILb0ELb0ELb0ELi128EEEEEEEEEvNT_6ParamsE --------------------------
	.section	.text._ZN7cutlass13device_kernelIN5flash19enable_sm80_to_sm89INS1_16FlashAttnBwdSm80INS1_25CollectiveMainloopBwdSm80ILi2ELi2EN4cute5tupleIJNS5_1CILi64EEENS7_ILi128EEENS7_ILi96EEEEEENS_6half_tEfNS_4arch4Sm80ELb0ELb0ELb0ELb0ELb0ELb0ELb0ELb0ELi2ELi2ELi4ELi2ELb0EEENS1_24CollectiveEpilogueBwdGQAISB_fSE_Li256ELb0ELb0EEENS1_19SingleTileSchedulerILb0ELb0ELb0ELi128EEEEEEEEEvNT_6ParamsE,"ax",@progbits
	.sectioninfo	@"SHI_REGISTERS=248"
	.align	128
.text._ZN7cutlass13device_kernelIN5flash19enable_sm80_to_sm89INS1_16FlashAttnBwdSm80INS1_25CollectiveMainloopBwdSm80ILi2ELi2EN4cute5tupleIJNS5_1CILi64EEENS7_ILi128EEENS7_ILi96EEEEEENS_6half_tEfNS_4arch4Sm80ELb0ELb0ELb0ELb0ELb0ELb0ELb0ELb0ELi2ELi2ELi4ELi2ELb0EEENS1_24CollectiveEpilogueBwdGQAISB_fSE_Li256ELb0ELb0EEENS1_19SingleTileSchedulerILb0ELb0ELb0ELi128EEEEEEEEEvNT_6ParamsE:
        .type           _ZN7cutlass13device_kernelIN5flash19enable_sm80_to_sm89INS1_16FlashAttnBwdSm80INS1_25CollectiveMainloopBwdSm80ILi2ELi2EN4cute5tupleIJNS5_1CILi64EEENS7_ILi128EEENS7_ILi96EEEEEENS_6half_tEfNS_4arch4Sm80ELb0ELb0ELb0ELb0ELb0ELb0ELb0ELb0ELi2ELi2ELi4ELi2ELb0EEENS1_24CollectiveEpilogueBwdGQAISB_fSE_Li256ELb0ELb0EEENS1_19SingleTileSchedulerILb0ELb0ELb0ELi128EEEEEEEEEvNT_6ParamsE,@function
        .size           _ZN7cutlass13device_kernelIN5flash19enable_sm80_to_sm89INS1_16FlashAttnBwdSm80INS1_25CollectiveMainloopBwdSm80ILi2ELi2EN4cute5tupleIJNS5_1CILi64EEENS7_ILi128EEENS7_ILi96EEEEEENS_6half_tEfNS_4arch4Sm80ELb0ELb0ELb0ELb0ELb0ELb0ELb0ELb0ELi2ELi2ELi4ELi2ELb0EEENS1_24CollectiveEpilogueBwdGQAISB_fSE_Li256ELb0ELb0EEENS1_19SingleTileSchedulerILb0ELb0ELb0ELi128EEEEEEEEEvNT_6ParamsE,(.L_x_1413 - _ZN7cutlass13device_kernelIN5flash19enable_sm80_to_sm89INS1_16FlashAttnBwdSm80INS1_25CollectiveMainloopBwdSm80ILi2ELi2EN4cute5tupleIJNS5_1CILi64EEENS7_ILi128EEENS7_ILi96EEEEEENS_6half_tEfNS_4arch4Sm80ELb0ELb0ELb0ELb0ELb0ELb0ELb0ELb0ELi2ELi2ELi4ELi2ELb0EEENS1_24CollectiveEpilogueBwdGQAISB_fSE_Li256ELb0ELb0EEENS1_19SingleTileSchedulerILb0ELb0ELb0ELi128EEEEEEEEEvNT_6ParamsE)
        .other          _ZN7cutlass13device_kernelIN5flash19enable_sm80_to_sm89INS1_16FlashAttnBwdSm80INS1_25CollectiveMainloopBwdSm80ILi2ELi2EN4cute5tupleIJNS5_1CILi64EEENS7_ILi128EEENS7_ILi96EEEEEENS_6half_tEfNS_4arch4Sm80ELb0ELb0ELb0ELb0ELb0ELb0ELb0ELb0ELi2ELi2ELi4ELi2ELb0EEENS1_24CollectiveEpilogueBwdGQAISB_fSE_Li256ELb0ELb0EEENS1_19SingleTileSchedulerILb0ELb0ELb0ELi128EEEEEEEEEvNT_6ParamsE,@"STO_CUDA_ENTRY STV_DEFAULT"
_ZN7cutlass13device_kernelIN5flash19enable_sm80_to_sm89INS1_16FlashAttnBwdSm80INS1_25CollectiveMainloopBwdSm80ILi2ELi2EN4cute5tupleIJNS5_1CILi64EEENS7_ILi128EEENS7_ILi96EEEEEENS_6half_tEfNS_4arch4Sm80ELb0ELb0ELb0ELb0ELb0ELb0ELb0ELb0ELi2ELi2ELi4ELi2ELb0EEENS1_24CollectiveEpilogueBwdGQAISB_fSE_Li256ELb0ELb0EEENS1_19SingleTileSchedulerILb0ELb0ELb0ELi128EEEEEEEEEvNT_6ParamsE:
[----:B------:R-:W-:Y:S02]  /*0000*/  MOV R1, c[0x0][0x28] ;  /* 0x00000a0000017a02 */ /* 0x000fe40000000f00 */
[----:B------:R-:W1:Y:S02]  /*0010*/  S2UR UR14, SR_CTAID.Z ;  /* 0x00000000000e79c3 */ /* 0x000e640000002700 */
[----:B-1----:R-:W-:-:S13]  /*0020*/  ISETP.LE.AND P0, PT, RZ, UR14, PT ;  /* 0x0000000eff007c0c */ /* 0x002fda000bf03270 */
[----:B------:R-:W-:Y:S05]  /*0030*/  @!P0 EXIT ;  /* 0x000000000000894d */ /* 0x000fea0003800000 */
[----:B------:R-:W1:Y:S01]  /*0040*/  S2R R220, SR_TID.X ;  /* 0x0000000000dc7919 */ /* 0x000e620000002100 */
[----:B------:R-:W-:Y:S01]  /*0050*/  IMAD.MOV.U32 R0, RZ, RZ, c[0x0][0x248] ;  /* 0x00009200ff007624 */ /* 0x000fe200078e00ff */
[----:B------:R-:W-:Y:S01]  /*0060*/  USHF.R.S32.HI UR13, URZ, 0x1f, UR14 ;  /* 0x0000001f3f0d7899 */ /* 0x000fe2000801140e */
[----:B------:R-:W-:Y:S01]  /*0070*/  IMAD.MOV.U32 R213, RZ, RZ, 0x10 ;  /* 0x00000010ffd57424 */ /* 0x000fe200078e00ff */
[----:B------:R-:W2:Y:S01]  /*0080*/  S2R R11, SR_CTAID.Y ;  /* 0x00000000000b7919 */ /* 0x000ea20000002600 */
[----:B------:R-:W-:Y:S01]  /*0090*/  ULDC.64 UR10, c[0x0][0x278] ;  /* 0x00009e00000a7ab9 */ /* 0x000fe20000000a00 */
[----:B------:R-:W-:Y:S01]  /*00a0*/  ISETP.NE.AND P0, PT, R0, 0x1, PT ;  /* 0x000000010000780c */ /* 0x000fe20003f05270 */
[----:B------:R-:W-:Y:S01]  /*00b0*/  UIMAD UR4, UR13, UR10, URZ ;  /* 0x0000000a0d0472a4 */ /* 0x000fe2000f8e023f */
[----:B------:R-:W3:Y:S01]  /*00c0*/  S2R R13, SR_CTAID.X ;  /* 0x00000000000d7919 */ /* 0x000ee20000002500 */
[----:B------:R-:W-:Y:S02]  /*00d0*/  UIMAD.WIDE.U32 UR18, UR14, UR10, URZ ;  /* 0x0000000a0e1272a5 */ /* 0x000fe4000f8e003f */
[----:B------:R-:W-:-:S02]  /*00e0*/  UIMAD UR11, UR14, UR11, UR4 ;  /* 0x0000000b0e0b72a4 */ /* 0x000fc4000f8e0204 */
[----:B------:R-:W-:Y:S02]  /*00f0*/  ULDC.64 UR20, c[0x0][0x118] ;  /* 0x0000460000147ab9 */ /* 0x000fe40000000a00 */
[----:B------:R-:W-:Y:S02]  /*0100*/  ULDC.64 UR4, c[0x0][0x290] ;  /* 0x0000a40000047ab9 */ /* 0x000fe40000000a00 */
[----:B------:R-:W-:Y:S02]  /*0110*/  UIMAD UR6, UR13, UR4, URZ ;  /* 0x000000040d0672a4 */ /* 0x000fe4000f8e023f */
[----:B------:R-:W-:Y:S02]  /*0120*/  UIMAD.WIDE.U32 UR16, UR14, UR4, URZ ;  /* 0x000000040e1072a5 */ /* 0x000fe4000f8e003f */
[----:B------:R-:W-:Y:S02]  /*0130*/  UIMAD UR5, UR14, UR5, UR6 ;  /* 0x000000050e0572a4 */ /* 0x000fe4000f8e0206 */
[----:B------:R-:W-:Y:S01]  /*0140*/  UIADD3 UR11, UR19, UR11, URZ ;  /* 0x0000000b130b7290 */ /* 0x000fe2000fffe03f */
[----:B-1----:R-:W-:Y:S01]  /*0150*/  IMAD.SHL.U32 R226, R220, 0x4, RZ ;  /* 0x00000004dce27824 */ /* 0x002fe200078e00ff */
[----:B------:R-:W-:Y:S01]  /*0160*/  UIADD3 UR12, UR17, UR5, URZ ;  /* 0x00000005110c7290 */ /* 0x000fe2000fffe03f */
[----:B------:R-:W-:Y:S01]  /*0170*/  SHF.R.S32.HI R21, RZ, 0x1f, R220 ;  /* 0x0000001fff157819 */ /* 0x000fe200000114dc */
[----:B------:R-:W-:Y:S01]  /*0180*/  ULDC UR10, c[0x0][0x168] ;  /* 0x00005a00000a7ab9 */ /* 0x000fe20000000800 */
[----:B--2---:R-:W-:Y:S01]  /*0190*/  @P0 IMAD.HI.U32 R0, R11, c[0x0][0x24c], RZ ;  /* 0x000093000b000a27 */ /* 0x004fe200078e00ff */
[--C-:B------:R-:W-:Y:S01]  /*01a0*/  SHF.R.S32.HI R4, RZ, 0x1f, R11.reuse ;  /* 0x0000001fff047819 */ /* 0x100fe2000001140b */
[----:B------:R-:W-:Y:S01]  /*01b0*/  ULDC.64 UR4, c[0x0][0x1e8] ;  /* 0x00007a0000047ab9 */ /* 0x000fe20000000a00 */
[----:B------:R-:W-:Y:S01]  /*01c0*/  SHF.R.S32.HI R227, RZ, 0x1f, R226 ;  /* 0x0000001fffe37819 */ /* 0x000fe200000114e2 */
[----:B------:R-:W-:Y:S01]  /*01d0*/  IMAD.MOV.U32 R23, RZ, RZ, R11 ;  /* 0x000000ffff177224 */ /* 0x000fe200078e000b */
[----:B------:R-:W-:Y:S01]  /*01e0*/  @P0 SHF.R.U32.HI R23, RZ, c[0x0][0x250], R0 ;  /* 0x00009400ff170a19 */ /* 0x000fe20000011600 */
[C---:B------:R-:W-:Y:S01]  /*01f0*/  IMAD R2, R4.reuse, c[0x0][0x288], RZ ;  /* 0x0000a20004027a24 */ /* 0x040fe200078e02ff */
[----:B------:R-:W-:Y:S01]  /*0200*/  LEA.HI R19, R21, R220, RZ, 0x2 ;  /* 0x000000dc15137211 */ /* 0x000fe200078f10ff */
[C---:B------:R-:W-:Y:S01]  /*0210*/  IMAD.WIDE.U32 R8, R11.reuse, c[0x0][0x288], R226 ;  /* 0x0000a2000b087a25 */ /* 0x040fe200078e00e2 */
[----:B------:R-:W-:Y:S01]  /*0220*/  SHF.R.S32.HI R16, RZ, 0x1f, R23 ;  /* 0x0000001fff107819 */ /* 0x000fe20000011417 */
[----:B------:R-:W-:Y:S01]  /*0230*/  UIMAD UR4, UR13, UR4, URZ ;  /* 0x000000040d0472a4 */ /* 0x000fe2000f8e023f */
[----:B------:R-:W-:Y:S01]  /*0240*/  SHF.R.S32.HI R224, RZ, 0x2, R19 ;  /* 0x00000002ffe07819 */ /* 0x000fe20000011413 */
[----:B------:R-:W-:Y:S01]  /*0250*/  IMAD R0, R4, c[0x0][0x270], RZ ;  /* 0x00009c0004007a24 */ /* 0x000fe200078e02ff */
[----:B------:R-:W-:Y:S01]  /*0260*/  IADD3 R5, P0, R8, UR16, RZ ;  /* 0x0000001008057c10 */ /* 0x000fe2000ff1e0ff */
[----:B------:R-:W-:Y:S01]  /*0270*/  IMAD.WIDE.U32 R6, R11, c[0x0][0x270], R226 ;  /* 0x00009c000b067a25 */ /* 0x000fe200078e00e2 */
[----:B------:R-:W-:Y:S01]  /*0280*/  SHF.R.S32.HI R225, RZ, 0x1f, R224 ;  /* 0x0000001fffe17819 */ /* 0x000fe200000114e0 */
[----:B------:R-:W-:-:S02]  /*0290*/  UIMAD UR6, UR14, UR5, UR4 ;  /* 0x000000050e0672a4 */ /* 0x000fc4000f8e0204 */
[C---:B------:R-:W-:Y:S01]  /*02a0*/  IMAD R2, R11.reuse, c[0x0][0x28c], R2 ;  /* 0x0000a3000b027a24 */ /* 0x040fe200078e0202 */
[----:B------:R-:W-:Y:S01]  /*02b0*/  IADD3 R6, P1, R6, UR18, RZ ;  /* 0x0000001206067c10 */ /* 0x000fe2000ff3e0ff */
[----:B------:R-:W-:Y:S01]  /*02c0*/  IMAD R3, R11, c[0x0][0x274], R0 ;  /* 0x00009d000b037a24 */ /* 0x000fe200078e0200 */
[----:B------:R-:W-:Y:S01]  /*02d0*/  LEA.HI R0, R21, R220, RZ, 0x4 ;  /* 0x000000dc15007211 */ /* 0x000fe200078f20ff */
[----:B------:R-:W-:Y:S01]  /*02e0*/  IMAD.MOV.U32 R8, RZ, RZ, -0x80 ;  /* 0xffffff80ff087424 */ /* 0x000fe200078e00ff */
[----:B------:R-:W-:Y:S01]  /*02f0*/  IADD3.X R2, R9, UR12, R2, P0, !PT ;  /* 0x0000000c09027c10 */ /* 0x000fe200087fe402 */
[----:B------:R-:W-:Y:S01]  /*0300*/  IMAD R18, R16, c[0x0][0x1e0], RZ ;  /* 0x0000780010127a24 */ /* 0x000fe200078e02ff */
[----:B------:R-:W-:Y:S01]  /*0310*/  IADD3.X R3, R7, UR11, R3, P1, !PT ;  /* 0x0000000b07037c10 */ /* 0x000fe20008ffe403 */
[----:B---3--:R-:W-:Y:S01]  /*0320*/  IMAD R9, R13, R8, c[0x0][0x198] ;  /* 0x000066000d097624 */ /* 0x008fe200078e0208 */
[----:B------:R-:W-:Y:S01]  /*0330*/  LEA.HI R8, R21, R220, RZ, 0x3 ;  /* 0x000000dc15087211 */ /* 0x000fe200078f18ff */
[----:B------:R-:W-:Y:S01]  /*0340*/  IMAD R27, R225, c[0x0][0x178], RZ ;  /* 0x00005e00e11b7a24 */ /* 0x000fe200078e02ff */
[----:B------:R-:W-:Y:S01]  /*0350*/  LOP3.LUT R7, R19, 0xfffffffc, RZ, 0xc0, !PT ;  /* 0xfffffffc13077812 */ /* 0x000fe200078ec0ff */
[----:B------:R-:W-:Y:S01]  /*0360*/  IMAD R25, R225, c[0x0][0x208], RZ ;  /* 0x00008200e1197a24 */ /* 0x000fe200078e02ff */
[----:B------:R-:W-:Y:S01]  /*0370*/  SHF.R.S32.HI R15, RZ, 0x4, R0 ;  /* 0x00000004ff0f7819 */ /* 0x000fe20000011400 */
[----:B------:R-:W-:Y:S01]  /*0380*/  IMAD.SHL.U32 R17, R8, 0x8, RZ ;  /* 0x0000000808117824 */ /* 0x000fe200078e00ff */
[----:B------:R-:W-:Y:S01]  /*0390*/  ULDC.64 UR4, c[0x0][0x1b8] ;  /* 0x00006e0000047ab9 */ /* 0x000fe20000000a00 */
[----:B------:R-:W-:Y:S01]  /*03a0*/  IMAD.IADD R10, R220, 0x1, -R7 ;  /* 0x00000001dc0a7824 */ /* 0x000fe200078e0a07 */
[----:B------:R-:W-:Y:S01]  /*03b0*/  LEA.HI R211, R0, R15, RZ, 0x1 ;  /* 0x0000000f00d37211 */ /* 0x000fe200078f08ff */
[----:B------:R-:W-:Y:S01]  /*03c0*/  IMAD R16, R16, c[0x0][0x1b0], RZ ;  /* 0x00006c0010107a24 */ /* 0x000fe200078e02ff */
[----:B------:R-:W-:Y:S01]  /*03d0*/  LOP3.LUT R17, R17, 0xc0, RZ, 0xc0, !PT ;  /* 0x000000c011117812 */ /* 0x000fe200078ec0ff */
[----:B------:R-:W-:Y:S01]  /*03e0*/  IMAD.SHL.U32 R14, R10, 0x8, RZ ;  /* 0x000000080a0e7824 */ /* 0x000fe200078e00ff */
[----:B------:R-:W-:Y:S01]  /*03f0*/  LOP3.LUT R211, R211, 0xfffffffe, RZ, 0xc0, !PT ;  /* 0xfffffffed3d37812 */ /* 0x000fe200078ec0ff */
[----:B------:R-:W-:Y:S01]  /*0400*/  IMAD R16, R23, c[0x0][0x1b4], R16 ;  /* 0x00006d0017107a24 */ /* 0x000fe200078e0210 */
[----:B------:R-:W-:Y:S01]  /*0410*/  SHF.R.U32.HI R7, RZ, 0x3, R17 ;  /* 0x00000003ff077819 */ /* 0x000fe20000011611 */
[----:B------:R-:W-:Y:S01]  /*0420*/  UIMAD UR4, UR13, UR4, URZ ;  /* 0x000000040d0472a4 */ /* 0x000fe2000f8e023f */
[--C-:B------:R-:W-:Y:S01]  /*0430*/  LOP3.LUT R20, R17, 0x18, R14.reuse, 0xf8, !PT ;  /* 0x0000001811147812 */ /* 0x100fe200078ef80e */
[----:B------:R-:W-:Y:S01]  /*0440*/  IMAD.IADD R211, R15, 0x1, -R211 ;  /* 0x000000010fd37824 */ /* 0x000fe200078e0ad3 */
[----:B------:R-:W-:Y:S01]  /*0450*/  SHF.R.S32.HI R15, RZ, 0x1f, R14 ;  /* 0x0000001fff0f7819 */ /* 0x000fe2000001140e */
[C---:B------:R-:W-:Y:S01]  /*0460*/  IMAD R17, R23.reuse, c[0x0][0x1e4], R18 ;  /* 0x0000790017117a24 */ /* 0x040fe200078e0212 */
[----:B------:R-:W-:Y:S01]  /*0470*/  LOP3.LUT R7, R20, R7, RZ, 0x3c, !PT ;  /* 0x0000000714077212 */ /* 0x000fe200078e3cff */
[----:B------:R-:W-:Y:S01]  /*0480*/  IMAD R20, R224, c[0x0][0x17c], R27 ;  /* 0x00005f00e0147a24 */ /* 0x000fe200078e021b */
[----:B------:R-:W-:Y:S01]  /*0490*/  UIMAD UR4, UR14, UR5, UR4 ;  /* 0x000000050e0472a4 */ /* 0x000fe2000f8e0204 */
[----:B------:R-:W-:Y:S01]  /*04a0*/  IMAD.WIDE.U32 R28, R23, c[0x0][0x1e0], R14 ;  /* 0x00007800171c7a25 */ /* 0x000fe200078e000e */
[C---:B------:R-:W-:Y:S01]  /*04b0*/  IADD3 R215, R14.reuse, 0x40, RZ ;  /* 0x000000400ed77810 */ /* 0x040fe20007ffe0ff */
[----:B------:R-:W-:Y:S01]  /*04c0*/  UISETP.GE.AND UP0, UPT, UR10, 0x41, UPT ;  /* 0x000000410a00788c */ /* 0x000fe2000bf06270 */
[----:B------:R-:W-:Y:S01]  /*04d0*/  ISETP.GE.AND P6, PT, R14, c[0x0][0x1cc], PT ;  /* 0x000073000e007a0c */ /* 0x000fe20003fc6270 */
[C---:B------:R-:W-:Y:S01]  /*04e0*/  IMAD R18, R224.reuse, c[0x0][0x20c], R25 ;  /* 0x00008300e0127a24 */ /* 0x040fe200078e0219 */
[----:B------:R-:W-:Y:S01]  /*04f0*/  ISETP.GE.AND P4, PT, R215, c[0x0][0x1cc], PT ;  /* 0x00007300d7007a0c */ /* 0x000fe20003f86270 */
[----:B------:R-:W-:-:S04]  /*0500*/  IMAD.WIDE.U32 R30, R224, c[0x0][0x178], R14 ;  /* 0x00005e00e01e7a25 */ /* 0x000fc800078e000e */
[----:B------:R-:W-:-:S04]  /*0510*/  IMAD.WIDE.U32 R26, R23, c[0x0][0x1b0], R14 ;  /* 0x00006c00171a7a25 */ /* 0x000fc800078e000e */
[----:B------:R-:W-:-:S04]  /*0520*/  IMAD.WIDE.U32 R24, R224, c[0x0][0x208], R14 ;  /* 0x00008200e0187a25 */ /* 0x000fc800078e000e */
[----:B------:R-:W-:Y:S02]  /*0530*/  IMAD.IADD R29, R29, 0x1, R17 ;  /* 0x000000011d1d7824 */ /* 0x000fe400078e0211 */
[----:B------:R-:W-:Y:S02]  /*0540*/  IMAD.IADD R35, R27, 0x1, R16 ;  /* 0x000000011b237824 */ /* 0x000fe400078e0210 */
[----:B------:R-:W-:Y:S02]  /*0550*/  IMAD.MOV.U32 R22, RZ, RZ, R30 ;  /* 0x000000ffff167224 */ /* 0x000fe400078e001e */
[----:B------:R-:W-:Y:S02]  /*0560*/  IMAD.U32 R17, RZ, RZ, UR14 ;  /* 0x0000000eff117e24 */ /* 0x000fe4000f8e00ff */
[----:B------:R-:W-:Y:S02]  /*0570*/  IMAD.IADD R25, R25, 0x1, R18 ;  /* 0x0000000119197824 */ /* 0x000fe400078e0212 */
[----:B------:R-:W-:-:S02]  /*0580*/  IMAD.MOV.U32 R34, RZ, RZ, R26 ;  /* 0x000000ffff227224 */ /* 0x000fc400078e001a */
[----:B------:R-:W-:Y:S02]  /*0590*/  IMAD.U32 R16, RZ, RZ, UR14 ;  /* 0x0000000eff107e24 */ /* 0x000fe4000f8e00ff */
[----:B------:R-:W-:Y:S02]  /*05a0*/  IMAD R30, R4, c[0x0][0x210], RZ ;  /* 0x00008400041e7a24 */ /* 0x000fe400078e02ff */
[----:B------:R-:W-:Y:S01]  /*05b0*/  IMAD.WIDE.U32 R26, R17, c[0x0][0x1e8], R28 ;  /* 0x00007a00111a7a25 */ /* 0x000fe200078e001c */
[----:B------:R-:W-:-:S03]  /*05c0*/  LEA R28, P0, R6, c[0x0][0x258], 0x2 ;  /* 0x00009600061c7a11 */ /* 0x000fc600078010ff */
[----:B------:R-:W-:Y:S01]  /*05d0*/  IMAD.WIDE.U32 R16, R16, c[0x0][0x1b8], R34 ;  /* 0x00006e0010107a25 */ /* 0x000fe200078e0022 */
[----:B------:R-:W-:-:S03]  /*05e0*/  LEA.HI.X R29, R6, c[0x0][0x25c], R3, 0x2, P0 ;  /* 0x00009700061d7a11 */ /* 0x000fc600000f1403 */
[----:B------:R-:W-:Y:S01]  /*05f0*/  IMAD R30, R11, c[0x0][0x214], R30 ;  /* 0x000085000b1e7a24 */ /* 0x000fe200078e021e */
[----:B------:R-:W-:Y:S01]  /*0600*/  IADD3 R17, R17, UR4, RZ ;  /* 0x0000000411117c10 */ /* 0x000fe2000fffe0ff */
[----:B------:R-:W-:Y:S01]  /*0610*/  IMAD.WIDE.U32 R24, R11, c[0x0][0x210], R24 ;  /* 0x000084000b187a25 */ /* 0x000fe200078e0018 */
[----:B------:R-:W-:Y:S02]  /*0620*/  ULDC.64 UR4, c[0x0][0x218] ;  /* 0x0000860000047ab9 */ /* 0x000fe40000000a00 */
[----:B------:R-:W-:Y:S01]  /*0630*/  UIMAD UR4, UR13, UR4, URZ ;  /* 0x000000040d0472a4 */ /* 0x000fe2000f8e023f */
[----:B------:R-:W-:-:S03]  /*0640*/  IMAD.WIDE R12, R13, 0x80, R224 ;  /* 0x000000800d0c7825 */ /* 0x000fc600078e02e0 */
[----:B------:R-:W-:Y:S01]  /*0650*/  UIMAD UR4, UR14, UR5, UR4 ;  /* 0x000000050e0472a4 */ /* 0x000fe2000f8e0204 */
[----:B------:R-:W-:Y:S02]  /*0660*/  IMAD.IADD R23, R31, 0x1, R20 ;  /* 0x000000011f177824 */ /* 0x000fe400078e0214 */
[----:B------:R-:W-:Y:S02]  /*0670*/  IMAD R32, R4, c[0x0][0x180], RZ ;  /* 0x0000600004207a24 */ /* 0x000fe400078e02ff */
[----:B------:R-:W-:Y:S02]  /*0680*/  IMAD.IADD R31, R25, 0x1, R30 ;  /* 0x00000001191f7824 */ /* 0x000fe400078e021e */
[C---:B------:R-:W-:Y:S02]  /*0690*/  IMAD R32, R11.reuse, c[0x0][0x184], R32 ;  /* 0x000061000b207a24 */ /* 0x040fe400078e0220 */
[----:B------:R-:W-:Y:S01]  /*06a0*/  IMAD.WIDE.U32 R34, R11, c[0x0][0x180], R22 ;  /* 0x000060000b227a25 */ /* 0x000fe200078e0016 */
[----:B------:R-:W-:Y:S01]  /*06b0*/  IADD3 R23, R27, UR6, RZ ;  /* 0x000000061b177c10 */ /* 0x000fe2000fffe0ff */
[----:B------:R-:W-:-:S02]  /*06c0*/  ULDC.64 UR6, c[0x0][0x188] ;  /* 0x0000620000067ab9 */ /* 0x000fc40000000a00 */
[C---:B------:R-:W-:Y:S01]  /*06d0*/  IMAD R25, R13.reuse, c[0x0][0x1d8], RZ ;  /* 0x000076000d197a24 */ /* 0x040fe200078e02ff */
[----:B------:R-:W-:Y:S01]  /*06e0*/  UIMAD UR6, UR13, UR6, URZ ;  /* 0x000000060d0672a4 */ /* 0x000fe2000f8e023f */
[----:B------:R-:W-:Y:S02]  /*06f0*/  IMAD R13, R13, c[0x0][0x1a8], RZ ;  /* 0x00006a000d0d7a24 */ /* 0x000fe400078e02ff */
[----:B------:R-:W-:Y:S01]  /*0700*/  IMAD.IADD R33, R35, 0x1, R32 ;  /* 0x0000000123217824 */ /* 0x000fe200078e0220 */
[----:B------:R-:W-:Y:S01]  /*0710*/  UIMAD UR6, UR14, UR7, UR6 ;  /* 0x000000070e0672a4 */ /* 0x000fe2000f8e0206 */
[----:B------:R-:W-:Y:S02]  /*0720*/  IMAD.MOV.U32 R22, RZ, RZ, R26 ;  /* 0x000000ffff167224 */ /* 0x000fe400078e001a */
[----:B------:R-:W-:Y:S02]  /*0730*/  IMAD.MOV.U32 R32, RZ, RZ, R34 ;  /* 0x000000ffff207224 */ /* 0x000fe400078e0022 */
[----:B------:R-:W-:-:S02]  /*0740*/  IMAD.MOV.U32 R30, RZ, RZ, R24 ;  /* 0x000000ffff1e7224 */ /* 0x000fc400078e0018 */
[----:B------:R-:W-:Y:S02]  /*0750*/  IMAD.U32 R26, RZ, RZ, UR14 ;  /* 0x0000000eff1a7e24 */ /* 0x000fe4000f8e00ff */
[----:B------:R-:W-:Y:S02]  /*0760*/  IMAD.U32 R3, RZ, RZ, UR14 ;  /* 0x0000000eff037e24 */ /* 0x000fe4000f8e00ff */
[C---:B------:R-:W-:Y:S02]  /*0770*/  IMAD R13, R12.reuse, c[0x0][0x1ac], R13 ;  /* 0x00006b000c0d7a24 */ /* 0x040fe400078e020d */
[----:B------:R-:W-:-:S04]  /*0780*/  IMAD.WIDE.U32 R16, R12, c[0x0][0x1a8], R16 ;  /* 0x00006a000c107a25 */ /* 0x000fc800078e0010 */
[----:B------:R-:W-:Y:S01]  /*0790*/  IMAD.WIDE.U32 R26, R26, c[0x0][0x188], R32 ;  /* 0x000062001a1a7a25 */ /* 0x000fe200078e0020 */
[----:B------:R-:W-:-:S03]  /*07a0*/  LEA R32, P0, R16, c[0x0][0x190], 0x1 ;  /* 0x0000640010207a11 */ /* 0x000fc600078008ff */
[----:B------:R-:W-:Y:S01]  /*07b0*/  IMAD.WIDE.U32 R30, R3, c[0x0][0x218], R30 ;  /* 0x00008600031e7a25 */ /* 0x000fe200078e001e */
[----:B------:R-:W-:Y:S02]  /*07c0*/  IADD3 R3, R27, UR6, RZ ;  /* 0x000000061b037c10 */ /* 0x000fe4000fffe0ff */
[----:B------:R-:W-:Y:S01]  /*07d0*/  LEA R232, P3, R26, c[0x0][0x160], 0x1 ;  /* 0x000058001ae87a11 */ /* 0x000fe200078608ff */
[----:B------:R-:W-:Y:S01]  /*07e0*/  IMAD.IADD R13, R17, 0x1, R13 ;  /* 0x00000001110d7824 */ /* 0x000fe200078e020d */
[----:B------:R-:W-:Y:S01]  /*07f0*/  IADD3 R6, R31, UR4, RZ ;  /* 0x000000041f067c10 */ /* 0x000fe2000fffe0ff */
[----:B------:R-:W-:Y:S01]  /*0800*/  IMAD R25, R12, c[0x0][0x1dc], R25 ;  /* 0x000077000c197a24 */ /* 0x000fe200078e0219 */
[----:B------:R-:W-:Y:S01]  /*0810*/  LEA R222, P2, R30, c[0x0][0x1f0], 0x1 ;  /* 0x00007c001ede7a11 */ /* 0x000fe200078408ff */
[----:B------:R-:W-:Y:S01]  /*0820*/  IMAD.WIDE.U32 R22, R12, c[0x0][0x1d8], R22 ;  /* 0x000076000c167a25 */ /* 0x000fe200078e0016 */
[----:B------:R-:W-:Y:S02]  /*0830*/  LEA.HI.X R33, R16, c[0x0][0x194], R13, 0x1, P0 ;  /* 0x0000650010217a11 */ /* 0x000fe400000f0c0d */
[----:B------:R-:W-:Y:S01]  /*0840*/  LEA.HI.X R223, R30, c[0x0][0x1f4], R6, 0x1, P2 ;  /* 0x00007d001edf7a11 */ /* 0x000fe200010f0c06 */
[----:B------:R-:W-:Y:S01]  /*0850*/  IMAD.IADD R12, R23, 0x1, R25 ;  /* 0x00000001170c7824 */ /* 0x000fe200078e0219 */
[----:B------:R-:W-:Y:S01]  /*0860*/  LEA R34, P1, R22, c[0x0][0x1c0], 0x1 ;  /* 0x0000700016227a11 */ /* 0x000fe200078208ff */
[----:B------:R-:W-:Y:S01]  /*0870*/  IMAD.MOV.U32 R13, RZ, RZ, c[0x0][0x1d8] ;  /* 0x00007600ff0d7624 */ /* 0x000fe200078e00ff */
[----:B------:R-:W-:Y:S01]  /*0880*/  LEA.HI.X R233, R26, c[0x0][0x164], R3, 0x1, P3 ;  /* 0x000059001ae97a11 */ /* 0x000fe200018f0c03 */
[----:B------:R-:W-:Y:S01]  /*0890*/  IMAD.MOV.U32 R6, RZ, RZ, c[0x0][0x1dc] ;  /* 0x00007700ff067624 */ /* 0x000fe200078e00ff */
[----:B------:R-:W-:Y:S01]  /*08a0*/  LEA.HI.X R35, R22, c[0x0][0x1c4], R12, 0x1, P1 ;  /* 0x0000710016237a11 */ /* 0x000fe200008f0c0c */
[----:B------:R-:W-:Y:S01]  /*08b0*/  IMAD.IADD R18, R9, 0x1, -R224 ;  /* 0x0000000109127824 */ /* 0x000fe200078e0ae0 */
[----:B------:R-:W-:Y:S01]  /*08c0*/  LEA R26, P1, R13, R34, 0x7 ;  /* 0x000000220d1a7211 */ /* 0x000fe200078238ff */
[----:B------:R-:W-:Y:S01]  /*08d0*/  IMAD.MOV.U32 R23, RZ, RZ, c[0x0][0x1a8] ;  /* 0x00006a00ff177624 */ /* 0x000fe200078e00ff */
[----:B------:R-:W-:Y:S01]  /*08e0*/  LEA.HI R12, R19, R224, RZ, 0x1 ;  /* 0x000000e0130c7211 */ /* 0x000fe200078f08ff */
[----:B------:R-:W-:Y:S01]  /*08f0*/  IMAD.MOV.U32 R17, RZ, RZ, c[0x0][0x1ac] ;  /* 0x00006b00ff117624 */ /* 0x000fe200078e00ff */
[----:B------:R-:W-:Y:S01]  /*0900*/  LEA.HI.X R27, R13, R35, R6, 0x7, P1 ;  /* 0x000000230d1b7211 */ /* 0x000fe200008f3c06 */
[----:B------:R-:W-:Y:S01]  /*0910*/  IMAD.SHL.U32 R216, R211, 0x8, RZ ;  /* 0x00000008d3d87824 */ /* 0x000fe200078e00ff */
[----:B------:R-:W-:-:S02]  /*0920*/  LEA.HI R3, R21, R220, RZ, 0x5 ;  /* 0x000000dc15037211 */ /* 0x000fc400078f28ff */
[----:B------:R-:W-:Y:S02]  /*0930*/  LOP3.LUT R13, R12, 0x7fffffe, RZ, 0xc0, !PT ;  /* 0x07fffffe0c0d7812 */ /* 0x000fe400078ec0ff */
[----:B------:R-:W-:Y:S02]  /*0940*/  IADD3 R12, R14, 0x20, RZ ;  /* 0x000000200e0c7810 */ /* 0x000fe40007ffe0ff */
[----:B------:R-:W-:Y:S01]  /*0950*/  SHF.R.S32.HI R22, RZ, 0x5, R3 ;  /* 0x00000005ff167819 */ /* 0x000fe20000011403 */
[----:B------:R-:W-:Y:S01]  /*0960*/  IMAD.IADD R13, R224, 0x1, -R13 ;  /* 0x00000001e00d7824 */ /* 0x000fe200078e0a0d */
[----:B------:R-:W-:Y:S02]  /*0970*/  ISETP.GE.AND P5, PT, R12, c[0x0][0x1cc], PT ;  /* 0x000073000c007a0c */ /* 0x000fe40003fa6270 */
[----:B------:R-:W-:Y:S01]  /*0980*/  ISETP.LT.OR P3, PT, R18, 0x1, P6 ;  /* 0x000000011200780c */ /* 0x000fe20003761670 */
[----:B------:R-:W-:Y:S01]  /*0990*/  IMAD R6, R22, 0x8, R13 ;  /* 0x0000000816067824 */ /* 0x000fe200078e020d */
[----:B------:R-:W-:-:S02]  /*09a0*/  ISETP.LT.OR P2, PT, R18, 0x1, P5 ;  /* 0x000000011200780c */ /* 0x000fc40002f41670 */
[----:B------:R-:W-:Y:S01]  /*09b0*/  ISETP.LT.OR P1, PT, R18, 0x1, P4 ;  /* 0x000000011200780c */ /* 0x000fe20002721670 */
[----:B------:R-:W-:Y:S01]  /*09c0*/  IMAD.U32 R6, R6, 0x20, R7 ;  /* 0x0000002006067824 */ /* 0x000fe200078e0007 */
[C---:B------:R-:W-:Y:S02]  /*09d0*/  ISETP.LT.OR P6, PT, R18.reuse, 0x41, P6 ;  /* 0x000000411200780c */ /* 0x040fe400037c1670 */
[----:B------:R-:W-:Y:S01]  /*09e0*/  ISETP.LT.OR P5, PT, R18, 0x41, P5 ;  /* 0x000000411200780c */ /* 0x000fe20002fa1670 */
[----:B------:R-:W-:Y:S01]  /*09f0*/  IMAD.SHL.U32 R13, R6, 0x2, RZ ;  /* 0x00000002060d7824 */ /* 0x000fe200078e00ff */
[----:B------:R-:W-:Y:S02]  /*0a00*/  ISETP.LT.OR P4, PT, R18, 0x41, P4 ;  /* 0x000000411200780c */ /* 0x000fe40002781670 */
[----:B------:R-:W-:Y:S02]  /*0a10*/  LEA R30, P0, R23, R32, 0x7 ;  /* 0x00000020171e7211 */ /* 0x000fe400078038ff */
[----:B------:R1:W-:Y:S01]  /*0a20*/  LDGSTS.E.BYPASS.LTC128B.128 [R13+0x6080], [R34.64], !P3 ;  /* 0x06080000220d7fae */ /* 0x0003e2000d901d54 */
[----:B------:R-:W-:-:S02]  /*0a30*/  LOP3.LUT R25, R8, 0xfffffff8, RZ, 0xc0, !PT ;  /* 0xfffffff808197812 */ /* 0x000fc400078ec0ff */
[----:B------:R-:W-:Y:S01]  /*0a40*/  LEA.HI.X R31, R23, R33, R17, 0x7, P0 ;  /* 0x00000021171f7211 */ /* 0x000fe200000f3c11 */
[----:B------:R1:W-:Y:S01]  /*0a50*/  LDGSTS.E.BYPASS.LTC128B.128 [R13+0x8080], [R34.64+0x40], !P2 ;  /* 0x08080040220d7fae */ /* 0x0003e2000d101d54 */
[C---:B------:R-:W-:Y:S01]  /*0a60*/  LEA R16, P0, R5.reuse, c[0x0][0x280], 0x2 ;  /* 0x0000a00005107a11 */ /* 0x040fe200078010ff */
[----:B------:R-:W-:Y:S01]  /*0a70*/  IMAD.IADD R25, R220, 0x1, -R25 ;  /* 0x00000001dc197824 */ /* 0x000fe200078e0a19 */
[----:B------:R-:W-:Y:S01]  /*0a80*/  LOP3.LUT R7, R0, 0xfffffff0, RZ, 0xc0, !PT ;  /* 0xfffffff000077812 */ /* 0x000fe200078ec0ff */
[----:B------:R1:W-:Y:S01]  /*0a90*/  LDGSTS.E.BYPASS.LTC128B.128 [R13+0xa080], [R34.64+0x80], !P1 ;  /* 0x0a080080220d7fae */ /* 0x0003e2000c901d54 */
[----:B------:R-:W-:Y:S02]  /*0aa0*/  ISETP.GE.AND P1, PT, R12, c[0x0][0x19c], PT ;  /* 0x000067000c007a0c */ /* 0x000fe40003f26270 */
[----:B------:R-:W-:Y:S01]  /*0ab0*/  LEA.HI.X R17, R5, c[0x0][0x284], R2, 0x2, P0 ;  /* 0x0000a10005117a11 */ /* 0x000fe200000f1402 */
[----:B------:R2:W-:Y:S01]  /*0ac0*/  LDGSTS.E.BYPASS.LTC128B.128 [R13+0x7080], [R26.64], !P6 ;  /* 0x070800001a0d7fae */ /* 0x0005e2000f101d54 */
[----:B------:R-:W-:Y:S01]  /*0ad0*/  ISETP.LT.OR P2, PT, R18, 0x1, P1 ;  /* 0x000000011200780c */ /* 0x000fe20000f41670 */
[----:B------:R-:W-:Y:S01]  /*0ae0*/  IMAD.IADD R7, R220, 0x1, -R7 ;  /* 0x00000001dc077824 */ /* 0x000fe200078e0a07 */
[----:B------:R-:W-:Y:S01]  /*0af0*/  LEA.HI R2, R21, R220, RZ, 0x6 ;  /* 0x000000dc15027211 */ /* 0x000fe200078f30ff */
[----:B------:R2:W-:Y:S01]  /*0b00*/  LDGSTS.E.BYPASS.LTC128B.128 [R13+0x9080], [R26.64+0x40], !P5 ;  /* 0x090800401a0d7fae */ /* 0x0005e2000e901d54 */
[----:B------:R-:W-:-:S02]  /*0b10*/  ISETP.GE.AND P5, PT, R14, c[0x0][0x19c], PT ;  /* 0x000067000e007a0c */ /* 0x000fc40003fa6270 */
[----:B------:R-:W-:Y:S01]  /*0b20*/  LEA.HI R0, R25, R25, RZ, 0x1 ;  /* 0x0000001919007211 */ /* 0x000fe200078f08ff */
[----:B------:R2:W-:Y:S01]  /*0b30*/  LDGSTS.E.BYPASS.LTC128B.128 [R13+0xb080], [R26.64+0x80], !P4 ;  /* 0x0b0800801a0d7fae */ /* 0x0005e2000e101d54 */
[----:B------:R-:W-:Y:S02]  /*0b40*/  ISETP.GE.AND P4, PT, R215, c[0x0][0x19c], PT ;  /* 0x00006700d7007a0c */ /* 0x000fe40003f86270 */
[C---:B------:R-:W-:Y:S02]  /*0b50*/  ISETP.LT.OR P3, PT, R18.reuse, 0x1, P5 ;  /* 0x000000011200780c */ /* 0x040fe40002f61670 */
[----:B------:R-:W-:Y:S02]  /*0b60*/  ISETP.LT.OR P0, PT, R18, 0x1, P4 ;  /* 0x000000011200780c */ /* 0x000fe40002701670 */
[----:B------:R-:W-:Y:S02]  /*0b70*/  SHF.R.S32.HI R20, RZ, 0x1f, R7 ;  /* 0x0000001fff147819 */ /* 0x000fe40000011407 */
[----:B------:R-:W-:-:S02]  /*0b80*/  SHF.R.S32.HI R2, RZ, 0x6, R2 ;  /* 0x00000006ff027819 */ /* 0x000fc40000011402 */
[----:B------:R-:W-:Y:S02]  /*0b90*/  LOP3.LUT R6, R0, 0x7fffffe, RZ, 0xc0, !PT ;  /* 0x07fffffe00067812 */ /* 0x000fe400078ec0ff */
[-C--:B------:R-:W-:Y:S01]  /*0ba0*/  LEA.HI R5, R7, R7.reuse, RZ, 0x1 ;  /* 0x0000000707057211 */ /* 0x080fe200078f08ff */
[----:B------:R-:W-:Y:S01]  /*0bb0*/  IMAD R212, R211, 0x4, R2 ;  /* 0x00000004d3d47824 */ /* 0x000fe200078e0202 */
[----:B------:R-:W-:Y:S01]  /*0bc0*/  LEA.HI R20, R20, R7, RZ, 0x3 ;  /* 0x0000000714147211 */ /* 0x000fe200078f18ff */
[----:B------:R1:W-:Y:S01]  /*0bd0*/  LDGSTS.E.BYPASS.LTC128B.128 [R13+0x80], [R32.64], !P3 ;  /* 0x00080000200d7fae */ /* 0x0003e2000d901d54 */
[C---:B------:R-:W-:Y:S01]  /*0be0*/  IMAD.IADD R23, R25.reuse, 0x1, -R6 ;  /* 0x0000000119177824 */ /* 0x040fe200078e0a06 */
[----:B------:R-:W-:Y:S01]  /*0bf0*/  ISETP.LT.OR P5, PT, R18, 0x41, P5 ;  /* 0x000000411200780c */ /* 0x000fe20002fa1670 */
[----:B------:R-:W-:Y:S01]  /*0c00*/  IMAD.SHL.U32 R25, R25, 0x40, RZ ;  /* 0x0000004019197824 */ /* 0x000fe200078e00ff */
[----:B------:R1:W-:Y:S01]  /*0c10*/  LDGSTS.E.BYPASS.LTC128B.128 [R13+0x2080], [R32.64+0x40], !P2 ;  /* 0x02080040200d7fae */ /* 0x0003e2000d101d54 */
[----:B------:R-:W-:Y:S01]  /*0c20*/  ISETP.GE.AND P2, PT, R14, c[0x0][0x16c], PT ;  /* 0x00005b000e007a0c */ /* 0x000fe20003f46270 */
[----:B------:R-:W-:Y:S01]  /*0c30*/  IMAD R212, R212, 0x8, R23 ;  /* 0x00000008d4d47824 */ /* 0x000fe200078e0217 */
[----:B------:R-:W-:Y:S01]  /*0c40*/  ISETP.GE.AND P3, PT, R215, c[0x0][0x16c], PT ;  /* 0x00005b00d7007a0c */ /* 0x000fe20003f66270 */
[----:B------:R1:W-:Y:S01]  /*0c50*/  LDGSTS.E.BYPASS.LTC128B.128 [R13+0x4080], [R32.64+0x80], !P0 ;  /* 0x04080080200d7fae */ /* 0x0003e2000c101d54 */
[----:B------:R-:W-:-:S02]  /*0c60*/  ISETP.GE.AND P0, PT, R12, c[0x0][0x16c], PT ;  /* 0x00005b000c007a0c */ /* 0x000fc40003f06270 */
[----:B------:R-:W-:Y:S02]  /*0c70*/  LOP3.LUT R210, R5, 0x7fffffe, RZ, 0xc0, !PT ;  /* 0x07fffffe05d27812 */ /* 0x000fe400078ec0ff */
[----:B------:R-:W-:Y:S02]  /*0c80*/  LOP3.LUT R6, R20, 0xfffffff8, RZ, 0xc0, !PT ;  /* 0xfffffff814067812 */ /* 0x000fe400078ec0ff */
[----:B------:R-:W-:Y:S01]  /*0c90*/  SEL R217, RZ, 0x1, P2 ;  /* 0x00000001ffd97807 */ /* 0x000fe20001000000 */
[C---:B------:R-:W-:Y:S01]  /*0ca0*/  IMAD.IADD R210, R7.reuse, 0x1, -R210 ;  /* 0x0000000107d27824 */ /* 0x040fe200078e0ad2 */
[C---:B------:R-:W-:Y:S01]  /*0cb0*/  ISETP.LT.OR P1, PT, R18.reuse, 0x41, P1 ;  /* 0x000000411200780c */ /* 0x040fe20000f21670 */
[----:B------:R-:W-:Y:S01]  /*0cc0*/  IMAD.IADD R6, R7, 0x1, -R6 ;  /* 0x0000000107067824 */ /* 0x000fe200078e0a06 */
[----:B------:R-:W-:Y:S01]  /*0cd0*/  ISETP.LT.OR P4, PT, R18, 0x41, P4 ;  /* 0x000000411200780c */ /* 0x000fe20002781670 */
[----:B------:R1:W-:Y:S01]  /*0ce0*/  LDGSTS.E.BYPASS.LTC128B.128 [R13+0x1080], [R30.64], !P5 ;  /* 0x010800001e0d7fae */ /* 0x0003e2000e901d54 */
[----:B------:R-:W-:-:S02]  /*0cf0*/  ISETP.GE.AND P2, PT, R12, c[0x0][0x1fc], PT ;  /* 0x00007f000c007a0c */ /* 0x000fc40003f46270 */
[----:B------:R-:W-:Y:S02]  /*0d00*/  SEL R18, RZ, 0x4, P3 ;  /* 0x00000004ff127807 */ /* 0x000fe40001800000 */
[----:B------:R-:W-:Y:S02]  /*0d10*/  SEL R23, RZ, 0x2, P0 ;  /* 0x00000002ff177807 */ /* 0x000fe40000000000 */
[----:B------:R-:W-:Y:S02]  /*0d20*/  ISETP.GE.AND P3, PT, R14, c[0x0][0x1fc], PT ;  /* 0x00007f000e007a0c */ /* 0x000fe40003f66270 */
[----:B------:R-:W-:Y:S01]  /*0d30*/  SEL R7, RZ, 0xffffffff, P2 ;  /* 0xffffffffff077807 */ /* 0x000fe20001000000 */
[----:B------:R1:W-:Y:S01]  /*0d40*/  LDGSTS.E.BYPASS.LTC128B.128 [R13+0x3080], [R30.64+0x40], !P1 ;  /* 0x030800401e0d7fae */ /* 0x0003e2000c901d54 */
[----:B------:R-:W-:Y:S02]  /*0d50*/  ISETP.GE.AND P2, PT, R215, c[0x0][0x1fc], PT ;  /* 0x00007f00d7007a0c */ /* 0x000fe40003f46270 */
[----:B------:R-:W-:Y:S01]  /*0d60*/  IADD3 R23, R18, R23, R217 ;  /* 0x0000001712177210 */ /* 0x000fe20007ffe0d9 */
[----:B------:R-:W-:Y:S01]  /*0d70*/  IMAD.SHL.U32 R7, R7, 0x2, RZ ;  /* 0x0000000207077824 */ /* 0x000fe200078e00ff */
[----:B--2---:R-:W-:Y:S01]  /*0d80*/  LEA.HI R27, R3, R22, RZ, 0x1 ;  /* 0x00000016031b7211 */ /* 0x004fe200078f08ff */
[----:B------:R1:W-:Y:S01]  /*0d90*/  LDGSTS.E.BYPASS.LTC128B.128 [R13+0x5080], [R30.64+0x80], !P4 ;  /* 0x050800801e0d7fae */ /* 0x0003e2000e101d54 */
[----:B------:R-:W-:-:S02]  /*0da0*/  SEL R24, RZ, 0x1, P3 ;  /* 0x00000001ff187807 */ /* 0x000fc40001800000 */
[----:B------:R-:W-:Y:S01]  /*0db0*/  SEL R18, RZ, 0x4, P2 ;  /* 0x00000004ff127807 */ /* 0x000fe20001000000 */
[----:B------:R-:W0:Y:S01]  /*0dc0*/  LDGDEPBAR ;  /* 0x00000000000079af */ /* 0x000e220000000000 */
[----:B------:R-:W-:Y:S02]  /*0dd0*/  LOP3.LUT P3, RZ, R23, 0x1, RZ, 0xc0, !PT ;  /* 0x0000000117ff7812 */ /* 0x000fe4000786c0ff */
[----:B------:R-:W-:Y:S02]  /*0de0*/  LOP3.LUT R27, R27, 0xfffffffe, RZ, 0xc0, !PT ;  /* 0xfffffffe1b1b7812 */ /* 0x000fe400078ec0ff */
[C---:B------:R-:W-:Y:S02]  /*0df0*/  LOP3.LUT P2, RZ, R23.reuse, 0x2, RZ, 0xc0, !PT ;  /* 0x0000000217ff7812 */ /* 0x040fe4000784c0ff */
[----:B------:R-:W-:Y:S02]  /*0e00*/  LOP3.LUT P5, RZ, R23, 0x4, RZ, 0xc0, !PT ;  /* 0x0000000417ff7812 */ /* 0x000fe400078ac0ff */
[----:B------:R-:W-:-:S02]  /*0e10*/  ISETP.GE.OR P3, PT, R224, c[0x0][0x168], !P3 ;  /* 0x00005a00e0007a0c */ /* 0x000fc40005f66670 */
[----:B------:R-:W-:Y:S01]  /*0e20*/  LOP3.LUT R23, R7, 0x2, R24, 0xe2, !PT ;  /* 0x0000000207177812 */ /* 0x000fe200078ee218 */
[----:B------:R-:W-:Y:S01]  /*0e30*/  IMAD.IADD R7, R22, 0x1, -R27 ;  /* 0x0000000116077824 */ /* 0x000fe200078e0a1b */
[----:B------:R-:W-:Y:S01]  /*0e40*/  ISETP.GE.OR P2, PT, R224, c[0x0][0x168], !P2 ;  /* 0x00005a00e0007a0c */ /* 0x000fe20005746670 */
[----:B------:R-:W-:Y:S01]  /*0e50*/  IMAD.SHL.U32 R24, R22, 0x10, RZ ;  /* 0x0000001016187824 */ /* 0x000fe200078e00ff */
[----:B------:R-:W-:Y:S01]  /*0e60*/  ISETP.GE.OR P5, PT, R224, c[0x0][0x168], !P5 ;  /* 0x00005a00e0007a0c */ /* 0x000fe20006fa6670 */
[----:B------:R-:W-:Y:S01]  /*0e70*/  IMAD.SHL.U32 R209, R7, 0x400, RZ ;  /* 0x0000040007d17824 */ /* 0x000fe200078e00ff */
[----:B------:R-:W-:Y:S02]  /*0e80*/  SHF.R.S32.HI R20, RZ, 0x3, R20 ;  /* 0x00000003ff147819 */ /* 0x000fe40000011414 */
[----:B------:R-:W-:Y:S01]  /*0e90*/  LOP3.LUT R22, R23, R18, RZ, 0xfc, !PT ;  /* 0x0000001217167212 */ /* 0x000fe200078efcff */
[--C-:B------:R-:W-:Y:S01]  /*0ea0*/  IMAD R231, R10, 0x2, R209.reuse ;  /* 0x000000020ae77824 */ /* 0x100fe200078e02d1 */
[----:B------:R-:W-:Y:S01]  /*0eb0*/  ISETP.GT.AND P1, PT, R220, 0xf, PT ;  /* 0x0000000fdc00780c */ /* 0x000fe20003f24270 */
[C---:B------:R-:W-:Y:S01]  /*0ec0*/  IMAD R210, R20.reuse, 0x8, R210 ;  /* 0x0000000814d27824 */ /* 0x040fe200078e02d2 */
[----:B------:R-:W-:Y:S01]  /*0ed0*/  LOP3.LUT R25, R25, 0x1c0, RZ, 0xc0, !PT ;  /* 0x000001c019197812 */ /* 0x000fe200078ec0ff */
[----:B------:R-:W-:Y:S01]  /*0ee0*/  IMAD R209, R20, 0x200, R209 ;  /* 0x0000020014d17824 */ /* 0x000fe200078e02d1 */
[----:B------:R-:W-:Y:S01]  /*0ef0*/  LOP3.LUT P4, RZ, R22, 0x1, RZ, 0xc0, !PT ;  /* 0x0000000116ff7812 */ /* 0x000fe2000788c0ff */
[----:B------:R1:W-:Y:S01]  /*0f00*/  LDGSTS.E.BYPASS.LTC128B.128 [R13+0xc080], [R232.64], !P3 ;  /* 0x0c080000e80d7fae */ /* 0x0003e2000d901d54 */
[--C-:B------:R-:W-:Y:S01]  /*0f10*/  SHF.R.S32.HI R20, RZ, 0x1, R5.reuse ;  /* 0x00000001ff147819 */ /* 0x100fe20000011405 */
[----:B------:R-:W-:Y:S01]  /*0f20*/  IMAD.SHL.U32 R210, R210, 0x20, RZ ;  /* 0x00000020d2d27824 */ /* 0x000fe200078e00ff */
[----:B------:R-:W-:Y:S01]  /*0f30*/  SHF.R.S32.HI R5, RZ, 0x1f, R5 ;  /* 0x0000001fff057819 */ /* 0x000fe20000011405 */
[----:B------:R1:W-:Y:S01]  /*0f40*/  LDGSTS.E.BYPASS.LTC128B.128 [R13+0xd080], [R232.64+0x40], !P2 ;  /* 0x0d080040e80d7fae */ /* 0x0003e2000d101d54 */
[----:B------:R-:W-:-:S02]  /*0f50*/  LOP3.LUT R23, R25, 0x30, R24, 0xf8, !PT ;  /* 0x0000003019177812 */ /* 0x000fc400078ef818 */
[----:B------:R-:W-:Y:S01]  /*0f60*/  SHF.R.S32.HI R19, RZ, 0x1f, R19 ;  /* 0x0000001fff137819 */ /* 0x000fe20000011413 */
[----:B------:R1:W-:Y:S01]  /*0f70*/  LDGSTS.E.BYPASS.LTC128B.128 [R13+0xe080], [R232.64+0x80], !P5 ;  /* 0x0e080080e80d7fae */ /* 0x0003e2000e901d54 */
[----:B------:R-:W-:Y:S02]  /*0f80*/  ISETP.GE.OR P5, PT, R224, c[0x0][0x168], !P4 ;  /* 0x00005a00e0007a0c */ /* 0x000fe400067a6670 */
[----:B------:R-:W-:Y:S02]  /*0f90*/  LOP3.LUT P3, RZ, R22, 0x2, RZ, 0xc0, !PT ;  /* 0x0000000216ff7812 */ /* 0x000fe4000786c0ff */
[----:B------:R-:W-:Y:S01]  /*0fa0*/  LEA.HI R24, R5, R20, RZ, 0x2 ;  /* 0x0000001405187211 */ /* 0x000fe200078f10ff */
[----:B------:R-:W-:Y:S01]  /*0fb0*/  IMAD.SHL.U32 R5, R211, 0x10, RZ ;  /* 0x00000010d3057824 */ /* 0x000fe200078e00ff */
[----:B------:R-:W-:Y:S02]  /*0fc0*/  SHF.R.U32.HI R18, RZ, 0x3, R25 ;  /* 0x00000003ff127819 */ /* 0x000fe40000011619 */
[----:B------:R-:W-:-:S02]  /*0fd0*/  LOP3.LUT R23, R23, 0x8, R8, 0xf8, !PT ;  /* 0x0000000817177812 */ /* 0x000fc400078ef808 */
[----:B------:R-:W-:Y:S02]  /*0fe0*/  LOP3.LUT P2, RZ, R22, 0x4, RZ, 0xc0, !PT ;  /* 0x0000000416ff7812 */ /* 0x000fe4000784c0ff */
[----:B------:R-:W-:Y:S01]  /*0ff0*/  LEA.HI R10, R21, R220, RZ, 0x7 ;  /* 0x000000dc150a7211 */ /* 0x000fe200078f38ff */
[----:B------:R-:W-:Y:S01]  /*1000*/  @!P1 IMAD.SHL.U32 R21, R220, 0x10, RZ ;  /* 0x00000010dc159824 */ /* 0x000fe200078e00ff */
[----:B------:R-:W-:Y:S02]  /*1010*/  LEA.HI R19, R19, R224, RZ, 0x3 ;  /* 0x000000e013137211 */ /* 0x000fe400078f18ff */
[----:B------:R-:W-:Y:S02]  /*1020*/  SEL R22, RZ, 0xffffffff, P0 ;  /* 0xffffffffff167807 */ /* 0x000fe40000000000 */
[----:B------:R-:W-:Y:S01]  /*1030*/  ISETP.GE.OR P0, PT, R224, c[0x0][0x168], !P3 ;  /* 0x00005a00e0007a0c */ /* 0x000fe20005f06670 */
[----:B------:R2:W-:Y:S01]  /*1040*/  @!P1 LDGSTS.E.BYPASS.LTC128B.128 [R21+0x18080], [R28.64] ;  /* 0x180800001c159fae */ /* 0x0005e2000b901d54 */
[----:B------:R-:W-:Y:S01]  /*1050*/  LOP3.LUT R18, R23, R18, RZ, 0x3c, !PT ;  /* 0x0000001217127212 */ /* 0x000fe200078e3cff */
[----:B------:R-:W-:Y:S01]  /*1060*/  IMAD.SHL.U32 R22, R22, 0x2, RZ ;  /* 0x0000000216167824 */ /* 0x000fe200078e00ff */
[----:B------:R-:W-:Y:S01]  /*1070*/  SHF.R.U32.HI R10, RZ, 0x4, R10 ;  /* 0x00000004ff0a7819 */ /* 0x000fe2000001160a */
[----:B------:R-:W0:Y:S01]  /*1080*/  LDGDEPBAR ;  /* 0x00000000000079af */ /* 0x000e220000000000 */
[----:B------:R-:W-:Y:S01]  /*1090*/  LOP3.LUT R23, R19, 0xfffffff8, RZ, 0xc0, !PT ;  /* 0xfffffff813177812 */ /* 0x000fe200078ec0ff */
[----:B------:R-:W-:Y:S01]  /*10a0*/  IMAD R211, R211, 0x200, R18 ;  /* 0x00000200d3d37824 */ /* 0x000fe200078e0212 */
[----:B------:R-:W-:Y:S01]  /*10b0*/  LOP3.LUT R5, R5, 0x10, RZ, 0xc0, !PT ;  /* 0x0000001005057812 */ /* 0x000fe200078ec0ff */
[----:B------:R1:W-:Y:S01]  /*10c0*/  LDGSTS.E.BYPASS.LTC128B.128 [R13+0x12080], [R222.64], !P5 ;  /* 0x12080000de0d7fae */ /* 0x0003e2000e901d54 */
[----:B------:R-:W-:-:S02]  /*10d0*/  SHF.R.S32.HI R0, RZ, 0x1, R0 ;  /* 0x00000001ff007819 */ /* 0x000fc40000011400 */
[----:B------:R-:W-:Y:S01]  /*10e0*/  LOP3.LUT R5, R5, 0x8, R10, 0xf8, !PT ;  /* 0x0000000805057812 */ /* 0x000fe200078ef80a */
[C---:B------:R-:W-:Y:S01]  /*10f0*/  IMAD.IADD R10, R224.reuse, 0x1, -R23 ;  /* 0x00000001e00a7824 */ /* 0x040fe200078e0a17 */
[----:B------:R-:W-:Y:S01]  /*1100*/  ISETP.GE.OR P5, PT, R224, c[0x0][0x168], !P2 ;  /* 0x00005a00e0007a0c */ /* 0x000fe200057a6670 */
[----:B------:R-:W-:Y:S01]  /*1110*/  IMAD.SHL.U32 R23, R0, 0x40, RZ ;  /* 0x0000004000177824 */ /* 0x000fe200078e00ff */
[----:B------:R-:W-:Y:S01]  /*1120*/  LOP3.LUT R19, R24, 0xfffffffc, RZ, 0xc0, !PT ;  /* 0xfffffffc18137812 */ /* 0x000fe200078ec0ff */
[----:B------:R-:W-:Y:S01]  /*1130*/  IMAD.SHL.U32 R25, R10, 0x40, RZ ;  /* 0x000000400a197824 */ /* 0x000fe200078e00ff */
[----:B------:R1:W-:Y:S01]  /*1140*/  LDGSTS.E.BYPASS.LTC128B.128 [R13+0x13080], [R222.64+0x40], !P0 ;  /* 0x13080040de0d7fae */ /* 0x0003e2000c101d54 */
[----:B------:R-:W-:Y:S01]  /*1150*/  LOP3.LUT P0, RZ, R0, 0x2, RZ, 0xc0, !PT ;  /* 0x0000000200ff7812 */ /* 0x000fe2000780c0ff */
[----:B------:R-:W-:Y:S01]  /*1160*/  IMAD.SHL.U32 R0, R2, 0x8, RZ ;  /* 0x0000000802007824 */ /* 0x000fe200078e00ff */
[----:B------:R-:W-:Y:S01]  /*1170*/  LOP3.LUT R23, R23, 0xc0, RZ, 0xc0, !PT ;  /* 0x000000c017177812 */ /* 0x000fe200078ec0ff */
[----:B------:R-:W-:Y:S01]  /*1180*/  IMAD.IADD R19, R20, 0x1, -R19 ;  /* 0x0000000114137824 */ /* 0x000fe200078e0a13 */
[----:B------:R-:W-:-:S02]  /*1190*/  LOP3.LUT R25, R25, 0x1c0, RZ, 0xc0, !PT ;  /* 0x000001c019197812 */ /* 0x000fc400078ec0ff */
[----:B------:R-:W-:Y:S02]  /*11a0*/  LOP3.LUT R20, R23, 0x8, R8, 0xf8, !PT ;  /* 0x0000000817147812 */ /* 0x000fe400078ef808 */
[----:B------:R-:W-:Y:S01]  /*11b0*/  LOP3.LUT R0, R0, 0x18, RZ, 0xc0, !PT ;  /* 0x0000001800007812 */ /* 0x000fe200078ec0ff */
[----:B------:R1:W-:Y:S01]  /*11c0*/  LDGSTS.E.BYPASS.LTC128B.128 [R13+0x14080], [R222.64+0x80], !P5 ;  /* 0x14080080de0d7fae */ /* 0x0003e2000e901d54 */
[----:B------:R-:W-:Y:S01]  /*11d0*/  SHF.R.U32.HI R23, RZ, 0x3, R23 ;  /* 0x00000003ff177819 */ /* 0x000fe20000011617 */
[C---:B--2---:R-:W-:Y:S01]  /*11e0*/  IMAD.SHL.U32 R21, R6.reuse, 0x40, RZ ;  /* 0x0000004006157824 */ /* 0x044fe200078e00ff */
[----:B------:R-:W-:Y:S02]  /*11f0*/  SHF.R.U32.HI R8, RZ, 0x3, R25 ;  /* 0x00000003ff087819 */ /* 0x000fe40000011619 */
[----:B------:R-:W-:Y:S02]  /*1200*/  LOP3.LUT R3, R3, 0xffffffe0, RZ, 0xc0, !PT ;  /* 0xffffffe003037812 */ /* 0x000fe400078ec0ff */
[----:B------:R-:W-:-:S02]  /*1210*/  LOP3.LUT P6, RZ, R6, 0x4, RZ, 0xc0, !PT ;  /* 0x0000000406ff7812 */ /* 0x000fc400078cc0ff */
[----:B------:R-:W-:Y:S02]  /*1220*/  LOP3.LUT P5, RZ, R6, 0x2, RZ, 0xc0, !PT ;  /* 0x0000000206ff7812 */ /* 0x000fe400078ac0ff */
[----:B------:R-:W-:Y:S02]  /*1230*/  LOP3.LUT R23, R20, R23, RZ, 0x3c, !PT ;  /* 0x0000001714177212 */ /* 0x000fe400078e3cff */
[----:B------:R-:W-:Y:S01]  /*1240*/  LOP3.LUT R6, R8, R25, R0, 0x1e, !PT ;  /* 0x0000001908067212 */ /* 0x000fe200078e1e00 */
[----:B------:R-:W-:Y:S01]  /*1250*/  IMAD.IADD R8, R220, 0x1, -R3 ;  /* 0x00000001dc087824 */ /* 0x000fe200078e0a03 */
[----:B------:R-:W-:Y:S01]  /*1260*/  SEL R3, R213, 0xfffffff0, !P0 ;  /* 0xfffffff0d5037807 */ /* 0x000fe20004000000 */
[----:B------:R-:W-:Y:S01]  /*1270*/  IMAD.U32 R212, R212, 0x20, R23 ;  /* 0x00000020d4d47824 */ /* 0x000fe200078e0017 */
[C---:B------:R-:W-:Y:S01]  /*1280*/  LOP3.LUT P0, RZ, R19.reuse, 0x2, RZ, 0xc0, !PT ;  /* 0x0000000213ff7812 */ /* 0x040fe2000780c0ff */
[----:B------:R-:W-:Y:S01]  /*1290*/  IMAD.SHL.U32 R19, R19, 0x40, RZ ;  /* 0x0000004013137824 */ /* 0x000fe200078e00ff */
[----:B------:R-:W-:Y:S01]  /*12a0*/  LOP3.LUT R21, R21, 0x1c0, RZ, 0xc0, !PT ;  /* 0x000001c015157812 */ /* 0x000fe200078ec0ff */
[----:B------:R-:W-:Y:S01]  /*12b0*/  IMAD.IADD R231, R231, 0x1, R6 ;  /* 0x00000001e7e77824 */ /* 0x000fe200078e0206 */
[----:B------:R-:W-:-:S02]  /*12c0*/  SHF.R.S32.HI R23, RZ, 0x1f, R8 ;  /* 0x0000001fff177819 */ /* 0x000fc40000011408 */
[----:B------:R-:W-:Y:S01]  /*12d0*/  SEL R206, R213, 0xfffffff0, !P5 ;  /* 0xfffffff0d5ce7807 */ /* 0x000fe20006800000 */
[----:B------:R-:W-:Y:S01]  /*12e0*/  IMAD.SHL.U32 R231, R231, 0x2, RZ ;  /* 0x00000002e7e77824 */ /* 0x000fe200078e00ff */
[----:B------:R-:W-:Y:S02]  /*12f0*/  LOP3.LUT R216, R216, 0x8, RZ, 0xc0, !PT ;  /* 0x00000008d8d87812 */ /* 0x000fe400078ec0ff */
[----:B------:R-:W-:Y:S02]  /*1300*/  SHF.R.U32.HI R18, RZ, 0x3, R21 ;  /* 0x00000003ff127819 */ /* 0x000fe40000011615 */
[----:B------:R-:W-:Y:S02]  /*1310*/  LOP3.LUT R19, R19, 0xc0, RZ, 0xc0, !PT ;  /* 0x000000c013137812 */ /* 0x000fe400078ec0ff */
[----:B------:R-:W-:Y:S02]  /*1320*/  PLOP3.LUT P5, PT, PT, PT, UP0, 0x80, 0x0 ;  /* 0x000000000000781c */ /* 0x000fe40003faf008 */
[----:B------:R-:W-:-:S02]  /*1330*/  LEA.HI R6, R23, R8, RZ, 0x2 ;  /* 0x0000000817067211 */ /* 0x000fc400078f10ff */
[----:B------:R-:W-:Y:S01]  /*1340*/  LOP3.LUT R18, R18, R21, R216, 0x1e, !PT ;  /* 0x0000001512127212 */ /* 0x000fe200078e1ed8 */
[----:B------:R-:W-:Y:S01]  /*1350*/  @!P1 IMAD.SHL.U32 R21, R220, 0x10, RZ ;  /* 0x00000010dc159824 */ /* 0x000fe200078e00ff */
[--C-:B------:R-:W-:Y:S02]  /*1360*/  SHF.R.U32.HI R20, RZ, 0x3, R19.reuse ;  /* 0x00000003ff147819 */ /* 0x100fe40000011613 */
[----:B------:R-:W-:Y:S01]  /*1370*/  SHF.R.S32.HI R218, RZ, 0x2, R6 ;  /* 0x00000002ffda7819 */ /* 0x000fe20000011406 */
[----:B------:R-:W-:Y:S01]  /*1380*/  IMAD.IADD R209, R209, 0x1, R18 ;  /* 0x00000001d1d17824 */ /* 0x000fe200078e0212 */
[C---:B------:R-:W-:Y:S01]  /*1390*/  LOP3.LUT R216, R20.reuse, R19, R216, 0x1e, !PT ;  /* 0x0000001314d87212 */ /* 0x040fe200078e1ed8 */
[----:B------:R1:W-:Y:S01]  /*13a0*/  @!P1 LDGSTS.E.BYPASS.LTC128B.128 [R21+0x18280], [R16.64] ;  /* 0x1828000010159fae */ /* 0x0003e2000b901d54 */
[C---:B------:R-:W-:Y:S01]  /*13b0*/  LOP3.LUT R5, R20.reuse, R5, R19, 0x1e, !PT ;  /* 0x0000000514057212 */ /* 0x040fe200078e1e13 */
[C---:B------:R-:W-:Y:S01]  /*13c0*/  IMAD R218, R7.reuse, 0x10, R218 ;  /* 0x0000001007da7824 */ /* 0x040fe200078e02da */
[----:B------:R-:W-:Y:S01]  /*13d0*/  LOP3.LUT R19, R20, R19, R0, 0x1e, !PT ;  /* 0x0000001314137212 */ /* 0x000fe200078e1e00 */
[----:B------:R-:W-:Y:S01]  /*13e0*/  IMAD.MOV.U32 R0, RZ, RZ, 0x20 ;  /* 0x00000020ff007424 */ /* 0x000fe200078e00ff */
[----:B------:R-:W0:Y:S01]  /*13f0*/  LDGDEPBAR ;  /* 0x00000000000079af */ /* 0x000e220000000000 */
[----:B------:R-:W-:Y:S01]  /*1400*/  IMAD R7, R7, 0x200, R210 ;  /* 0x0000020007077824 */ /* 0x000fe200078e02d2 */
[----:B------:R-:W-:Y:S01]  /*1410*/  LOP3.LUT R217, R22, 0x2, R217, 0xe2, !PT ;  /* 0x0000000216d97812 */ /* 0x000fe200078ee2d9 */
[----:B------:R-:W-:Y:S01]  /*1420*/  IMAD.IADD R214, R210, 0x1, R5 ;  /* 0x00000001d2d67824 */ /* 0x000fe200078e0205 */
[----:B------:R-:W0:Y:S01]  /*1430*/  LDGDEPBAR ;  /* 0x00000000000079af */ /* 0x000e220000000000 */
[----:B------:R-:W-:Y:S01]  /*1440*/  IMAD.IADD R216, R7, 0x1, R216 ;  /* 0x0000000107d87824 */ /* 0x000fe200078e02d8 */
[----:B------:R-:W-:Y:S01]  /*1450*/  SEL R0, R0, 0xffffffe0, !P6 ;  /* 0xffffffe000007807 */ /* 0x000fe20007000000 */
[----:B------:R-:W-:Y:S01]  /*1460*/  IMAD.IADD R210, R210, 0x1, R19 ;  /* 0x00000001d2d27824 */ /* 0x000fe200078e0213 */
[----:B------:R-:W-:-:S02]  /*1470*/  IADD3 R228, R13, 0xc080, RZ ;  /* 0x0000c0800de47810 */ /* 0x000fc40007ffe0ff */
[----:B------:R-:W-:Y:S02]  /*1480*/  IADD3 R219, R13, 0x12080, RZ ;  /* 0x000120800ddb7810 */ /* 0x000fe40007ffe0ff */
[----:B------:R-:W-:Y:S01]  /*1490*/  SEL R213, R213, 0xfffffff0, !P0 ;  /* 0xfffffff0d5d57807 */ /* 0x000fe20004000000 */
[----:B------:R-:W-:Y:S05]  /*14a0*/  @!P5 BRA `(.L_x_680) ;  /* 0x000001700000d947 */ /* 0x000fea0003800000 */
[----:B------:R-:W-:Y:S01]  /*14b0*/  IMAD.MOV.U32 R18, RZ, RZ, c[0x0][0x208] ;  /* 0x00008200ff127624 */ /* 0x000fe200078e00ff */
[----:B------:R-:W-:Y:S01]  /*14c0*/  UIADD3 UR4, UR10, -0x40, URZ ;  /* 0xffffffc00a047890 */ /* 0x000fe2000fffe03f */
[----:B------:R-:W-:Y:S01]  /*14d0*/  IMAD.MOV.U32 R5, RZ, RZ, 0x6 ;  /* 0x00000006ff057424 */ /* 0x000fe200078e00ff */
[----:B------:R-:W-:Y:S01]  /*14e0*/  BSSY B0, `(.L_x_680) ;  /* 0x0000013000007945 */ /* 0x000fe20003800000 */
[----:B------:R-:W-:-:S03]  /*14f0*/  IMAD.SHL.U32 R7, R18, 0x40, RZ ;  /* 0x0000004012077824 */ /* 0x000fc600078e00ff */
[----:B------:R-:W-:Y:S01]  /*1500*/  SHF.L.U64.HI R18, R18, R5, c[0x0][0x20c] ;  /* 0x0000830012127619 */ /* 0x000fe20000010205 */
[C---:B------:R-:W-:Y:S01]  /*1510*/  IMAD.SHL.U32 R5, R7.reuse, 0x2, RZ ;  /* 0x0000000207057824 */ /* 0x040fe200078e00ff */
[----:B------:R-:W-:Y:S02]  /*1520*/  ISETP.LT.AND P6, PT, R224, UR4, PT ;  /* 0x00000004e0007c0c */ /* 0x000fe4000bfc1270 */
[----:B------:R-:W-:Y:S02]  /*1530*/  SHF.L.U64.HI R7, R7, 0x1, R18 ;  /* 0x0000000107077819 */ /* 0x000fe40000010212 */
[----:B------:R-:W-:-:S04]  /*1540*/  IADD3 R18, P5, P0, R5, 0x80, R222 ;  /* 0x0000008005127810 */ /* 0x000fc800078be0de */
[----:B------:R-:W-:Y:S02]  /*1550*/  IADD3.X R19, R7, RZ, R223, P5, P0 ;  /* 0x000000ff07137210 */ /* 0x000fe40002fe04df */
[----:B------:R-:W-:Y:S02]  /*1560*/  IADD3 R20, P0, R5, R222, RZ ;  /* 0x000000de05147210 */ /* 0x000fe40007f1e0ff */
[----:B------:R-:W-:-:S03]  /*1570*/  ISETP.GE.OR P5, PT, R14, c[0x0][0x1fc], !P6 ;  /* 0x00007f000e007a0c */ /* 0x000fc600077a6670 */
[----:B-1----:R-:W-:Y:S01]  /*1580*/  IMAD.X R21, R7, 0x1, R223, P0 ;  /* 0x0000000107157824 */ /* 0x002fe200000e06df */
[----:B------:R-:W-:Y:S02]  /*1590*/  ISETP.GE.OR P0, PT, R12, c[0x0][0x1fc], !P6 ;  /* 0x00007f000c007a0c */ /* 0x000fe40007706670 */
[----:B------:R-:W-:-:S07]  /*15a0*/  ISETP.GE.OR P6, PT, R215, c[0x0][0x1fc], !P6 ;  /* 0x00007f00d7007a0c */ /* 0x000fce00077c6670 */
[----:B------:R1:W-:Y:S04]  /*15b0*/  LDGSTS.E.BYPASS.LTC128B.128 [R13+0x15080], [R20.64], !P5 ;  /* 0x15080000140d7fae */ /* 0x0003e8000e901d54 */
[----:B------:R1:W-:Y:S04]  /*15c0*/  LDGSTS.E.BYPASS.LTC128B.128 [R13+0x16080], [R20.64+0x40], !P0 ;  /* 0x16080040140d7fae */ /* 0x0003e8000c101d54 */
[----:B------:R1:W-:Y:S01]  /*15d0*/  LDGSTS.E.BYPASS.LTC128B.128 [R13+0x17080], [R18.64], !P6 ;  /* 0x17080000120d7fae */ /* 0x0003e2000f101d54 */
[----:B------:R-:W-:Y:S05]  /*15e0*/  @P1 BRA `(.L_x_681) ;  /* 0x0000002000001947 */ /* 0x000fea0003800000 */
[----:B------:R-:W-:-:S05]  /*15f0*/  SHF.L.U32 R5, R220, 0x4, RZ ;  /* 0x00000004dc057819 */ /* 0x000fca00000006ff */
[----:B------:R2:W-:Y:S02]  /*1600*/  LDGSTS.E.BYPASS.LTC128B.128 [R5+0x18380], [R16.64+0x100] ;  /* 0x1838010010057fae */ /* 0x0005e4000b901d54 */
.L_x_681:
[----:B------:R-:W-:Y:S05]  /*1610*/  BSYNC B0 ;  /* 0x0000000000007941 */ /* 0x000fea0003800000 */
.L_x_680:
[----:B------:R-:W-:Y:S01]  /*1620*/  UISETP.GE.AND UP0, UPT, UR10, 0x1, UPT ;  /* 0x000000010a00788c */ /* 0x000fe2000bf06270 */
        /* <DEDUP_REMOVED lines=60> */
[----:B------:R-:W-:Y:S01]  /*19f0*/  UIMAD UR4, UR13, UR4, URZ ;  /* 0x000000040d0472a4 */ /* 0x000fe2000f8e023f */
[----:B------:R-:W-:Y:S01]  /*1a00*/  MOV R234, UR14 ;  /* 0x0000000e00ea7c02 */ /* 0x000fe20008000f00 */
[----:B------:R-:W-:Y:S01]  /*1a10*/  IMAD.IADD R11, R11, 0x1, R4 ;  /* 0x000000010b0b7824 */ /* 0x000fe200078e0204 */
[----:B------:R-:W-:Y:S01]  /*1a20*/  LEA R209, R209, 0x1c480, 0x1 ;  /* 0x0001c480d1d17811 */ /* 0x000fe200078e08ff */
[----:B------:R-:W-:Y:S01]  /*1a30*/  UIADD3 UR7, UR10, 0x3f, URZ ;  /* 0x0000003f0a077890 */ /* 0x000fe2000fffe03f */
[----:B------:R-:W-:Y:S01]  /*1a40*/  LOP3.LUT R7, R6, 0xfffffffc, RZ, 0xc0, !PT ;  /* 0xfffffffc06077812 */ /* 0x000fe200078ec0ff */
[----:B------:R-:W-:Y:S01]  /*1a50*/  IMAD.IADD R2, R2, 0x1, -R5 ;  /* 0x0000000102027824 */ /* 0x000fe200078e0a05 */
[----:B------:R-:W-:Y:S01]  /*1a60*/  UIMAD UR4, UR14, UR5, UR4 ;  /* 0x000000050e0472a4 */ /* 0x000fe2000f8e0204 */
[----:B------:R-:W-:Y:S01]  /*1a70*/  IMAD.WIDE.U32 R234, R234, c[0x0][0x240], R10 ;  /* 0x00009000eaea7a25 */ /* 0x000fe200078e000a */
[----:B------:R-:W-:Y:S01]  /*1a80*/  USHF.R.S32.HI UR6, URZ, 0x1f, UR7 ;  /* 0x0000001f3f067899 */ /* 0x000fe20008011407 */
[----:B------:R-:W-:Y:S01]  /*1a90*/  LEA R208, R206, R209, 0x1 ;  /* 0x000000d1ced07211 */ /* 0x000fe200078e08ff */
[----:B------:R-:W-:Y:S01]  /*1aa0*/  CS2R R162, SRZ ;  /* 0x0000000000a27805 */ /* 0x000fe2000001ff00 */
[----:B------:R-:W-:Y:S01]  /*1ab0*/  IMAD R207, R0, 0x2, R209 ;  /* 0x0000000200cf7824 */ /* 0x000fe200078e02d1 */
[C---:B------:R-:W-:Y:S01]  /*1ac0*/  IADD3 R6, R231.reuse, 0x18480, RZ ;  /* 0x00018480e7067810 */ /* 0x040fe20007ffe0ff */
[----:B------:R-:W-:Y:S01]  /*1ad0*/  IMAD.IADD R7, R8, 0x1, -R7 ;  /* 0x0000000108077824 */ /* 0x000fe200078e0a07 */
[----:B------:R-:W-:Y:S01]  /*1ae0*/  IADD3 R229, R231, 0x184c0, RZ ;  /* 0x000184c0e7e57810 */ /* 0x000fe20007ffe0ff */
[----:B------:R-:W-:Y:S01]  /*1af0*/  IMAD R2, R2, -0x8, R9 ;  /* 0xfffffff802027824 */ /* 0x000fe200078e0209 */
[----:B------:R-:W-:Y:S01]  /*1b00*/  ULEA.HI UR6, UR6, UR7, URZ, 0x6 ;  /* 0x0000000706067291 */ /* 0x000fe2000f8f303f */
[----:B------:R-:W-:Y:S01]  /*1b10*/  IMAD.SHL.U32 R212, R212, 0x2, RZ ;  /* 0x00000002d4d47824 */ /* 0x000fe200078e00ff */
        /* <DEDUP_REMOVED lines=54> */
[----:B------:R-:W-:Y:S01]  /*1e80*/  IADD3 R236, R235, UR4, RZ ;  /* 0x00000004ebec7c10 */ /* 0x000fe2000fffe0ff */
[----:B------:R-:W-:Y:S01]  /*1e90*/  UMOV UR5, URZ ;  /* 0x0000003f00057c82 */ /* 0x000fe20008000000 */
[----:B------:R-:W-:Y:S01]  /*1ea0*/  IADD3 R205, R216, R213, RZ ;  /* 0x000000d5d8cd7210 */ /* 0x000fe20007ffe0ff */
[----:B------:R-:W-:-:S02]  /*1eb0*/  UMOV UR25, 0x1 ;  /* 0x0000000100197882 */ /* 0x000fc40000000000 */
[----:B------:R-:W-:Y:S02]  /*1ec0*/  UMOV UR15, URZ ;  /* 0x0000003f000f7c82 */ /* 0x000fe40008000000 */
[----:B------:R-:W-:Y:S02]  /*1ed0*/  UMOV UR24, URZ ;  /* 0x0000003f00187c82 */ /* 0x000fe40008000000 */
[----:B------:R-:W-:Y:S02]  /*1ee0*/  ULDC UR9, c[0x0][0x168] ;  /* 0x00005a0000097ab9 */ /* 0x000fe40000000800 */
[----:B------:R-:W-:Y:S02]  /*1ef0*/  USHF.R.S32.HI UR22, URZ, 0x6, UR6 ;  /* 0x000000063f167899 */ /* 0x000fe40008011406 */
[----:B------:R-:W-:Y:S02]  /*1f00*/  ULDC UR8, c[0x0][0x168] ;  /* 0x00005a0000087ab9 */ /* 0x000fe40000000800 */
.L_x_685:
        /* <DEDUP_REMOVED lines=16> */
[----:B------:R-:W2:Y:S04]  /*2010*/  LDSM.16.M88.4 R36, [R3+0xc080] ;  /* 0x00c080000324783b */ /* 0x000ea80000000200 */
[----:B------:R-:W3:Y:S04]  /*2020*/  LDSM.16.M88.4 R44, [R3+0xc880] ;  /* 0x00c88000032c783b */ /* 0x000ee80000000200 */
[----:B------:R-:W4:Y:S04]  /*2030*/  LDSM.16.M88.4 R48, [R212+0x1080] ;  /* 0x00108000d430783b */ /* 0x000f280000000200 */
[----:B------:R-:W-:Y:S04]  /*2040*/  LDSM.16.M88.4 R56, [R204+0x80] ;  /* 0x00008000cc38783b */ /* 0x000fe80000000200 */
[----:B------:R-:W5:Y:S04]  /*2050*/  LDSM.16.M88.4 R52, [R2+0xc080] ;  /* 0x00c080000234783b */ /* 0x000f680000000200 */
[----:B------:R-:W1:Y:S04]  /*2060*/  LDSM.16.M88.4 R60, [R2+0xc880] ;  /* 0x00c88000023c783b */ /* 0x000e680000000200 */
[----:B------:R-:W1:Y:S04]  /*2070*/  LDSM.16.M88.4 R64, [R204+0x1080] ;  /* 0x00108000cc40783b */ /* 0x000e680000000200 */
[----:B------:R-:W-:Y:S04]  /*2080*/  LDSM.16.M88.4 R164, [R204+0x2080] ;  /* 0x00208000cca4783b */ /* 0x000fe80000000200 */
[----:B------:R-:W-:Y:S04]  /*2090*/  LDSM.16.M88.4 R172, [R204+0x3080] ;  /* 0x00308000ccac783b */ /* 0x000fe80000000200 */
[----:B------:R-:W-:Y:S01]  /*20a0*/  LDS R241, [R237+0x18080] ;  /* 0x01808000edf17984 */ /* 0x000fe20000000800 */
[-C--:B--2---:R-:W-:Y:S03]  /*20b0*/  HMMA.16816.F32 R4, R36, R40.reuse, RZ ;  /* 0x000000282404723c */ /* 0x084fe600000018ff */
[----:B------:R-:W-:Y:S04]  /*20c0*/  LDS R240, [R237+0x180a0] ;  /* 0x0180a000edf07984 */ /* 0x000fe80000000800 */
[----:B------:R-:W-:Y:S01]  /*20d0*/  LDS R239, [R237+0x18100] ;  /* 0x01810000edef7984 */ /* 0x000fe20000000800 */
[C---:B---3--:R-:W-:Y:S03]  /*20e0*/  HMMA.16816.F32 R8, R44.reuse, R40, RZ ;  /* 0x000000282c08723c */ /* 0x048fe600000018ff */
[----:B------:R-:W-:Y:S05]  /*20f0*/  LDS R238, [R237+0x18120] ;  /* 0x01812000edee7984 */ /* 0x000fea0000000800 */
[-C--:B-1----:R-:W-:Y:S08]  /*2100*/  HMMA.16816.F32 R12, R44, R42.reuse, RZ ;  /* 0x0000002a2c0c723c */ /* 0x082ff000000018ff */
[C---:B------:R-:W-:Y:S01]  /*2110*/  HMMA.16816.F32 R16, R36.reuse, R42, RZ ;  /* 0x0000002a2410723c */ /* 0x040fe200000018ff */
[----:B------:R-:W-:Y:S07]  /*2120*/  LDSM.16.M88.4 R40, [R212+0x2080] ;  /* 0x00208000d428783b */ /* 0x000fee0000000200 */
[-C--:B----4-:R-:W-:Y:S08]  /*2130*/  HMMA.16816.F32 R20, R36, R48.reuse, RZ ;  /* 0x000000302414723c */ /* 0x090ff000000018ff */
[C---:B------:R-:W-:Y:S08]  /*2140*/  HMMA.16816.F32 R24, R44.reuse, R48, RZ ;  /* 0x000000302c18723c */ /* 0x040ff000000018ff */
[-C--:B------:R-:W-:Y:S01]  /*2150*/  HMMA.16816.F32 R28, R44, R50.reuse, RZ ;  /* 0x000000322c1c723c */ /* 0x080fe200000018ff */
[----:B------:R-:W-:Y:S07]  /*2160*/  LDSM.16.M88.4 R44, [R3+0xd880] ;  /* 0x00d88000032c783b */ /* 0x000fee0000000200 */
[----:B------:R-:W-:Y:S01]  /*2170*/  HMMA.16816.F32 R32, R36, R50, RZ ;  /* 0x000000322420723c */ /* 0x000fe200000018ff */
[----:B------:R-:W1:Y:S04]  /*2180*/  LDSM.16.M88.4 R36, [R3+0xd080] ;  /* 0x00d080000324783b */ /* 0x000e680000000200 */
[----:B------:R-:W2:Y:S03]  /*2190*/  LDSM.16.M88.4 R48, [R212+0x3080] ;  /* 0x00308000d430783b */ /* 0x000ea60000000200 */
[-C--:B-----5:R-:W-:Y:S08]  /*21a0*/  HMMA.16816.F32 R4, R52, R56.reuse, R4 ;  /* 0x000000383404723c */ /* 0x0a0ff00000001804 */
[C---:B------:R-:W-:Y:S07]  /*21b0*/  HMMA.16816.F32 R8, R60.reuse, R56, R8 ;  /* 0x000000383c08723c */ /* 0x040fee0000001808 */
        /* <DEDUP_REMOVED lines=62> */
[----:B---345:R-:W1:Y:S01]  /*25a0*/  @!P1 S2R R3, SR_CTAID.Y ;  /* 0x0000000000039919 */ /* 0x038e620000002600 */
[----:B------:R-:W-:Y:S02]  /*25b0*/  USHF.R.S32.HI UR4, URZ, 0x1f, UR23 ;  /* 0x0000001f3f047899 */ /* 0x000fe40008011417 */
[----:B------:R-:W-:Y:S02]  /*25c0*/  ULDC.64 UR6, c[0x0][0x178] ;  /* 0x00005e0000067ab9 */ /* 0x000fe40000000a00 */
[----:B------:R-:W-:Y:S02]  /*25d0*/  UIMAD UR4, UR4, UR6, URZ ;  /* 0x00000006040472a4 */ /* 0x000fe4000f8e023f */
[----:B------:R-:W-:Y:S02]  /*25e0*/  UIMAD.WIDE.U32 UR26, UR23, UR6, URZ ;  /* 0x00000006171a72a5 */ /* 0x000fe4000f8e003f */
[----:B------:R-:W-:Y:S04]  /*25f0*/  UIMAD UR4, UR23, UR7, UR4 ;  /* 0x00000007170472a4 */ /* 0x000fe8000f8e0204 */
[----:B------:R-:W-:Y:S01]  /*2600*/  IMAD.U32 R41, RZ, RZ, UR26 ;  /* 0x0000001aff297e24 */ /* 0x000fe2000f8e00ff */
[----:B------:R-:W-:Y:S01]  /*2610*/  UIADD3 UR4, UR27, UR4, URZ ;  /* 0x000000041b047290 */ /* 0x000fe2000fffe03f */
[----:B--2---:R-:W-:Y:S03]  /*2620*/  IMAD.U32 R2, RZ, RZ, UR26 ;  /* 0x0000001aff027e24 */ /* 0x004fe6000f8e00ff */
[----:B------:R-:W-:Y:S02]  /*2630*/  LEA R40, P5, R41, R232, 0x7 ;  /* 0x000000e829287211 */ /* 0x000fe400078a38ff */
[----:B-1----:R-:W-:Y:S01]  /*2640*/  @!P1 SHF.R.S32.HI R36, RZ, 0x1f, R3 ;  /* 0x0000001fff249819 */ /* 0x002fe20000011403 */
[C---:B------:R-:W-:Y:S04]  /*2650*/  @!P1 IMAD.WIDE.U32 R38, R3.reuse, c[0x0][0x270], R226 ;  /* 0x00009c0003269a25 */ /* 0x040fe800078e00e2 */
[----:B------:R-:W-:Y:S01]  /*2660*/  @!P1 IMAD R36, R36, c[0x0][0x270], RZ ;  /* 0x00009c0024249a24 */ /* 0x000fe200078e02ff */
[----:B------:R-:W-:Y:S03]  /*2670*/  @!P1 IADD3 R37, P0, R38, UR18, RZ ;  /* 0x0000001226259c10 */ /* 0x000fe6000ff1e0ff */
[----:B------:R-:W-:Y:S02]  /*2680*/  @!P1 IMAD R36, R3, c[0x0][0x274], R36 ;  /* 0x00009d0003249a24 */ /* 0x000fe400078e0224 */
[----:B------:R-:W-:Y:S01]  /*2690*/  IMAD.U32 R3, RZ, RZ, UR4 ;  /* 0x00000004ff037e24 */ /* 0x000fe2000f8e00ff */
[----:B------:R-:W-:Y:S02]  /*26a0*/  UIMAD UR4, UR23, -0x40, UR9 ;  /* 0xffffffc0170478a4 */ /* 0x000fe4000f8e0209 */
[----:B------:R-:W-:Y:S02]  /*26b0*/  @!P1 IADD3.X R36, R39, UR11, R36, P0, !PT ;  /* 0x0000000b27249c10 */ /* 0x000fe400087fe424 */
[----:B------:R-:W-:Y:S01]  /*26c0*/  LEA.HI.X R41, R2, R233, R3, 0x7, P5 ;  /* 0x000000e902297211 */ /* 0x000fe200028f3c03 */
[----:B------:R-:W-:Y:S01]  /*26d0*/  IMAD.U32 R2, RZ, RZ, UR15 ;  /* 0x0000000fff027e24 */ /* 0x000fe2000f8e00ff */
[----:B------:R-:W-:Y:S01]  /*26e0*/  LOP3.LUT P5, RZ, R217, 0x1, RZ, 0xc0, !PT ;  /* 0x00000001d9ff7812 */ /* 0x000fe200078ac0ff */
[----:B------:R-:W-:Y:S01]  /*26f0*/  IMAD.U32 R3, RZ, RZ, UR25 ;  /* 0x00000019ff037e24 */ /* 0x000fe2000f8e00ff */
[----:B------:R-:W-:Y:S02]  /*2700*/  @!P1 LEA R38, P0, R37, c[0x0][0x258], 0x2 ;  /* 0x0000960025269a11 */ /* 0x000fe400078010ff */
[C---:B------:R-:W-:Y:S01]  /*2710*/  ISETP.GE.OR P5, PT, R224.reuse, UR4, !P5 ;  /* 0x00000004e0007c0c */ /* 0x040fe2000efa6670 */
[----:B------:R-:W-:Y:S01]  /*2720*/  @!P1 IMAD R3, R3, 0x40, R226 ;  /* 0x0000004003039824 */ /* 0x000fe200078e02e2 */
[----:B------:R-:W-:Y:S01]  /*2730*/  @!P1 LEA.HI.X R39, R37, c[0x0][0x25c], R36, 0x2, P0 ;  /* 0x0000970025279a11 */ /* 0x000fe200000f1424 */
[----:B------:R-:W-:Y:S01]  /*2740*/  IMAD.U32 R37, RZ, RZ, UR25 ;  /* 0x00000019ff257e24 */ /* 0x000fe2000f8e00ff */
[----:B------:R-:W-:Y:S01]  /*2750*/  LOP3.LUT P0, RZ, R217, 0x2, RZ, 0xc0, !PT ;  /* 0x00000002d9ff7812 */ /* 0x000fe2000780c0ff */
[----:B------:R-:W-:Y:S01]  /*2760*/  @!P1 IMAD.SHL.U32 R43, R3, 0x4, RZ ;  /* 0x00000004032b9824 */ /* 0x000fe200078e00ff */
[C---:B------:R-:W-:Y:S01]  /*2770*/  ISETP.LT.AND P6, PT, R224.reuse, UR4, PT ;  /* 0x00000004e0007c0c */ /* 0x040fe2000bfc1270 */
[----:B------:R-:W-:Y:S01]  /*2780*/  IMAD R36, R37, 0x3000, R228 ;  /* 0x0000300025247824 */ /* 0x000fe200078e02e4 */
[----:B------:R-:W-:Y:S02]  /*2790*/  ISETP.GE.OR P0, PT, R224, UR4, !P0 ;  /* 0x00000004e0007c0c */ /* 0x000fe4000c706670 */
[----:B------:R-:W-:Y:S02]  /*27a0*/  ISETP.GE.OR P6, PT, R215, c[0x0][0x16c], !P6 ;  /* 0x00005b00d7007a0c */ /* 0x000fe400077c6670 */
[----:B------:R-:W-:Y:S01]  /*27b0*/  @!P1 LEA R2, R2, 0x40, 0x6 ;  /* 0x0000004002029811 */ /* 0x000fe200078e30ff */
[----:B------:R-:W-:Y:S01]  /*27c0*/  @!PT LDS RZ, [RZ] ;  /* 0x00000000fffff984 */ /* 0x000fe20000000800 */
[----:B------:R-:W-:Y:S01]  /*27d0*/  @!PT LDS RZ, [RZ] ;  /* 0x00000000fffff984 */ /* 0x000fe20000000800 */
[----:B------:R-:W-:Y:S01]  /*27e0*/  @!PT LDS RZ, [RZ] ;  /* 0x00000000fffff984 */ /* 0x000fe20000000800 */
[----:B------:R1:W-:Y:S04]  /*27f0*/  LDGSTS.E.BYPASS.LTC128B.128 [R36], [R40.64], !P5 ;  /* 0x0000000028247fae */ /* 0x0003e8000e901d54 */
[----:B------:R-:W-:Y:S04]  /*2800*/  @!P1 IMAD.WIDE R38, R2, 0x4, R38 ;  /* 0x0000000402269825 */ /* 0x000fe800078e0226 */
[----:B------:R1:W-:Y:S06]  /*2810*/  LDGSTS.E.BYPASS.LTC128B.128 [R36+0x1000], [R40.64+0x40], !P0 ;  /* 0x0100004028247fae */ /* 0x0003ec000c101d54 */
[----:B------:R1:W-:Y:S06]  /*2820*/  LDGSTS.E.BYPASS.LTC128B.128 [R36+0x2000], [R40.64+0x80], !P6 ;  /* 0x0200008028247fae */ /* 0x0003ec000f101d54 */
[----:B------:R1:W-:Y:S02]  /*2830*/  @!P1 LDGSTS.E.BYPASS.LTC128B.128 [R43+0x18080], [R38.64] ;  /* 0x18080000262b9fae */ /* 0x0003e4000b901d54 */
.L_x_683:
[-C--:B-12345:R-:W-:Y:S01]  /*2840*/  HMMA.16816.F32 R36, R164, R168.reuse, RZ ;  /* 0x000000a8a424723c */ /* 0x0befe200000018ff */
[----:B------:R-:W-:Y:S01]  /*2850*/  LDSM.16.M88.4 R196, [R212+0x8080] ;  /* 0x00808000d4c4783b */ /* 0x000fe20000000200 */
[----:B------:R-:W-:Y:S01]  /*2860*/  UIMAD UR4, UR5, 0x1800, URZ ;  /* 0x00001800050478a4 */ /* 0x000fe2000f8e023f */
[C---:B------:R-:W-:Y:S01]  /*2870*/  ISETP.GT.AND P5, PT, R230.reuse, RZ, PT ;  /* 0x000000ffe600720c */ /* 0x040fe20003fa4270 */
[----:B------:R-:W-:Y:S01]  /*2880*/  UIADD3 UR26, UR15, 0x2, URZ ;  /* 0x000000020f1a7890 */ /* 0x000fe2000fffe03f */
[----:B------:R-:W-:Y:S02]  /*2890*/  ISETP.GT.AND P0, PT, R230, 0x1, PT ;  /* 0x00000001e600780c */ /* 0x000fe40003f04270 */
[----:B------:R-:W-:Y:S01]  /*28a0*/  FSEL R4, R4, -INF , P5 ;  /* 0xff80000004047808 */ /* 0x000fe20002800000 */
[C---:B------:R-:W-:Y:S01]  /*28b0*/  HMMA.16816.F32 R40, R172.reuse, R168, RZ ;  /* 0x000000a8ac28723c */ /* 0x040fe200000018ff */
[----:B------:R-:W0:Y:S01]  /*28c0*/  LDGDEPBAR ;  /* 0x00000000000079af */ /* 0x000e220000000000 */
[----:B------:R-:W-:Y:S01]  /*28d0*/  ISETP.GT.AND P6, PT, R230, 0x20, PT ;  /* 0x00000020e600780c */ /* 0x000fe20003fc4270 */
[----:B------:R-:W-:Y:S01]  /*28e0*/  UISETP.GE.AND UP0, UPT, UR26, UR22, UPT ;  /* 0x000000161a00728c */ /* 0x000fe2000bf06270 */
[----:B------:R-:W-:Y:S02]  /*28f0*/  MOV R3, UR4 ;  /* 0x0000000400037c02 */ /* 0x000fe40008000f00 */
[----:B------:R-:W-:Y:S02]  /*2900*/  FSEL R245, R18, -INF , P6 ;  /* 0xff80000012f57808 */ /* 0x000fe40003000000 */
[-C--:B------:R-:W-:Y:S01]  /*2910*/  HMMA.16816.F32 R44, R172, R170.reuse, RZ ;  /* 0x000000aaac2c723c */ /* 0x080fe200000018ff */
[----:B------:R-:W-:Y:S03]  /*2920*/  MOV R168, UR4 ;  /* 0x0000000400a87c02 */ /* 0x000fe60008000f00 */
[C---:B------:R-:W-:Y:S02]  /*2930*/  IADD3 R3, R216.reuse, 0x800, R3 ;  /* 0x00000800d8037810 */ /* 0x040fe40007ffe003 */
[----:B------:R-:W-:Y:S02]  /*2940*/  IADD3 R169, R213, 0x800, R168 ;  /* 0x00000800d5a97810 */ /* 0x000fe40007ffe0a8 */
[C---:B------:R-:W-:Y:S04]  /*2950*/  HMMA.16816.F32 R48, R164.reuse, R170, RZ ;  /* 0x000000aaa430723c */ /* 0x040fe800000018ff */
[----:B------:R-:W-:Y:S02]  /*2960*/  SHF.L.U32 R2, R3, 0x1, RZ ;  /* 0x0000000103027819 */ /* 0x000fe400000006ff */
[----:B------:R-:W-:Y:S02]  /*2970*/  IADD3 R169, R216, R169, RZ ;  /* 0x000000a9d8a97210 */ /* 0x000fe40007ffe0ff */
[-C--:B------:R-:W-:Y:S01]  /*2980*/  HMMA.16816.F32 R52, R164, R64.reuse, RZ ;  /* 0x00000040a434723c */ /* 0x080fe200000018ff */
[----:B------:R-:W1:Y:S03]  /*2990*/  LDSM.16.M88.4 R192, [R2+0x12080] ;  /* 0x0120800002c0783b */ /* 0x000e660000000200 */
[----:B------:R-:W-:Y:S02]  /*29a0*/  SHF.L.U32 R3, R169, 0x1, RZ ;  /* 0x00000001a9037819 */ /* 0x000fe400000006ff */
[----:B------:R-:W-:Y:S02]  /*29b0*/  FSEL R16, R16, -INF , P6 ;  /* 0xff80000010107808 */ /* 0x000fe40003000000 */
[C---:B------:R-:W-:Y:S01]  /*29c0*/  HMMA.16816.F32 R56, R172.reuse, R64, RZ ;  /* 0x00000040ac38723c */ /* 0x040fe200000018ff */
[----:B------:R-:W2:Y:S07]  /*29d0*/  LDSM.16.M88.4 R200, [R2+0x12880] ;  /* 0x0128800002c8783b */ /* 0x000eae0000000200 */
[-C--:B------:R-:W-:Y:S01]  /*29e0*/  HMMA.16816.F32 R60, R172, R66.reuse, RZ ;  /* 0x00000042ac3c723c */ /* 0x080fe200000018ff */
[----:B------:R-:W-:Y:S07]  /*29f0*/  LDSM.16.M88.4 R172, [R204+0x8080] ;  /* 0x00808000ccac783b */ /* 0x000fee0000000200 */
[----:B------:R-:W-:Y:S01]  /*2a00*/  HMMA.16816.F32 R64, R164, R66, RZ ;  /* 0x00000042a440723c */ /* 0x000fe200000018ff */
[----:B------:R-:W3:Y:S07]  /*2a10*/  LDSM.16.M88.4 R164, [R212+0x9080] ;  /* 0x00908000d4a4783b */ /* 0x000eee0000000200 */
[-C--:B------:R-:W-:Y:S01]  /*2a20*/  HMMA.16816.F32 R36, R176, R180.reuse, R36 ;  /* 0x000000b4b024723c */ /* 0x080fe20000001824 */
[----:B------:R-:W4:Y:S07]  /*2a30*/  LDSM.16.M88.4 R168, [R3+0x12080] ;  /* 0x0120800003a8783b */ /* 0x000f2e0000000200 */
[C---:B------:R-:W-:Y:S07]  /*2a40*/  HMMA.16816.F32 R40, R184.reuse, R180, R40 ;  /* 0x000000b4b828723c */ /* 0x040fee0000001828 */
[--C-:B------:R-:W-:Y:S01]  /*2a50*/  FFMA.FTZ R180, R4, c[0x0][0x29c], -R241.reuse ;  /* 0x0000a70004b47a23 */ /* 0x100fe200000108f1 */
[-C--:B------:R-:W-:Y:S04]  /*2a60*/  HMMA.16816.F32 R44, R184, R182.reuse, R44 ;  /* 0x000000b6b82c723c */ /* 0x080fe8000000182c */
[----:B------:R-:W-:Y:S01]  /*2a70*/  FSEL R4, R5, -INF , P0 ;  /* 0xff80000005047808 */ /* 0x000fe20000000000 */
[----:B------:R-:W-:Y:S03]  /*2a80*/  MUFU.EX2 R180, R180 ;  /* 0x000000b400b47308 */ /* 0x000fe60000000800 */
[C---:B------:R-:W-:Y:S04]  /*2a90*/  HMMA.16816.F32 R48, R176.reuse, R182, R48 ;  /* 0x000000b6b030723c */ /* 0x040fe80000001830 */
[--C-:B------:R-:W-:Y:S03]  /*2aa0*/  FFMA.FTZ R181, R4, c[0x0][0x29c], -R241.reuse ;  /* 0x0000a70004b57a23 */ /* 0x100fe600000108f1 */
[----:B------:R-:W-:Y:S01]  /*2ab0*/  FSEL R183, R10, -INF , P5 ;  /* 0xff8000000ab77808 */ /* 0x000fe20002800000 */
[-C--:B------:R-:W-:Y:S02]  /*2ac0*/  HMMA.16816.F32 R52, R176, R188.reuse, R52 ;  /* 0x000000bcb034723c */ /* 0x080fe40000001834 */
[----:B------:R-:W5:Y:S02]  /*2ad0*/  MUFU.EX2 R181, R181 ;  /* 0x000000b500b57308 */ /* 0x000f640000000800 */
[--C-:B------:R-:W-:Y:S02]  /*2ae0*/  FFMA.FTZ R182, R16, c[0x0][0x29c], -R241.reuse ;  /* 0x0000a70010b67a23 */ /* 0x100fe400000108f1 */
[--C-:B------:R-:W-:Y:S02]  /*2af0*/  FFMA.FTZ R183, R183, c[0x0][0x29c], -R238.reuse ;  /* 0x0000a700b7b77a23 */ /* 0x100fe400000108ee */
[C---:B------:R-:W-:Y:S04]  /*2b00*/  HMMA.16816.F32 R56, R184.reuse, R188, R56 ;  /* 0x000000bcb838723c */ /* 0x040fe80000001838 */
[----:B------:R-:W2:Y:S03]  /*2b10*/  MUFU.EX2 R182, R182 ;  /* 0x000000b600b67308 */ /* 0x000ea60000000800 */
[----:B------:R-:W-:Y:S01]  /*2b20*/  FSEL R189, R14, -INF , P6 ;  /* 0xff8000000ebd7808 */ /* 0x000fe20003000000 */
[-C--:B------:R-:W-:Y:S04]  /*2b30*/  HMMA.16816.F32 R60, R184, R190.reuse, R60 ;  /* 0x000000beb83c723c */ /* 0x080fe8000000183c */
[----:B------:R-:W-:Y:S01]  /*2b40*/  FSEL R188, R8, -INF , P5 ;  /* 0xff80000008bc7808 */ /* 0x000fe20002800000 */
[--C-:B------:R-:W-:Y:S01]  /*2b50*/  FFMA.FTZ R189, R189, c[0x0][0x29c], -R238.reuse ;  /* 0x0000a700bdbd7a23 */ /* 0x100fe200000108ee */
[----:B------:R-:W-:Y:S01]  /*2b60*/  MUFU.EX2 R183, R183 ;  /* 0x000000b700b77308 */ /* 0x000fe20000000800 */
[----:B------:R-:W-:Y:S01]  /*2b70*/  FSEL R186, R9, -INF , P0 ;  /* 0xff80000009ba7808 */ /* 0x000fe20000000000 */
[----:B------:R-:W-:Y:S01]  /*2b80*/  HMMA.16816.F32 R64, R176, R190, R64 ;  /* 0x000000beb040723c */ /* 0x000fe20000001840 */
[----:B------:R-:W4:Y:S03]  /*2b90*/  LDSM.16.M88.4 R176, [R3+0x12880] ;  /* 0x0128800003b0783b */ /* 0x000f260000000200 */
[----:B------:R-:W-:Y:S04]  /*2ba0*/  FSEL R185, R11, -INF , P0 ;  /* 0xff8000000bb97808 */ /* 0x000fe80000000000 */
[-C--:B-1----:R-:W-:Y:S01]  /*2bb0*/  HMMA.16816.F32 R36, R192, R196.reuse, R36 ;  /* 0x000000c4c024723c */ /* 0x082fe20000001824 */
[----:B------:R-:W-:Y:S04]  /*2bc0*/  MUFU.EX2 R189, R189 ;  /* 0x000000bd00bd7308 */ /* 0x000fe80000000800 */
[--C-:B------:R-:W-:Y:S03]  /*2bd0*/  FFMA.FTZ R185, R185, c[0x0][0x29c], -R238.reuse ;  /* 0x0000a700b9b97a23 */ /* 0x100fe600000108ee */
[C---:B--2---:R-:W-:Y:S08]  /*2be0*/  HMMA.16816.F32 R40, R200.reuse, R196, R40 ;  /* 0x000000c4c828723c */ /* 0x044ff00000001828 */
[-C--:B------:R-:W-:Y:S08]  /*2bf0*/  HMMA.16816.F32 R44, R200, R198.reuse, R44 ;  /* 0x000000c6c82c723c */ /* 0x080ff0000000182c */
[C---:B------:R-:W-:Y:S08]  /*2c00*/  HMMA.16816.F32 R48, R192.reuse, R198, R48 ;  /* 0x000000c6c030723c */ /* 0x040ff00000001830 */
[-C--:B---3--:R-:W-:Y:S08]  /*2c10*/  HMMA.16816.F32 R52, R192, R164.reuse, R52 ;  /* 0x000000a4c034723c */ /* 0x088ff00000001834 */
[C---:B------:R-:W-:Y:S08]  /*2c20*/  HMMA.16816.F32 R56, R200.reuse, R164, R56 ;  /* 0x000000a4c838723c */ /* 0x040ff00000001838 */
[-C--:B------:R-:W-:Y:S07]  /*2c30*/  HMMA.16816.F32 R60, R200, R166.reuse, R60 ;  /* 0x000000a6c83c723c */ /* 0x080fee000000183c */
[----:B------:R-:W-:Y:S01]  /*2c40*/  FSEL R203, R6, -INF , P5 ;  /* 0xff80000006cb7808 */ /* 0x000fe20002800000 */
[----:B------:R-:W-:Y:S01]  /*2c50*/  HMMA.16816.F32 R64, R192, R166, R64 ;  /* 0x000000a6c040723c */ /* 0x000fe20000001840 */
[----:B------:R-:W-:Y:S03]  /*2c60*/  LDSM.16.M88.4 R164, [R212+0xb080] ;  /* 0x00b08000d4a4783b */ /* 0x000fe60000000200 */
[----:B------:R-:W-:Y:S02]  /*2c70*/  FSEL R201, R7, -INF , P0 ;  /* 0xff80000007c97808 */ /* 0x000fe40000000000 */
[----:B------:R-:W-:Y:S02]  /*2c80*/  ISETP.GT.AND P5, PT, R230, 0x21, PT ;  /* 0x00000021e600780c */ /* 0x000fe40003fa4270 */
[-C--:B----4-:R-:W-:Y:S01]  /*2c90*/  HMMA.16816.F32 R36, R168, R172.reuse, R36 ;  /* 0x000000aca824723c */ /* 0x090fe20000001824 */
[----:B------:R-:W1:Y:S04]  /*2ca0*/  LDSM.16.M88.4 R4, [R204+0x9080] ;  /* 0x00908000cc04783b */ /* 0x000e680000000200 */
[----:B------:R-:W-:Y:S02]  /*2cb0*/  FSEL R8, R17, -INF , P5 ;  /* 0xff80000011087808 */ /* 0x000fe40002800000 */
[----:B------:R-:W-:Y:S01]  /*2cc0*/  FSEL R192, R12, -INF , P6 ;  /* 0xff8000000cc07808 */ /* 0x000fe20003000000 */
[C---:B------:R-:W-:Y:S04]  /*2cd0*/  HMMA.16816.F32 R40, R176.reuse, R172, R40 ;  /* 0x000000acb028723c */ /* 0x040fe80000001828 */
[----:B------:R-:W-:Y:S01]  /*2ce0*/  ISETP.GT.AND P6, PT, R230, 0x41, PT ;  /* 0x00000041e600780c */ /* 0x000fe20003fc4270 */
[--C-:B------:R-:W-:Y:S01]  /*2cf0*/  FFMA.FTZ R187, R8, c[0x0][0x29c], -R241.reuse ;  /* 0x0000a70008bb7a23 */ /* 0x100fe200000108f1 */
[----:B------:R-:W-:Y:S02]  /*2d00*/  FSEL R243, R19, -INF , P5 ;  /* 0xff80000013f37808 */ /* 0x000fe40002800000 */
[-C--:B------:R-:W-:Y:S03]  /*2d10*/  HMMA.16816.F32 R44, R176, R174.reuse, R44 ;  /* 0x000000aeb02c723c */ /* 0x080fe6000000182c */
[----:B------:R-:W-:Y:S01]  /*2d20*/  ISETP.GT.AND P0, PT, R230, 0x40, PT ;  /* 0x00000040e600780c */ /* 0x000fe20003f04270 */
[----:B------:R-:W2:Y:S01]  /*2d30*/  MUFU.EX2 R187, R187 ;  /* 0x000000bb00bb7308 */ /* 0x000ea20000000800 */
[----:B------:R-:W-:Y:S02]  /*2d40*/  FSEL R8, R21, -INF , P6 ;  /* 0xff80000015087808 */ /* 0x000fe40003000000 */
[----:B------:R-:W-:Y:S01]  /*2d50*/  FSEL R190, R13, -INF , P5 ;  /* 0xff8000000dbe7808 */ /* 0x000fe20002800000 */
[C---:B------:R-:W-:Y:S04]  /*2d60*/  HMMA.16816.F32 R48, R168.reuse, R174, R48 ;  /* 0x000000aea830723c */ /* 0x040fe80000001830 */
[----:B------:R-:W-:Y:S01]  /*2d70*/  FSEL R191, R15, -INF , P5 ;  /* 0xff8000000fbf7808 */ /* 0x000fe20002800000 */
[--C-:B------:R-:W-:Y:S01]  /*2d80*/  FFMA.FTZ R193, R8, c[0x0][0x29c], -R241.reuse ;  /* 0x0000a70008c17a23 */ /* 0x100fe200000108f1 */
[----:B------:R-:W-:Y:S01]  /*2d90*/  ISETP.GT.AND P5, PT, R230, 0x60, PT ;  /* 0x00000060e600780c */ /* 0x000fe20003fa4270 */
[----:B------:R-:W-:Y:S01]  /*2da0*/  LDSM.16.M88.4 R12, [R212+0xa080] ;  /* 0x00a08000d40c783b */ /* 0x000fe20000000200 */
[----:B------:R-:W-:Y:S01]  /*2db0*/  FSEL R21, R22, -INF , P0 ;  /* 0xff80000016157808 */ /* 0x000fe20000000000 */
[--C-:B------:R-:W-:Y:S02]  /*2dc0*/  FFMA.FTZ R191, R191, c[0x0][0x29c], -R238.reuse ;  /* 0x0000a700bfbf7a23 */ /* 0x100fe400000108ee */
[----:B------:R-:W-:Y:S01]  /*2dd0*/  MUFU.EX2 R193, R193 ;  /* 0x000000c100c17308 */ /* 0x000fe20000000800 */
[----:B------:R-:W-:Y:S02]  /*2de0*/  FSEL R16, R32, -INF , P5 ;  /* 0xff80000020107808 */ /* 0x000fe40002800000 */
[----:B------:R-:W-:Y:S01]  /*2df0*/  FSEL R32, R24, -INF , P0 ;  /* 0xff80000018207808 */ /* 0x000fe20000000000 */
[----:B------:R-:W3:Y:S01]  /*2e00*/  LDSM.16.M88.4 R8, [R2+0x13080] ;  /* 0x013080000208783b */ /* 0x000ee20000000200 */
[----:B------:R-:W-:Y:S01]  /*2e10*/  FSEL R20, R20, -INF , P0 ;  /* 0xff80000014147808 */ /* 0x000fe20000000000 */
[-C--:B-1----:R-:W-:Y:S03]  /*2e20*/  HMMA.16816.F32 R52, R168, R4.reuse, R52 ;  /* 0x00000004a834723c */ /* 0x082fe60000001834 */
[--C-:B------:R-:W-:Y:S01]  /*2e30*/  FFMA.FTZ R24, R16, c[0x0][0x29c], -R241.reuse ;  /* 0x0000a70010187a23 */ /* 0x100fe200000108f1 */
[----:B------:R-:W-:Y:S01]  /*2e40*/  FSEL R27, R27, -INF , P6 ;  /* 0xff8000001b1b7808 */ /* 0x000fe20003000000 */
[--C-:B------:R-:W-:Y:S01]  /*2e50*/  FFMA.FTZ R184, R20, c[0x0][0x29c], -R241.reuse ;  /* 0x0000a70014b87a23 */ /* 0x100fe200000108f1 */
[----:B------:R-:W1:Y:S01]  /*2e60*/  LDSM.16.M88.4 R16, [R2+0x13880] ;  /* 0x013880000210783b */ /* 0x000e620000000200 */
[----:B------:R-:W-:Y:S01]  /*2e70*/  FSEL R195, R26, -INF , P0 ;  /* 0xff8000001ac37808 */ /* 0x000fe20000000000 */
[C---:B------:R-:W-:Y:S01]  /*2e80*/  HMMA.16816.F32 R56, R176.reuse, R4, R56 ;  /* 0x00000004b038723c */ /* 0x040fe20000001838 */
[----:B------:R-:W-:Y:S03]  /*2e90*/  MUFU.EX2 R24, R24 ;  /* 0x0000001800187308 */ /* 0x000fe60000000800 */
[--C-:B------:R-:W-:Y:S01]  /*2ea0*/  FFMA.FTZ R27, R27, c[0x0][0x29c], -R238.reuse ;  /* 0x0000a7001b1b7a23 */ /* 0x100fe200000108ee */
[----:B------:R-:W-:Y:S01]  /*2eb0*/  ISETP.GT.AND P0, PT, R230, 0x61, PT ;  /* 0x00000061e600780c */ /* 0x000fe20003f04270 */
[----:B------:R-:W-:Y:S01]  /*2ec0*/  FFMA.FTZ R195, R195, c[0x0][0x29c], -R238 ;  /* 0x0000a700c3c37a23 */ /* 0x000fe200000108ee */
[----:B------:R-:W-:Y:S01]  /*2ed0*/  FSEL R5, R23, -INF , P6 ;  /* 0xff80000017057808 */ /* 0x000fe20003000000 */
[-C--:B------:R-:W-:Y:S03]  /*2ee0*/  HMMA.16816.F32 R60, R176, R6.reuse, R60 ;  /* 0x00000006b03c723c */ /* 0x080fe6000000183c */
[----:B------:R-:W4:Y:S01]  /*2ef0*/  MUFU.EX2 R184, R184 ;  /* 0x000000b800b87308 */ /* 0x000f220000000800 */
[----:B------:R-:W-:Y:S01]  /*2f00*/  FSEL R20, R33, -INF , P0 ;  /* 0xff80000021147808 */ /* 0x000fe20000000000 */
[--C-:B------:R-:W-:Y:S01]  /*2f10*/  FFMA.FTZ R33, R201, c[0x0][0x29c], -R240.reuse ;  /* 0x0000a700c9217a23 */ /* 0x100fe200000108f0 */
[----:B------:R-:W-:Y:S01]  /*2f20*/  FSEL R31, R31, -INF , P0 ;  /* 0xff8000001f1f7808 */ /* 0x000fe20000000000 */
[--C-:B------:R-:W-:Y:S01]  /*2f30*/  FFMA.FTZ R176, R21, c[0x0][0x29c], -R240.reuse ;  /* 0x0000a70015b07a23 */ /* 0x100fe200000108f0 */
[----:B------:R-:W-:Y:S04]  /*2f40*/  HMMA.16816.F32 R64, R168, R6, R64 ;  /* 0x00000006a840723c */ /* 0x000fe80000001840 */
[----:B------:R-:W-:Y:S01]  /*2f50*/  FFMA.FTZ R241, R20, c[0x0][0x29c], -R241 ;  /* 0x0000a70014f17a23 */ /* 0x000fe200000108f1 */
[----:B------:R-:W2:Y:S01]  /*2f60*/  MUFU.EX2 R33, R33 ;  /* 0x0000002100217308 */ /* 0x000ea20000000800 */
[----:B------:R-:W-:Y:S01]  /*2f70*/  LDSM.16.M88.4 R20, [R204+0xa080] ;  /* 0x00a08000cc14783b */ /* 0x000fe20000000200 */
[--C-:B------:R-:W-:Y:S01]  /*2f80*/  FFMA.FTZ R177, R5, c[0x0][0x29c], -R240.reuse ;  /* 0x0000a70005b17a23 */ /* 0x100fe200000108f0 */
[----:B------:R-:W-:Y:S01]  /*2f90*/  FSEL R35, R35, -INF , P0 ;  /* 0xff80000023237808 */ /* 0x000fe20000000000 */
[--C-:B------:R-:W-:Y:S03]  /*2fa0*/  FFMA.FTZ R26, R203, c[0x0][0x29c], -R240.reuse ;  /* 0x0000a700cb1a7a23 */ /* 0x100fe600000108f0 */
[--C-:B------:R-:W-:Y:S01]  /*2fb0*/  FFMA.FTZ R170, R245, c[0x0][0x29c], -R240.reuse ;  /* 0x0000a700f5aa7a23 */ /* 0x100fe200000108f0 */
[----:B------:R-:W-:Y:S01]  /*2fc0*/  FSEL R28, R28, -INF , P5 ;  /* 0xff8000001c1c7808 */ /* 0x000fe20002800000 */
[-C--:B---3--:R-:W-:Y:S01]  /*2fd0*/  HMMA.16816.F32 R36, R8, R12.reuse, R36 ;  /* 0x0000000c0824723c */ /* 0x088fe20000001824 */
[----:B------:R-:W3:Y:S01]  /*2fe0*/  LDSM.16.M88.4 R4, [R3+0x13080] ;  /* 0x013080000304783b */ /* 0x000ee20000000200 */
[----:B------:R-:W-:Y:S03]  /*2ff0*/  MUFU.EX2 R241, R241 ;  /* 0x000000f100f17308 */ /* 0x000fe60000000800 */
[--C-:B------:R-:W-:Y:S01]  /*3000*/  FFMA.FTZ R171, R243, c[0x0][0x29c], -R240.reuse ;  /* 0x0000a700f3ab7a23 */ /* 0x100fe200000108f0 */
[----:B------:R-:W-:Y:S01]  /*3010*/  FSEL R179, R34, -INF , P5 ;  /* 0xff80000022b37808 */ /* 0x000fe20002800000 */
[--C-:B------:R-:W-:Y:S01]  /*3020*/  FFMA.FTZ R178, R188, c[0x0][0x29c], -R239.reuse ;  /* 0x0000a700bcb27a23 */ /* 0x100fe200000108ef */
[C---:B-1----:R-:W-:Y:S04]  /*3030*/  HMMA.16816.F32 R40, R16.reuse, R12, R40 ;  /* 0x0000000c1028723c */ /* 0x042fe80000001828 */
[----:B------:R-:W-:Y:S01]  /*3040*/  MUFU.EX2 R26, R26 ;  /* 0x0000001a001a7308 */ /* 0x000fe20000000800 */
[--C-:B------:R-:W-:Y:S02]  /*3050*/  FFMA.FTZ R34, R179, c[0x0][0x29c], -R240.reuse ;  /* 0x0000a700b3227a23 */ /* 0x100fe400000108f0 */
[----:B------:R-:W-:Y:S01]  /*3060*/  FFMA.FTZ R240, R35, c[0x0][0x29c], -R240 ;  /* 0x0000a70023f07a23 */ /* 0x000fe200000108f0 */
[-C--:B------:R-:W-:Y:S06]  /*3070*/  HMMA.16816.F32 R44, R16, R14.reuse, R44 ;  /* 0x0000000e102c723c */ /* 0x080fec000000182c */
[----:B------:R-:W-:Y:S02]  /*3080*/  MUFU.EX2 R35, R240 ;  /* 0x000000f000237308 */ /* 0x000fe40000000800 */
[C---:B------:R-:W-:Y:S01]  /*3090*/  HMMA.16816.F32 R48, R8.reuse, R14, R48 ;  /* 0x0000000e0830723c */ /* 0x040fe20000001830 */
[----:B------:R1:W2:Y:S07]  /*30a0*/  LDSM.16.M88.4 R12, [R3+0x13880] ;  /* 0x01388000030c783b */ /* 0x0002ae0000000200 */
[-C--:B------:R-:W-:Y:S01]  /*30b0*/  HMMA.16816.F32 R52, R8, R164.reuse, R52 ;  /* 0x000000a40834723c */ /* 0x080fe20000001834 */
[----:B------:R-:W2:Y:S07]  /*30c0*/  MUFU.EX2 R34, R34 ;  /* 0x0000002200227308 */ /* 0x000eae0000000800 */
[C---:B------:R-:W-:Y:S03]  /*30d0*/  HMMA.16816.F32 R56, R16.reuse, R164, R56 ;  /* 0x000000a41038723c */ /* 0x040fe60000001838 */
[----:B------:R-:W-:Y:S05]  /*30e0*/  MUFU.EX2 R178, R178 ;  /* 0x000000b200b27308 */ /* 0x000fea0000000800 */
[-C--:B------:R-:W-:Y:S01]  /*30f0*/  HMMA.16816.F32 R60, R16, R166.reuse, R60 ;  /* 0x000000a6103c723c */ /* 0x080fe2000000183c */
[----:B------:R-:W4:Y:S03]  /*3100*/  LDSM.16.M88.4 R16, [R204+0xb080] ;  /* 0x00b08000cc10783b */ /* 0x000f260000000200 */
[----:B-1----:R-:W-:Y:S01]  /*3110*/  MOV R3, UR5 ;  /* 0x0000000500037c02 */ /* 0x002fe20008000f00 */
[----:B------:R-:W-:Y:S03]  /*3120*/  MUFU.EX2 R170, R170 ;  /* 0x000000aa00aa7308 */ /* 0x000fe60000000800 */
[----:B------:R-:W-:Y:S01]  /*3130*/  HMMA.16816.F32 R64, R8, R166, R64 ;  /* 0x000000a60840723c */ /* 0x000fe20000001840 */
[----:B------:R-:W1:Y:S03]  /*3140*/  LDS R10, [R237+0x18280] ;  /* 0x01828000ed0a7984 */ /* 0x000e660000000800 */
[----:B------:R-:W-:Y:S03]  /*3150*/  IMAD R3, R3, 0x1800, R214 ;  /* 0x0000180003037824 */ /* 0x000fe600078e02d6 */
[----:B------:R-:W-:Y:S01]  /*3160*/  MUFU.EX2 R171, R171 ;  /* 0x000000ab00ab7308 */ /* 0x000fe20000000800 */
[-C--:B---3--:R-:W-:Y:S05]  /*3170*/  HMMA.16816.F32 R36, R4, R20.reuse, R36 ;  /* 0x000000140424723c */ /* 0x088fea0000001824 */
[--C-:B------:R-:W-:Y:S02]  /*3180*/  FFMA.FTZ R9, R186, c[0x0][0x29c], -R239.reuse ;  /* 0x0000a700ba097a23 */ /* 0x100fe400000108ef */
[--C-:B------:R-:W-:Y:S01]  /*3190*/  FFMA.FTZ R8, R192, c[0x0][0x29c], -R239.reuse ;  /* 0x0000a700c0087a23 */ /* 0x100fe200000108ef */
[C---:B--2---:R-:W-:Y:S01]  /*31a0*/  HMMA.16816.F32 R40, R12.reuse, R20, R40 ;  /* 0x000000140c28723c */ /* 0x044fe20000001828 */
[----:B------:R-:W-:Y:S03]  /*31b0*/  MUFU.EX2 R176, R176 ;  /* 0x000000b000b07308 */ /* 0x000fe60000000800 */
[--C-:B------:R-:W-:Y:S03]  /*31c0*/  FFMA.FTZ R11, R190, c[0x0][0x29c], -R239.reuse ;  /* 0x0000a700be0b7a23 */ /* 0x100fe600000108ef */
[--C-:B------:R-:W-:Y:S01]  /*31d0*/  FFMA.FTZ R20, R32, c[0x0][0x29c], -R239.reuse ;  /* 0x0000a70020147a23 */ /* 0x100fe200000108ef */
[-C--:B------:R-:W-:Y:S03]  /*31e0*/  HMMA.16816.F32 R44, R12, R22.reuse, R44 ;  /* 0x000000160c2c723c */ /* 0x080fe6000000182c */
[----:B------:R-:W-:Y:S05]  /*31f0*/  MUFU.EX2 R32, R191 ;  /* 0x000000bf00207308 */ /* 0x000fea0000000800 */
[C---:B------:R-:W-:Y:S05]  /*3200*/  HMMA.16816.F32 R48, R4.reuse, R22, R48 ;  /* 0x000000160430723c */ /* 0x040fea0000001830 */
[----:B------:R-:W-:Y:S02]  /*3210*/  MUFU.EX2 R9, R9 ;  /* 0x0000000900097308 */ /* 0x000fe40000000800 */
[----:B------:R-:W-:Y:S01]  /*3220*/  FSEL R22, R25, -INF , P6 ;  /* 0xff80000019167808 */ /* 0x000fe20003000000 */
[-C--:B----4-:R-:W-:Y:S04]  /*3230*/  HMMA.16816.F32 R52, R4, R16.reuse, R52 ;  /* 0x000000100434723c */ /* 0x090fe80000001834 */
[--C-:B------:R-:W-:Y:S01]  /*3240*/  FFMA.FTZ R21, R22, c[0x0][0x29c], -R239.reuse ;  /* 0x0000a70016157a23 */ /* 0x100fe200000108ef */
[----:B------:R-:W-:Y:S02]  /*3250*/  FSEL R22, R29, -INF , P0 ;  /* 0xff8000001d167808 */ /* 0x000fe40000000000 */
[----:B------:R-:W2:Y:S01]  /*3260*/  MUFU.EX2 R8, R8 ;  /* 0x0000000800087308 */ /* 0x000ea20000000800 */
[C---:B------:R-:W-:Y:S01]  /*3270*/  HMMA.16816.F32 R56, R12.reuse, R16, R56 ;  /* 0x000000100c38723c */ /* 0x040fe20000001838 */
[----:B------:R-:W-:Y:S06]  /*3280*/  PLOP3.LUT P0, PT, PT, PT, UP0, 0x80, 0x0 ;  /* 0x000000000000781c */ /* 0x000fec0003f0f008 */
[--C-:B------:R-:W-:Y:S01]  /*3290*/  FFMA.FTZ R16, R28, c[0x0][0x29c], -R239.reuse ;  /* 0x0000a7001c107a23 */ /* 0x100fe200000108ef */
[-C--:B------:R-:W-:Y:S01]  /*32a0*/  HMMA.16816.F32 R60, R12, R18.reuse, R60 ;  /* 0x000000120c3c723c */ /* 0x080fe2000000183c */
[----:B------:R-:W3:Y:S01]  /*32b0*/  LDS R12, [R237+0x182a0] ;  /* 0x0182a000ed0c7984 */ /* 0x000ee20000000800 */
[----:B------:R-:W-:Y:S02]  /*32c0*/  MUFU.EX2 R14, R185 ;  /* 0x000000b9000e7308 */ /* 0x000fe40000000800 */
[----:B------:R-:W-:Y:S03]  /*32d0*/  FFMA.FTZ R239, R22, c[0x0][0x29c], -R239 ;  /* 0x0000a70016ef7a23 */ /* 0x000fe600000108ef */
[----:B------:R-:W-:Y:S01]  /*32e0*/  FSEL R13, R30, -INF , P5 ;  /* 0xff8000001e0d7808 */ /* 0x000fe20002800000 */
[----:B------:R-:W-:Y:S04]  /*32f0*/  HMMA.16816.F32 R64, R4, R18, R64 ;  /* 0x000000120440723c */ /* 0x000fe80000001840 */
[----:B------:R-:W4:Y:S01]  /*3300*/  MUFU.EX2 R11, R11 ;  /* 0x0000000b000b7308 */ /* 0x000f220000000800 */
[--C-:B-1----:R-:W-:Y:S02]  /*3310*/  FADD.FTZ R22, R53, -R10.reuse ;  /* 0x8000000a35167221 */ /* 0x102fe40000010000 */
[--C-:B------:R-:W-:Y:S02]  /*3320*/  FADD.FTZ R4, R37, -R10.reuse ;  /* 0x8000000a25047221 */ /* 0x100fe40000010000 */
[--C-:B------:R-:W-:Y:S03]  /*3330*/  FADD.FTZ R18, R49, -R10.reuse ;  /* 0x8000000a31127221 */ /* 0x100fe60000010000 */
[C---:B-----5:R-:W-:Y:S02]  /*3340*/  FMUL.FTZ R6, R181.reuse, R4 ;  /* 0x00000004b5067220 */ /* 0x060fe40000410000 */
[----:B------:R-:W1:Y:S01]  /*3350*/  LDS R4, [R237+0x18300] ;  /* 0x01830000ed047984 */ /* 0x000e620000000800 */
[--C-:B------:R-:W-:Y:S01]  /*3360*/  FADD.FTZ R5, R36, -R10.reuse ;  /* 0x8000000a24057221 */ /* 0x100fe20000010000 */
[----:B------:R-:W5:Y:S01]  /*3370*/  MUFU.EX2 R16, R16 ;  /* 0x0000001000107308 */ /* 0x000f620000000800 */
[--C-:B------:R-:W-:Y:S01]  /*3380*/  FADD.FTZ R7, R48, -R10.reuse ;  /* 0x8000000a30077221 */ /* 0x100fe20000010000 */
[----:B------:R-:W1:Y:S01]  /*3390*/  LDS R237, [R237+0x18320] ;  /* 0x01832000eded7984 */ /* 0x000e620000000800 */
[--C-:B------:R-:W-:Y:S02]  /*33a0*/  FADD.FTZ R15, R52, -R10.reuse ;  /* 0x8000000a340f7221 */ /* 0x100fe40000010000 */
[----:B------:R-:W-:Y:S01]  /*33b0*/  FMUL.FTZ R5, R180, R5 ;  /* 0x00000005b4057220 */ /* 0x000fe20000410000 */
[----:B------:R-:W-:Y:S01]  /*33c0*/  F2FP.PACK_AB R180, R181, R180 ;  /* 0x000000b4b5b4723e */ /* 0x000fe200000000ff */
[----:B------:R-:W-:Y:S01]  /*33d0*/  FMUL.FTZ R7, R182, R7 ;  /* 0x00000007b6077220 */ /* 0x000fe20000410000 */
[C---:B------:R-:W-:Y:S01]  /*33e0*/  F2FP.PACK_AB R182, R187.reuse, R182 ;  /* 0x000000b6bbb6723e */ /* 0x040fe200000000ff */
[----:B------:R-:W-:Y:S01]  /*33f0*/  FMUL.FTZ R18, R187, R18 ;  /* 0x00000012bb127220 */ /* 0x000fe20000410000 */
[----:B------:R-:W1:Y:S01]  /*3400*/  MUFU.EX2 R239, R239 ;  /* 0x000000ef00ef7308 */ /* 0x000e620000000800 */
[----:B------:R-:W-:Y:S01]  /*3410*/  FMUL.FTZ R15, R184, R15 ;  /* 0x0000000fb80f7220 */ /* 0x000fe20000410000 */
[----:B------:R-:W-:Y:S01]  /*3420*/  F2FP.PACK_AB R6, R6, R5 ;  /* 0x000000050606723e */ /* 0x000fe200000000ff */
[----:B------:R-:W-:Y:S01]  /*3430*/  FMUL.FTZ R22, R193, R22 ;  /* 0x00000016c1167220 */ /* 0x000fe20000410000 */
[----:B------:R-:W-:Y:S01]  /*3440*/  F2FP.PACK_AB R18, R18, R7 ;  /* 0x000000071212723e */ /* 0x000fe200000000ff */
[--C-:B------:R-:W-:Y:S01]  /*3450*/  FADD.FTZ R5, R64, -R10.reuse ;  /* 0x8000000a40057221 */ /* 0x100fe20000010000 */
[----:B------:R-:W-:Y:S01]  /*3460*/  STS [R231+0x18480], R180 ;  /* 0x018480b4e7007388 */ /* 0x000fe20000000800 */
[----:B------:R-:W-:Y:S01]  /*3470*/  FADD.FTZ R10, R65, -R10 ;  /* 0x8000000a410a7221 */ /* 0x000fe20000010000 */
[----:B------:R-:W-:Y:S01]  /*3480*/  F2FP.PACK_AB R22, R22, R15 ;  /* 0x0000000f1616723e */ /* 0x000fe200000000ff */
[--C-:B---3--:R-:W-:Y:S01]  /*3490*/  FADD.FTZ R30, R51, -R12.reuse ;  /* 0x8000000c331e7221 */ /* 0x108fe20000010000 */
[----:B------:R-:W3:Y:S01]  /*34a0*/  MUFU.EX2 R177, R177 ;  /* 0x000000b100b17308 */ /* 0x000ee20000000800 */
[--C-:B------:R-:W-:Y:S01]  /*34b0*/  FADD.FTZ R48, R55, -R12.reuse ;  /* 0x8000000c37307221 */ /* 0x100fe20000010000 */
[----:B------:R-:W-:Y:S01]  /*34c0*/  F2FP.PACK_AB R184, R193, R184 ;  /* 0x000000b8c1b8723e */ /* 0x000fe200000000ff */
[--C-:B------:R-:W-:Y:S02]  /*34d0*/  FADD.FTZ R28, R39, -R12.reuse ;  /* 0x8000000c271c7221 */ /* 0x100fe40000010000 */
[--C-:B------:R-:W-:Y:S02]  /*34e0*/  FADD.FTZ R15, R50, -R12.reuse ;  /* 0x8000000c320f7221 */ /* 0x100fe40000010000 */
[--C-:B------:R-:W-:Y:S02]  /*34f0*/  FADD.FTZ R17, R54, -R12.reuse ;  /* 0x8000000c36117221 */ /* 0x100fe40000010000 */
[--C-:B------:R-:W-:Y:S01]  /*3500*/  FADD.FTZ R19, R66, -R12.reuse ;  /* 0x8000000c42137221 */ /* 0x100fe20000010000 */
[----:B------:R-:W-:Y:S01]  /*3510*/  MUFU.EX2 R21, R21 ;  /* 0x0000001500157308 */ /* 0x000fe20000000800 */
[--C-:B------:R-:W-:Y:S01]  /*3520*/  FADD.FTZ R7, R38, -R12.reuse ;  /* 0x8000000c26077221 */ /* 0x100fe20000010000 */
[----:B------:R-:W-:Y:S01]  /*3530*/  SHF.L.U32 R66, R3, 0x1, RZ ;  /* 0x0000000103427819 */ /* 0x000fe200000006ff */
[----:B------:R-:W-:Y:S02]  /*3540*/  FADD.FTZ R12, R67, -R12 ;  /* 0x8000000c430c7221 */ /* 0x000fe40000010000 */
[----:B------:R-:W-:Y:S02]  /*3550*/  FMUL.FTZ R28, R33, R28 ;  /* 0x0000001c211c7220 */ /* 0x000fe40000410000 */
[----:B------:R-:W-:Y:S01]  /*3560*/  FMUL.FTZ R19, R34, R19 ;  /* 0x0000001322137220 */ /* 0x000fe20000410000 */
[C---:B------:R-:W-:Y:S01]  /*3570*/  F2FP.PACK_AB R34, R35.reuse, R34 ;  /* 0x000000222322723e */ /* 0x040fe200000000ff */
[----:B------:R-:W-:Y:S01]  /*3580*/  FMUL.FTZ R12, R35, R12 ;  /* 0x0000000c230c7220 */ /* 0x000fe20000410000 */
[----:B------:R-:W3:Y:S01]  /*3590*/  MUFU.EX2 R20, R20 ;  /* 0x0000001400147308 */ /* 0x000ee20000000800 */
[----:B------:R-:W-:Y:S01]  /*35a0*/  FMUL.FTZ R5, R24, R5 ;  /* 0x0000000518057220 */ /* 0x000fe20000410000 */
[C---:B------:R-:W-:Y:S01]  /*35b0*/  F2FP.PACK_AB R24, R241.reuse, R24 ;  /* 0x00000018f118723e */ /* 0x040fe200000000ff */
[----:B------:R-:W-:Y:S01]  /*35c0*/  FMUL.FTZ R10, R241, R10 ;  /* 0x0000000af10a7220 */ /* 0x000fe20000410000 */
[----:B------:R-:W-:Y:S01]  /*35d0*/  F2FP.PACK_AB R52, R12, R19 ;  /* 0x000000130c34723e */ /* 0x000fe200000000ff */
[----:B------:R-:W-:Y:S01]  /*35e0*/  FMUL.FTZ R7, R26, R7 ;  /* 0x000000071a077220 */ /* 0x000fe20000410000 */
[----:B------:R-:W-:Y:S01]  /*35f0*/  F2FP.PACK_AB R26, R33, R26 ;  /* 0x0000001a211a723e */ /* 0x000fe200000000ff */
[--C-:B-1----:R-:W-:Y:S01]  /*3600*/  FADD.FTZ R12, R41, -R4.reuse ;  /* 0x80000004290c7221 */ /* 0x102fe20000010000 */
[----:B------:R-:W-:Y:S01]  /*3610*/  F2FP.PACK_AB R50, R10, R5 ;  /* 0x000000050a32723e */ /* 0x000fe200000000ff */
[--C-:B------:R-:W-:Y:S01]  /*3620*/  FADD.FTZ R5, R40, -R4.reuse ;  /* 0x8000000428057221 */ /* 0x100fe20000010000 */
[----:B------:R-:W-:Y:S01]  /*3630*/  F2FP.PACK_AB R28, R28, R7 ;  /* 0x000000071c1c723e */ /* 0x000fe200000000ff */
[--C-:B------:R-:W-:Y:S01]  /*3640*/  FADD.FTZ R7, R44, -R4.reuse ;  /* 0x800000042c077221 */ /* 0x100fe20000010000 */
[----:B------:R1:W-:Y:S01]  /*3650*/  STS [R231+0x18880], R26 ;  /* 0x0188801ae7007388 */ /* 0x0003e20000000800 */
[--C-:B------:R-:W-:Y:S01]  /*3660*/  FADD.FTZ R44, R45, -R4.reuse ;  /* 0x800000042d2c7221 */ /* 0x100fe20000010000 */
[----:B------:R-:W-:Y:S01]  /*3670*/  MUFU.EX2 R10, R27 ;  /* 0x0000001b000a7308 */ /* 0x000fe20000000800 */
[----:B--2---:R-:W-:Y:S01]  /*3680*/  FMUL.FTZ R7, R8, R7 ;  /* 0x0000000708077220 */ /* 0x004fe20000410000 */
[----:B----4-:R-:W-:Y:S01]  /*3690*/  F2FP.PACK_AB R8, R11, R8 ;  /* 0x000000080b08723e */ /* 0x010fe200000000ff */
[--C-:B------:R-:W-:Y:S01]  /*36a0*/  FADD.FTZ R54, R57, -R4.reuse ;  /* 0x8000000439367221 */ /* 0x100fe20000010000 */
[----:B------:R-:W-:Y:S01]  /*36b0*/  STS [R229], R182 ;  /* 0x000000b6e5007388 */ /* 0x000fe20000000800 */
[----:B------:R-:W-:Y:S01]  /*36c0*/  FMUL.FTZ R5, R178, R5 ;  /* 0x00000005b2057220 */ /* 0x000fe20000410000 */
[C---:B------:R-:W-:Y:S01]  /*36d0*/  F2FP.PACK_AB R178, R9.reuse, R178 ;  /* 0x000000b209b2723e */ /* 0x040fe200000000ff */
[----:B------:R-:W-:Y:S02]  /*36e0*/  FMUL.FTZ R12, R9, R12 ;  /* 0x0000000c090c7220 */ /* 0x000fe40000410000 */
[----:B------:R-:W-:Y:S01]  /*36f0*/  FMUL.FTZ R44, R11, R44 ;  /* 0x0000002c0b2c7220 */ /* 0x000fe20000410000 */
[----:B------:R-:W1:Y:S01]  /*3700*/  MUFU.EX2 R195, R195 ;  /* 0x000000c300c37308 */ /* 0x000e620000000800 */
[--C-:B------:R-:W-:Y:S01]  /*3710*/  FADD.FTZ R9, R56, -R4.reuse ;  /* 0x8000000438097221 */ /* 0x100fe20000010000 */
[----:B------:R-:W-:Y:S01]  /*3720*/  F2FP.PACK_AB R12, R12, R5 ;  /* 0x000000050c0c723e */ /* 0x000fe200000000ff */
[--C-:B------:R-:W-:Y:S01]  /*3730*/  FADD.FTZ R11, R60, -R4.reuse ;  /* 0x800000043c0b7221 */ /* 0x100fe20000010000 */
[----:B------:R-:W-:Y:S01]  /*3740*/  F2FP.PACK_AB R60, R32, R189 ;  /* 0x000000bd203c723e */ /* 0x000fe200000000ff */
[----:B------:R-:W-:Y:S01]  /*3750*/  FADD.FTZ R4, R61, -R4 ;  /* 0x800000043d047221 */ /* 0x000fe20000010000 */
[----:B------:R-:W-:Y:S01]  /*3760*/  F2FP.PACK_AB R44, R44, R7 ;  /* 0x000000072c2c723e */ /* 0x000fe200000000ff */
[----:B-----5:R-:W-:Y:S01]  /*3770*/  FMUL.FTZ R11, R16, R11 ;  /* 0x0000000b100b7220 */ /* 0x020fe20000410000 */
[C---:B------:R-:W-:Y:S01]  /*3780*/  F2FP.PACK_AB R16, R239.reuse, R16 ;  /* 0x00000010ef10723e */ /* 0x040fe200000000ff */
[----:B------:R-:W-:Y:S02]  /*3790*/  FMUL.FTZ R4, R239, R4 ;  /* 0x00000004ef047220 */ /* 0x000fe40000410000 */
[----:B------:R-:W-:Y:S01]  /*37a0*/  FMUL.FTZ R15, R170, R15 ;  /* 0x0000000faa0f7220 */ /* 0x000fe20000410000 */
[----:B------:R-:W-:Y:S01]  /*37b0*/  F2FP.PACK_AB R170, R171, R170 ;  /* 0x000000aaabaa723e */ /* 0x000fe200000000ff */
[--C-:B------:R-:W-:Y:S01]  /*37c0*/  FFMA.FTZ R13, R13, c[0x0][0x29c], -R238.reuse ;  /* 0x0000a7000d0d7a23 */ /* 0x100fe200000108ee */
[----:B------:R-:W-:Y:S01]  /*37d0*/  F2FP.PACK_AB R56, R4, R11 ;  /* 0x0000000b0438723e */ /* 0x000fe200000000ff */
[----:B------:R-:W-:Y:S01]  /*37e0*/  FFMA.FTZ R238, R31, c[0x0][0x29c], -R238 ;  /* 0x0000a7001fee7a23 */ /* 0x000fe200000108ee */
[----:B------:R-:W-:Y:S01]  /*37f0*/  F2FP.PACK_AB R4, R14, R183 ;  /* 0x000000b70e04723e */ /* 0x000fe200000000ff */
[----:B------:R-:W-:Y:S01]  /*3800*/  STS [R229+0x400], R170 ;  /* 0x000400aae5007388 */ /* 0x000fe20000000800 */
[----:B------:R-:W-:Y:S01]  /*3810*/  FMUL.FTZ R17, R176, R17 ;  /* 0x00000011b0117220 */ /* 0x000fe20000410000 */
[----:B------:R-:W-:Y:S01]  /*3820*/  MUFU.EX2 R13, R13 ;  /* 0x0000000d000d7308 */ /* 0x000fe20000000800 */
[----:B---3--:R-:W-:Y:S01]  /*3830*/  F2FP.PACK_AB R176, R177, R176 ;  /* 0x000000b0b1b0723e */ /* 0x008fe200000000ff */
[----:B------:R2:W-:Y:S01]  /*3840*/  STS [R231+0x19880], R4 ;  /* 0x01988004e7007388 */ /* 0x0005e20000000800 */
[----:B------:R-:W-:Y:S01]  /*3850*/  FMUL.FTZ R9, R20, R9 ;  /* 0x0000000914097220 */ /* 0x000fe20000410000 */
[----:B------:R-:W-:Y:S01]  /*3860*/  F2FP.PACK_AB R20, R21, R20 ;  /* 0x000000141514723e */ /* 0x000fe200000000ff */
[----:B------:R-:W-:Y:S01]  /*3870*/  FMUL.FTZ R30, R171, R30 ;  /* 0x0000001eab1e7220 */ /* 0x000fe20000410000 */
[----:B------:R-:W-:Y:S01]  /*3880*/  STS [R231+0x19480], R178 ;  /* 0x019480b2e7007388 */ /* 0x000fe20000000800 */
[----:B-1----:R-:W-:Y:S01]  /*3890*/  F2FP.PACK_AB R26, R10, R195 ;  /* 0x000000c30a1a723e */ /* 0x002fe200000000ff */
[--C-:B------:R-:W-:Y:S02]  /*38a0*/  FADD.FTZ R5, R43, -R237.reuse ;  /* 0x800000ed2b057221 */ /* 0x100fe40000010000 */
[----:B------:R-:W2:Y:S01]  /*38b0*/  MUFU.EX2 R238, R238 ;  /* 0x000000ee00ee7308 */ /* 0x000ea20000000800 */
[----:B------:R-:W-:Y:S01]  /*38c0*/  STS [R229+0x1000], R8 ;  /* 0x00100008e5007388 */ /* 0x000fe20000000800 */
[--C-:B------:R-:W-:Y:S01]  /*38d0*/  FADD.FTZ R64, R42, -R237.reuse ;  /* 0x800000ed2a407221 */ /* 0x100fe20000010000 */
[----:B------:R-:W-:Y:S01]  /*38e0*/  F2FP.PACK_AB R30, R30, R15 ;  /* 0x0000000f1e1e723e */ /* 0x000fe200000000ff */
[----:B------:R-:W-:Y:S01]  /*38f0*/  FMUL.FTZ R5, R14, R5 ;  /* 0x000000050e057220 */ /* 0x000fe20000410000 */
[----:B------:R-:W-:Y:S01]  /*3900*/  STS [R229+0x1400], R60 ;  /* 0x0014003ce5007388 */ /* 0x000fe20000000800 */
[----:B------:R-:W-:Y:S02]  /*3910*/  FMUL.FTZ R64, R183, R64 ;  /* 0x00000040b7407220 */ /* 0x000fe40000410000 */
[--C-:B------:R-:W-:Y:S01]  /*3920*/  FADD.FTZ R47, R47, -R237.reuse ;  /* 0x800000ed2f2f7221 */ /* 0x100fe20000010000 */
[----:B------:R-:W-:Y:S01]  /*3930*/  STS [R231+0x1a480], R184 ;  /* 0x01a480b8e7007388 */ /* 0x000fe20000000800 */
[--C-:B------:R-:W-:Y:S01]  /*3940*/  FADD.FTZ R46, R46, -R237.reuse ;  /* 0x800000ed2e2e7221 */ /* 0x100fe20000010000 */
[----:B------:R-:W-:Y:S01]  /*3950*/  F2FP.PACK_AB R64, R5, R64 ;  /* 0x000000400540723e */ /* 0x000fe200000000ff */
[----:B------:R-:W-:Y:S01]  /*3960*/  FMUL.FTZ R47, R32, R47 ;  /* 0x0000002f202f7220 */ /* 0x000fe20000410000 */
[----:B------:R-:W-:Y:S01]  /*3970*/  STS [R231+0x1a880], R176 ;  /* 0x01a880b0e7007388 */ /* 0x000fe20000000800 */
[----:B------:R-:W-:Y:S02]  /*3980*/  FMUL.FTZ R46, R189, R46 ;  /* 0x0000002ebd2e7220 */ /* 0x000fe40000410000 */
[----:B------:R-:W-:Y:S01]  /*3990*/  FMUL.FTZ R48, R177, R48 ;  /* 0x00000030b1307220 */ /* 0x000fe20000410000 */
[----:B------:R-:W-:Y:S01]  /*39a0*/  STS [R229+0x2000], R24 ;  /* 0x00200018e5007388 */ /* 0x000fe20000000800 */
[--C-:B------:R-:W-:Y:S01]  /*39b0*/  FADD.FTZ R59, R59, -R237.reuse ;  /* 0x800000ed3b3b7221 */ /* 0x100fe20000010000 */
[----:B------:R-:W-:Y:S01]  /*39c0*/  F2FP.PACK_AB R46, R47, R46 ;  /* 0x0000002e2f2e723e */ /* 0x000fe200000000ff */
[--C-:B------:R-:W-:Y:S01]  /*39d0*/  FADD.FTZ R58, R58, -R237.reuse ;  /* 0x800000ed3a3a7221 */ /* 0x100fe20000010000 */
[----:B------:R-:W-:Y:S01]  /*39e0*/  STS [R229+0x2400], R34 ;  /* 0x00240022e5007388 */ /* 0x000fe20000000800 */
[----:B------:R-:W-:Y:S01]  /*39f0*/  F2FP.PACK_AB R48, R48, R17 ;  /* 0x000000113030723e */ /* 0x000fe200000000ff */
[----:B------:R-:W-:Y:S01]  /*3a00*/  FMUL.FTZ R54, R21, R54 ;  /* 0x0000003615367220 */ /* 0x000fe20000410000 */
[----:B--2---:R-:W-:Y:S01]  /*3a10*/  F2FP.PACK_AB R4, R238, R13 ;  /* 0x0000000dee04723e */ /* 0x004fe200000000ff */
[----:B------:R-:W-:Y:S01]  /*3a20*/  STS [R231+0x1b480], R20 ;  /* 0x01b48014e7007388 */ /* 0x000fe20000000800 */
[----:B------:R-:W-:Y:S02]  /*3a30*/  FMUL.FTZ R59, R10, R59 ;  /* 0x0000003b0a3b7220 */ /* 0x000fe40000410000 */
[--C-:B------:R-:W-:Y:S01]  /*3a40*/  FADD.FTZ R62, R62, -R237.reuse ;  /* 0x800000ed3e3e7221 */ /* 0x100fe20000010000 */
[----:B------:R-:W-:Y:S01]  /*3a50*/  STS [R231+0x1b880], R26 ;  /* 0x01b8801ae7007388 */ /* 0x000fe20000000800 */
[----:B------:R-:W-:Y:S01]  /*3a60*/  FADD.FTZ R63, R63, -R237 ;  /* 0x800000ed3f3f7221 */ /* 0x000fe20000010000 */
[----:B------:R-:W-:Y:S01]  /*3a70*/  F2FP.PACK_AB R54, R54, R9 ;  /* 0x000000093636723e */ /* 0x000fe200000000ff */
[----:B------:R-:W-:Y:S01]  /*3a80*/  FMUL.FTZ R58, R195, R58 ;  /* 0x0000003ac33a7220 */ /* 0x000fe20000410000 */
[----:B------:R-:W-:Y:S01]  /*3a90*/  STS [R229+0x3000], R16 ;  /* 0x00300010e5007388 */ /* 0x000fe20000000800 */
[----:B------:R-:W-:Y:S02]  /*3aa0*/  FMUL.FTZ R62, R13, R62 ;  /* 0x0000003e0d3e7220 */ /* 0x000fe40000410000 */
[----:B------:R-:W-:Y:S01]  /*3ab0*/  FMUL.FTZ R63, R238, R63 ;  /* 0x0000003fee3f7220 */ /* 0x000fe20000410000 */
[----:B------:R-:W-:Y:S01]  /*3ac0*/  STS [R229+0x3400], R4 ;  /* 0x00340004e5007388 */ /* 0x000fe20000000800 */
[----:B------:R-:W-:Y:S03]  /*3ad0*/  F2FP.PACK_AB R58, R59, R58 ;  /* 0x0000003a3b3a723e */ /* 0x000fe600000000ff */
[----:B------:R-:W-:Y:S01]  /*3ae0*/  BAR.SYNC.DEFER_BLOCKING 0x0 ;  /* 0x0000000000007b1d */ /* 0x000fe20000010000 */
[----:B------:R-:W-:Y:S07]  /*3af0*/  F2FP.PACK_AB R62, R63, R62 ;  /* 0x0000003e3f3e723e */ /* 0x000fee00000000ff */
        /* <DEDUP_REMOVED lines=97> */
[----:B------:R-:W-:Y:S02]  /*4110*/  ULDC.64 UR6, c[0x0][0x208] ;  /* 0x0000820000067ab9 */ /* 0x000fe40000000a00 */
[----:B------:R-:W-:Y:S02]  /*4120*/  UIMAD.WIDE.U32 UR28, UR26, UR6, URZ ;  /* 0x000000061a1c72a5 */ /* 0x000fe4000f8e003f */
[----:B------:R-:W-:Y:S04]  /*4130*/  USHF.R.S32.HI UR4, URZ, 0x1f, UR26 ;  /* 0x0000001f3f047899 */ /* 0x000fe8000801141a */
[----:B------:R-:W-:Y:S04]  /*4140*/  UIMAD UR4, UR4, UR6, URZ ;  /* 0x00000006040472a4 */ /* 0x000fe8000f8e023f */
[----:B------:R-:W-:Y:S02]  /*4150*/  UIMAD UR4, UR26, UR7, UR4 ;  /* 0x000000071a0472a4 */ /* 0x000fe4000f8e0204 */
[----:B------:R-:W-:Y:S02]  /*4160*/  USHF.L.U32 UR26, UR26, 0x6, URZ ;  /* 0x000000061a1a7899 */ /* 0x000fe4000800063f */
[----:B------:R-:W-:Y:S02]  /*4170*/  UIADD3 UR4, UR29, UR4, URZ ;  /* 0x000000041d047290 */ /* 0x000fe4000fffe03f */
[----:B------:R-:W-:Y:S01]  /*4180*/  UIADD3 UR6, -UR26, UR8, URZ ;  /* 0x000000081a067290 */ /* 0x000fe2000fffe13f */
[----:B-1----:R-:W-:Y:S01]  /*4190*/  SHF.R.S32.HI R4, RZ, 0x1f, R5 ;  /* 0x0000001fff047819 */ /* 0x002fe20000011405 */
[C---:B------:R-:W-:Y:S04]  /*41a0*/  IMAD.WIDE.U32 R6, R5.reuse, c[0x0][0x288], R226 ;  /* 0x0000a20005067a25 */ /* 0x040fe800078e00e2 */
[----:B------:R-:W-:Y:S01]  /*41b0*/  ISETP.GE.OR P6, PT, R224, UR6, !P4 ;  /* 0x00000006e0007c0c */ /* 0x000fe2000e7c6670 */
[----:B------:R-:W-:Y:S04]  /*41c0*/  IMAD R4, R4, c[0x0][0x288], RZ ;  /* 0x0000a20004047a24 */ /* 0x000fe800078e02ff */
[----:B------:R-:W-:Y:S01]  /*41d0*/  IMAD R4, R5, c[0x0][0x28c], R4 ;  /* 0x0000a30005047a24 */ /* 0x000fe200078e0204 */
[----:B------:R-:W-:Y:S01]  /*41e0*/  IADD3 R5, P0, R6, UR16, RZ ;  /* 0x0000001006057c10 */ /* 0x000fe2000ff1e0ff */
[----:B------:R-:W-:Y:S03]  /*41f0*/  IMAD.U32 R6, RZ, RZ, UR28 ;  /* 0x0000001cff067e24 */ /* 0x000fe6000f8e00ff */
[----:B------:R-:W-:Y:S01]  /*4200*/  IADD3.X R4, R7, UR12, R4, P0, !PT ;  /* 0x0000000c07047c10 */ /* 0x000fe200087fe404 */
[----:B------:R-:W-:Y:S01]  /*4210*/  IMAD.U32 R7, RZ, RZ, UR28 ;  /* 0x0000001cff077e24 */ /* 0x000fe2000f8e00ff */
[C---:B------:R-:W-:Y:S04]  /*4220*/  LEA R10, P0, R5.reuse, c[0x0][0x280], 0x2 ;  /* 0x0000a000050a7a11 */ /* 0x040fe800078010ff */
[----:B------:R-:W-:Y:S01]  /*4230*/  LEA.HI.X R11, R5, c[0x0][0x284], R4, 0x2, P0 ;  /* 0x0000a100050b7a11 */ /* 0x000fe200000f1404 */
[----:B------:R-:W-:Y:S01]  /*4240*/  IMAD.U32 R5, RZ, RZ, UR26 ;  /* 0x0000001aff057e24 */ /* 0x000fe2000f8e00ff */
[----:B------:R-:W-:Y:S01]  /*4250*/  LEA R8, P5, R7, R222, 0x7 ;  /* 0x000000de07087211 */ /* 0x000fe200078a38ff */
[----:B------:R-:W-:Y:S01]  /*4260*/  IMAD.U32 R4, RZ, RZ, UR26 ;  /* 0x0000001aff047e24 */ /* 0x000fe2000f8e00ff */
[----:B------:R-:W-:Y:S02]  /*4270*/  MOV R7, UR4 ;  /* 0x0000000400077c02 */ /* 0x000fe40008000f00 */
[----:B------:R-:W-:Y:S01]  /*4280*/  LEA R10, P0, R5, R10, 0x2 ;  /* 0x0000000a050a7211 */ /* 0x000fe200078010ff */
[----:B------:R-:W-:Y:S01]  /*4290*/  IMAD.U32 R5, RZ, RZ, UR24 ;  /* 0x00000018ff057e24 */ /* 0x000fe2000f8e00ff */
[----:B------:R-:W-:Y:S02]  /*42a0*/  LEA.HI.X R9, R6, R223, R7, 0x7, P5 ;  /* 0x000000df06097211 */ /* 0x000fe400028f3c07 */
[----:B------:R-:W-:Y:S01]  /*42b0*/  LEA.HI.X.SX32 R11, R4, R11, 0x2, P0 ;  /* 0x0000000b040b7211 */ /* 0x000fe200000f16ff */
[----:B------:R-:W-:Y:S01]  /*42c0*/  IMAD.U32 R4, RZ, RZ, UR24 ;  /* 0x00000018ff047e24 */ /* 0x000fe2000f8e00ff */
[C---:B------:R-:W-:Y:S02]  /*42d0*/  ISETP.GE.OR P5, PT, R224.reuse, UR6, !P3 ;  /* 0x00000006e0007c0c */ /* 0x040fe4000dfa6670 */
[----:B------:R-:W-:Y:S01]  /*42e0*/  ISETP.GE.OR P0, PT, R224, UR6, !P2 ;  /* 0x00000006e0007c0c */ /* 0x000fe2000d706670 */
[----:B------:R-:W-:Y:S01]  /*42f0*/  IMAD R6, R4, 0x3000, R219 ;  /* 0x0000300004067824 */ /* 0x000fe200078e02db */
[----:B------:R-:W-:Y:S04]  /*4300*/  @!P1 LEA R5, R5, R226, 0x6 ;  /* 0x000000e205059211 */ /* 0x000fe800078e30ff */
[----:B------:R-:W-:Y:S01]  /*4310*/  @!PT LDS RZ, [RZ] ;  /* 0x00000000fffff984 */ /* 0x000fe20000000800 */
[----:B------:R-:W-:Y:S01]  /*4320*/  @!PT LDS RZ, [RZ] ;  /* 0x00000000fffff984 */ /* 0x000fe20000000800 */
[----:B------:R-:W-:Y:S01]  /*4330*/  @!PT LDS RZ, [RZ] ;  /* 0x00000000fffff984 */ /* 0x000fe20000000800 */
[----:B------:R1:W-:Y:S01]  /*4340*/  LDGSTS.E.BYPASS.LTC128B.128 [R6], [R8.64], !P6 ;  /* 0x0000000008067fae */ /* 0x0003e2000f101d54 */
[----:B------:R-:W-:Y:S04]  /*4350*/  @!P1 IMAD.SHL.U32 R7, R5, 0x4, RZ ;  /* 0x0000000405079824 */ /* 0x000fe800078e00ff */
[----:B------:R1:W-:Y:S05]  /*4360*/  LDGSTS.E.BYPASS.LTC128B.128 [R6+0x1000], [R8.64+0x40], !P5 ;  /* 0x0100004008067fae */ /* 0x0003ea000e901d54 */
[----:B------:R1:W-:Y:S05]  /*4370*/  LDGSTS.E.BYPASS.LTC128B.128 [R6+0x2000], [R8.64+0x80], !P0 ;  /* 0x0200008008067fae */ /* 0x0003ea000c101d54 */
[----:B------:R1:W-:Y:S02]  /*4380*/  @!P1 LDGSTS.E.BYPASS.LTC128B.128 [R7+0x18280], [R10.64] ;  /* 0x182800000a079fae */ /* 0x0003e4000b901d54 */
.L_x_684:
        /* <DEDUP_REMOVED lines=19> */
[----:B------:R-:W0:Y:S01]  /*44c0*/  LDGDEPBAR ;  /* 0x00000000000079af */ /* 0x000e220000000000 */
[----:B------:R-:W-:Y:S02]  /*44d0*/  USEL UR25, UR6, URZ, !UP2 ;  /* 0x0000003f06197287 */ /* 0x000fe4000d000000 */
[----:B------:R-:W-:Y:S04]  /*44e0*/  USEL UR24, UR4, URZ, !UP1 ;  /* 0x0000003f04187287 */ /* 0x000fe8000c800000 */
        /* <DEDUP_REMOVED lines=168> */
.L_x_682:
[----:B------:R-:W3:Y:S01]  /*4f70*/  S2R R0, SR_CTAID.Y ;  /* 0x0000000000007919 */ /* 0x000ee20000002600 */
[----:B------:R-:W4:Y:S01]  /*4f80*/  S2UR UR5, SR_CTAID.X ;  /* 0x00000000000579c3 */ /* 0x000f220000002500 */
[----:B------:R-:W-:Y:S01]  /*4f90*/  MOV R2, 0x1 ;  /* 0x0000000100027802 */ /* 0x000fe20000000f00 */
[----:B------:R-:W-:-:S02]  /*4fa0*/  ULDC.64 UR6, c[0x0][0x330] ;  /* 0x0000cc0000067ab9 */ /* 0x000fc40000000a00 */
[----:B------:R-:W-:Y:S01]  /*4fb0*/  UIMAD UR6, UR13, UR6, URZ ;  /* 0x000000060d0672a4 */ /* 0x000fe2000f8e023f */
[----:B------:R-:W-:-:S03]  /*4fc0*/  ISETP.NE.AND P1, PT, R2, c[0x0][0x338], PT ;  /* 0x0000ce0002007a0c */ /* 0x000fc60003f25270 */
[----:B------:R-:W-:-:S10]  /*4fd0*/  UIMAD UR6, UR14, UR7, UR6 ;  /* 0x000000070e0672a4 */ /* 0x000fd4000f8e0206 */
[----:B---3--:R-:W-:Y:S01]  /*4fe0*/  @P1 IMAD.HI.U32 R3, R0, c[0x0][0x33c], RZ ;  /* 0x0000cf0000031a27 */ /* 0x008fe200078e00ff */
[----:B----4-:R-:W-:Y:S01]  /*4ff0*/  UIMAD UR5, UR5, 0x3000, URZ ;  /* 0x00003000050578a4 */ /* 0x010fe2000f8e023f */
[----:B------:R-:W-:Y:S02]  /*5000*/  SHF.R.S32.HI R7, RZ, 0x1f, R0 ;  /* 0x0000001fff077819 */ /* 0x000fe40000011400 */
[----:B------:R-:W-:Y:S01]  /*5010*/  MOV R6, R0 ;  /* 0x0000000000067202 */ /* 0x000fe20000000f00 */
[----:B------:R-:W-:Y:S01]  /*5020*/  USHF.R.S32.HI UR4, URZ, 0x1f, UR5 ;  /* 0x0000001f3f047899 */ /* 0x000fe20008011405 */
[----:B------:R-:W-:Y:S02]  /*5030*/  @P1 SHF.R.U32.HI R3, RZ, c[0x0][0x340], R3 ;  /* 0x0000d000ff031a19 */ /* 0x000fe40000011603 */
[----:B------:R-:W-:Y:S02]  /*5040*/  IADD3 R4, P0, R220, UR5, RZ ;  /* 0x00000005dc047c10 */ /* 0x000fe4000ff1e0ff */
[----:B------:R-:W-:-:S02]  /*5050*/  @P1 SHF.R.S32.HI R2, RZ, 0x1f, R3 ;  /* 0x0000001fff021819 */ /* 0x000fc40000011403 */
[----:B--2---:R-:W-:Y:S01]  /*5060*/  LEA.HI.X.SX32 R5, R220, UR4, 0x1, P0 ;  /* 0x00000004dc057c11 */ /* 0x004fe200080f0eff */
[----:B------:R-:W-:Y:S01]  /*5070*/  ULDC.64 UR4, c[0x0][0x308] ;  /* 0x0000c20000047ab9 */ /* 0x000fe20000000a00 */
[----:B------:R-:W-:Y:S01]  /*5080*/  @P1 MOV R7, R2 ;  /* 0x0000000200071202 */ /* 0x000fe20000000f00 */
[----:B------:R-:W-:Y:S01]  /*5090*/  UIMAD UR4, UR13, UR4, URZ ;  /* 0x000000040d0472a4 */ /* 0x000fe2000f8e023f */
[----:B------:R-:W-:Y:S02]  /*50a0*/  @P1 MOV R6, R3 ;  /* 0x0000000300061202 */ /* 0x000fe40000000f00 */
[----:B------:R-:W-:Y:S01]  /*50b0*/  MOV R2, UR14 ;  /* 0x0000000e00027c02 */ /* 0x000fe20008000f00 */
[----:B------:R-:W-:Y:S01]  /*50c0*/  IMAD R3, R7, c[0x0][0x328], RZ ;  /* 0x0000ca0007037a24 */ /* 0x000fe200078e02ff */
[----:B------:R-:W-:Y:S01]  /*50d0*/  UIMAD UR4, UR14, UR5, UR4 ;  /* 0x000000050e0472a4 */ /* 0x000fe2000f8e0204 */
[----:B------:R-:W-:-:S04]  /*50e0*/  IMAD.WIDE.U32 R8, R6, c[0x0][0x328], R4 ;  /* 0x0000ca0006087a25 */ /* 0x000fc800078e0004 */
[C---:B------:R-:W-:Y:S02]  /*50f0*/  IMAD R0, R6.reuse, c[0x0][0x32c], R3 ;  /* 0x0000cb0006007a24 */ /* 0x040fe400078e0203 */
[----:B------:R-:W-:Y:S02]  /*5100*/  IMAD R3, R7, c[0x0][0x300], RZ ;  /* 0x0000c00007037a24 */ /* 0x000fe400078e02ff */
[C---:B------:R-:W-:Y:S01]  /*5110*/  IMAD.WIDE.U32 R4, R6.reuse, c[0x0][0x300], R4 ;  /* 0x0000c00006047a25 */ /* 0x040fe200078e0004 */
[----:B------:R-:W-:Y:S02]  /*5120*/  IADD3 R9, R9, R0, RZ ;  /* 0x0000000009097210 */ /* 0x000fe40007ffe0ff */
[----:B------:R-:W-:Y:S01]  /*5130*/  MOV R0, UR14 ;  /* 0x0000000e00007c02 */ /* 0x000fe20008000f00 */
[----:B------:R-:W-:-:S04]  /*5140*/  IMAD R3, R6, c[0x0][0x304], R3 ;  /* 0x0000c10006037a24 */ /* 0x000fc800078e0203 */
[----:B------:R-:W-:Y:S01]  /*5150*/  IMAD.WIDE.U32 R8, R0, c[0x0][0x330], R8 ;  /* 0x0000cc0000087a25 */ /* 0x000fe200078e0008 */
[----:B------:R-:W-:-:S04]  /*5160*/  IADD3 R5, R5, R3, RZ ;  /* 0x0000000305057210 */ /* 0x000fc80007ffe0ff */
[----:B------:R-:W-:Y:S01]  /*5170*/  IADD3 R3, R9, UR6, RZ ;  /* 0x0000000609037c10 */ /* 0x000fe2000fffe0ff */
[----:B------:R-:W-:Y:S01]  /*5180*/  IMAD.WIDE.U32 R4, R2, c[0x0][0x308], R4 ;  /* 0x0000c20002047a25 */ /* 0x000fe200078e0004 */
[----:B------:R-:W-:-:S04]  /*5190*/  LEA R6, P1, R8, c[0x0][0x310], 0x2 ;  /* 0x0000c40008067a11 */ /* 0x000fc800078210ff */
[----:B------:R-:W-:Y:S01]  /*51a0*/  LEA.HI.X R7, R8, c[0x0][0x314], R3, 0x2, P1 ;  /* 0x0000c50008077a11 */ /* 0x000fe200008f1403 */
[----:B------:R-:W-:Y:S01]  /*51b0*/  BAR.SYNC.DEFER_BLOCKING 0x1, 0x100 ;  /* 0x0044000000007b1d */ /* 0x000fe20000010000 */
[----:B------:R-:W-:Y:S01]  /*51c0*/  IADD3 R0, R5, UR4, RZ ;  /* 0x0000000405007c10 */ /* 0x000fe2000fffe0ff */
[----:B------:R-:W-:Y:S01]  /*51d0*/  FMUL.FTZ R5, R116, c[0x0][0x298] ;  /* 0x0000a60074057a20 */ /* 0x000fe20000410000 */
[----:B------:R-:W-:Y:S01]  /*51e0*/  LEA R2, P0, R4, c[0x0][0x2e8], 0x2 ;  /* 0x0000ba0004027a11 */ /* 0x000fe200078010ff */
[----:B------:R-:W-:-:S03]  /*51f0*/  FMUL.FTZ R117, R117, c[0x0][0x298] ;  /* 0x0000a60075757a20 */ /* 0x000fc60000410000 */
[----:B------:R-:W-:Y:S01]  /*5200*/  LEA.HI.X R3, R4, c[0x0][0x2ec], R0, 0x2, P0 ;  /* 0x0000bb0004037a11 */ /* 0x000fe200000f1400 */
        /* <DEDUP_REMOVED lines=50> */
[----:B-1----:R-:W-:-:S03]  /*5530*/  FMUL.FTZ R13, R122, c[0x0][0x298] ;  /* 0x0000a6007a0d7a20 */ /* 0x002fc60000410000 */
[----:B------:R-:W-:Y:S01]  /*5540*/  RED.E.ADD.F32.FTZ.RN.STRONG.GPU [R6.64+0xb800], R110 ;  /* 0x00b8006e0600798e */ /* 0x000fe2000c10e794 */
[----:B------:R-:W-:-:S03]  /*5550*/  FMUL.FTZ R123, R123, c[0x0][0x298] ;  /* 0x0000a6007b7b7a20 */ /* 0x000fc60000410000 */
[----:B------:R1:W-:Y:S01]  /*5560*/  RED.E.ADD.F32.FTZ.RN.STRONG.GPU [R6.64+0xbc00], R111 ;  /* 0x00bc006f0600798e */ /* 0x0003e2000c10e794 */
[----:B------:R-:W-:Y:S02]  /*5570*/  FMUL.FTZ R15, R128, c[0x0][0x298] ;  /* 0x0000a600800f7a20 */ /* 0x000fe40000410000 */
[----:B------:R-:W-:Y:S01]  /*5580*/  FMUL.FTZ R129, R129, c[0x0][0x298] ;  /* 0x0000a60081817a20 */ /* 0x000fe20000410000 */
[----:B------:R-:W-:Y:S01]  /*5590*/  RED.E.ADD.F32.FTZ.RN.STRONG.GPU [R2.64], R5 ;  /* 0x000000050200798e */ /* 0x000fe2000c10e794 */
[----:B------:R-:W-:Y:S02]  /*55a0*/  FMUL.FTZ R17, R130, c[0x0][0x298] ;  /* 0x0000a60082117a20 */ /* 0x000fe40000410000 */
[----:B------:R-:W-:Y:S01]  /*55b0*/  FMUL.FTZ R131, R131, c[0x0][0x298] ;  /* 0x0000a60083837a20 */ /* 0x000fe20000410000 */
[----:B------:R-:W-:Y:S01]  /*55c0*/  RED.E.ADD.F32.FTZ.RN.STRONG.GPU [R2.64+0x400], R117 ;  /* 0x000400750200798e */ /* 0x000fe2000c10e794 */
[----:B------:R-:W-:Y:S02]  /*55d0*/  FMUL.FTZ R125, R125, c[0x0][0x298] ;  /* 0x0000a6007d7d7a20 */ /* 0x000fe40000410000 */
[----:B------:R-:W-:Y:S01]  /*55e0*/  FMUL.FTZ R19, R126, c[0x0][0x298] ;  /* 0x0000a6007e137a20 */ /* 0x000fe20000410000 */
[----:B------:R-:W-:Y:S01]  /*55f0*/  RED.E.ADD.F32.FTZ.RN.STRONG.GPU [R2.64+0x800], R9 ;  /* 0x000800090200798e */ /* 0x000fe2000c10e794 */
[----:B------:R-:W-:-:S02]  /*5600*/  FMUL.FTZ R127, R127, c[0x0][0x298] ;  /* 0x0000a6007f7f7a20 */ /* 0x000fc40000410000 */
[----:B------:R-:W-:Y:S01]  /*5610*/  FMUL.FTZ R21, R132, c[0x0][0x298] ;  /* 0x0000a60084157a20 */ /* 0x000fe20000410000 */
[----:B------:R-:W-:Y:S01]  /*5620*/  RED.E.ADD.F32.FTZ.RN.STRONG.GPU [R2.64+0xc00], R119 ;  /* 0x000c00770200798e */ /* 0x000fe2000c10e794 */
[----:B------:R-:W-:Y:S02]  /*5630*/  FMUL.FTZ R133, R133, c[0x0][0x298] ;  /* 0x0000a60085857a20 */ /* 0x000fe40000410000 */
[----:B------:R-:W-:Y:S01]  /*5640*/  FMUL.FTZ R23, R134, c[0x0][0x298] ;  /* 0x0000a60086177a20 */ /* 0x000fe20000410000 */
[----:B------:R-:W-:Y:S01]  /*5650*/  RED.E.ADD.F32.FTZ.RN.STRONG.GPU [R2.64+0x1000], R11 ;  /* 0x0010000b0200798e */ /* 0x000fe2000c10e794 */
[----:B------:R-:W-:Y:S02]  /*5660*/  FMUL.FTZ R135, R135, c[0x0][0x298] ;  /* 0x0000a60087877a20 */ /* 0x000fe40000410000 */
[----:B------:R-:W-:Y:S01]  /*5670*/  FMUL.FTZ R25, R136, c[0x0][0x298] ;  /* 0x0000a60088197a20 */ /* 0x000fe20000410000 */
[----:B------:R-:W-:Y:S01]  /*5680*/  RED.E.ADD.F32.FTZ.RN.STRONG.GPU [R2.64+0x1400], R121 ;  /* 0x001400790200798e */ /* 0x000fe2000c10e794 */
[----:B------:R-:W-:-:S02]  /*5690*/  FMUL.FTZ R137, R137, c[0x0][0x298] ;  /* 0x0000a60089897a20 */ /* 0x000fc40000410000 */
[----:B-1----:R-:W-:Y:S01]  /*56a0*/  FMUL.FTZ R7, R124, c[0x0][0x298] ;  /* 0x0000a6007c077a20 */ /* 0x002fe20000410000 */
        /* <DEDUP_REMOVED lines=69> */
.L_x_686:
        /* <DEDUP_REMOVED lines=16> */
.L_x_1413:


//--------------------- .text._ZN7cutlass13device_kernelIN5flash19enable_sm80_to_sm89INS1_16FlashAttnBwdSm80INS1_25CollectiveMainloopBwdSm80ILi2ELi2EN4cute5tupleIJNS5_1CILi64EEENS7_ILi128EEENS7_ILi96EEEEEENS_6half_tEfNS_4arch4Sm80ELb0ELb0ELb0ELb0ELb1ELb0ELb0ELb0ELi2ELi2ELi4ELi2ELb0EEENS1_24CollectiveEpilogueBwdGQAISB_fSE_Li256ELb0ELb1EEENS1_19SingleTileSchedulerILb0ELb0ELb0ELi128EEEEEEEEEvNT_6ParamsE --------------------------
	.section	.text._ZN7cutlass13device_kernelIN5flash19enable_sm80_to_sm89INS1_16FlashAttnBwdSm80INS1_25CollectiveMainloopBwdSm80ILi2ELi2EN4cute5tupleIJNS5_1CILi64EEENS7_ILi128EEENS7_ILi96EEEEEENS_6half_tEfNS_4arch4Sm80ELb0ELb0ELb0ELb0ELb1ELb0ELb0ELb0ELi2ELi2ELi4ELi2ELb0EEENS1_24CollectiveEpilogueBwdGQAISB_fSE_Li256ELb0ELb1EEENS1_19SingleTileSchedulerILb0ELb0ELb0ELi128EEEEEEEEEvNT_6ParamsE,"ax",@progbits
	.sectioninfo	@"SHI_REGISTERS=248"
	.align	128
.text._ZN7cutlass13device_kernelIN5flash19enable_sm80_to_sm89INS1_16FlashAttnBwdSm80INS1_25CollectiveMainloopBwdSm80ILi2ELi2EN4cute5tupleIJNS5_1CILi64EEENS7_ILi128EEENS7_ILi96EEEEEENS_6half_tEfNS_4arch4Sm80ELb0ELb0ELb0ELb0ELb1ELb0ELb0ELb0ELi2ELi2ELi4ELi2ELb0EEENS1_24CollectiveEpilogueBwdGQAISB_fSE_Li256ELb0ELb1EEENS1_19SingleTileSchedulerILb0ELb0ELb0ELi128EEEEEEEEEvNT_6ParamsE:
        .type           _ZN7cutlass13device_kernelIN5flash19enable_sm80_to_sm89INS1_16FlashAttnBwdSm80INS1_25CollectiveMainloopBwdSm80ILi2ELi2EN4cute5tupleIJNS5_1CILi64EEENS7_ILi128EEENS7_ILi96EEEEEENS_6half_tEfNS_4arch4Sm80ELb0ELb0ELb0ELb0ELb1ELb0ELb0ELb0ELi2ELi2ELi4ELi2ELb0EEENS1_24CollectiveEpilogueBwdGQAISB_fSE_Li256ELb0ELb1EEENS1_19SingleTileSchedulerILb0ELb0ELb0ELi128EEEEEEEEEvNT_6ParamsE,@function
        .size           _ZN7cutlass13device_kernelIN5flash19enable_sm80_to_sm89INS1_16FlashAttnBwdSm80INS1_25CollectiveMainloopBwdSm80ILi2ELi2EN4cute5tupleIJNS5_1CILi64EEENS7_ILi128EEENS7_ILi96EEEEEENS_6half_tEfNS_4arch4Sm80ELb0ELb0ELb0ELb0ELb1ELb0ELb0ELb0ELi2ELi2ELi4ELi2ELb0EEENS1_24CollectiveEpilogueBwdGQAISB_fSE_Li256ELb0ELb1EEENS1_19SingleTileSchedulerILb0ELb0ELb0ELi128EEEEEEEEEvNT_6ParamsE,(.L_x_1414 - _ZN7cutlass13device_kernelIN5flash19enable_sm80_to_sm89INS1_16FlashAttnBwdSm80INS1_25CollectiveMainloopBwdSm80ILi2ELi2EN4cute5tupleIJNS5_1CILi64EEENS7_ILi128EEENS7_ILi96EEEEEENS_6half_tEfNS_4arch4Sm80ELb0ELb0ELb0ELb0ELb1ELb0ELb0ELb0ELi2ELi2ELi4ELi2ELb0EEENS1_24CollectiveEpilogueBwdGQAISB_fSE_Li256ELb0ELb1EEENS1_19SingleTileSchedulerILb0ELb0ELb0ELi128EEEEEEEEEvNT_6ParamsE)
        .other          _ZN7cutlass13device_kernelIN5flash19enable_sm80_to_sm89INS1_16FlashAttnBwdSm80INS1_25CollectiveMainloopBwdSm80ILi2ELi2EN4cute5tupleIJNS5_1CILi64EEENS7_ILi128EEENS7_ILi96EEEEEENS_6half_tEfNS_4arch4Sm80ELb0ELb0ELb0ELb0ELb1ELb0ELb0ELb0ELi2ELi2ELi4ELi2ELb0EEENS1_24CollectiveEpilogueBwdGQAISB_fSE_Li256ELb0ELb1EEENS1_19SingleTileSchedulerILb0ELb0ELb0ELi128EEEEEEEEEvNT_6ParamsE,@"STO_CUDA_ENTRY STV_DEFAULT"
_ZN7cutlass13device_kernelIN5flash19enable_sm80_to_sm89INS1_16FlashAttnBwdSm80INS1_25CollectiveMainloopBwdSm80ILi2ELi2EN4cute5tupleIJNS5_1CILi64EEENS7_ILi128EEENS7_ILi96EEEEEENS_6half_tEfNS_4arch4Sm80ELb0ELb0ELb0ELb0ELb1ELb0ELb0ELb0ELi2ELi2ELi4ELi2ELb0EEENS1_24CollectiveEpilogueBwdGQAISB_fSE_Li256ELb0ELb1EEENS1_19SingleTileSchedulerILb0ELb0ELb0ELi128EEEEEEEEEvNT_6ParamsE:
        /* <DEDUP_REMOVED lines=13> */
[----:B------:R-:W-:Y:S02]  /*00d0*/  ULDC.64 UR4, c[0x0][0x290] ;  /* 0x0000a40000047ab9 */ /* 0x000fe40000000a00 */
[----:B------:R-:W-:Y:S01]  /*00e0*/  UIMAD.WIDE.U32 UR20, UR8, UR6, URZ ;  /* 0x00000006081472a5 */ /* 0x000fe2000f8e003f */
[----:B------:R-:W4:Y:S01]  /*00f0*/  S2R R234, SR_CTAID.Z ;  /* 0x0000000000ea7919 */ /* 0x000f220000002700 */
[----:B------:R-:W-:-:S02]  /*0100*/  UIMAD UR7, UR8, UR7, UR9 ;  /* 0x00000007080772a4 */ /* 0x000fc4000f8e0209 */
[----:B------:R-:W-:Y:S02]  /*0110*/  UIMAD UR6, UR13, UR4, URZ ;  /* 0x000000040d0672a4 */ /* 0x000fe4000f8e023f */
[----:B------:R-:W-:Y:S02]  /*0120*/  UIMAD.WIDE.U32 UR18, UR8, UR4, URZ ;  /* 0x00000004081272a5 */ /* 0x000fe4000f8e003f */
[----:B------:R-:W-:Y:S02]  /*0130*/  UIADD3 UR11, UR21, UR7, URZ ;  /* 0x00000007150b7290 */ /* 0x000fe4000fffe03f */
[----:B------:R-:W-:Y:S02]  /*0140*/  UIMAD UR5, UR8, UR5, UR6 ;  /* 0x00000005080572a4 */ /* 0x000fe4000f8e0206 */
[----:B------:R-:W-:Y:S01]  /*0150*/  ULDC.64 UR24, c[0x0][0x118] ;  /* 0x0000460000187ab9 */ /* 0x000fe20000000a00 */
[----:B-1----:R-:W-:Y:S01]  /*0160*/  IMAD.SHL.U32 R226, R220, 0x4, RZ ;  /* 0x00000004dce27824 */ /* 0x002fe200078e00ff */
[----:B------:R-:W-:Y:S01]  /*0170*/  SHF.R.S32.HI R21, RZ, 0x1f, R220 ;  /* 0x0000001fff157819 */ /* 0x000fe200000114dc */
[----:B------:R-:W-:Y:S01]  /*0180*/  UIADD3 UR12, UR19, UR5, URZ ;  /* 0x00000005130c7290 */ /* 0x000fe2000fffe03f */
[----:B--2---:R-:W-:Y:S01]  /*0190*/  SHF.R.S32.HI R4, RZ, 0x1f, R11 ;  /* 0x0000001fff047819 */ /* 0x004fe2000001140b */
[----:B------:R-:W-:Y:S01]  /*01a0*/  @P2 IMAD.HI.U32 R0, R11, c[0x0][0x24c], RZ ;  /* 0x000093000b002a27 */ /* 0x000fe200078e00ff */
[--C-:B------:R-:W-:Y:S01]  /*01b0*/  SHF.R.S32.HI R227, RZ, 0x1f, R226.reuse ;  /* 0x0000001fffe37819 */ /* 0x100fe200000114e2 */
[----:B------:R-:W-:Y:S01]  /*01c0*/  ULDC.64 UR4, c[0x0][0x1b8] ;  /* 0x00006e0000047ab9 */ /* 0x000fe20000000a00 */
[----:B------:R-:W-:Y:S01]  /*01d0*/  LEA.HI R19, R21, R220, RZ, 0x2 ;  /* 0x000000dc15137211 */ /* 0x000fe200078f10ff */
[----:B------:R-:W-:Y:S01]  /*01e0*/  IMAD R10, R4, c[0x0][0x270], RZ ;  /* 0x00009c00040a7a24 */ /* 0x000fe200078e02ff */
[----:B------:R-:W-:Y:S01]  /*01f0*/  ULDC.64 UR6, c[0x0][0x1e8] ;  /* 0x00007a0000067ab9 */ /* 0x000fe20000000a00 */
[----:B------:R-:W-:Y:S01]  /*0200*/  IMAD.WIDE.U32 R8, R11, c[0x0][0x270], R226 ;  /* 0x00009c000b087a25 */ /* 0x000fe200078e00e2 */
[----:B------:R-:W-:Y:S01]  /*0210*/  SHF.R.S32.HI R224, RZ, 0x2, R19 ;  /* 0x00000002ffe07819 */ /* 0x000fe20000011413 */
[----:B------:R-:W-:-:S02]  /*0220*/  UIMAD UR4, UR13, UR4, URZ ;  /* 0x000000040d0472a4 */ /* 0x000fc4000f8e023f */
[C---:B------:R-:W-:Y:S01]  /*0230*/  IMAD.WIDE.U32 R6, R11.reuse, c[0x0][0x288], R226 ;  /* 0x0000a2000b067a25 */ /* 0x040fe200078e00e2 */
[----:B------:R-:W-:Y:S01]  /*0240*/  IADD3 R12, P1, R8, UR20, RZ ;  /* 0x00000014080c7c10 */ /* 0x000fe2000ff3e0ff */
[----:B------:R-:W-:Y:S01]  /*0250*/  UIMAD UR6, UR13, UR6, URZ ;  /* 0x000000060d0672a4 */ /* 0x000fe2000f8e023f */
[----:B------:R-:W-:Y:S01]  /*0260*/  SHF.R.S32.HI R225, RZ, 0x1f, R224 ;  /* 0x0000001fffe17819 */ /* 0x000fe200000114e0 */
[----:B------:R-:W-:Y:S01]  /*0270*/  IMAD R5, R11, c[0x0][0x274], R10 ;  /* 0x00009d000b057a24 */ /* 0x000fe200078e020a */
[----:B------:R-:W-:Y:S01]  /*0280*/  IADD3 R10, P0, R6, UR18, RZ ;  /* 0x00000012060a7c10 */ /* 0x000fe2000ff1e0ff */
[----:B------:R-:W-:Y:S01]  /*0290*/  IMAD R2, R4, c[0x0][0x288], RZ ;  /* 0x0000a20004027a24 */ /* 0x000fe200078e02ff */
[-C--:B------:R-:W-:Y:S01]  /*02a0*/  LEA.HI R6, R21, R220.reuse, RZ, 0x3 ;  /* 0x000000dc15067211 */ /* 0x080fe200078f18ff */
[----:B------:R-:W-:Y:S01]  /*02b0*/  IMAD.MOV.U32 R17, RZ, RZ, R11 ;  /* 0x000000ffff117224 */ /* 0x000fe200078e000b */
[----:B------:R-:W-:Y:S01]  /*02c0*/  @P2 SHF.R.U32.HI R17, RZ, c[0x0][0x250], R0 ;  /* 0x00009400ff112a19 */ /* 0x000fe20000011600 */
[----:B------:R-:W-:Y:S01]  /*02d0*/  IMAD R3, R11, c[0x0][0x28c], R2 ;  /* 0x0000a3000b037a24 */ /* 0x000fe200078e0202 */
[----:B------:R-:W-:Y:S01]  /*02e0*/  IADD3.X R5, R9, UR11, R5, P1, !PT ;  /* 0x0000000b09057c10 */ /* 0x000fe20008ffe405 */
[----:B------:R-:W-:Y:S01]  /*02f0*/  IMAD.MOV.U32 R2, RZ, RZ, -0x80 ;  /* 0xffffff80ff027424 */ /* 0x000fe200078e00ff */
[----:B------:R-:W-:Y:S01]  /*0300*/  LEA.HI R0, R21, R220, RZ, 0x4 ;  /* 0x000000dc15007211 */ /* 0x000fe200078f20ff */
[----:B------:R-:W-:Y:S01]  /*0310*/  UIMAD UR7, UR8, UR7, UR6 ;  /* 0x00000007080772a4 */ /* 0x000fe2000f8e0206 */
[----:B------:R-:W-:Y:S01]  /*0320*/  LOP3.LUT R9, R19, 0xfffffffc, RZ, 0xc0, !PT ;  /* 0xfffffffc13097812 */ /* 0x000fe200078ec0ff */
[----:B------:R-:W-:Y:S01]  /*0330*/  UIMAD UR6, UR8, UR5, UR4 ;  /* 0x00000005080672a4 */ /* 0x000fe2000f8e0204 */
[----:B------:R-:W-:-:S02]  /*0340*/  SHF.R.S32.HI R13, RZ, 0x4, R0 ;  /* 0x00000004ff0d7819 */ /* 0x000fc40000011400 */
[----:B------:R-:W-:Y:S01]  /*0350*/  IADD3.X R3, R7, UR12, R3, P0, !PT ;  /* 0x0000000c07037c10 */ /* 0x000fe200087fe403 */
[----:B------:R-:W-:Y:S01]  /*0360*/  IMAD.SHL.U32 R7, R6, 0x8, RZ ;  /* 0x0000000806077824 */ /* 0x000fe200078e00ff */
[----:B------:R-:W-:Y:S01]  /*0370*/  LEA.HI R211, R0, R13, RZ, 0x1 ;  /* 0x0000000d00d37211 */ /* 0x000fe200078f08ff */
[----:B------:R-:W-:Y:S01]  /*0380*/  IMAD.IADD R8, R220, 0x1, -R9 ;  /* 0x00000001dc087824 */ /* 0x000fe200078e0a09 */
[----:B------:R-:W-:Y:S01]  /*0390*/  LEA R28, P0, R12, c[0x0][0x258], 0x2 ;  /* 0x000096000c1c7a11 */ /* 0x000fe200078010ff */
[----:B---3--:R-:W-:Y:S01]  /*03a0*/  IMAD R9, R25, R2, c[0x0][0x198] ;  /* 0x0000660019097624 */ /* 0x008fe200078e0202 */
[----:B------:R-:W-:Y:S01]  /*03b0*/  SHF.R.S32.HI R2, RZ, 0x1f, R17 ;  /* 0x0000001fff027819 */ /* 0x000fe20000011411 */
[----:B------:R-:W-:Y:S01]  /*03c0*/  IMAD.SHL.U32 R14, R8, 0x8, RZ ;  /* 0x00000008080e7824 */ /* 0x000fe200078e00ff */
[----:B------:R-:W-:Y:S01]  /*03d0*/  LOP3.LUT R7, R7, 0xc0, RZ, 0xc0, !PT ;  /* 0x000000c007077812 */ /* 0x000fe200078ec0ff */
[----:B------:R-:W-:Y:S01]  /*03e0*/  ULDC.64 UR4, c[0x0][0x188] ;  /* 0x0000620000047ab9 */ /* 0x000fe20000000a00 */
[----:B------:R-:W-:Y:S01]  /*03f0*/  LOP3.LUT R211, R211, 0xfffffffe, RZ, 0xc0, !PT ;  /* 0xfffffffed3d37812 */ /* 0x000fe200078ec0ff */
[----:B------:R-:W-:Y:S01]  /*0400*/  UIMAD UR4, UR13, UR4, URZ ;  /* 0x000000040d0472a4 */ /* 0x000fe2000f8e023f */
[----:B------:R-:W-:Y:S01]  /*0410*/  LEA.HI.X R29, R12, c[0x0][0x25c], R5, 0x2, P0 ;  /* 0x000097000c1d7a11 */ /* 0x000fe200000f1405 */
[C---:B------:R-:W-:Y:S01]  /*0420*/  IMAD R12, R2.reuse, c[0x0][0x1e0], RZ ;  /* 0x00007800020c7a24 */ /* 0x040fe200078e02ff */
[----:B------:R-:W-:Y:S01]  /*0430*/  SHF.R.U32.HI R18, RZ, 0x3, R7 ;  /* 0x00000003ff127819 */ /* 0x000fe20000011607 */
[----:B------:R-:W-:Y:S01]  /*0440*/  IMAD R2, R2, c[0x0][0x1b0], RZ ;  /* 0x00006c0002027a24 */ /* 0x000fe200078e02ff */
[--C-:B------:R-:W-:Y:S01]  /*0450*/  SHF.R.S32.HI R15, RZ, 0x1f, R14.reuse ;  /* 0x0000001fff0f7819 */ /* 0x100fe2000001140e */
[----:B------:R-:W-:Y:S01]  /*0460*/  IMAD.IADD R211, R13, 0x1, -R211 ;  /* 0x000000010dd37824 */ /* 0x000fe200078e0ad3 */
[----:B------:R-:W-:Y:S01]  /*0470*/  LOP3.LUT R7, R7, 0x18, R14, 0xf8, !PT ;  /* 0x0000001807077812 */ /* 0x000fe200078ef80e */
[----:B------:R-:W-:Y:S01]  /*0480*/  IMAD R13, R225, c[0x0][0x178], RZ ;  /* 0x00005e00e10d7a24 */ /* 0x000fe200078e02ff */
[C---:B------:R-:W-:Y:S01]  /*0490*/  IADD3 R215, R14.reuse, 0x40, RZ ;  /* 0x000000400ed77810 */ /* 0x040fe20007ffe0ff */
[----:B------:R-:W-:Y:S01]  /*04a0*/  IMAD R5, R17, c[0x0][0x1e4], R12 ;  /* 0x0000790011057a24 */ /* 0x000fe200078e020c */
[----:B------:R-:W-:Y:S01]  /*04b0*/  LOP3.LUT R18, R7, R18, RZ, 0x3c, !PT ;  /* 0x0000001207127212 */ /* 0x000fe200078e3cff */
[----:B------:R-:W-:Y:S01]  /*04c0*/  IMAD.WIDE.U32 R22, R17, c[0x0][0x1e0], R14 ;  /* 0x0000780011167a25 */ /* 0x000fe200078e000e */
[----:B------:R-:W-:-:S02]  /*04d0*/  ISETP.GE.AND P6, PT, R14, c[0x0][0x1cc], PT ;  /* 0x000073000e007a0c */ /* 0x000fc40003fc6270 */
[----:B------:R-:W-:Y:S01]  /*04e0*/  ISETP.GE.AND P4, PT, R215, c[0x0][0x1cc], PT ;  /* 0x00007300d7007a0c */ /* 0x000fe20003f86270 */
[----:B------:R-:W-:Y:S02]  /*04f0*/  IMAD R2, R17, c[0x0][0x1b4], R2 ;  /* 0x00006d0011027a24 */ /* 0x000fe400078e0202 */
[----:B------:R-:W-:Y:S02]  /*0500*/  IMAD R7, R225, c[0x0][0x208], RZ ;  /* 0x00008200e1077a24 */ /* 0x000fe400078e02ff */
[----:B------:R-:W-:-:S04]  /*0510*/  IMAD.WIDE.U32 R16, R17, c[0x0][0x1b0], R14 ;  /* 0x00006c0011107a25 */ /* 0x000fc800078e000e */
[C---:B------:R-:W-:Y:S02]  /*0520*/  IMAD R13, R224.reuse, c[0x0][0x17c], R13 ;  /* 0x00005f00e00d7a24 */ /* 0x040fe400078e020d */
[----:B------:R-:W-:-:S04]  /*0530*/  IMAD.WIDE.U32 R30, R224, c[0x0][0x178], R14 ;  /* 0x00005e00e01e7a25 */ /* 0x000fc800078e000e */
[C---:B------:R-:W-:Y:S02]  /*0540*/  IMAD R7, R224.reuse, c[0x0][0x20c], R7 ;  /* 0x00008300e0077a24 */ /* 0x040fe400078e0207 */
[----:B------:R-:W-:-:S04]  /*0550*/  IMAD.WIDE.U32 R26, R224, c[0x0][0x208], R14 ;  /* 0x00008200e01a7a25 */ /* 0x000fc800078e000e */
[----:B------:R-:W-:Y:S02]  /*0560*/  IMAD.IADD R17, R17, 0x1, R2 ;  /* 0x0000000111117824 */ /* 0x000fe400078e0202 */
[----:B------:R-:W-:Y:S02]  /*0570*/  IMAD.IADD R31, R31, 0x1, R13 ;  /* 0x000000011f1f7824 */ /* 0x000fe400078e020d */
[----:B------:R-:W-:Y:S02]  /*0580*/  IMAD R12, R4, c[0x0][0x180], RZ ;  /* 0x00006000040c7a24 */ /* 0x000fe400078e02ff */
[----:B------:R-:W-:Y:S02]  /*0590*/  IMAD.IADD R23, R23, 0x1, R5 ;  /* 0x0000000117177824 */ /* 0x000fe400078e0205 */
[----:B------:R-:W-:Y:S02]  /*05a0*/  IMAD.IADD R27, R27, 0x1, R7 ;  /* 0x000000011b1b7824 */ /* 0x000fe400078e0207 */
[----:B----4-:R-:W-:-:S04]  /*05b0*/  IMAD.WIDE.U32 R16, R234, c[0x0][0x1b8], R16 ;  /* 0x00006e00ea107a25 */ /* 0x010fc800078e0010 */
[----:B------:R-:W-:Y:S01]  /*05c0*/  IMAD R2, R4, c[0x0][0x210], RZ ;  /* 0x0000840004027a24 */ /* 0x000fe200078e02ff */
[----:B------:R-:W-:Y:S01]  /*05d0*/  IADD3 R17, R17, UR6, RZ ;  /* 0x0000000611117c10 */ /* 0x000fe2000fffe0ff */
[C---:B------:R-:W-:Y:S01]  /*05e0*/  IMAD R5, R11.reuse, c[0x0][0x184], R12 ;  /* 0x000061000b057a24 */ /* 0x040fe200078e020c */
[----:B------:R-:W-:Y:S01]  /*05f0*/  UIMAD UR6, UR8, UR5, UR4 ;  /* 0x00000005080672a4 */ /* 0x000fe2000f8e0204 */
[----:B------:R-:W-:Y:S02]  /*0600*/  IMAD.WIDE.U32 R30, R11, c[0x0][0x180], R30 ;  /* 0x000060000b1e7a25 */ /* 0x000fe400078e001e */
[----:B------:R-:W-:Y:S02]  /*0610*/  ULDC.64 UR4, c[0x0][0x218] ;  /* 0x0000860000047ab9 */ /* 0x000fe40000000a00 */
[----:B------:R-:W-:Y:S01]  /*0620*/  IMAD.WIDE R24, R25, 0x80, R224 ;  /* 0x0000008019187825 */ /* 0x000fe200078e02e0 */
[----:B------:R-:W-:-:S03]  /*0630*/  UIMAD UR4, UR13, UR4, URZ ;  /* 0x000000040d0472a4 */ /* 0x000fc6000f8e023f */
[----:B------:R-:W-:Y:S01]  /*0640*/  IMAD.WIDE.U32 R22, R234, c[0x0][0x1e8], R22 ;  /* 0x00007a00ea167a25 */ /* 0x000fe200078e0016 */
[----:B------:R-:W-:-:S03]  /*0650*/  UIMAD UR4, UR8, UR5, UR4 ;  /* 0x00000005080472a4 */ /* 0x000fc6000f8e0204 */
[----:B------:R-:W-:Y:S01]  /*0660*/  IMAD.WIDE.U32 R12, R11, c[0x0][0x210], R26 ;  /* 0x000084000b0c7a25 */ /* 0x000fe200078e001a */
[----:B------:R-:W-:-:S03]  /*0670*/  IADD3 R23, R23, UR7, RZ ;  /* 0x0000000717177c10 */ /* 0x000fc6000fffe0ff */
[----:B------:R-:W-:Y:S02]  /*0680*/  IMAD R2, R11, c[0x0][0x214], R2 ;  /* 0x000085000b027a24 */ /* 0x000fe400078e0202 */
[----:B------:R-:W-:Y:S02]  /*0690*/  IMAD.IADD R27, R31, 0x1, R5 ;  /* 0x000000011f1b7824 */ /* 0x000fe400078e0205 */
[C---:B------:R-:W-:Y:S02]  /*06a0*/  IMAD R5, R25.reuse, c[0x0][0x1a8], RZ ;  /* 0x00006a0019057a24 */ /* 0x040fe400078e02ff */
[----:B------:R-:W-:Y:S02]  /*06b0*/  IMAD R7, R25, c[0x0][0x1d8], RZ ;  /* 0x0000760019077a24 */ /* 0x000fe400078e02ff */
[----:B------:R-:W-:Y:S02]  /*06c0*/  IMAD.IADD R13, R13, 0x1, R2 ;  /* 0x000000010d0d7824 */ /* 0x000fe400078e0202 */
[----:B------:R-:W-:-:S02]  /*06d0*/  IMAD R5, R24, c[0x0][0x1ac], R5 ;  /* 0x00006b0018057a24 */ /* 0x000fc400078e0205 */
[----:B------:R-:W-:-:S04]  /*06e0*/  IMAD.WIDE.U32 R16, R24, c[0x0][0x1a8], R16 ;  /* 0x00006a0018107a25 */ /* 0x000fc800078e0010 */
[----:B------:R-:W-:Y:S01]  /*06f0*/  IMAD.MOV.U32 R26, RZ, RZ, R30 ;  /* 0x000000ffff1a7224 */ /* 0x000fe200078e001e */
[----:B------:R-:W-:Y:S01]  /*0700*/  LEA R32, P0, R16, c[0x0][0x190], 0x1 ;  /* 0x0000640010207a11 */ /* 0x000fe200078008ff */
[C---:B------:R-:W-:Y:S02]  /*0710*/  IMAD R7, R24.reuse, c[0x0][0x1dc], R7 ;  /* 0x0000770018077a24 */ /* 0x040fe400078e0207 */
[----:B------:R-:W-:-:S04]  /*0720*/  IMAD.WIDE.U32 R22, R24, c[0x0][0x1d8], R22 ;  /* 0x0000760018167a25 */ /* 0x000fc800078e0016 */
[----:B------:R-:W-:Y:S01]  /*0730*/  IMAD.WIDE.U32 R24, R234, c[0x0][0x218], R12 ;  /* 0x00008600ea187a25 */ /* 0x000fe200078e000c */
[----:B------:R-:W-:-:S03]  /*0740*/  LEA R34, P1, R22, c[0x0][0x1c0], 0x1 ;  /* 0x0000700016227a11 */ /* 0x000fc600078208ff */
[----:B------:R-:W-:Y:S01]  /*0750*/  IMAD.IADD R12, R17, 0x1, R5 ;  /* 0x00000001110c7824 */ /* 0x000fe200078e0205 */
[----:B------:R-:W-:Y:S01]  /*0760*/  IADD3 R5, R25, UR4, RZ ;  /* 0x0000000419057c10 */ /* 0x000fe2000fffe0ff */
[----:B------:R-:W-:Y:S01]  /*0770*/  IMAD.WIDE.U32 R26, R234, c[0x0][0x188], R26 ;  /* 0x00006200ea1a7a25 */ /* 0x000fe200078e001a */
[----:B------:R-:W-:Y:S02]  /*0780*/  LEA R222, P2, R24, c[0x0][0x1f0], 0x1 ;  /* 0x00007c0018de7a11 */ /* 0x000fe400078408ff */
[----:B------:R-:W-:Y:S01]  /*0790*/  LEA.HI.X R33, R16, c[0x0][0x194], R12, 0x1, P0 ;  /* 0x0000650010217a11 */ /* 0x000fe200000f0c0c */
[----:B------:R-:W-:Y:S01]  /*07a0*/  IMAD.IADD R7, R23, 0x1, R7 ;  /* 0x0000000117077824 */ /* 0x000fe200078e0207 */
[----:B------:R-:W-:Y:S01]  /*07b0*/  IADD3 R2, R27, UR6, RZ ;  /* 0x000000061b027c10 */ /* 0x000fe2000fffe0ff */
[----:B------:R-:W-:Y:S01]  /*07c0*/  IMAD.MOV.U32 R12, RZ, RZ, c[0x0][0x1d8] ;  /* 0x00007600ff0c7624 */ /* 0x000fe200078e00ff */
[----:B------:R-:W-:Y:S01]  /*07d0*/  LEA R232, P3, R26, c[0x0][0x160], 0x1 ;  /* 0x000058001ae87a11 */ /* 0x000fe200078608ff */
[----:B------:R-:W-:Y:S01]  /*07e0*/  IMAD.MOV.U32 R13, RZ, RZ, c[0x0][0x1a8] ;  /* 0x00006a00ff0d7624 */ /* 0x000fe200078e00ff */
[----:B------:R-:W-:Y:S01]  /*07f0*/  LEA.HI.X R223, R24, c[0x0][0x1f4], R5, 0x1, P2 ;  /* 0x00007d0018df7a11 */ /* 0x000fe200010f0c05 */
[----:B------:R-:W-:Y:S01]  /*0800*/  IMAD.MOV.U32 R5, RZ, RZ, c[0x0][0x1dc] ;  /* 0x00007700ff057624 */ /* 0x000fe200078e00ff */
[----:B------:R-:W-:Y:S01]  /*0810*/  LEA.HI.X R35, R22, c[0x0][0x1c4], R7, 0x1, P1 ;  /* 0x0000710016237a11 */ /* 0x000fe200008f0c07 */
[----:B------:R-:W-:Y:S01]  /*0820*/  IMAD.IADD R22, R9, 0x1, -R224 ;  /* 0x0000000109167824 */ /* 0x000fe200078e0ae0 */
[----:B------:R-:W-:Y:S01]  /*0830*/  LEA.HI.X R233, R26, c[0x0][0x164], R2, 0x1, P3 ;  /* 0x000059001ae97a11 */ /* 0x000fe200018f0c02 */
[----:B------:R-:W-:Y:S01]  /*0840*/  IMAD.MOV.U32 R7, RZ, RZ, c[0x0][0x1ac] ;  /* 0x00006b00ff077624 */ /* 0x000fe200078e00ff */
[C---:B------:R-:W-:Y:S01]  /*0850*/  LEA R26, P1, R12.reuse, R34, 0x7 ;  /* 0x000000220c1a7211 */ /* 0x040fe200078238ff */
[----:B------:R-:W-:Y:S01]  /*0860*/  IMAD.SHL.U32 R216, R211, 0x8, RZ ;  /* 0x00000008d3d87824 */ /* 0x000fe200078e00ff */
[----:B------:R-:W-:Y:S01]  /*0870*/  LEA.HI R16, R19, R224, RZ, 0x1 ;  /* 0x000000e013107211 */ /* 0x000fe200078f08ff */
[----:B------:R-:W-:Y:S01]  /*0880*/  ULDC UR6, c[0x0][0x168] ;  /* 0x00005a0000067ab9 */ /* 0x000fe20000000800 */
[----:B------:R-:W-:Y:S01]  /*0890*/  LEA.HI.X R27, R12, R35, R5, 0x7, P1 ;  /* 0x000000230c1b7211 */ /* 0x000fe200008f3c05 */
[----:B------:R-:W-:Y:S01]  /*08a0*/  UISETP.GE.AND UP0, UPT, UR6, 0x41, UPT ;  /* 0x000000410600788c */ /* 0x000fe2000bf06270 */
[----:B------:R-:W-:-:S02]  /*08b0*/  LEA.HI R2, R21, R220, RZ, 0x5 ;  /* 0x000000dc15027211 */ /* 0x000fc400078f28ff */
[----:B------:R-:W-:Y:S02]  /*08c0*/  LOP3.LUT R5, R16, 0x7fffffe, RZ, 0xc0, !PT ;  /* 0x07fffffe10057812 */ /* 0x000fe400078ec0ff */
[----:B------:R-:W-:Y:S02]  /*08d0*/  IADD3 R12, R14, 0x20, RZ ;  /* 0x000000200e0c7810 */ /* 0x000fe40007ffe0ff */
[----:B------:R-:W-:Y:S01]  /*08e0*/  SHF.R.S32.HI R23, RZ, 0x5, R2 ;  /* 0x00000005ff177819 */ /* 0x000fe20000011402 */
[----:B------:R-:W-:Y:S01]  /*08f0*/  IMAD.IADD R20, R224, 0x1, -R5 ;  /* 0x00000001e0147824 */ /* 0x000fe200078e0a05 */
[----:B------:R-:W-:Y:S02]  /*0900*/  ISETP.GE.AND P5, PT, R12, c[0x0][0x1cc], PT ;  /* 0x000073000c007a0c */ /* 0x000fe40003fa6270 */
[C---:B------:R-:W-:Y:S01]  /*0910*/  ISETP.LT.OR P3, PT, R22.reuse, 0x1, P6 ;  /* 0x000000011600780c */ /* 0x040fe20003761670 */
[----:B------:R-:W-:Y:S01]  /*0920*/  IMAD R5, R23, 0x8, R20 ;  /* 0x0000000817057824 */ /* 0x000fe200078e0214 */
[----:B------:R-:W-:-:S02]  /*0930*/  ISETP.LT.OR P2, PT, R22, 0x1, P5 ;  /* 0x000000011600780c */ /* 0x000fc40002f41670 */
[C---:B------:R-:W-:Y:S01]  /*0940*/  ISETP.LT.OR P1, PT, R22.reuse, 0x1, P4 ;  /* 0x000000011600780c */ /* 0x040fe20002721670 */
[----:B------:R-:W-:Y:S01]  /*0950*/  IMAD.U32 R5, R5, 0x20, R18 ;  /* 0x0000002005057824 */ /* 0x000fe200078e0012 */
[C---:B------:R-:W-:Y:S02]  /*0960*/  LEA R30, P0, R13.reuse, R32, 0x7 ;  /* 0x000000200d1e7211 */ /* 0x040fe400078038ff */
[C---:B------:R-:W-:Y:S02]  /*0970*/  ISETP.LT.OR P6, PT, R22.reuse, 0x41, P6 ;  /* 0x000000411600780c */ /* 0x040fe400037c1670 */
[C---:B------:R-:W-:Y:S02]  /*0980*/  ISETP.LT.OR P5, PT, R22.reuse, 0x41, P5 ;  /* 0x000000411600780c */ /* 0x040fe40002fa1670 */
[----:B------:R-:W-:Y:S01]  /*0990*/  LEA.HI.X R31, R13, R33, R7, 0x7, P0 ;  /* 0x000000210d1f7211 */ /* 0x000fe200000f3c07 */
[----:B------:R-:W-:Y:S01]  /*09a0*/  IMAD.SHL.U32 R13, R5, 0x2, RZ ;  /* 0x00000002050d7824 */ /* 0x000fe200078e00ff */
[----:B------:R-:W-:-:S02]  /*09b0*/  ISETP.LT.OR P4, PT, R22, 0x41, P4 ;  /* 0x000000411600780c */ /* 0x000fc40002781670 */
[----:B------:R-:W-:Y:S02]  /*09c0*/  LEA R16, P0, R10, c[0x0][0x280], 0x2 ;  /* 0x0000a0000a107a11 */ /* 0x000fe400078010ff */
[----:B------:R1:W-:Y:S01]  /*09d0*/  LDGSTS.E.BYPASS.LTC128B.128 [R13+0x6080], [R34.64], !P3 ;  /* 0x06080000220d7fae */ /* 0x0003e2000d901d58 */
[----:B------:R-:W-:Y:S02]  /*09e0*/  LOP3.LUT R25, R6, 0xfffffff8, RZ, 0xc0, !PT ;  /* 0xfffffff806197812 */ /* 0x000fe400078ec0ff */
[----:B------:R-:W-:Y:S01]  /*09f0*/  LEA.HI.X R17, R10, c[0x0][0x284], R3, 0x2, P0 ;  /* 0x0000a1000a117a11 */ /* 0x000fe200000f1403 */
[----:B------:R1:W-:Y:S01]  /*0a00*/  LDGSTS.E.BYPASS.LTC128B.128 [R13+0x8080], [R34.64+0x40], !P2 ;  /* 0x08080040220d7fae */ /* 0x0003e2000d101d58 */
[----:B------:R-:W-:Y:S01]  /*0a10*/  LOP3.LUT R3, R0, 0xfffffff0, RZ, 0xc0, !PT ;  /* 0xfffffff000037812 */ /* 0x000fe200078ec0ff */
[----:B------:R-:W-:Y:S01]  /*0a20*/  IMAD.IADD R25, R220, 0x1, -R25 ;  /* 0x00000001dc197824 */ /* 0x000fe200078e0a19 */
[----:B------:R-:W-:Y:S01]  /*0a30*/  LEA.HI R10, R21, R220, RZ, 0x6 ;  /* 0x000000dc150a7211 */ /* 0x000fe200078f30ff */
[----:B------:R1:W-:Y:S01]  /*0a40*/  LDGSTS.E.BYPASS.LTC128B.128 [R13+0xa080], [R34.64+0x80], !P1 ;  /* 0x0a080080220d7fae */ /* 0x0003e2000c901d58 */
[----:B------:R-:W-:Y:S01]  /*0a50*/  ISETP.GE.AND P1, PT, R12, c[0x0][0x19c], PT ;  /* 0x000067000c007a0c */ /* 0x000fe20003f26270 */
[----:B------:R-:W-:Y:S01]  /*0a60*/  IMAD.IADD R18, R220, 0x1, -R3 ;  /* 0x00000001dc127824 */ /* 0x000fe200078e0a03 */
[----:B------:R-:W-:Y:S01]  /*0a70*/  LEA.HI R0, R25, R25, RZ, 0x1 ;  /* 0x0000001919007211 */ /* 0x000fe200078f08ff */
[----:B------:R2:W-:Y:S01]  /*0a80*/  LDGSTS.E.BYPASS.LTC128B.128 [R13+0x7080], [R26.64], !P6 ;  /* 0x070800001a0d7fae */ /* 0x0005e2000f101d58 */
[----:B------:R-:W-:-:S02]  /*0a90*/  ISETP.LT.OR P2, PT, R22, 0x1, P1 ;  /* 0x000000011600780c */ /* 0x000fc40000f41670 */
[----:B------:R-:W-:Y:S01]  /*0aa0*/  SHF.R.S32.HI R3, RZ, 0x1f, R18 ;  /* 0x0000001fff037819 */ /* 0x000fe20000011412 */
[----:B------:R2:W-:Y:S01]  /*0ab0*/  LDGSTS.E.BYPASS.LTC128B.128 [R13+0x9080], [R26.64+0x40], !P5 ;  /* 0x090800401a0d7fae */ /* 0x0005e2000e901d58 */
[----:B------:R-:W-:Y:S02]  /*0ac0*/  ISETP.GE.AND P5, PT, R14, c[0x0][0x19c], PT ;  /* 0x000067000e007a0c */ /* 0x000fe40003fa6270 */
[----:B------:R-:W-:Y:S01]  /*0ad0*/  LEA.HI R5, R18, R18, RZ, 0x1 ;  /* 0x0000001212057211 */ /* 0x000fe200078f08ff */
[----:B------:R2:W-:Y:S01]  /*0ae0*/  LDGSTS.E.BYPASS.LTC128B.128 [R13+0xb080], [R26.64+0x80], !P4 ;  /* 0x0b0800801a0d7fae */ /* 0x0005e2000e101d58 */
[----:B------:R-:W-:Y:S02]  /*0af0*/  ISETP.GE.AND P4, PT, R215, c[0x0][0x19c], PT ;  /* 0x00006700d7007a0c */ /* 0x000fe40003f86270 */
[C---:B------:R-:W-:Y:S02]  /*0b00*/  ISETP.LT.OR P3, PT, R22.reuse, 0x1, P5 ;  /* 0x000000011600780c */ /* 0x040fe40002f61670 */
[----:B------:R-:W-:-:S02]  /*0b10*/  ISETP.LT.OR P0, PT, R22, 0x1, P4 ;  /* 0x000000011600780c */ /* 0x000fc40002701670 */
[----:B------:R-:W-:Y:S02]  /*0b20*/  LEA.HI R20, R3, R18, RZ, 0x3 ;  /* 0x0000001203147211 */ /* 0x000fe400078f18ff */
[----:B------:R-:W-:Y:S02]  /*0b30*/  LOP3.LUT R24, R0, 0x7fffffe, RZ, 0xc0, !PT ;  /* 0x07fffffe00187812 */ /* 0x000fe400078ec0ff */
[----:B------:R-:W-:Y:S02]  /*0b40*/  LOP3.LUT R7, R5, 0x7fffffe, RZ, 0xc0, !PT ;  /* 0x07fffffe05077812 */ /* 0x000fe400078ec0ff */
[----:B------:R-:W-:Y:S02]  /*0b50*/  LOP3.LUT R3, R20, 0xfffffff8, RZ, 0xc0, !PT ;  /* 0xfffffff814037812 */ /* 0x000fe400078ec0ff */
[----:B------:R-:W-:Y:S01]  /*0b60*/  ISETP.LT.OR P5, PT, R22, 0x41, P5 ;  /* 0x000000411600780c */ /* 0x000fe20002fa1670 */
[----:B------:R1:W-:Y:S01]  /*0b70*/  LDGSTS.E.BYPASS.LTC128B.128 [R13+0x80], [R32.64], !P3 ;  /* 0x00080000200d7fae */ /* 0x0003e2000d901d58 */
[----:B------:R-:W-:Y:S01]  /*0b80*/  ISETP.GE.AND P3, PT, R215, c[0x0][0x16c], PT ;  /* 0x00005b00d7007a0c */ /* 0x000fe20003f66270 */
[----:B------:R-:W-:Y:S01]  /*0b90*/  IMAD.IADD R210, R18, 0x1, -R7 ;  /* 0x0000000112d27824 */ /* 0x000fe200078e0a07 */
[----:B------:R-:W-:Y:S01]  /*0ba0*/  SHF.R.S32.HI R10, RZ, 0x6, R10 ;  /* 0x00000006ff0a7819 */ /* 0x000fe2000001140a */
[----:B------:R1:W-:Y:S01]  /*0bb0*/  LDGSTS.E.BYPASS.LTC128B.128 [R13+0x2080], [R32.64+0x40], !P2 ;  /* 0x02080040200d7fae */ /* 0x0003e2000d101d58 */
[----:B------:R-:W-:Y:S01]  /*0bc0*/  ISETP.GE.AND P2, PT, R14, c[0x0][0x16c], PT ;  /* 0x00005b000e007a0c */ /* 0x000fe20003f46270 */
[----:B------:R-:W-:Y:S01]  /*0bd0*/  IMAD.IADD R3, R18, 0x1, -R3 ;  /* 0x0000000112037824 */ /* 0x000fe200078e0a03 */
[----:B------:R-:W-:Y:S01]  /*0be0*/  ISETP.LT.OR P1, PT, R22, 0x41, P1 ;  /* 0x000000411600780c */ /* 0x000fe20000f21670 */
[----:B------:R1:W-:Y:S01]  /*0bf0*/  LDGSTS.E.BYPASS.LTC128B.128 [R13+0x4080], [R32.64+0x80], !P0 ;  /* 0x04080080200d7fae */ /* 0x0003e2000c101d58 */
[C---:B------:R-:W-:Y:S01]  /*0c00*/  ISETP.GE.AND P0, PT, R12.reuse, c[0x0][0x16c], PT ;  /* 0x00005b000c007a0c */ /* 0x040fe20003f06270 */
[----:B------:R-:W-:Y:S01]  /*0c10*/  IMAD R212, R211, 0x4, R10 ;  /* 0x00000004d3d47824 */ /* 0x000fe200078e020a */
[----:B------:R-:W-:Y:S01]  /*0c20*/  SEL R217, RZ, 0x1, P2 ;  /* 0x00000001ffd97807 */ /* 0x000fe20001000000 */
[C---:B--2---:R-:W-:Y:S01]  /*0c30*/  IMAD.IADD R27, R25.reuse, 0x1, -R24 ;  /* 0x00000001191b7824 */ /* 0x044fe200078e0a18 */
[----:B------:R-:W-:Y:S01]  /*0c40*/  ISETP.GE.AND P2, PT, R12, c[0x0][0x1fc], PT ;  /* 0x00007f000c007a0c */ /* 0x000fe20003f46270 */
[----:B------:R1:W-:Y:S01]  /*0c50*/  LDGSTS.E.BYPASS.LTC128B.128 [R13+0x1080], [R30.64], !P5 ;  /* 0x010800001e0d7fae */ /* 0x0003e2000e901d58 */
[----:B------:R-:W-:Y:S01]  /*0c60*/  SEL R24, RZ, 0x4, P3 ;  /* 0x00000004ff187807 */ /* 0x000fe20001800000 */
[----:B------:R-:W-:Y:S01]  /*0c70*/  IMAD R212, R212, 0x8, R27 ;  /* 0x00000008d4d47824 */ /* 0x000fe200078e021b */
[----:B------:R-:W-:Y:S01]  /*0c80*/  SEL R18, RZ, 0x2, P0 ;  /* 0x00000002ff127807 */ /* 0x000fe20000000000 */
[----:B------:R-:W-:Y:S01]  /*0c90*/  IMAD.SHL.U32 R25, R25, 0x40, RZ ;  /* 0x0000004019197824 */ /* 0x000fe200078e00ff */
[----:B------:R-:W-:Y:S01]  /*0ca0*/  ISETP.GE.AND P3, PT, R14, c[0x0][0x1fc], PT ;  /* 0x00007f000e007a0c */ /* 0x000fe20003f66270 */
[----:B------:R1:W-:Y:S01]  /*0cb0*/  LDGSTS.E.BYPASS.LTC128B.128 [R13+0x3080], [R30.64+0x40], !P1 ;  /* 0x030800401e0d7fae */ /* 0x0003e2000c901d58 */
[----:B------:R-:W-:-:S02]  /*0cc0*/  SEL R7, RZ, 0xffffffff, P2 ;  /* 0xffffffffff077807 */ /* 0x000fc40001000000 */
[----:B------:R-:W-:Y:S02]  /*0cd0*/  ISETP.GE.AND P2, PT, R215, c[0x0][0x1fc], PT ;  /* 0x00007f00d7007a0c */ /* 0x000fe40003f46270 */
[----:B------:R-:W-:Y:S01]  /*0ce0*/  IADD3 R24, R24, R18, R217 ;  /* 0x0000001218187210 */ /* 0x000fe20007ffe0d9 */
[----:B------:R-:W-:Y:S01]  /*0cf0*/  IMAD.SHL.U32 R7, R7, 0x2, RZ ;  /* 0x0000000207077824 */ /* 0x000fe200078e00ff */
[----:B------:R-:W-:Y:S02]  /*0d00*/  ISETP.LT.OR P4, PT, R22, 0x41, P4 ;  /* 0x000000411600780c */ /* 0x000fe40002781670 */
[----:B------:R-:W-:Y:S02]  /*0d10*/  SEL R22, RZ, 0x1, P3 ;  /* 0x00000001ff167807 */ /* 0x000fe40001800000 */
[----:B------:R-:W-:Y:S02]  /*0d20*/  SEL R18, RZ, 0x4, P2 ;  /* 0x00000004ff127807 */ /* 0x000fe40001000000 */
[----:B------:R-:W-:-:S02]  /*0d30*/  LOP3.LUT P3, RZ, R24, 0x1, RZ, 0xc0, !PT ;  /* 0x0000000118ff7812 */ /* 0x000fc4000786c0ff */
[C---:B------:R-:W-:Y:S02]  /*0d40*/  LOP3.LUT P2, RZ, R24.reuse, 0x2, RZ, 0xc0, !PT ;  /* 0x0000000218ff7812 */ /* 0x040fe4000784c0ff */
[----:B------:R-:W-:Y:S02]  /*0d50*/  LOP3.LUT P5, RZ, R24, 0x4, RZ, 0xc0, !PT ;  /* 0x0000000418ff7812 */ /* 0x000fe400078ac0ff */
[----:B------:R-:W-:Y:S01]  /*0d60*/  LEA.HI R26, R2, R23, RZ, 0x1 ;  /* 0x00000017021a7211 */ /* 0x000fe200078f08ff */
[----:B------:R1:W-:Y:S01]  /*0d70*/  LDGSTS.E.BYPASS.LTC128B.128 [R13+0x5080], [R30.64+0x80], !P4 ;  /* 0x050800801e0d7fae */ /* 0x0003e2000e101d58 */
[C---:B------:R-:W-:Y:S02]  /*0d80*/  ISETP.GE.OR P3, PT, R224.reuse, c[0x0][0x168], !P3 ;  /* 0x00005a00e0007a0c */ /* 0x040fe40005f66670 */
[C---:B------:R-:W-:Y:S01]  /*0d90*/  ISETP.GE.OR P2, PT, R224.reuse, c[0x0][0x168], !P2 ;  /* 0x00005a00e0007a0c */ /* 0x040fe20005746670 */
[----:B------:R-:W0:Y:S01]  /*0da0*/  LDGDEPBAR ;  /* 0x00000000000079af */ /* 0x000e220000000000 */
[----:B------:R-:W-:-:S02]  /*0db0*/  ISETP.GE.OR P5, PT, R224, c[0x0][0x168], !P5 ;  /* 0x00005a00e0007a0c */ /* 0x000fc40006fa6670 */
[----:B------:R-:W-:Y:S02]  /*0dc0*/  LOP3.LUT R26, R26, 0xfffffffe, RZ, 0xc0, !PT ;  /* 0xfffffffe1a1a7812 */ /* 0x000fe400078ec0ff */
[----:B------:R-:W-:Y:S02]  /*0dd0*/  LOP3.LUT R27, R7, 0x2, R22, 0xe2, !PT ;  /* 0x00000002071b7812 */ /* 0x000fe400078ee216 */
[----:B------:R-:W-:Y:S01]  /*0de0*/  ISETP.GT.AND P1, PT, R220, 0xf, PT ;  /* 0x0000000fdc00780c */ /* 0x000fe20003f24270 */
[----:B------:R-:W-:Y:S01]  /*0df0*/  IMAD.IADD R7, R23, 0x1, -R26 ;  /* 0x0000000117077824 */ /* 0x000fe200078e0a1a */
[----:B------:R-:W-:Y:S01]  /*0e00*/  LOP3.LUT R22, R27, R18, RZ, 0xfc, !PT ;  /* 0x000000121b167212 */ /* 0x000fe200078efcff */
[----:B------:R1:W-:Y:S01]  /*0e10*/  LDGSTS.E.BYPASS.LTC128B.128 [R13+0xc080], [R232.64], !P3 ;  /* 0x0c080000e80d7fae */ /* 0x0003e2000d901d58 */
[----:B------:R-:W-:Y:S01]  /*0e20*/  SHF.R.S32.HI R20, RZ, 0x3, R20 ;  /* 0x00000003ff147819 */ /* 0x000fe20000011414 */
[----:B------:R-:W-:Y:S01]  /*0e30*/  IMAD.SHL.U32 R209, R7, 0x400, RZ ;  /* 0x0000040007d17824 */ /* 0x000fe200078e00ff */
[----:B------:R-:W-:Y:S01]  /*0e40*/  LOP3.LUT P4, RZ, R22, 0x1, RZ, 0xc0, !PT ;  /* 0x0000000116ff7812 */ /* 0x000fe2000788c0ff */
[----:B------:R1:W-:Y:S01]  /*0e50*/  LDGSTS.E.BYPASS.LTC128B.128 [R13+0xd080], [R232.64+0x40], !P2 ;  /* 0x0d080040e80d7fae */ /* 0x0003e2000d101d58 */
[----:B------:R-:W-:Y:S01]  /*0e60*/  IMAD.SHL.U32 R23, R23, 0x10, RZ ;  /* 0x0000001017177824 */ /* 0x000fe200078e00ff */
[----:B------:R-:W-:Y:S01]  /*0e70*/  LOP3.LUT R24, R25, 0x1c0, RZ, 0xc0, !PT ;  /* 0x000001c019187812 */ /* 0x000fe200078ec0ff */
[----:B------:R-:W-:Y:S01]  /*0e80*/  IMAD R231, R8, 0x2, R209 ;  /* 0x0000000208e77824 */ /* 0x000fe200078e02d1 */
[----:B------:R1:W-:Y:S01]  /*0e90*/  LDGSTS.E.BYPASS.LTC128B.128 [R13+0xe080], [R232.64+0x80], !P5 ;  /* 0x0e080080e80d7fae */ /* 0x0003e2000e901d58 */
[----:B------:R-:W-:Y:S01]  /*0ea0*/  ISETP.GE.OR P5, PT, R224, c[0x0][0x168], !P4 ;  /* 0x00005a00e0007a0c */ /* 0x000fe200067a6670 */
[----:B------:R-:W-:Y:S01]  /*0eb0*/  IMAD R210, R20, 0x8, R210 ;  /* 0x0000000814d27824 */ /* 0x000fe200078e02d2 */
[----:B------:R-:W-:Y:S01]  /*0ec0*/  LOP3.LUT R23, R24, 0x30, R23, 0xf8, !PT ;  /* 0x0000003018177812 */ /* 0x000fe200078ef817 */
[----:B------:R-:W-:Y:S01]  /*0ed0*/  IMAD R209, R20, 0x200, R209 ;  /* 0x0000020014d17824 */ /* 0x000fe200078e02d1 */
[--C-:B------:R-:W-:Y:S01]  /*0ee0*/  SHF.R.S32.HI R20, RZ, 0x1, R5.reuse ;  /* 0x00000001ff147819 */ /* 0x100fe20000011405 */
[----:B------:R-:W-:Y:S01]  /*0ef0*/  IMAD.SHL.U32 R210, R210, 0x20, RZ ;  /* 0x00000020d2d27824 */ /* 0x000fe200078e00ff */
[----:B------:R-:W-:-:S02]  /*0f00*/  SHF.R.S32.HI R5, RZ, 0x1f, R5 ;  /* 0x0000001fff057819 */ /* 0x000fc40000011405 */
[----:B------:R-:W-:Y:S01]  /*0f10*/  LEA.HI R8, R21, R220, RZ, 0x7 ;  /* 0x000000dc15087211 */ /* 0x000fe200078f38ff */
[----:B------:R-:W-:Y:S01]  /*0f20*/  @!P1 IMAD.SHL.U32 R21, R220, 0x10, RZ ;  /* 0x00000010dc159824 */ /* 0x000fe200078e00ff */
[----:B------:R-:W-:Y:S02]  /*0f30*/  SHF.R.S32.HI R19, RZ, 0x1f, R19 ;  /* 0x0000001fff137819 */ /* 0x000fe40000011413 */
[----:B------:R-:W-:Y:S02]  /*0f40*/  SHF.R.U32.HI R18, RZ, 0x3, R24 ;  /* 0x00000003ff127819 */ /* 0x000fe40000011618 */
[C---:B------:R-:W-:Y:S01]  /*0f50*/  LOP3.LUT P3, RZ, R22.reuse, 0x2, RZ, 0xc0, !PT ;  /* 0x0000000216ff7812 */ /* 0x040fe2000786c0ff */
[----:B------:R2:W-:Y:S01]  /*0f60*/  @!P1 LDGSTS.E.BYPASS.LTC128B.128 [R21+0x18080], [R28.64] ;  /* 0x180800001c159fae */ /* 0x0005e2000b901d58 */
[----:B------:R-:W-:Y:S01]  /*0f70*/  LEA.HI R24, R5, R20, RZ, 0x2 ;  /* 0x0000001405187211 */ /* 0x000fe200078f10ff */
[----:B------:R-:W-:Y:S01]  /*0f80*/  IMAD.SHL.U32 R5, R211, 0x10, RZ ;  /* 0x00000010d3057824 */ /* 0x000fe200078e00ff */
[----:B------:R-:W-:Y:S01]  /*0f90*/  LOP3.LUT R23, R23, 0x8, R6, 0xf8, !PT ;  /* 0x0000000817177812 */ /* 0x000fe200078ef806 */
[----:B------:R-:W0:Y:S01]  /*0fa0*/  LDGDEPBAR ;  /* 0x00000000000079af */ /* 0x000e220000000000 */
[----:B------:R-:W-:-:S02]  /*0fb0*/  LOP3.LUT P2, RZ, R22, 0x4, RZ, 0xc0, !PT ;  /* 0x0000000416ff7812 */ /* 0x000fc4000784c0ff */
[----:B------:R-:W-:Y:S01]  /*0fc0*/  LEA.HI R19, R19, R224, RZ, 0x3 ;  /* 0x000000e013137211 */ /* 0x000fe200078f18ff */
[----:B------:R1:W-:Y:S01]  /*0fd0*/  LDGSTS.E.BYPASS.LTC128B.128 [R13+0x12080], [R222.64], !P5 ;  /* 0x12080000de0d7fae */ /* 0x0003e2000e901d58 */
[----:B------:R-:W-:Y:S02]  /*0fe0*/  SEL R22, RZ, 0xffffffff, P0 ;  /* 0xffffffffff167807 */ /* 0x000fe40000000000 */
[----:B------:R-:W-:Y:S02]  /*0ff0*/  ISETP.GE.OR P0, PT, R224, c[0x0][0x168], !P3 ;  /* 0x00005a00e0007a0c */ /* 0x000fe40005f06670 */
[----:B------:R-:W-:Y:S01]  /*1000*/  LOP3.LUT R18, R23, R18, RZ, 0x3c, !PT ;  /* 0x0000001217127212 */ /* 0x000fe200078e3cff */
[----:B------:R-:W-:Y:S01]  /*1010*/  IMAD.SHL.U32 R22, R22, 0x2, RZ ;  /* 0x0000000216167824 */ /* 0x000fe200078e00ff */
[----:B------:R-:W-:Y:S02]  /*1020*/  SHF.R.U32.HI R8, RZ, 0x4, R8 ;  /* 0x00000004ff087819 */ /* 0x000fe40000011608 */
[----:B------:R-:W-:Y:S01]  /*1030*/  LOP3.LUT R23, R19, 0xfffffff8, RZ, 0xc0, !PT ;  /* 0xfffffff813177812 */ /* 0x000fe200078ec0ff */
[----:B------:R-:W-:Y:S01]  /*1040*/  IMAD R211, R211, 0x200, R18 ;  /* 0x00000200d3d37824 */ /* 0x000fe200078e0212 */
[----:B------:R-:W-:-:S02]  /*1050*/  LOP3.LUT R5, R5, 0x10, RZ, 0xc0, !PT ;  /* 0x0000001005057812 */ /* 0x000fc400078ec0ff */
[C---:B------:R-:W-:Y:S02]  /*1060*/  ISETP.GE.OR P5, PT, R224.reuse, c[0x0][0x168], !P2 ;  /* 0x00005a00e0007a0c */ /* 0x040fe400057a6670 */
[----:B------:R-:W-:Y:S01]  /*1070*/  SHF.R.S32.HI R0, RZ, 0x1, R0 ;  /* 0x00000001ff007819 */ /* 0x000fe20000011400 */
[----:B------:R1:W-:Y:S01]  /*1080*/  LDGSTS.E.BYPASS.LTC128B.128 [R13+0x13080], [R222.64+0x40], !P0 ;  /* 0x13080040de0d7fae */ /* 0x0003e2000c101d58 */
[----:B------:R-:W-:Y:S01]  /*1090*/  LOP3.LUT R5, R5, 0x8, R8, 0xf8, !PT ;  /* 0x0000000805057812 */ /* 0x000fe200078ef808 */
[----:B------:R-:W-:Y:S01]  /*10a0*/  IMAD.IADD R8, R224, 0x1, -R23 ;  /* 0x00000001e0087824 */ /* 0x000fe200078e0a17 */
[----:B------:R-:W-:Y:S01]  /*10b0*/  LOP3.LUT R19, R24, 0xfffffffc, RZ, 0xc0, !PT ;  /* 0xfffffffc18137812 */ /* 0x000fe200078ec0ff */
[C---:B--2---:R-:W-:Y:S01]  /*10c0*/  IMAD.SHL.U32 R21, R0.reuse, 0x40, RZ ;  /* 0x0000004000157824 */ /* 0x044fe200078e00ff */
[----:B------:R-:W-:Y:S01]  /*10d0*/  LOP3.LUT P0, RZ, R0, 0x2, RZ, 0xc0, !PT ;  /* 0x0000000200ff7812 */ /* 0x000fe2000780c0ff */
[----:B------:R-:W-:Y:S01]  /*10e0*/  IMAD.SHL.U32 R23, R8, 0x40, RZ ;  /* 0x0000004008177824 */ /* 0x000fe200078e00ff */
[----:B------:R-:W-:Y:S01]  /*10f0*/  LOP3.LUT P6, RZ, R3, 0x4, RZ, 0xc0, !PT ;  /* 0x0000000403ff7812 */ /* 0x000fe200078cc0ff */
[----:B------:R-:W-:Y:S01]  /*1100*/  IMAD.SHL.U32 R0, R10, 0x8, RZ ;  /* 0x000000080a007824 */ /* 0x000fe200078e00ff */
[----:B------:R-:W-:Y:S01]  /*1110*/  LOP3.LUT R21, R21, 0xc0, RZ, 0xc0, !PT ;  /* 0x000000c015157812 */ /* 0x000fe200078ec0ff */
[----:B------:R1:W-:Y:S01]  /*1120*/  LDGSTS.E.BYPASS.LTC128B.128 [R13+0x14080], [R222.64+0x80], !P5 ;  /* 0x14080080de0d7fae */ /* 0x0003e2000e901d58 */
[----:B------:R-:W-:Y:S01]  /*1130*/  LOP3.LUT R23, R23, 0x1c0, RZ, 0xc0, !PT ;  /* 0x000001c017177812 */ /* 0x000fe200078ec0ff */
[----:B------:R-:W-:Y:S01]  /*1140*/  IMAD.IADD R19, R20, 0x1, -R19 ;  /* 0x0000000114137824 */ /* 0x000fe200078e0a13 */
[C---:B------:R-:W-:Y:S01]  /*1150*/  LOP3.LUT P5, RZ, R3.reuse, 0x2, RZ, 0xc0, !PT ;  /* 0x0000000203ff7812 */ /* 0x040fe200078ac0ff */
[----:B------:R-:W-:Y:S01]  /*1160*/  IMAD.SHL.U32 R3, R3, 0x40, RZ ;  /* 0x0000004003037824 */ /* 0x000fe200078e00ff */
[----:B------:R-:W-:-:S02]  /*1170*/  LOP3.LUT R20, R21, 0x8, R6, 0xf8, !PT ;  /* 0x0000000815147812 */ /* 0x000fc400078ef806 */
[----:B------:R-:W-:Y:S02]  /*1180*/  LOP3.LUT R0, R0, 0x18, RZ, 0xc0, !PT ;  /* 0x0000001800007812 */ /* 0x000fe400078ec0ff */
[----:B------:R-:W-:Y:S02]  /*1190*/  SHF.R.U32.HI R6, RZ, 0x3, R23 ;  /* 0x00000003ff067819 */ /* 0x000fe40000011617 */
[----:B------:R-:W-:Y:S02]  /*11a0*/  LOP3.LUT R3, R3, 0x1c0, RZ, 0xc0, !PT ;  /* 0x000001c003037812 */ /* 0x000fe400078ec0ff */
[----:B------:R-:W-:Y:S02]  /*11b0*/  LOP3.LUT R6, R6, R23, R0, 0x1e, !PT ;  /* 0x0000001706067212 */ /* 0x000fe400078e1e00 */
[----:B------:R-:W-:Y:S02]  /*11c0*/  LOP3.LUT R23, R2, 0xffffffe0, RZ, 0xc0, !PT ;  /* 0xffffffe002177812 */ /* 0x000fe400078ec0ff */
[----:B------:R-:W-:Y:S01]  /*11d0*/  LOP3.LUT R216, R216, 0x8, RZ, 0xc0, !PT ;  /* 0x00000008d8d87812 */ /* 0x000fe200078ec0ff */
[----:B------:R-:W-:Y:S01]  /*11e0*/  IMAD.IADD R231, R231, 0x1, R6 ;  /* 0x00000001e7e77824 */ /* 0x000fe200078e0206 */
[----:B------:R-:W-:Y:S01]  /*11f0*/  SHF.R.U32.HI R18, RZ, 0x3, R3 ;  /* 0x00000003ff127819 */ /* 0x000fe20000011603 */
[----:B------:R-:W-:Y:S01]  /*1200*/  IMAD.IADD R2, R220, 0x1, -R23 ;  /* 0x00000001dc027824 */ /* 0x000fe200078e0a17 */
[----:B------:R-:W-:Y:S01]  /*1210*/  SHF.R.U32.HI R21, RZ, 0x3, R21 ;  /* 0x00000003ff157819 */ /* 0x000fe20000011615 */
[----:B------:R-:W-:Y:S01]  /*1220*/  IMAD.SHL.U32 R231, R231, 0x2, RZ ;  /* 0x00000002e7e77824 */ /* 0x000fe200078e00ff */
[----:B------:R-:W-:-:S02]  /*1230*/  LOP3.LUT R18, R18, R3, R216, 0x1e, !PT ;  /* 0x0000000312127212 */ /* 0x000fc400078e1ed8 */
[----:B------:R-:W-:Y:S02]  /*1240*/  SEL R3, R213, 0xfffffff0, !P0 ;  /* 0xfffffff0d5037807 */ /* 0x000fe40004000000 */
[C---:B------:R-:W-:Y:S01]  /*1250*/  LOP3.LUT P0, RZ, R19.reuse, 0x2, RZ, 0xc0, !PT ;  /* 0x0000000213ff7812 */ /* 0x040fe2000780c0ff */
[----:B------:R-:W-:Y:S01]  /*1260*/  IMAD.SHL.U32 R19, R19, 0x40, RZ ;  /* 0x0000004013137824 */ /* 0x000fe200078e00ff */
[----:B------:R-:W-:Y:S01]  /*1270*/  SHF.R.S32.HI R23, RZ, 0x1f, R2 ;  /* 0x0000001fff177819 */ /* 0x000fe20000011402 */
[----:B------:R-:W-:Y:S01]  /*1280*/  IMAD.IADD R209, R209, 0x1, R18 ;  /* 0x00000001d1d17824 */ /* 0x000fe200078e0212 */
[----:B------:R-:W-:Y:S02]  /*1290*/  LOP3.LUT R21, R20, R21, RZ, 0x3c, !PT ;  /* 0x0000001514157212 */ /* 0x000fe400078e3cff */
[----:B------:R-:W-:Y:S02]  /*12a0*/  SEL R206, R213, 0xfffffff0, !P5 ;  /* 0xfffffff0d5ce7807 */ /* 0x000fe40006800000 */
[----:B------:R-:W-:Y:S01]  /*12b0*/  LOP3.LUT R19, R19, 0xc0, RZ, 0xc0, !PT ;  /* 0x000000c013137812 */ /* 0x000fe200078ec0ff */
[----:B------:R-:W-:Y:S01]  /*12c0*/  IMAD.U32 R212, R212, 0x20, R21 ;  /* 0x00000020d4d47824 */ /* 0x000fe200078e0015 */
[----:B------:R-:W-:Y:S01]  /*12d0*/  PLOP3.LUT P5, PT, PT, PT, UP0, 0x80, 0x0 ;  /* 0x000000000000781c */ /* 0x000fe20003faf008 */
[----:B------:R-:W-:Y:S01]  /*12e0*/  @!P1 IMAD.SHL.U32 R21, R220, 0x10, RZ ;  /* 0x00000010dc159824 */ /* 0x000fe200078e00ff */
[----:B------:R-:W-:-:S02]  /*12f0*/  LEA.HI R6, R23, R2, RZ, 0x2 ;  /* 0x0000000217067211 */ /* 0x000fc400078f10ff */
[--C-:B------:R-:W-:Y:S02]  /*1300*/  SHF.R.U32.HI R20, RZ, 0x3, R19.reuse ;  /* 0x00000003ff147819 */ /* 0x100fe40000011613 */
[----:B------:R-:W-:Y:S01]  /*1310*/  SHF.R.S32.HI R218, RZ, 0x2, R6 ;  /* 0x00000002ffda7819 */ /* 0x000fe20000011406 */
[----:B------:R1:W-:Y:S01]  /*1320*/  @!P1 LDGSTS.E.BYPASS.LTC128B.128 [R21+0x18280], [R16.64] ;  /* 0x1828000010159fae */ /* 0x0003e2000b901d58 */
[C---:B------:R-:W-:Y:S02]  /*1330*/  LOP3.LUT R216, R20.reuse, R19, R216, 0x1e, !PT ;  /* 0x0000001314d87212 */ /* 0x040fe400078e1ed8 */
        /* <DEDUP_REMOVED lines=38> */
.L_x_688:
[----:B------:R-:W-:Y:S05]  /*15a0*/  BSYNC B0 ;  /* 0x0000000000007941 */ /* 0x000fea0003800000 */
.L_x_687:
        /* <DEDUP_REMOVED lines=59> */
[----:B-1----:R-:W-:Y:S01]  /*1960*/  IMAD.WIDE.U32 R12, R11, c[0x0][0x238], R220 ;  /* 0x00008e000b0c7a25 */ /* 0x002fe200078e00dc */
[----:B------:R-:W-:Y:S01]  /*1970*/  LOP3.LUT R5, R5, 0xfffffffc, RZ, 0xc0, !PT ;  /* 0xfffffffc05057812 */ /* 0x000fe200078ec0ff */
[----:B------:R-:W-:Y:S01]  /*1980*/  UIMAD UR4, UR13, UR4, URZ ;  /* 0x000000040d0472a4 */ /* 0x000fe2000f8e023f */
[----:B------:R-:W-:Y:S01]  /*1990*/  LEA R209, R209, 0x1c480, 0x1 ;  /* 0x0001c480d1d17811 */ /* 0x000fe200078e08ff */
[----:B------:R-:W-:Y:S01]  /*19a0*/  UIADD3 UR6, UR6, 0x3f, URZ ;  /* 0x0000003f06067890 */ /* 0x000fe2000fffe03f */
[----:B------:R-:W-:Y:S01]  /*19b0*/  LOP3.LUT R7, R6, 0xfffffffc, RZ, 0xc0, !PT ;  /* 0xfffffffc06077812 */ /* 0x000fe200078ec0ff */
[----:B------:R-:W-:Y:S01]  /*19c0*/  IMAD.IADD R10, R10, 0x1, -R5 ;  /* 0x000000010a0a7824 */ /* 0x000fe200078e0a05 */
[----:B------:R-:W-:Y:S01]  /*19d0*/  UIMAD UR8, UR8, UR5, UR4 ;  /* 0x00000005080872a4 */ /* 0x000fe2000f8e0204 */
[----:B------:R-:W-:Y:S01]  /*19e0*/  IMAD.IADD R13, R13, 0x1, R4 ;  /* 0x000000010d0d7824 */ /* 0x000fe200078e0204 */
[----:B------:R-:W-:Y:S01]  /*19f0*/  IADD3 R7, R2, -R7, RZ ;  /* 0x8000000702077210 */ /* 0x000fe20007ffe0ff */
[----:B------:R-:W-:Y:S01]  /*1a00*/  USHF.R.S32.HI UR4, URZ, 0x1f, UR6 ;  /* 0x0000001f3f047899 */ /* 0x000fe20008011406 */
[----:B------:R-:W-:Y:S01]  /*1a10*/  LEA R208, R206, R209, 0x1 ;  /* 0x000000d1ced07211 */ /* 0x000fe200078e08ff */
[----:B------:R-:W-:Y:S01]  /*1a20*/  IMAD R207, R0, 0x2, R209 ;  /* 0x0000000200cf7824 */ /* 0x000fe200078e02d1 */
[C---:B------:R-:W-:Y:S01]  /*1a30*/  IADD3 R5, R231.reuse, 0x18480, RZ ;  /* 0x00018480e7057810 */ /* 0x040fe20007ffe0ff */
[----:B------:R-:W-:Y:S01]  /*1a40*/  IMAD R10, R10, -0x8, R9 ;  /* 0xfffffff80a0a7824 */ /* 0x000fe200078e0209 */
[----:B------:R-:W-:Y:S01]  /*1a50*/  IADD3 R229, R231, 0x184c0, RZ ;  /* 0x000184c0e7e57810 */ /* 0x000fe20007ffe0ff */
[----:B------:R-:W-:Y:S01]  /*1a60*/  IMAD.SHL.U32 R212, R212, 0x2, RZ ;  /* 0x00000002d4d47824 */ /* 0x000fe200078e00ff */
[----:B------:R-:W-:Y:S01]  /*1a70*/  ULEA.HI UR4, UR4, UR6, URZ, 0x6 ;  /* 0x0000000604047291 */ /* 0x000fe2000f8f303f */
[----:B------:R-:W-:Y:S01]  /*1a80*/  IMAD.WIDE.U32 R234, R234, c[0x0][0x240], R12 ;  /* 0x00009000eaea7a25 */ /* 0x000fe200078e000c */
[----:B------:R-:W-:Y:S01]  /*1a90*/  @P0 IADD3 R229, R5, -0x40, RZ ;  /* 0xffffffc005e50810 */ /* 0x000fe20007ffe0ff */
[----:B------:R-:W-:Y:S01]  /*1aa0*/  CS2R R162, SRZ ;  /* 0x0000000000a27805 */ /* 0x000fe2000001ff00 */
[----:B------:R-:W-:Y:S01]  /*1ab0*/  LEA R210, R210, 0x80, 0x1 ;  /* 0x00000080d2d27811 */ /* 0x000fe200078e08ff */
[----:B------:R-:W-:Y:S01]  /*1ac0*/  IMAD R230, R7, -0x2, R10 ;  /* 0xfffffffe07e67824 */ /* 0x000fe200078e020a */
[----:B------:R-:W-:Y:S01]  /*1ad0*/  CS2R R160, SRZ ;  /* 0x0000000000a07805 */ /* 0x000fe2000001ff00 */
        /* <DEDUP_REMOVED lines=50> */
[----:B------:R-:W-:Y:S01]  /*1e00*/  IADD3 R205, R216, R213, RZ ;  /* 0x000000d5d8cd7210 */ /* 0x000fe20007ffe0ff */
[----:B------:R-:W-:Y:S01]  /*1e10*/  UMOV UR5, URZ ;  /* 0x0000003f00057c82 */ /* 0x000fe20008000000 */
[----:B------:R-:W-:Y:S01]  /*1e20*/  IADD3 R236, R235, UR8, RZ ;  /* 0x00000008ebec7c10 */ /* 0x000fe2000fffe0ff */
[----:B------:R-:W-:-:S02]  /*1e30*/  UMOV UR17, 0x1 ;  /* 0x0000000100117882 */ /* 0x000fc40000000000 */
[----:B------:R-:W-:Y:S02]  /*1e40*/  UMOV UR10, URZ ;  /* 0x0000003f000a7c82 */ /* 0x000fe40008000000 */
[----:B------:R-:W-:Y:S02]  /*1e50*/  UMOV UR16, URZ ;  /* 0x0000003f00107c82 */ /* 0x000fe40008000000 */
[----:B------:R-:W-:Y:S02]  /*1e60*/  ULDC UR9, c[0x0][0x168] ;  /* 0x00005a0000097ab9 */ /* 0x000fe40000000800 */
[----:B------:R-:W-:Y:S02]  /*1e70*/  USHF.R.S32.HI UR14, URZ, 0x6, UR4 ;  /* 0x000000063f0e7899 */ /* 0x000fe40008011404 */
[----:B------:R-:W-:Y:S02]  /*1e80*/  ULDC UR8, c[0x0][0x168] ;  /* 0x00005a0000087ab9 */ /* 0x000fe40000000800 */
.L_x_692:
        /* <DEDUP_REMOVED lines=105> */
[----:B---34-:R-:W1:Y:S01]  /*2520*/  @!P1 S2R R3, SR_CTAID.Y ;  /* 0x0000000000039919 */ /* 0x018e620000002600 */
        /* <DEDUP_REMOVED lines=41> */
.L_x_690:
[-C--:B-1234-:R-:W-:Y:S01]  /*27c0*/  HMMA.16816.F32 R36, R164, R168.reuse, RZ ;  /* 0x000000a8a424723c */ /* 0x09efe200000018ff */
        /* <DEDUP_REMOVED lines=395> */
[----:B-12-4-:R-:W1:Y:S01]  /*4080*/  S2R R5, SR_CTAID.Y ;  /* 0x0000000000057919 */ /* 0x016e620000002600 */
        /* <DEDUP_REMOVED lines=40> */
.L_x_691:
        /* <DEDUP_REMOVED lines=190> */
.L_x_689:
[----:B------:R-:W3:Y:S01]  /*4ef0*/  S2UR UR12, SR_CTAID.Y ;  /* 0x00000000000c79c3 */ /* 0x000ee20000002600 */
[----:B------:R-:W-:Y:S01]  /*4f00*/  UMOV UR4, 0x1 ;  /* 0x0000000100047882 */ /* 0x000fe20000000000 */
[----:B------:R-:W-:Y:S01]  /*4f10*/  ISETP.NE.AND P1, PT, R220, RZ, PT ;  /* 0x000000ffdc00720c */ /* 0x000fe20003f25270 */
[----:B------:R-:W-:Y:S01]  /*4f20*/  ULDC.64 UR10, c[0x0][0x338] ;  /* 0x0000ce00000a7ab9 */ /* 0x000fe20000000a00 */
[----:B------:R-:W-:Y:S01]  /*4f30*/  BSSY B0, `(.L_x_693) ;  /* 0x0000056000007945 */ /* 0x000fe20003800000 */
[----:B------:R-:W-:Y:S01]  /*4f40*/  UISETP.NE.AND UP0, UPT, UR4, UR10, UPT ;  /* 0x0000000a0400728c */ /* 0x000fe2000bf05270 */
[----:B------:R-:W-:Y:S01]  /*4f50*/  FMUL.FTZ R116, R116, c[0x0][0x298] ;  /* 0x0000a60074747a20 */ /* 0x000fe20000410000 */
[----:B------:R-:W-:Y:S01]  /*4f60*/  ULDC UR8, c[0x0][0x340] ;  /* 0x0000d00000087ab9 */ /* 0x000fe20000000800 */
[----:B------:R-:W4:Y:S01]  /*4f70*/  S2UR UR7, SR_CTAID.X ;  /* 0x00000000000779c3 */ /* 0x000f220000002500 */
[----:B------:R-:W-:Y:S01]  /*4f80*/  ULDC UR4, c[0x0][0x358] ;  /* 0x0000d60000047ab9 */ /* 0x000fe20000000800 */
[----:B------:R-:W-:Y:S01]  /*4f90*/  FMUL.FTZ R117, R117, c[0x0][0x298] ;  /* 0x0000a60075757a20 */ /* 0x000fe20000410000 */
[----:B------:R-:W-:Y:S01]  /*4fa0*/  ULDC UR5, c[0x0][0x2f4] ;  /* 0x0000bd0000057ab9 */ /* 0x000fe20000000800 */
[----:B------:R-:W-:-:S02]  /*4fb0*/  FMUL.FTZ R118, R118, c[0x0][0x298] ;  /* 0x0000a60076767a20 */ /* 0x000fc40000410000 */
[----:B------:R-:W-:Y:S02]  /*4fc0*/  FMUL.FTZ R119, R119, c[0x0][0x298] ;  /* 0x0000a60077777a20 */ /* 0x000fe40000410000 */
[----:B------:R-:W5:Y:S01]  /*4fd0*/  S2UR UR6, SR_CTAID.Z ;  /* 0x00000000000679c3 */ /* 0x000f620000002700 */
[----:B------:R-:W-:Y:S02]  /*4fe0*/  FMUL.FTZ R120, R120, c[0x0][0x298] ;  /* 0x0000a60078787a20 */ /* 0x000fe40000410000 */
[----:B------:R-:W-:Y:S02]  /*4ff0*/  FMUL.FTZ R121, R121, c[0x0][0x298] ;  /* 0x0000a60079797a20 */ /* 0x000fe40000410000 */
[----:B------:R-:W-:Y:S02]  /*5000*/  FMUL.FTZ R122, R122, c[0x0][0x298] ;  /* 0x0000a6007a7a7a20 */ /* 0x000fe40000410000 */
[----:B------:R-:W-:Y:S01]  /*5010*/  FMUL.FTZ R123, R123, c[0x0][0x298] ;  /* 0x0000a6007b7b7a20 */ /* 0x000fe20000410000 */
[----:B---3--:R-:W-:Y:S01]  /*5020*/  UIMAD.WIDE.U32 UR16, UR12, UR11, URZ ;  /* 0x0000000b0c1072a5 */ /* 0x008fe2000f8e003f */
[----:B------:R-:W-:Y:S01]  /*5030*/  FMUL.FTZ R128, R128, c[0x0][0x298] ;  /* 0x0000a60080807a20 */ /* 0x000fe20000410000 */
[----:B------:R-:W-:Y:S01]  /*5040*/  USHF.R.S32.HI UR15, URZ, 0x1f, UR12 ;  /* 0x0000001f3f0f7899 */ /* 0x000fe2000801140c */
[----:B------:R-:W-:Y:S01]  /*5050*/  FMUL.FTZ R129, R129, c[0x0][0x298] ;  /* 0x0000a60081817a20 */ /* 0x000fe20000410000 */
[----:B------:R-:W-:Y:S01]  /*5060*/  UMOV UR11, UR12 ;  /* 0x0000000c000b7c82 */ /* 0x000fe20008000000 */
[----:B------:R-:W-:Y:S01]  /*5070*/  FMUL.FTZ R130, R130, c[0x0][0x298] ;  /* 0x0000a60082827a20 */ /* 0x000fe20000410000 */
[----:B------:R-:W-:Y:S01]  /*5080*/  @UP0 USHF.R.U32.HI UR11, URZ, UR8, UR17 ;  /* 0x000000083f0b0299 */ /* 0x000fe20008011611 */
[----:B------:R-:W-:Y:S01]  /*5090*/  FMUL.FTZ R131, R131, c[0x0][0x298] ;  /* 0x0000a60083837a20 */ /* 0x000fe20000410000 */
[----:B----4-:R-:W-:Y:S01]  /*50a0*/  UIMAD UR8, UR7, UR4, URZ ;  /* 0x00000004070872a4 */ /* 0x010fe2000f8e023f */
[----:B------:R-:W-:Y:S01]  /*50b0*/  FMUL.FTZ R124, R124, c[0x0][0x298] ;  /* 0x0000a6007c7c7a20 */ /* 0x000fe20000410000 */
[----:B------:R-:W-:Y:S01]  /*50c0*/  @UP0 USHF.R.S32.HI UR4, URZ, 0x1f, UR11 ;  /* 0x0000001f3f040899 */ /* 0x000fe2000801140b */
[----:B------:R-:W-:Y:S01]  /*50d0*/  FMUL.FTZ R125, R125, c[0x0][0x298] ;  /* 0x0000a6007d7d7a20 */ /* 0x000fe20000410000 */
[----:B------:R-:W-:Y:S01]  /*50e0*/  UMOV UR14, UR12 ;  /* 0x0000000c000e7c82 */ /* 0x000fe20008000000 */
[----:B------:R-:W-:Y:S01]  /*50f0*/  FMUL.FTZ R126, R126, c[0x0][0x298] ;  /* 0x0000a6007e7e7a20 */ /* 0x000fe20000410000 */
[----:B------:R-:W-:Y:S01]  /*5100*/  @UP0 UMOV UR14, UR11 ;  /* 0x0000000b000e0c82 */ /* 0x000fe20008000000 */
[----:B------:R-:W-:Y:S01]  /*5110*/  FMUL.FTZ R127, R127, c[0x0][0x298] ;  /* 0x0000a6007f7f7a20 */ /* 0x000fe20000410000 */
[----:B-----5:R-:W-:Y:S01]  /*5120*/  UIMAD UR9, UR6, UR5, URZ ;  /* 0x00000005060972a4 */ /* 0x020fe2000f8e023f */
        /* <DEDUP_REMOVED lines=30> */
[----:B------:R-:W-:Y:S01]  /*5310*/  MOV R3, UR5 ;  /* 0x0000000500037c02 */ /* 0x000fe20008000f00 */
        /* <DEDUP_REMOVED lines=18> */
.L_x_695:
[----:B------:R-:W3:Y:S01]  /*5440*/  LDG.E.STRONG.GPU R0, [R2.64] ;  /* 0x0000001802007981 */ /* 0x000ee2000c1ef900 */
[----:B------:R-:W-:Y:S01]  /*5450*/  YIELD ;  /* 0x0000000000007946 */ /* 0x000fe20003800000 */
[----:B---3--:R-:W-:Y:S01]  /*5460*/  ISETP.NE.AND P0, PT, R0, UR10, PT ;  /* 0x0000000a00007c0c */ /* 0x008fe2000bf05270 */
[----:B------:R-:W-:-:S12]  /*5470*/  CCTL.IVALL ;  /* 0x00000000ff00798f */ /* 0x000fd80002000000 */
[----:B------:R-:W-:Y:S05]  /*5480*/  @P0 BRA `(.L_x_695) ;  /* 0xffffffb000000947 */ /* 0x000fea000383ffff */
.L_x_694:
[----:B------:R-:W-:Y:S05]  /*5490*/  BSYNC B0 ;  /* 0x0000000000007941 */ /* 0x000fea0003800000 */
.L_x_693:
[----:B--2---:R-:W-:Y:S01]  /*54a0*/  MOV R5, 0xffffffff ;  /* 0xffffffff00057802 */ /* 0x004fe20000000f00 */
[----:B------:R-:W-:Y:S05]  /*54b0*/  BRA.CONV ~URZ, `(.L_x_696) ;  /* 0x000000237f007947 */ /* 0x000fea000b800000 */
[----:B------:R-:W-:Y:S02]  /*54c0*/  MOV R4, 0x54e0 ;  /* 0x000054e000047802 */ /* 0x000fe40000000f00 */
[----:B-1----:R-:W-:Y:S05]  /*54d0*/  CALL.REL.NOINC `($__internal_6_$__cuda_sm70_warpsync) ;  /* 0x00000b2000007944 */ /* 0x002fea0003c00000 */
.L_x_696:
[----:B------:R-:W-:Y:S01]  /*54e0*/  UIMAD UR4, UR7, 0x3000, URZ ;  /* 0x00003000070478a4 */ /* 0x000fe2000f8e023f */
[----:B------:R-:W2:Y:S01]  /*54f0*/  S2R R0, SR_CTAID.Z ;  /* 0x0000000000007919 */ /* 0x000ea20000002700 */
        /* <DEDUP_REMOVED lines=14> */
[----:B--2---:R-:W-:-:S05]  /*55e0*/  IMAD.WIDE.U32 R8, R0, c[0x0][0x330], R8 ;  /* 0x0000cc0000087a25 */ /* 0x004fca00078e0008 */
        /* <DEDUP_REMOVED lines=53> */
[----:B-12---:R-:W-:Y:S05]  /*5940*/  CALL.REL.NOINC `($__internal_6_$__cuda_sm70_warpsync) ;  /* 0x000006b000007944 */ /* 0x006fea0003c00000 */
.L_x_697:
        /* <DEDUP_REMOVED lines=12> */
.L_x_699:
[----:B------:R-:W-:Y:S05]  /*5a10*/  BSYNC B0 ;  /* 0x0000000000007941 */ /* 0x000fea0003800000 */
.L_x_698:
[----:B------:R-:W-:Y:S01]  /*5a20*/  ULDC.64 UR4, c[0x0][0x348] ;  /* 0x0000d20000047ab9 */ /* 0x000fe20000000a00 */
[----:B------:R-:W-:Y:S01]  /*5a30*/  BSSY B0, `(.L_x_700) ;  /* 0x000000b000007945 */ /* 0x000fe20003800000 */
[----:B------:R-:W-:-:S04]  /*5a40*/  UIADD3 UR4, UP0, UR8, UR4, URZ ;  /* 0x0000000408047290 */ /* 0x000fc8000ff1e03f */
[----:B------:R-:W-:Y:S02]  /*5a50*/  UIADD3.X UR5, UR9, UR5, URZ, UP0, !UPT ;  /* 0x0000000509057290 */ /* 0x000fe400087fe43f */
[----:B---3--:R-:W-:-:S04]  /*5a60*/  MOV R2, UR4 ;  /* 0x0000000400027c02 */ /* 0x008fc80008000f00 */
[----:B------:R-:W-:Y:S01]  /*5a70*/  MOV R3, UR5 ;  /* 0x0000000500037c02 */ /* 0x000fe20008000f00 */
[----:B------:R-:W-:Y:S05]  /*5a80*/  @P1 BRA `(.L_x_701) ;  /* 0x0000005000001947 */ /* 0x000fea0003800000 */
.L_x_702:
[----:B------:R-:W3:Y:S01]  /*5a90*/  LDG.E.STRONG.GPU R4, [R2.64] ;  /* 0x0000001802047981 */ /* 0x000ee2000c1ef900 */
[----:B------:R-:W-:Y:S01]  /*5aa0*/  YIELD ;  /* 0x0000000000007946 */ /* 0x000fe20003800000 */
[----:B---3--:R-:W-:Y:S01]  /*5ab0*/  ISETP.NE.AND P0, PT, R4, UR10, PT ;  /* 0x0000000a04007c0c */ /* 0x008fe2000bf05270 */
[----:B------:R-:W-:-:S12]  /*5ac0*/  CCTL.IVALL ;  /* 0x00000000ff00798f */ /* 0x000fd80002000000 */
[----:B------:R-:W-:Y:S05]  /*5ad0*/  @P0 BRA `(.L_x_702) ;  /* 0xffffffb000000947 */ /* 0x000fea000383ffff */
.L_x_701:
[----:B------:R-:W-:Y:S05]  /*5ae0*/  BSYNC B0 ;  /* 0x0000000000007941 */ /* 0x000fea0003800000 */
.L_x_700:
[----:B------:R-:W-:Y:S05]  /*5af0*/  BRA.CONV ~URZ, `(.L_x_703) ;  /* 0x000000237f007947 */ /* 0x000fea000b800000 */
[----:B------:R-:W-:Y:S02]  /*5b00*/  MOV R4, 0x5b20 ;  /* 0x00005b2000047802 */ /* 0x000fe40000000f00 */
[----:B-12---:R-:W-:Y:S05]  /*5b10*/  CALL.REL.NOINC `($__internal_6_$__cuda_sm70_warpsync) ;  /* 0x000004e000007944 */ /* 0x006fea0003c00000 */
.L_x_703:
        /* <DEDUP_REMOVED lines=65> */
[----:B-123--:R-:W-:Y:S05]  /*5f30*/  CALL.REL.NOINC `($__internal_6_$__cuda_sm70_warpsync) ;  /* 0x000000c000007944 */ /* 0x00efea0003c00000 */
.L_x_704:
        /* <DEDUP_REMOVED lines=12> */
        .weak           $__internal_6_$__cuda_sm70_warpsync
        .type           $__internal_6_$__cuda_sm70_warpsync,@function
        .size           $__internal_6_$__cuda_sm70_warpsync,(.L_x_1414 - $__internal_6_$__cuda_sm70_warpsync)
$__internal_6_$__cuda_sm70_warpsync:
[----:B------:R-:W-:Y:S01]  /*6000*/  MOV R8, R4 ;  /* 0x0000000400087202 */ /* 0x000fe20000000f00 */
[----:B------:R-:W-:Y:S04]  /*6010*/  WARPSYNC R5 ;  /* 0x0000000500007348 */ /* 0x000fe80003800000 */
[----:B------:R-:W-:-:S04]  /*6020*/  MOV R9, 0x0 ;  /* 0x0000000000097802 */ /* 0x000fc80000000f00 */
[----:B------:R-:W-:Y:S05]  /*6030*/  RET.REL.NODEC R8 `(_ZN7cutlass13device_kernelIN5flash19enable_sm80_to_sm89INS1_16FlashAttnBwdSm80INS1_25CollectiveMainloopBwdSm80ILi2ELi2EN4cute5tupleIJNS5_1CILi64EEENS7_ILi128EEENS7_ILi96EEEEEENS_6half_tEfNS_4arch4Sm80ELb0ELb0ELb0ELb0ELb1ELb0ELb0ELb0ELi2ELi2ELi4ELi2ELb0EEENS1_24CollectiveEpilogueBwdGQAISB_fSE_Li256ELb0ELb1EEENS1_19SingleTileSchedulerILb0ELb0ELb0ELi128EEEEEEEEEvNT_6ParamsE) ;  /* 0xffff9fc008007950 */ /* 0x000fea0003c3ffff */
.L_x_705:
        /* <DEDUP_REMOVED lines=12> */
.L_x_1414:


//--------------------- .text._ZN7cutlass13device_kernelIN5flash19enable_sm80_to_sm89INS1_16FlashAttnBwdSm80INS1_25CollectiveMainloopBwdSm80ILi2ELi2EN4cute5tupleIJNS5_1CILi64EEENS7_ILi128EEENS7_ILi96EEEEEENS_6half_tEfNS_4arch4Sm80ELb0ELb0ELb0ELb1ELb0ELb0ELb0ELb0ELi2ELi2ELi4ELi2ELb0EEENS1_21CollectiveEpilogueBwdISB_SC_SE_Li256ELb1ELb0ELi2EEENS1_19SingleTileSchedulerILb1ELb0ELb0ELi128EEEEEEEEEvNT_6ParamsE --------------------------
	.section	.text._ZN7cutlass13device_kernelIN5flash19enable_sm80_to_sm89INS1_16FlashAttnBwdSm80INS1_25CollectiveMainloopBwdSm80ILi2ELi2EN4cute5tupleIJNS5_1CILi64EEENS7_ILi128EEENS7_ILi96EEEEEENS_6half_tEfNS_4arch4Sm80ELb0ELb0ELb0ELb1ELb0ELb0ELb0ELb0ELi2ELi2ELi4ELi2ELb0EEENS1_21CollectiveEpilogueBwdISB_SC_SE_Li256ELb1ELb0ELi2EEENS1_19SingleTileSchedulerILb1ELb0ELb0ELi128EEEEEEEEEvNT_6ParamsE,"ax",@progbits
	.sectioninfo	@"SHI_REGISTERS=252"
	.align	128
.text._ZN7cutlass13device_kernelIN5flash19enable_sm80_to_sm89INS1_16FlashAttnBwdSm80INS1_25CollectiveMainloopBwdSm80ILi2ELi2EN4cute5tupleIJNS5_1CILi64EEENS7_ILi128EEENS7_ILi96EEEEEENS_6half_tEfNS_4arch4Sm80ELb0ELb0ELb0ELb1ELb0ELb0ELb0ELb0ELi2ELi2ELi4ELi2ELb0EEENS1_21CollectiveEpilogueBwdISB_SC_SE_Li256ELb1ELb0ELi2EEENS1_19SingleTileSchedulerILb1ELb0ELb0ELi128EEEEEEEEEvNT_6ParamsE:
        .type           _ZN7cutlass13device_kernelIN5flash19enable_sm80_to_sm89INS1_16FlashAttnBwdSm80INS1_25CollectiveMainloopBwdSm80ILi2ELi2EN4cute5tupleIJNS5_1CILi64EEENS7_ILi128EEENS7_ILi96EEEEEENS_6half_tEfNS_4arch4Sm80ELb0ELb0ELb0ELb1ELb0ELb0ELb0ELb0ELi2ELi2ELi4ELi2ELb0EEENS1_21CollectiveEpilogueBwdISB_SC_SE_Li256ELb1ELb0ELi2EEENS1_19SingleTileSchedulerILb1ELb0ELb0ELi128EEEEEEEEEvNT_6ParamsE,@function
        .size           _ZN7cutlass13device_kernelIN5flash19enable_sm80_to_sm89INS1_16FlashAttnBwdSm80INS1_25CollectiveMainloopBwdSm80ILi2ELi2EN4cute5tupleIJNS5_1CILi64EEENS7_ILi128EEENS7_ILi96EEEEEENS_6half_tEfNS_4arch4Sm80ELb0ELb0ELb0ELb1ELb0ELb0ELb0ELb0ELi2ELi2ELi4ELi2ELb0EEENS1_21CollectiveEpilogueBwdISB_SC_SE_Li256ELb1ELb0ELi2EEENS1_19SingleTileSchedulerILb1ELb0ELb0ELi128EEEEEEEEEvNT_6ParamsE,(.L_x_1416 - _ZN7cutlass13device_kernelIN5flash19enable_sm80_to_sm89INS1_16FlashAttnBwdSm80INS1_25CollectiveMainloopBwdSm80ILi2ELi2EN4cute5tupleIJNS5_1CILi64EEENS7_ILi128EEENS7_ILi96EEEEEENS_6half_tEfNS_4arch4Sm80ELb0ELb0ELb0ELb1ELb0ELb0ELb0ELb0ELi2ELi2ELi4ELi2ELb0EEENS1_21CollectiveEpilogueBwdISB_SC_SE_Li256ELb1ELb0ELi2EEENS1_19SingleTileSchedulerILb1ELb0ELb0ELi128EEEEEEEEEvNT_6ParamsE)
        .other          _ZN7cutlass13device_kernelIN5flash19enable_sm80_to_sm89INS1_16FlashAttnBwdSm80INS1_25CollectiveMainloopBwdSm80ILi2ELi2EN4cute5tupleIJNS5_1CILi64EEENS7_ILi128EEENS7_ILi96EEEEEENS_6half_tEfNS_4arch4Sm80ELb0ELb0ELb0ELb1ELb0ELb0ELb0ELb0ELi2ELi2ELi4ELi2ELb0EEENS1_21CollectiveEpilogueBwdISB_SC_SE_Li256ELb1ELb0ELi2EEENS1_19SingleTileSchedulerILb1ELb0ELb0ELi128EEEEEEEEEvNT_6ParamsE,@"STO_CUDA_ENTRY STV_DEFAULT"
_ZN7cutlass13device_kernelIN5flash19enable_sm80_to_sm89INS1_16FlashAttnBwdSm80INS1_25CollectiveMainloopBwdSm80ILi2ELi2EN4cute5tupleIJNS5_1CILi64EEENS7_ILi128EEENS7_ILi96EEEEEENS_6half_tEfNS_4arch4Sm80ELb0ELb0ELb0ELb1ELb0ELb0ELb0ELb0ELi2ELi2ELi4ELi2ELb0EEENS1_21CollectiveEpilogueBwdISB_SC_SE_Li256ELb1ELb0ELi2EEENS1_19SingleTileSchedulerILb1ELb0ELb0ELi128EEEEEEEEEvNT_6ParamsE:
[----:B------:R-:W-:Y:S02]  /*0000*/  MOV R1, c[0x0][0x28] ;  /* 0x00000a0000017a02 */ /* 0x000fe40000000f00 */
[----:B------:R-:W1:Y:S01]  /*0010*/  S2R R2, SR_TID.X ;  /* 0x0000000000027919 */ /* 0x000e620000002100 */
[----:B------:R-:W-:Y:S01]  /*0020*/  MOV R10, 0x4 ;  /* 0x00000004000a7802 */ /* 0x000fe20000000f00 */
[----:B------:R-:W-:Y:S02]  /*0030*/  ULDC.64 UR4, c[0x0][0x118] ;  /* 0x0000460000047ab9 */ /* 0x000fe40000000a00 */
[----:B------:R-:W2:Y:S04]  /*0040*/  S2R R223, SR_CTAID.Z ;  /* 0x0000000000df7919 */ /* 0x000ea80000002700 */
[----:B------:R-:W3:Y:S04]  /*0050*/  S2R R3, SR_CTAID.X ;  /* 0x0000000000037919 */ /* 0x000ee80000002500 */
[----:B------:R-:W4:Y:S01]  /*0060*/  S2R R0, SR_CTAID.Y ;  /* 0x0000000000007919 */ /* 0x000f220000002600 */
[----:B-1----:R-:W-:-:S05]  /*0070*/  SHF.R.U32.HI R6, RZ, 0x5, R2 ;  /* 0x00000005ff067819 */ /* 0x002fca0000011602 */
[----:B------:R-:W1:Y:S02]  /*0080*/  SHFL.IDX PT, R4, R6, RZ, 0x1f ;  /* 0x00001fff06047589 */ /* 0x000e6400000e0000 */
[----:B-1----:R-:W-:Y:S01]  /*0090*/  ISETP.NE.AND P0, PT, R4, RZ, PT ;  /* 0x000000ff0400720c */ /* 0x002fe20003f05270 */
[----:B--2---:R-:W-:-:S12]  /*00a0*/  IMAD.WIDE R4, R223, R10, c[0x0][0x3c0] ;  /* 0x0000f000df047625 */ /* 0x004fd800078e020a */
[----:B------:R-:W-:Y:S05]  /*00b0*/  @!P0 BRA `(.L_x_706) ;  /* 0x0000012000008947 */ /* 0x000fea0003800000 */
[----:B---34-:R-:W-:-:S04]  /*00c0*/  ISETP.NE.U32.AND P0, PT, RZ, c[0x0][0x3c0], PT ;  /* 0x0000f000ff007a0c */ /* 0x018fc80003f05070 */
[----:B------:R-:W-:-:S13]  /*00d0*/  ISETP.NE.AND.EX P0, PT, RZ, c[0x0][0x3c4], PT, P0 ;  /* 0x0000f100ff007a0c */ /* 0x000fda0003f05300 */
[----:B------:R-:W-:Y:S05]  /*00e0*/  @!P0 BRA `(.L_x_707) ;  /* 0x0000002000008947 */ /* 0x000fea0003800000 */
[----:B------:R1:W5:Y:S01]  /*00f0*/  LDG.E R5, [R4.64] ;  /* 0x0000000404057981 */ /* 0x000362000c1e1900 */
[----:B------:R-:W-:Y:S05]  /*0100*/  BRA `(.L_x_708) ;  /* 0x0000009000007947 */ /* 0x000fea0003800000 */
.L_x_707:
        /* <DEDUP_REMOVED lines=8> */
.L_x_709:
[----:B------:R-:W-:Y:S02]  /*0190*/  MOV R5, c[0x0][0x3a4] ;  /* 0x0000e90000057a02 */ /* 0x000fe40000000f00 */
.L_x_708:
[----:B-1----:R-:W-:-:S05]  /*01a0*/  IMAD.SHL.U32 R4, R3, 0x80, RZ ;  /* 0x0000008003047824 */ /* 0x002fca00078e00ff */
[----:B-----5:R-:W-:-:S04]  /*01b0*/  ISETP.GE.AND P0, PT, R4, R5, PT ;  /* 0x000000050400720c */ /* 0x020fc80003f06270 */
[----:B------:R-:W-:Y:S01]  /*01c0*/  SEL R223, R223, 0xffffffff, !P0 ;  /* 0xffffffffdfdf7807 */ /* 0x000fe20004000000 */
[----:B------:R-:W-:Y:S05]  /*01d0*/  BRA `(.L_x_710) ;  /* 0x0000011000007947 */ /* 0x000fea0003800000 */
.L_x_706:
[----:B---34-:R-:W-:-:S04]  /*01e0*/  ISETP.NE.U32.AND P0, PT, RZ, c[0x0][0x3c0], PT ;  /* 0x0000f000ff007a0c */ /* 0x018fc80003f05070 */
[----:B------:R-:W-:-:S13]  /*01f0*/  ISETP.NE.AND.EX P0, PT, RZ, c[0x0][0x3c4], PT, P0 ;  /* 0x0000f100ff007a0c */ /* 0x000fda0003f05300 */
[----:B------:R-:W-:Y:S05]  /*0200*/  @!P0 BRA `(.L_x_711) ;  /* 0x0000002000008947 */ /* 0x000fea0003800000 */
[----:B------:R1:W5:Y:S01]  /*0210*/  LDG.E R5, [R4.64] ;  /* 0x0000000404057981 */ /* 0x000362000c1e1900 */
[----:B------:R-:W-:Y:S05]  /*0220*/  BRA `(.L_x_712) ;  /* 0x0000009000007947 */ /* 0x000fea0003800000 */
.L_x_711:
        /* <DEDUP_REMOVED lines=8> */
.L_x_713:
[----:B------:R-:W-:Y:S02]  /*02b0*/  MOV R5, c[0x0][0x3a4] ;  /* 0x0000e90000057a02 */ /* 0x000fe40000000f00 */
.L_x_712:
[----:B-1----:R-:W-:-:S05]  /*02c0*/  IMAD.SHL.U32 R4, R3, 0x80, RZ ;  /* 0x0000008003047824 */ /* 0x002fca00078e00ff */
[----:B-----5:R-:W-:-:S04]  /*02d0*/  ISETP.GE.AND P0, PT, R4, R5, PT ;  /* 0x000000050400720c */ /* 0x020fc80003f06270 */
[----:B------:R-:W-:-:S04]  /*02e0*/  SEL R223, R223, 0xffffffff, !P0 ;  /* 0xffffffffdfdf7807 */ /* 0x000fc80004000000 */
.L_x_710:
        /* <DEDUP_REMOVED lines=9> */
[----:B------:R-:W2:Y:S01]  /*0380*/  @P4 LDG.E R8, [R14.64] ;  /* 0x000000040e084981 */ /* 0x000ea2000c1e1900 */
[----:B------:R-:W-:Y:S01]  /*0390*/  IMAD.MOV.U32 R222, RZ, RZ, c[0x0][0x168] ;  /* 0x00005a00ffde7624 */ /* 0x000fe200078e00ff */
[----:B------:R-:W-:Y:S01]  /*03a0*/  CS2R R4, SRZ ;  /* 0x0000000000047805 */ /* 0x000fe2000001ff00 */
[----:B------:R-:W-:Y:S02]  /*03b0*/  IMAD.MOV.U32 R6, RZ, RZ, RZ ;  /* 0x000000ffff067224 */ /* 0x000fe400078e00ff */
[----:B------:R-:W-:-:S03]  /*03c0*/  @P0 IMAD.WIDE R16, R223, R10, c[0x0][0x2d8] ;  /* 0x0000b600df100625 */ /* 0x000fc600078e020a */
[----:B------:R1:W5:Y:S01]  /*03d0*/  @P4 LDG.E R4, [R14.64] ;  /* 0x000000040e044981 */ /* 0x000362000c1e1900 */
[----:B------:R-:W-:-:S03]  /*03e0*/  IMAD.WIDE R12, R223, R10, c[0x0][0x2d0] ;  /* 0x0000b400df0c7625 */ /* 0x000fc600078e020a */
[----:B------:R1:W5:Y:S04]  /*03f0*/  @P0 LDG.E R222, [R16.64] ;  /* 0x0000000410de0981 */ /* 0x000368000c1e1900 */
[----:B------:R1:W5:Y:S01]  /*0400*/  @P3 LDG.E R6, [R12.64] ;  /* 0x000000040c063981 */ /* 0x000362000c1e1900 */
[----:B--2---:R-:W-:-:S05]  /*0410*/  @P4 IMAD R8, R223, 0x40, R8 ;  /* 0x00000040df084824 */ /* 0x004fca00078e0208 */
[----:B------:R-:W-:-:S04]  /*0420*/  @P4 SHF.R.S32.HI R7, RZ, 0x1f, R8 ;  /* 0x0000001fff074819 */ /* 0x000fc80000011408 */
[----:B------:R-:W-:Y:S01]  /*0430*/  @P4 LEA.HI R7, R7, R8, RZ, 0x6 ;  /* 0x0000000807074211 */ /* 0x000fe200078f30ff */
[----:B------:R-:W-:-:S03]  /*0440*/  IMAD.MOV.U32 R8, RZ, RZ, c[0x0][0x198] ;  /* 0x00006600ff087624 */ /* 0x000fc600078e00ff */
[----:B------:R-:W-:Y:S01]  /*0450*/  @P4 LOP3.LUT R5, R7, 0xffffffc0, RZ, 0xc0, !PT ;  /* 0xffffffc007054812 */ /* 0x000fe200078ec0ff */
[----:B------:R-:W-:Y:S05]  /*0460*/  @P0 BRA `(.L_x_714) ;  /* 0x0000004000000947 */ /* 0x000fea0003800000 */
[----:B-1----:R-:W-:Y:S05]  /*0470*/  @!P4 BRA `(.L_x_714) ;  /* 0x000000300000c947 */ /* 0x002fea0003800000 */
[----:B-----5:R-:W2:Y:S04]  /*0480*/  LDG.E R222, [R14.64] ;  /* 0x000000040ede7981 */ /* 0x020ea8000c1e1900 */
[----:B------:R-:W2:Y:S02]  /*0490*/  LDG.E R7, [R14.64+0x4] ;  /* 0x000004040e077981 */ /* 0x000ea4000c1e1900 */
[----:B--2---:R-:W-:Y:S02]  /*04a0*/  IADD3 R222, -R222, R7, RZ ;  /* 0x00000007dede7210 */ /* 0x004fe40007ffe1ff */
.L_x_714:
[----:B-1----:R-:W-:-:S04]  /*04b0*/  ISETP.NE.U32.AND P0, PT, RZ, c[0x0][0x2e0], PT ;  /* 0x0000b800ff007a0c */ /* 0x002fc80003f05070 */
[----:B------:R-:W-:-:S13]  /*04c0*/  ISETP.NE.AND.EX P0, PT, RZ, c[0x0][0x2e4], PT, P0 ;  /* 0x0000b900ff007a0c */ /* 0x000fda0003f05300 */
[----:B------:R-:W-:Y:S05]  /*04d0*/  @!P0 BRA `(.L_x_715) ;  /* 0x0000003000008947 */ /* 0x000fea0003800000 */
[----:B------:R-:W-:-:S06]  /*04e0*/  IMAD.WIDE R8, R223, R10, c[0x0][0x2e0] ;  /* 0x0000b800df087625 */ /* 0x000fcc00078e020a */
[----:B------:R1:W5:Y:S01]  /*04f0*/  LDG.E R8, [R8.64] ;  /* 0x0000000408087981 */ /* 0x000362000c1e1900 */
[----:B------:R-:W-:Y:S05]  /*0500*/  BRA `(.L_x_716) ;  /* 0x0000004000007947 */ /* 0x000fea0003800000 */
.L_x_715:
[----:B------:R-:W-:Y:S05]  /*0510*/  @!P3 BRA `(.L_x_716) ;  /* 0x000000300000b947 */ /* 0x000fea0003800000 */
[----:B------:R-:W2:Y:S04]  /*0520*/  LDG.E R8, [R12.64] ;  /* 0x000000040c087981 */ /* 0x000ea8000c1e1900 */
[----:B------:R-:W2:Y:S02]  /*0530*/  LDG.E R7, [R12.64+0x4] ;  /* 0x000004040c077981 */ /* 0x000ea4000c1e1900 */
[----:B--2---:R-:W-:Y:S02]  /*0540*/  IADD3 R8, -R8, R7, RZ ;  /* 0x0000000708087210 */ /* 0x004fe40007ffe1ff */
.L_x_716:
[----:B-----5:R-:W-:Y:S01]  /*0550*/  ISETP.GE.AND P0, PT, R222, 0x1, PT ;  /* 0x00000001de00780c */ /* 0x020fe20003f06270 */
[----:B------:R-:W-:Y:S01]  /*0560*/  CS2R R158, SRZ ;  /* 0x00000000009e7805 */ /* 0x000fe2000001ff00 */
[----:B------:R-:W-:Y:S01]  /*0570*/  PLOP3.LUT P1, PT, PT, PT, PT, 0x80, 0x0 ;  /* 0x000000000000781c */ /* 0x000fe20003f2f070 */
        /* <DEDUP_REMOVED lines=48> */
[----:B-1----:R-:W-:Y:S01]  /*0880*/  IMAD R9, R5, 0x60, RZ ;  /* 0x0000006005097824 */ /* 0x002fe200078e02ff */
[----:B------:R-:W-:Y:S01]  /*0890*/  SHF.R.S32.HI R7, RZ, 0x1f, R2 ;  /* 0x0000001fff077819 */ /* 0x000fe20000011402 */
[----:B------:R-:W-:Y:S01]  /*08a0*/  IMAD.MOV.U32 R10, RZ, RZ, c[0x0][0x248] ;  /* 0x00009200ff0a7624 */ /* 0x000fe200078e00ff */
[--C-:B------:R-:W-:Y:S01]  /*08b0*/  SHF.R.S32.HI R11, RZ, 0x1f, R0.reuse ;  /* 0x0000001fff0b7819 */ /* 0x100fe20000011400 */
[----:B------:R-:W-:Y:S01]  /*08c0*/  IMAD.SHL.U32 R220, R2, 0x4, RZ ;  /* 0x0000000402dc7824 */ /* 0x000fe200078e00ff */
[----:B------:R-:W-:Y:S01]  /*08d0*/  IADD3 R14, P0, R9, R2, RZ ;  /* 0x00000002090e7210 */ /* 0x000fe20007f1e0ff */
[----:B------:R-:W-:Y:S01]  /*08e0*/  IMAD.MOV.U32 R19, RZ, RZ, R0 ;  /* 0x000000ffff137224 */ /* 0x000fe200078e0000 */
[----:B------:R-:W-:Y:S01]  /*08f0*/  ISETP.NE.AND P2, PT, R10, 0x1, PT ;  /* 0x000000010a00780c */ /* 0x000fe20003f45270 */
[----:B------:R-:W-:Y:S01]  /*0900*/  IMAD R8, R3, -0x80, R8 ;  /* 0xffffff8003087824 */ /* 0x000fe200078e0208 */
[----:B------:R-:W-:Y:S01]  /*0910*/  LEA.HI.X.SX32 R15, R9, R7, 0x1, P0 ;  /* 0x00000007090f7211 */ /* 0x000fe200000f0eff */
[----:B------:R-:W-:Y:S01]  /*0920*/  IMAD.MOV.U32 R215, RZ, RZ, 0x10 ;  /* 0x00000010ffd77424 */ /* 0x000fe200078e00ff */
[----:B------:R-:W-:-:S02]  /*0930*/  SHF.R.S32.HI R9, RZ, 0x1f, R2 ;  /* 0x0000001fff097819 */ /* 0x000fc40000011402 */
[----:B------:R-:W-:Y:S01]  /*0940*/  SHF.R.S32.HI R7, RZ, 0x1f, R5 ;  /* 0x0000001fff077819 */ /* 0x000fe20000011405 */
[----:B------:R-:W-:Y:S01]  /*0950*/  IMAD.WIDE.U32 R14, R0, c[0x0][0x238], R14 ;  /* 0x00008e00000e7a25 */ /* 0x000fe200078e000e */
[-C--:B------:R-:W-:Y:S02]  /*0960*/  LEA.HI R10, R9, R2.reuse, RZ, 0x2 ;  /* 0x00000002090a7211 */ /* 0x080fe400078f10ff */
[----:B------:R-:W-:Y:S01]  /*0970*/  IADD3 R20, P0, R220, R5, RZ ;  /* 0x00000005dc147210 */ /* 0x000fe20007f1e0ff */
[----:B------:R-:W-:Y:S01]  /*0980*/  IMAD R5, R11, c[0x0][0x270], RZ ;  /* 0x00009c000b057a24 */ /* 0x000fe200078e02ff */
[----:B------:R-:W-:Y:S01]  /*0990*/  SHF.R.S32.HI R221, RZ, 0x2, R10 ;  /* 0x00000002ffdd7819 */ /* 0x000fe2000001140a */
[----:B------:R-:W-:Y:S01]  /*09a0*/  @P2 IMAD.HI.U32 R13, R0, c[0x0][0x24c], RZ ;  /* 0x00009300000d2a27 */ /* 0x000fe200078e00ff */
[----:B------:R-:W-:Y:S02]  /*09b0*/  LEA.HI.X.SX32 R21, R220, R7, 0x1, P0 ;  /* 0x00000007dc157211 */ /* 0x000fe400000f0eff */
[----:B------:R-:W-:Y:S01]  /*09c0*/  LEA.HI R23, R9, R2, RZ, 0x4 ;  /* 0x0000000209177211 */ /* 0x000fe200078f20ff */
[C---:B------:R-:W-:Y:S01]  /*09d0*/  IMAD R26, R0.reuse, c[0x0][0x274], R5 ;  /* 0x00009d00001a7a24 */ /* 0x040fe200078e0205 */
[----:B------:R-:W-:Y:S01]  /*09e0*/  SHF.R.S32.HI R5, RZ, 0x1f, R221 ;  /* 0x0000001fff057819 */ /* 0x000fe200000114dd */
[----:B------:R-:W-:Y:S01]  /*09f0*/  IMAD.WIDE.U32 R24, R0, c[0x0][0x270], R20 ;  /* 0x00009c0000187a25 */ /* 0x000fe200078e0014 */
[----:B------:R-:W-:-:S02]  /*0a00*/  IADD3 R33, P1, R221, R4, RZ ;  /* 0x00000004dd217210 */ /* 0x000fc40007f3e0ff */
[----:B------:R-:W-:Y:S01]  /*0a10*/  IADD3 R36, P0, R221, R6, RZ ;  /* 0x00000006dd247210 */ /* 0x000fe20007f1e0ff */
[----:B------:R-:W-:Y:S01]  /*0a20*/  IMAD.IADD R27, R25, 0x1, R26 ;  /* 0x00000001191b7824 */ /* 0x000fe200078e021a */
[----:B------:R-:W-:Y:S01]  /*0a30*/  SHF.R.S32.HI R12, RZ, 0x4, R23 ;  /* 0x00000004ff0c7819 */ /* 0x000fe20000011417 */
[----:B------:R-:W-:Y:S01]  /*0a40*/  IMAD.MOV.U32 R26, RZ, RZ, R24 ;  /* 0x000000ffff1a7224 */ /* 0x000fe200078e0018 */
[-C--:B------:R-:W-:Y:S02]  /*0a50*/  LEA.HI.X.SX32 R16, R4, R5.reuse, 0x1, P1 ;  /* 0x0000000504107211 */ /* 0x080fe400008f0eff */
[----:B------:R-:W-:Y:S01]  /*0a60*/  LEA.HI.X.SX32 R37, R6, R5, 0x1, P0 ;  /* 0x0000000506257211 */ /* 0x000fe200000f0eff */
[----:B------:R-:W-:Y:S01]  /*0a70*/  IMAD R5, R11, c[0x0][0x288], RZ ;  /* 0x0000a2000b057a24 */ /* 0x000fe200078e02ff */
[----:B------:R-:W-:Y:S01]  /*0a80*/  LEA.HI R7, R23, R12, RZ, 0x1 ;  /* 0x0000000c17077211 */ /* 0x000fe200078f08ff */
[----:B------:R-:W-:Y:S01]  /*0a90*/  IMAD R34, R16, c[0x0][0x178], RZ ;  /* 0x00005e0010227a24 */ /* 0x000fe200078e02ff */
[----:B------:R-:W-:Y:S01]  /*0aa0*/  LOP3.LUT R235, R10, 0xfffffffc, RZ, 0xc0, !PT ;  /* 0xfffffffc0aeb7812 */ /* 0x000fe200078ec0ff */
[C---:B------:R-:W-:Y:S01]  /*0ab0*/  IMAD R40, R0.reuse, c[0x0][0x28c], R5 ;  /* 0x0000a30000287a24 */ /* 0x040fe200078e0205 */
[----:B------:R-:W-:Y:S01]  /*0ac0*/  LEA.HI R18, R9, R2, RZ, 0x3 ;  /* 0x0000000209127211 */ /* 0x000fe200078f18ff */
[----:B------:R-:W-:Y:S01]  /*0ad0*/  IMAD.WIDE.U32 R4, R0, c[0x0][0x288], R20 ;  /* 0x0000a20000047a25 */ /* 0x000fe200078e0014 */
[----:B------:R-:W-:-:S02]  /*0ae0*/  LOP3.LUT R7, R7, 0xfffffffe, RZ, 0xc0, !PT ;  /* 0xfffffffe07077812 */ /* 0x000fc400078ec0ff */
[----:B------:R-:W-:Y:S01]  /*0af0*/  @P2 SHF.R.U32.HI R19, RZ, c[0x0][0x250], R13 ;  /* 0x00009400ff132a19 */ /* 0x000fe2000001160d */
[----:B------:R-:W-:Y:S01]  /*0b00*/  IMAD R13, R11, c[0x0][0x238], RZ ;  /* 0x00008e000b0d7a24 */ /* 0x000fe200078e02ff */
[----:B------:R-:W-:Y:S01]  /*0b10*/  SHF.R.S32.HI R20, RZ, 0x1f, R223 ;  /* 0x0000001fff147819 */ /* 0x000fe200000114df */
[----:B------:R-:W-:Y:S01]  /*0b20*/  IMAD.IADD R235, R2, 0x1, -R235 ;  /* 0x0000000102eb7824 */ /* 0x000fe200078e0aeb */
[----:B------:R-:W-:Y:S01]  /*0b30*/  SHF.R.S32.HI R44, RZ, 0x1f, R19 ;  /* 0x0000001fff2c7819 */ /* 0x000fe20000011413 */
[----:B------:R-:W-:Y:S01]  /*0b40*/  IMAD.IADD R41, R5, 0x1, R40 ;  /* 0x0000000105297824 */ /* 0x000fe200078e0228 */
[----:B------:R-:W-:Y:S01]  /*0b50*/  LEA.HI R22, R10, R221, RZ, 0x1 ;  /* 0x000000dd0a167211 */ /* 0x000fe200078f08ff */
[----:B------:R-:W-:Y:S01]  /*0b60*/  IMAD.SHL.U32 R5, R18, 0x8, RZ ;  /* 0x0000000812057824 */ /* 0x000fe200078e00ff */
[----:B------:R-:W-:Y:S01]  /*0b70*/  SEL R30, R223, RZ, !P3 ;  /* 0x000000ffdf1e7207 */ /* 0x000fe20005800000 */
[----:B------:R-:W-:Y:S01]  /*0b80*/  IMAD.IADD R7, R12, 0x1, -R7 ;  /* 0x000000010c077824 */ /* 0x000fe200078e0a07 */
[----:B------:R-:W-:Y:S01]  /*0b90*/  LEA.HI R17, R9, R2, RZ, 0x5 ;  /* 0x0000000209117211 */ /* 0x000fe200078f28ff */
[----:B------:R-:W-:Y:S01]  /*0ba0*/  IMAD R224, R0, c[0x0][0x23c], R13 ;  /* 0x00008f0000e07a24 */ /* 0x000fe200078e020d */
[----:B------:R-:W-:Y:S01]  /*0bb0*/  LOP3.LUT R5, R5, 0xc0, RZ, 0xc0, !PT ;  /* 0x000000c005057812 */ /* 0x000fe200078ec0ff */
[----:B------:R-:W-:Y:S01]  /*0bc0*/  IMAD.SHL.U32 R12, R235, 0x8, RZ ;  /* 0x00000008eb0c7824 */ /* 0x000fe200078e00ff */
[----:B------:R-:W-:Y:S01]  /*0bd0*/  LOP3.LUT R22, R22, 0x7fffffe, RZ, 0xc0, !PT ;  /* 0x07fffffe16167812 */ /* 0x000fe200078ec0ff */
[----:B------:R-:W-:Y:S01]  /*0be0*/  IMAD.IADD R225, R15, 0x1, R224 ;  /* 0x000000010fe17824 */ /* 0x000fe200078e02e0 */
[----:B------:R-:W-:Y:S01]  /*0bf0*/  SEL R15, R20, RZ, !P3 ;  /* 0x000000ff140f7207 */ /* 0x000fe20005800000 */
[----:B------:R-:W-:Y:S01]  /*0c00*/  IMAD.MOV.U32 R224, RZ, RZ, R14 ;  /* 0x000000ffffe07224 */ /* 0x000fe200078e000e */
[----:B------:R-:W-:Y:S01]  /*0c10*/  SHF.R.S32.HI R13, RZ, 0x1f, R12 ;  /* 0x0000001fff0d7819 */ /* 0x000fe2000001140c */
[----:B------:R-:W-:Y:S01]  /*0c20*/  IMAD R42, R44, c[0x0][0x1e0], RZ ;  /* 0x000078002c2a7a24 */ /* 0x000fe200078e02ff */
[----:B------:R-:W-:Y:S01]  /*0c30*/  SHF.R.U32.HI R14, RZ, 0x3, R5 ;  /* 0x00000003ff0e7819 */ /* 0x000fe20000011605 */
[----:B------:R-:W-:Y:S01]  /*0c40*/  IMAD.WIDE R36, R3, 0x80, R36 ;  /* 0x0000008003247825 */ /* 0x000fe200078e0224 */
[----:B------:R-:W-:-:S02]  /*0c50*/  LOP3.LUT R5, R5, 0x18, R12, 0xf8, !PT ;  /* 0x0000001805057812 */ /* 0x000fc400078ef80c */
[----:B------:R-:W-:Y:S01]  /*0c60*/  SEL R20, R20, RZ, !P4 ;  /* 0x000000ff14147207 */ /* 0x000fe20006000000 */
[----:B------:R-:W-:Y:S01]  /*0c70*/  IMAD R42, R19, c[0x0][0x1e4], R42 ;  /* 0x00007900132a7a24 */ /* 0x000fe200078e022a */
[----:B------:R-:W-:Y:S01]  /*0c80*/  LOP3.LUT R14, R5, R14, RZ, 0x3c, !PT ;  /* 0x0000000e050e7212 */ /* 0x000fe200078e3cff */
[----:B------:R-:W-:Y:S01]  /*0c90*/  IMAD.WIDE.U32 R24, R19, c[0x0][0x1e0], R12 ;  /* 0x0000780013187a25 */ /* 0x000fe200078e000c */
[----:B------:R-:W-:Y:S02]  /*0ca0*/  SEL R3, R223, RZ, !P4 ;  /* 0x000000ffdf037207 */ /* 0x000fe40006000000 */
[----:B------:R-:W-:Y:S01]  /*0cb0*/  SHF.R.S32.HI R28, RZ, 0x5, R17 ;  /* 0x00000005ff1c7819 */ /* 0x000fe20000011411 */
[----:B------:R-:W-:Y:S01]  /*0cc0*/  IMAD R5, R15, c[0x0][0x1e8], RZ ;  /* 0x00007a000f057a24 */ /* 0x000fe200078e02ff */
[C---:B------:R-:W-:Y:S01]  /*0cd0*/  ISETP.GE.AND P4, PT, R12.reuse, c[0x0][0x1cc], PT ;  /* 0x000073000c007a0c */ /* 0x040fe20003f86270 */
[----:B------:R-:W-:Y:S01]  /*0ce0*/  IMAD.IADD R43, R25, 0x1, R42 ;  /* 0x00000001192b7824 */ /* 0x000fe200078e022a */
[----:B------:R-:W-:Y:S01]  /*0cf0*/  IADD3 R216, R12, 0x40, RZ ;  /* 0x000000400cd87810 */ /* 0x000fe20007ffe0ff */
[----:B------:R-:W-:Y:S01]  /*0d00*/  IMAD.MOV.U32 R40, RZ, RZ, R4 ;  /* 0x000000ffff287224 */ /* 0x000fe200078e0004 */
[----:B------:R-:W-:Y:S01]  /*0d10*/  LOP3.LUT R23, R23, 0xfffffff0, RZ, 0xc0, !PT ;  /* 0xfffffff017177812 */ /* 0x000fe200078ec0ff */
[----:B------:R-:W-:Y:S01]  /*0d20*/  IMAD.MOV.U32 R42, RZ, RZ, R24 ;  /* 0x000000ffff2a7224 */ /* 0x000fe200078e0018 */
[----:B------:R-:W-:Y:S01]  /*0d30*/  ISETP.GE.AND P5, PT, R216, c[0x0][0x1cc], PT ;  /* 0x00007300d8007a0c */ /* 0x000fe20003fa6270 */
[----:B------:R-:W-:Y:S01]  /*0d40*/  IMAD R6, R20, c[0x0][0x278], RZ ;  /* 0x00009e0014067a24 */ /* 0x000fe200078e02ff */
[----:B------:R-:W-:Y:S01]  /*0d50*/  SHF.R.S32.HI R10, RZ, 0x1f, R10 ;  /* 0x0000001fff0a7819 */ /* 0x000fe2000001140a */
[----:B------:R-:W-:-:S02]  /*0d60*/  IMAD R4, R30, c[0x0][0x1ec], R5 ;  /* 0x00007b001e047a24 */ /* 0x000fc400078e0205 */
[----:B------:R-:W-:Y:S01]  /*0d70*/  IMAD.IADD R5, R221, 0x1, -R22 ;  /* 0x00000001dd057824 */ /* 0x000fe200078e0a16 */
[----:B------:R-:W-:Y:S01]  /*0d80*/  LEA.HI R10, R10, R221, RZ, 0x3 ;  /* 0x000000dd0a0a7211 */ /* 0x000fe200078f18ff */
[----:B------:R-:W-:-:S03]  /*0d90*/  IMAD.WIDE.U32 R42, R30, c[0x0][0x1e8], R42 ;  /* 0x00007a001e2a7a25 */ /* 0x000fc600078e002a */
[----:B------:R-:W-:Y:S01]  /*0da0*/  LOP3.LUT R10, R10, 0xfffffff8, RZ, 0xc0, !PT ;  /* 0xfffffff80a0a7812 */ /* 0x000fe200078ec0ff */
[C---:B------:R-:W-:Y:S02]  /*0db0*/  IMAD R6, R3.reuse, c[0x0][0x27c], R6 ;  /* 0x00009f0003067a24 */ /* 0x040fe400078e0206 */
[----:B------:R-:W-:-:S04]  /*0dc0*/  IMAD.WIDE.U32 R26, R3, c[0x0][0x278], R26 ;  /* 0x00009e00031a7a25 */ /* 0x000fc800078e001a */
[----:B------:R-:W-:Y:S01]  /*0dd0*/  IMAD R5, R28, 0x8, R5 ;  /* 0x000000081c057824 */ /* 0x000fe200078e0205 */
[----:B------:R-:W-:Y:S01]  /*0de0*/  LEA R228, P2, R26, c[0x0][0x258], 0x2 ;  /* 0x000096001ae47a11 */ /* 0x000fe200078410ff */
[----:B------:R-:W-:Y:S02]  /*0df0*/  IMAD R44, R44, c[0x0][0x1b0], RZ ;  /* 0x00006c002c2c7a24 */ /* 0x000fe400078e02ff */
[----:B------:R-:W-:Y:S02]  /*0e00*/  IMAD.IADD R43, R43, 0x1, R4 ;  /* 0x000000012b2b7824 */ /* 0x000fe400078e0204 */
[----:B------:R-:W-:Y:S01]  /*0e10*/  IMAD.IADD R4, R27, 0x1, R6 ;  /* 0x000000011b047824 */ /* 0x000fe200078e0206 */
[----:B------:R-:W-:Y:S01]  /*0e20*/  LOP3.LUT R27, R18, 0xfffffff8, RZ, 0xc0, !PT ;  /* 0xfffffff8121b7812 */ /* 0x000fe200078ec0ff */
[----:B------:R-:W-:Y:S02]  /*0e30*/  IMAD R16, R16, c[0x0][0x208], RZ ;  /* 0x0000820010107a24 */ /* 0x000fe400078e02ff */
[----:B------:R-:W-:Y:S01]  /*0e40*/  IMAD.U32 R5, R5, 0x20, R14 ;  /* 0x0000002005057824 */ /* 0x000fe200078e000e */
[----:B------:R-:W-:Y:S01]  /*0e50*/  LEA.HI.X R229, R26, c[0x0][0x25c], R4, 0x2, P2 ;  /* 0x000097001ae57a11 */ /* 0x000fe200010f1404 */
[C---:B------:R-:W-:Y:S01]  /*0e60*/  IMAD R44, R19.reuse, c[0x0][0x1b4], R44 ;  /* 0x00006d00132c7a24 */ /* 0x040fe200078e022c */
[----:B------:R-:W-:Y:S01]  /*0e70*/  IADD3 R4, R12, 0x20, RZ ;  /* 0x000000200c047810 */ /* 0x000fe20007ffe0ff */
[----:B------:R-:W-:-:S03]  /*0e80*/  IMAD.WIDE.U32 R24, R19, c[0x0][0x1b0], R12 ;  /* 0x00006c0013187a25 */ /* 0x000fc600078e000c */
[----:B------:R-:W-:Y:S01]  /*0e90*/  ISETP.GE.AND P6, PT, R4, c[0x0][0x1cc], PT ;  /* 0x0000730004007a0c */ /* 0x000fe20003fc6270 */
[----:B------:R-:W-:Y:S02]  /*0ea0*/  IMAD R14, R20, c[0x0][0x290], RZ ;  /* 0x0000a400140e7a24 */ /* 0x000fe400078e02ff */
[----:B------:R-:W-:Y:S02]  /*0eb0*/  IMAD R19, R37, c[0x0][0x1d8], RZ ;  /* 0x0000760025137a24 */ /* 0x000fe400078e02ff */
[----:B------:R-:W-:Y:S02]  /*0ec0*/  IMAD R21, R33, c[0x0][0x20c], R16 ;  /* 0x0000830021157a24 */ /* 0x000fe400078e0210 */
[----:B------:R-:W-:Y:S02]  /*0ed0*/  IMAD R16, R3, c[0x0][0x294], R14 ;  /* 0x0000a50003107a24 */ /* 0x000fe400078e020e */
[----:B------:R-:W-:Y:S02]  /*0ee0*/  IMAD R14, R36, c[0x0][0x1dc], R19 ;  /* 0x00007700240e7a24 */ /* 0x000fe400078e0213 */
[----:B------:R-:W-:-:S02]  /*0ef0*/  IMAD.IADD R19, R8, 0x1, -R221 ;  /* 0x0000000108137824 */ /* 0x000fc400078e0add */
[----:B------:R-:W-:-:S03]  /*0f00*/  IMAD.WIDE.U32 R46, R36, c[0x0][0x1d8], R42 ;  /* 0x00007600242e7a25 */ /* 0x000fc600078e002a */
[----:B------:R-:W-:Y:S01]  /*0f10*/  ISETP.LT.OR P3, PT, R19, 0x1, P4 ;  /* 0x000000011300780c */ /* 0x000fe20002761670 */
[----:B------:R-:W-:Y:S01]  /*0f20*/  IMAD.WIDE.U32 R40, R3, c[0x0][0x290], R40 ;  /* 0x0000a40003287a25 */ /* 0x000fe200078e0028 */
[----:B------:R-:W-:Y:S02]  /*0f30*/  ISETP.LT.OR P2, PT, R19, 0x1, P6 ;  /* 0x000000011300780c */ /* 0x000fe40003741670 */
[----:B------:R-:W-:Y:S01]  /*0f40*/  LEA R42, P0, R46, c[0x0][0x1c0], 0x1 ;  /* 0x000070002e2a7a11 */ /* 0x000fe200078008ff */
[----:B------:R-:W-:Y:S01]  /*0f50*/  IMAD.IADD R14, R47, 0x1, R14 ;  /* 0x000000012f0e7824 */ /* 0x000fe200078e020e */
[----:B------:R-:W-:Y:S01]  /*0f60*/  LEA R226, P1, R40, c[0x0][0x280], 0x2 ;  /* 0x0000a00028e27a11 */ /* 0x000fe200078210ff */
[----:B------:R-:W-:Y:S01]  /*0f70*/  IMAD.IADD R6, R41, 0x1, R16 ;  /* 0x0000000129067824 */ /* 0x000fe200078e0210 */
[----:B------:R-:W-:Y:S01]  /*0f80*/  ISETP.LT.OR P6, PT, R19, 0x41, P6 ;  /* 0x000000411300780c */ /* 0x000fe200037c1670 */
[----:B------:R-:W-:Y:S01]  /*0f90*/  IMAD.IADD R45, R25, 0x1, R44 ;  /* 0x00000001192d7824 */ /* 0x000fe200078e022c */
[----:B------:R-:W-:Y:S01]  /*0fa0*/  LEA.HI.X R43, R46, c[0x0][0x1c4], R14, 0x1, P0 ;  /* 0x000071002e2b7a11 */ /* 0x000fe200000f0c0e */
[----:B------:R-:W-:Y:S01]  /*0fb0*/  IMAD.SHL.U32 R5, R5, 0x2, RZ ;  /* 0x0000000205057824 */ /* 0x000fe200078e00ff */
[----:B------:R-:W-:Y:S01]  /*0fc0*/  LEA.HI.X R227, R40, c[0x0][0x284], R6, 0x2, P1 ;  /* 0x0000a10028e37a11 */ /* 0x000fe200008f1406 */
[----:B------:R-:W-:Y:S01]  /*0fd0*/  IMAD.MOV.U32 R25, RZ, RZ, c[0x0][0x1d8] ;  /* 0x00007600ff197624 */ /* 0x000fe200078e00ff */
[----:B------:R-:W-:Y:S01]  /*0fe0*/  ISETP.LT.OR P1, PT, R19, 0x1, P5 ;  /* 0x000000011300780c */ /* 0x000fe20002f21670 */
[----:B------:R-:W-:Y:S01]  /*0ff0*/  IMAD.MOV.U32 R6, RZ, RZ, c[0x0][0x1dc] ;  /* 0x00007700ff067624 */ /* 0x000fe200078e00ff */
[----:B------:R-:W-:Y:S01]  /*1000*/  @!PT LDS RZ, [RZ] ;  /* 0x00000000fffff984 */ /* 0x000fe20000000800 */
[----:B------:R-:W-:Y:S01]  /*1010*/  @!PT LDS RZ, [RZ] ;  /* 0x00000000fffff984 */ /* 0x000fe20000000800 */
[----:B------:R-:W-:Y:S01]  /*1020*/  @!PT LDS RZ, [RZ] ;  /* 0x00000000fffff984 */ /* 0x000fe20000000800 */
[----:B------:R1:W-:Y:S01]  /*1030*/  LDGSTS.E.BYPASS.LTC128B.128 [R5+0x6080], [R42.64], !P3 ;  /* 0x060800002a057fae */ /* 0x0003e2000d901d44 */
[C---:B------:R-:W-:Y:S01]  /*1040*/  IMAD.IADD R26, R2.reuse, 0x1, -R27 ;  /* 0x00000001021a7824 */ /* 0x040fe200078e0a1b */
[----:B------:R-:W-:Y:S01]  /*1050*/  LEA R40, P0, R25, R42, 0x7 ;  /* 0x0000002a19287211 */ /* 0x000fe200078038ff */
[----:B------:R-:W-:Y:S01]  /*1060*/  IMAD R15, R15, c[0x0][0x1b8], RZ ;  /* 0x00006e000f0f7a24 */ /* 0x000fe200078e02ff */
[----:B------:R1:W-:Y:S01]  /*1070*/  LDGSTS.E.BYPASS.LTC128B.128 [R5+0x8080], [R42.64+0x40], !P2 ;  /* 0x080800402a057fae */ /* 0x0003e2000d101d44 */
[----:B------:R-:W-:Y:S01]  /*1080*/  ISETP.LT.OR P2, PT, R19, 0x41, P4 ;  /* 0x000000411300780c */ /* 0x000fe20002741670 */
[----:B------:R-:W-:Y:S01]  /*1090*/  IMAD.MOV.U32 R44, RZ, RZ, R24 ;  /* 0x000000ffff2c7224 */ /* 0x000fe200078e0018 */
[----:B------:R-:W-:Y:S01]  /*10a0*/  LEA.HI.X R41, R25, R43, R6, 0x7, P0 ;  /* 0x0000002b19297211 */ /* 0x000fe200000f3c06 */
[----:B------:R-:W-:Y:S01]  /*10b0*/  IMAD.IADD R24, R2, 0x1, -R23 ;  /* 0x0000000102187824 */ /* 0x000fe200078e0a17 */
[----:B------:R-:W-:Y:S01]  /*10c0*/  LEA.HI R6, R9, R2, RZ, 0x6 ;  /* 0x0000000209067211 */ /* 0x000fe200078f30ff */
[----:B------:R-:W-:Y:S01]  /*10d0*/  IMAD R15, R30, c[0x0][0x1bc], R15 ;  /* 0x00006f001e0f7a24 */ /* 0x000fe200078e020f */
[----:B------:R-:W-:Y:S01]  /*10e0*/  LEA.HI R14, R26, R26, RZ, 0x1 ;  /* 0x0000001a1a0e7211 */ /* 0x000fe200078f08ff */
[----:B------:R1:W-:Y:S01]  /*10f0*/  LDGSTS.E.BYPASS.LTC128B.128 [R5+0xa080], [R42.64+0x80], !P1 ;  /* 0x0a0800802a057fae */ /* 0x0003e2000c901d44 */
[----:B------:R-:W-:Y:S01]  /*1100*/  SHF.R.S32.HI R6, RZ, 0x6, R6 ;  /* 0x00000006ff067819 */ /* 0x000fe20000011406 */
[----:B------:R-:W-:Y:S01]  /*1110*/  IMAD.WIDE.U32 R30, R30, c[0x0][0x1b8], R44 ;  /* 0x00006e001e1e7a25 */ /* 0x000fe200078e002c */
[----:B------:R-:W-:-:S02]  /*1120*/  LOP3.LUT R25, R14, 0x7fffffe, RZ, 0xc0, !PT ;  /* 0x07fffffe0e197812 */ /* 0x000fc400078ec0ff */
[----:B------:R-:W-:Y:S01]  /*1130*/  ISETP.GE.AND P0, PT, R12, c[0x0][0x19c], PT ;  /* 0x000067000c007a0c */ /* 0x000fe20003f06270 */
[----:B------:R-:W-:Y:S01]  /*1140*/  IMAD R213, R7, 0x4, R6 ;  /* 0x0000000407d57824 */ /* 0x000fe200078e0206 */
[----:B------:R-:W-:Y:S01]  /*1150*/  ISETP.GE.AND P4, PT, R4, c[0x0][0x19c], PT ;  /* 0x0000670004007a0c */ /* 0x000fe20003f86270 */
[----:B------:R-:W-:Y:S01]  /*1160*/  IMAD.IADD R16, R26, 0x1, -R25 ;  /* 0x000000011a107824 */ /* 0x000fe200078e0a19 */
[----:B------:R-:W-:Y:S01]  /*1170*/  ISETP.GE.AND P3, PT, R216, c[0x0][0x19c], PT ;  /* 0x00006700d8007a0c */ /* 0x000fe20003f66270 */
[----:B------:R1:W-:Y:S01]  /*1180*/  LDGSTS.E.BYPASS.LTC128B.128 [R5+0x7080], [R40.64], !P2 ;  /* 0x0708000028057fae */ /* 0x0003e2000d101d44 */
[----:B------:R-:W-:Y:S01]  /*1190*/  ISETP.LT.OR P5, PT, R19, 0x41, P5 ;  /* 0x000000411300780c */ /* 0x000fe20002fa1670 */
[----:B------:R-:W-:Y:S01]  /*11a0*/  IMAD R213, R213, 0x8, R16 ;  /* 0x00000008d5d57824 */ /* 0x000fe200078e0210 */
[C---:B------:R-:W-:Y:S01]  /*11b0*/  ISETP.LT.OR P1, PT, R19.reuse, 0x1, P0 ;  /* 0x000000011300780c */ /* 0x040fe20000721670 */
[----:B------:R1:W-:Y:S01]  /*11c0*/  LDGSTS.E.BYPASS.LTC128B.128 [R5+0x9080], [R40.64+0x40], !P6 ;  /* 0x0908004028057fae */ /* 0x0003e2000f101d44 */
[----:B------:R-:W-:Y:S01]  /*11d0*/  ISETP.LT.OR P2, PT, R19, 0x1, P4 ;  /* 0x000000011300780c */ /* 0x000fe20002741670 */
[----:B------:R-:W-:Y:S01]  /*11e0*/  IMAD R16, R37, c[0x0][0x1a8], RZ ;  /* 0x00006a0025107a24 */ /* 0x000fe200078e02ff */
[----:B------:R-:W-:Y:S01]  /*11f0*/  ISETP.LT.OR P6, PT, R19, 0x1, P3 ;  /* 0x000000011300780c */ /* 0x000fe20001fc1670 */
[----:B------:R-:W-:Y:S01]  /*1200*/  IMAD.IADD R31, R31, 0x1, R15 ;  /* 0x000000011f1f7824 */ /* 0x000fe200078e020f */
[C---:B------:R-:W-:Y:S01]  /*1210*/  ISETP.LT.OR P0, PT, R19.reuse, 0x41, P0 ;  /* 0x000000411300780c */ /* 0x040fe20000701670 */
[C---:B------:R-:W-:Y:S01]  /*1220*/  IMAD R16, R36.reuse, c[0x0][0x1ac], R16 ;  /* 0x00006b0024107a24 */ /* 0x040fe200078e0210 */
[C---:B------:R-:W-:Y:S01]  /*1230*/  ISETP.LT.OR P4, PT, R19.reuse, 0x41, P4 ;  /* 0x000000411300780c */ /* 0x040fe20002781670 */
[----:B------:R-:W-:Y:S01]  /*1240*/  IMAD.WIDE.U32 R36, R36, c[0x0][0x1a8], R30 ;  /* 0x00006a0024247a25 */ /* 0x000fe200078e001e */
[----:B------:R-:W-:Y:S01]  /*1250*/  ISETP.LT.OR P3, PT, R19, 0x41, P3 ;  /* 0x000000411300780c */ /* 0x000fe20001f61670 */
[----:B------:R1:W-:Y:S01]  /*1260*/  LDGSTS.E.BYPASS.LTC128B.128 [R5+0xb080], [R40.64+0x80], !P5 ;  /* 0x0b08008028057fae */ /* 0x0003e2000e901d44 */
[-C--:B------:R-:W-:Y:S01]  /*1270*/  LEA.HI R19, R24, R24.reuse, RZ, 0x1 ;  /* 0x0000001818137211 */ /* 0x080fe200078f08ff */
[----:B------:R-:W-:Y:S01]  /*1280*/  IMAD.IADD R16, R37, 0x1, R16 ;  /* 0x0000000125107824 */ /* 0x000fe200078e0210 */
[----:B------:R-:W-:Y:S01]  /*1290*/  SHF.R.S32.HI R27, RZ, 0x1f, R24 ;  /* 0x0000001fff1b7819 */ /* 0x000fe20000011418 */
[----:B------:R-:W-:Y:S01]  /*12a0*/  IMAD R34, R33, c[0x0][0x17c], R34 ;  /* 0x00005f0021227a24 */ /* 0x000fe200078e0222 */
[----:B------:R-:W-:Y:S01]  /*12b0*/  LOP3.LUT R15, R19, 0x7fffffe, RZ, 0xc0, !PT ;  /* 0x07fffffe130f7812 */ /* 0x000fe200078ec0ff */
[----:B------:R-:W-:Y:S01]  /*12c0*/  IMAD.WIDE.U32 R38, R33, c[0x0][0x178], R12 ;  /* 0x00005e0021267a25 */ /* 0x000fe200078e000c */
[----:B------:R-:W-:-:S02]  /*12d0*/  LEA.HI R27, R27, R24, RZ, 0x3 ;  /* 0x000000181b1b7211 */ /* 0x000fc400078f18ff */
[----:B------:R-:W-:Y:S01]  /*12e0*/  LEA.HI R23, R17, R28, RZ, 0x1 ;  /* 0x0000001c11177211 */ /* 0x000fe200078f08ff */
[----:B------:R-:W-:Y:S01]  /*12f0*/  IMAD.IADD R22, R24, 0x1, -R15 ;  /* 0x0000000118167824 */ /* 0x000fe200078e0a0f */
[----:B------:R-:W-:Y:S01]  /*1300*/  LOP3.LUT R15, R27, 0xfffffff8, RZ, 0xc0, !PT ;  /* 0xfffffff81b0f7812 */ /* 0x000fe200078ec0ff */
[----:B------:R-:W-:Y:S01]  /*1310*/  IMAD.IADD R35, R39, 0x1, R34 ;  /* 0x0000000127237824 */ /* 0x000fe200078e0222 */
[----:B------:R-:W-:Y:S01]  /*1320*/  LEA R30, P5, R36, c[0x0][0x190], 0x1 ;  /* 0x00006400241e7a11 */ /* 0x000fe200078a08ff */
[----:B------:R-:W-:Y:S01]  /*1330*/  IMAD.MOV.U32 R34, RZ, RZ, R38 ;  /* 0x000000ffff227224 */ /* 0x000fe200078e0026 */
[----:B------:R-:W-:Y:S01]  /*1340*/  LOP3.LUT R23, R23, 0xfffffffe, RZ, 0xc0, !PT ;  /* 0xfffffffe17177812 */ /* 0x000fe200078ec0ff */
[----:B------:R-:W-:Y:S01]  /*1350*/  IMAD.IADD R15, R24, 0x1, -R15 ;  /* 0x00000001180f7824 */ /* 0x000fe200078e0a0f */
[----:B------:R-:W-:Y:S01]  /*1360*/  LEA.HI.X R31, R36, c[0x0][0x194], R16, 0x1, P5 ;  /* 0x00006500241f7a11 */ /* 0x000fe200028f0c10 */
[----:B------:R-:W-:Y:S01]  /*1370*/  IMAD.MOV.U32 R24, RZ, RZ, c[0x0][0x1a8] ;  /* 0x00006a00ff187624 */ /* 0x000fe200078e00ff */
[----:B------:R-:W-:Y:S01]  /*1380*/  SHF.R.S32.HI R27, RZ, 0x3, R27 ;  /* 0x00000003ff1b7819 */ /* 0x000fe2000001141b */
[----:B------:R-:W-:Y:S01]  /*1390*/  IMAD.IADD R16, R28, 0x1, -R23 ;  /* 0x000000011c107824 */ /* 0x000fe200078e0a17 */
[----:B------:R-:W-:Y:S01]  /*13a0*/  IADD3 R234, R5, 0xc080, RZ ;  /* 0x0000c08005ea7810 */ /* 0x000fe20007ffe0ff */
[----:B------:R-:W-:Y:S01]  /*13b0*/  IMAD R25, R11, c[0x0][0x180], RZ ;  /* 0x000060000b197a24 */ /* 0x000fe200078e02ff */
[----:B------:R1:W-:Y:S01]  /*13c0*/  LDGSTS.E.BYPASS.LTC128B.128 [R5+0x80], [R30.64], !P1 ;  /* 0x000800001e057fae */ /* 0x0003e2000c901d44 */
[----:B------:R-:W-:Y:S01]  /*13d0*/  IMAD.MOV.U32 R23, RZ, RZ, c[0x0][0x1ac] ;  /* 0x00006b00ff177624 */ /* 0x000fe200078e00ff */
[----:B------:R-:W-:Y:S01]  /*13e0*/  IADD3 R231, R5, 0x12080, RZ ;  /* 0x0001208005e77810 */ /* 0x000fe20007ffe0ff */
[----:B------:R-:W-:Y:S01]  /*13f0*/  IMAD.SHL.U32 R210, R16, 0x400, RZ ;  /* 0x0000040010d27824 */ /* 0x000fe200078e00ff */
[----:B------:R1:W-:Y:S01]  /*1400*/  LDGSTS.E.BYPASS.LTC128B.128 [R5+0x2080], [R30.64+0x40], !P2 ;  /* 0x020800401e057fae */ /* 0x0003e2000d101d44 */
[----:B------:R-:W-:Y:S01]  /*1410*/  IMAD R211, R27, 0x8, R22 ;  /* 0x000000081bd37824 */ /* 0x000fe200078e0216 */
[----:B------:R-:W-:Y:S01]  /*1420*/  LEA R22, P5, R24, R30, 0x7 ;  /* 0x0000001e18167211 */ /* 0x000fe200078a38ff */
[----:B------:R-:W-:Y:S01]  /*1430*/  IMAD R25, R0, c[0x0][0x184], R25 ;  /* 0x0000610000197a24 */ /* 0x000fe200078e0219 */
[----:B------:R-:W-:Y:S01]  /*1440*/  ISETP.GE.AND P2, PT, R12, c[0x0][0x1fc], PT ;  /* 0x00007f000c007a0c */ /* 0x000fe20003f46270 */
[----:B------:R-:W-:Y:S01]  /*1450*/  IMAD.WIDE.U32 R34, R0, c[0x0][0x180], R34 ;  /* 0x0000600000227a25 */ /* 0x000fe200078e0022 */
[----:B------:R-:W-:Y:S01]  /*1460*/  LEA.HI.X R23, R24, R31, R23, 0x7, P5 ;  /* 0x0000001f18177211 */ /* 0x000fe200028f3c17 */
[----:B------:R1:W-:Y:S01]  /*1470*/  LDGSTS.E.BYPASS.LTC128B.128 [R5+0x4080], [R30.64+0x80], !P6 ;  /* 0x040800801e057fae */ /* 0x0003e2000f101d44 */
[----:B------:R-:W-:Y:S01]  /*1480*/  ISETP.GE.AND P5, PT, R12, c[0x0][0x16c], PT ;  /* 0x00005b000c007a0c */ /* 0x000fe20003fa6270 */
[----:B------:R-:W-:-:S02]  /*1490*/  IMAD R235, R235, 0x2, R210 ;  /* 0x00000002ebeb7824 */ /* 0x000fc400078e02d2 */
[----:B------:R-:W-:Y:S01]  /*14a0*/  IMAD R210, R27, 0x200, R210 ;  /* 0x000002001bd27824 */ /* 0x000fe200078e02d2 */
[----:B------:R-:W-:Y:S01]  /*14b0*/  SEL R218, RZ, 0x1, P5 ;  /* 0x00000001ffda7807 */ /* 0x000fe20002800000 */
[----:B------:R-:W-:Y:S01]  /*14c0*/  IMAD.WIDE.U32 R32, R33, c[0x0][0x208], R12 ;  /* 0x0000820021207a25 */ /* 0x000fe200078e000c */
[----:B------:R-:W-:Y:S01]  /*14d0*/  ISETP.GE.AND P5, PT, R216, c[0x0][0x16c], PT ;  /* 0x00005b00d8007a0c */ /* 0x000fe20003fa6270 */
[----:B------:R2:W-:Y:S02]  /*14e0*/  LDGSTS.E.BYPASS.LTC128B.128 [R5+0x1080], [R22.64], !P0 ;  /* 0x0108000016057fae */ /* 0x0005e4000c101d44 */
[----:B------:R-:W-:Y:S02]  /*14f0*/  IMAD.SHL.U32 R212, R26, 0x40, RZ ;  /* 0x000000401ad47824 */ /* 0x000fe400078e00ff */
[----:B------:R-:W-:Y:S01]  /*1500*/  IMAD.SHL.U32 R27, R28, 0x10, RZ ;  /* 0x000000101c1b7824 */ /* 0x000fe200078e00ff */
[----:B------:R2:W-:Y:S01]  /*1510*/  LDGSTS.E.BYPASS.LTC128B.128 [R5+0x3080], [R22.64+0x40], !P4 ;  /* 0x0308004016057fae */ /* 0x0005e2000e101d44 */
[----:B------:R-:W-:Y:S01]  /*1520*/  IMAD.IADD R29, R35, 0x1, R25 ;  /* 0x00000001231d7824 */ /* 0x000fe200078e0219 */
[----:B------:R-:W-:Y:S01]  /*1530*/  LOP3.LUT R212, R212, 0x1c0, RZ, 0xc0, !PT ;  /* 0x000001c0d4d47812 */ /* 0x000fe200078ec0ff */
[----:B------:R-:W-:Y:S01]  /*1540*/  IMAD.MOV.U32 R28, RZ, RZ, R34 ;  /* 0x000000ffff1c7224 */ /* 0x000fe200078e0022 */
[----:B------:R2:W-:Y:S01]  /*1550*/  LDGSTS.E.BYPASS.LTC128B.128 [R5+0x5080], [R22.64+0x80], !P3 ;  /* 0x0508008016057fae */ /* 0x0005e2000d901d44 */
[----:B------:R-:W-:Y:S01]  /*1560*/  IMAD R26, R20, c[0x0][0x188], RZ ;  /* 0x00006200141a7a24 */ /* 0x000fe200078e02ff */
[----:B------:R-:W-:Y:S01]  /*1570*/  LOP3.LUT R27, R212, 0x30, R27, 0xf8, !PT ;  /* 0x00000030d41b7812 */ /* 0x000fe200078ef81b */
[----:B------:R-:W-:Y:S01]  /*1580*/  IMAD.IADD R33, R33, 0x1, R21 ;  /* 0x0000000121217824 */ /* 0x000fe200078e0215 */
[----:B------:R-:W-:Y:S01]  /*1590*/  SHF.R.U32.HI R212, RZ, 0x3, R212 ;  /* 0x00000003ffd47819 */ /* 0x000fe200000116d4 */
[----:B------:R-:W-:Y:S01]  /*15a0*/  IMAD R21, R3, c[0x0][0x18c], R26 ;  /* 0x0000630003157a24 */ /* 0x000fe200078e021a */
[----:B------:R-:W-:Y:S01]  /*15b0*/  LOP3.LUT R27, R27, 0x8, R18, 0xf8, !PT ;  /* 0x000000081b1b7812 */ /* 0x000fe200078ef812 */
[----:B------:R-:W-:Y:S01]  /*15c0*/  IMAD.WIDE.U32 R28, R3, c[0x0][0x188], R28 ;  /* 0x00006200031c7a25 */ /* 0x000fe200078e001c */
[----:B------:R-:W0:Y:S02]  /*15d0*/  LDGDEPBAR ;  /* 0x00000000000079af */ /* 0x000e240000000000 */
[----:B------:R-:W-:Y:S01]  /*15e0*/  LOP3.LUT R212, R27, R212, RZ, 0x3c, !PT ;  /* 0x000000d41bd47212 */ /* 0x000fe200078e3cff */
[----:B------:R-:W-:Y:S01]  /*15f0*/  IMAD R25, R11, c[0x0][0x210], RZ ;  /* 0x000084000b197a24 */ /* 0x000fe200078e02ff */
[----:B------:R-:W-:Y:S01]  /*1600*/  SEL R11, RZ, 0x4, P5 ;  /* 0x00000004ff0b7807 */ /* 0x000fe20002800000 */
[----:B------:R-:W-:Y:S01]  /*1610*/  IMAD.IADD R21, R29, 0x1, R21 ;  /* 0x000000011d157824 */ /* 0x000fe200078e0215 */
[----:B------:R-:W-:Y:S01]  /*1620*/  ISETP.GE.AND P5, PT, R4, c[0x0][0x16c], PT ;  /* 0x00005b0004007a0c */ /* 0x000fe20003fa6270 */
[----:B------:R-:W-:Y:S01]  /*1630*/  IMAD R25, R0, c[0x0][0x214], R25 ;  /* 0x0000850000197a24 */ /* 0x000fe200078e0219 */
[----:B------:R-:W-:Y:S01]  /*1640*/  LEA R238, P1, R28, c[0x0][0x160], 0x1 ;  /* 0x000058001cee7a11 */ /* 0x000fe200078208ff */
[----:B------:R-:W-:Y:S01]  /*1650*/  IMAD.WIDE.U32 R32, R0, c[0x0][0x210], R32 ;  /* 0x0000840000207a25 */ /* 0x000fe200078e0020 */
[----:B------:R-:W-:-:S02]  /*1660*/  SEL R24, RZ, 0x2, P5 ;  /* 0x00000002ff187807 */ /* 0x000fc40002800000 */
[----:B------:R-:W-:Y:S01]  /*1670*/  LEA.HI.X R239, R28, c[0x0][0x164], R21, 0x1, P1 ;  /* 0x000059001cef7a11 */ /* 0x000fe200008f0c15 */
[----:B------:R-:W-:Y:S01]  /*1680*/  IMAD R26, R20, c[0x0][0x218], RZ ;  /* 0x00008600141a7a24 */ /* 0x000fe200078e02ff */
[----:B------:R-:W-:Y:S01]  /*1690*/  ISETP.GE.AND P1, PT, R4, c[0x0][0x1fc], PT ;  /* 0x00007f0004007a0c */ /* 0x000fe20003f26270 */
[----:B------:R-:W-:Y:S01]  /*16a0*/  IMAD.IADD R29, R33, 0x1, R25 ;  /* 0x00000001211d7824 */ /* 0x000fe200078e0219 */
[----:B------:R-:W-:Y:S01]  /*16b0*/  IADD3 R11, R11, R24, R218 ;  /* 0x000000180b0b7210 */ /* 0x000fe20007ffe0da */
[----:B------:R-:W-:Y:S01]  /*16c0*/  IMAD.MOV.U32 R28, RZ, RZ, R32 ;  /* 0x000000ffff1c7224 */ /* 0x000fe200078e0020 */
[----:B------:R-:W-:Y:S01]  /*16d0*/  SEL R21, RZ, 0xffffffff, P1 ;  /* 0xffffffffff157807 */ /* 0x000fe20000800000 */
[----:B------:R-:W-:Y:S01]  /*16e0*/  IMAD R24, R20, c[0x0][0x240], RZ ;  /* 0x0000900014187a24 */ /* 0x000fe200078e02ff */
[----:B------:R-:W-:Y:S01]  /*16f0*/  SEL R0, RZ, 0x1, P2 ;  /* 0x00000001ff007807 */ /* 0x000fe20001000000 */
[----:B------:R-:W-:Y:S01]  /*1700*/  IMAD R20, R3, c[0x0][0x21c], R26 ;  /* 0x0000870003147a24 */ /* 0x000fe200078e021a */
[----:B------:R-:W-:Y:S01]  /*1710*/  LOP3.LUT P2, RZ, R11, 0x1, RZ, 0xc0, !PT ;  /* 0x000000010bff7812 */ /* 0x000fe2000784c0ff */
[----:B------:R-:W-:Y:S01]  /*1720*/  IMAD.SHL.U32 R21, R21, 0x2, RZ ;  /* 0x0000000215157824 */ /* 0x000fe200078e00ff */
[----:B------:R-:W-:Y:S01]  /*1730*/  LOP3.LUT P6, RZ, R11, 0x2, RZ, 0xc0, !PT ;  /* 0x000000020bff7812 */ /* 0x000fe200078cc0ff */
[----:B------:R-:W-:Y:S01]  /*1740*/  IMAD.WIDE.U32 R26, R3, c[0x0][0x218], R28 ;  /* 0x00008600031a7a25 */ /* 0x000fe200078e001c */
[----:B------:R-:W-:-:S02]  /*1750*/  ISETP.GE.AND P1, PT, R216, c[0x0][0x1fc], PT ;  /* 0x00007f00d8007a0c */ /* 0x000fc40003f26270 */
[----:B------:R-:W-:Y:S01]  /*1760*/  LOP3.LUT P0, RZ, R11, 0x4, RZ, 0xc0, !PT ;  /* 0x000000040bff7812 */ /* 0x000fe2000780c0ff */
[C---:B------:R-:W-:Y:S01]  /*1770*/  IMAD R11, R3.reuse, c[0x0][0x244], R24 ;  /* 0x00009100030b7a24 */ /* 0x040fe200078e0218 */
[CC--:B------:R-:W-:Y:S01]  /*1780*/  ISETP.LE.OR P2, PT, R222.reuse, R221.reuse, !P2 ;  /* 0x000000ddde00720c */ /* 0x0c0fe20005743670 */
[----:B------:R-:W-:Y:S01]  /*1790*/  IMAD.WIDE.U32 R224, R3, c[0x0][0x240], R224 ;  /* 0x0000900003e07a25 */ /* 0x000fe200078e00e0 */
[--C-:B------:R-:W-:Y:S02]  /*17a0*/  SHF.R.S32.HI R3, RZ, 0x1, R19.reuse ;  /* 0x00000001ff037819 */ /* 0x100fe40000011413 */
[----:B------:R-:W-:Y:S01]  /*17b0*/  SHF.R.S32.HI R24, RZ, 0x1f, R19 ;  /* 0x0000001fff187819 */ /* 0x000fe20000011413 */
[----:B------:R-:W-:Y:S01]  /*17c0*/  IMAD.IADD R20, R27, 0x1, R20 ;  /* 0x000000011b147824 */ /* 0x000fe200078e0214 */
[----:B------:R-:W-:Y:S01]  /*17d0*/  ISETP.LE.OR P6, PT, R222, R221, !P6 ;  /* 0x000000ddde00720c */ /* 0x000fe200077c3670 */
[----:B------:R-:W-:Y:S01]  /*17e0*/  IMAD.IADD R10, R221, 0x1, -R10 ;  /* 0x00000001dd0a7824 */ /* 0x000fe200078e0a0a */
[----:B------:R-:W-:Y:S01]  /*17f0*/  SEL R19, RZ, 0x4, P1 ;  /* 0x00000004ff137807 */ /* 0x000fe20000800000 */
[----:B--2---:R-:W-:Y:S01]  /*1800*/  IMAD.SHL.U32 R23, R7, 0x10, RZ ;  /* 0x0000001007177824 */ /* 0x004fe200078e00ff */
[----:B------:R-:W-:Y:S01]  /*1810*/  LOP3.LUT R0, R21, 0x2, R0, 0xe2, !PT ;  /* 0x0000000215007812 */ /* 0x000fe200078ee200 */
[C---:B------:R-:W-:Y:S01]  /*1820*/  IMAD.SHL.U32 R214, R7.reuse, 0x8, RZ ;  /* 0x0000000807d67824 */ /* 0x040fe200078e00ff */
[----:B------:R-:W-:Y:S01]  /*1830*/  LEA R232, P1, R26, c[0x0][0x1f0], 0x1 ;  /* 0x00007c001ae87a11 */ /* 0x000fe200078208ff */
[----:B------:R1:W-:Y:S01]  /*1840*/  LDGSTS.E.BYPASS.LTC128B.128 [R5+0xc080], [R238.64], !P2 ;  /* 0x0c080000ee057fae */ /* 0x0003e2000d101d44 */
[----:B------:R-:W-:Y:S01]  /*1850*/  LOP3.LUT R0, R0, R19, RZ, 0xfc, !PT ;  /* 0x0000001300007212 */ /* 0x000fe200078efcff */
[----:B------:R-:W-:Y:S01]  /*1860*/  IMAD R212, R7, 0x200, R212 ;  /* 0x0000020007d47824 */ /* 0x000fe200078e02d4 */
[----:B------:R-:W-:Y:S01]  /*1870*/  LEA.HI.X R233, R26, c[0x0][0x1f4], R20, 0x1, P1 ;  /* 0x00007d001ae97a11 */ /* 0x000fe200008f0c14 */
[----:B------:R-:W-:Y:S01]  /*1880*/  IMAD.SHL.U32 R211, R211, 0x20, RZ ;  /* 0x00000020d3d37824 */ /* 0x000fe200078e00ff */
[----:B------:R-:W-:Y:S01]  /*1890*/  ISETP.GT.AND P1, PT, R2, 0xf, PT ;  /* 0x0000000f0200780c */ /* 0x000fe20003f24270 */
[----:B------:R1:W-:Y:S01]  /*18a0*/  LDGSTS.E.BYPASS.LTC128B.128 [R5+0xd080], [R238.64+0x40], !P6 ;  /* 0x0d080040ee057fae */ /* 0x0003e2000f101d44 */
[----:B------:R-:W-:Y:S01]  /*18b0*/  ISETP.LE.OR P0, PT, R222, R221, !P0 ;  /* 0x000000ddde00720c */ /* 0x000fe20004703670 */
[----:B------:R-:W-:Y:S01]  /*18c0*/  IMAD.IADD R230, R225, 0x1, R11 ;  /* 0x00000001e1e67824 */ /* 0x000fe200078e020b */
[----:B------:R-:W-:-:S02]  /*18d0*/  LOP3.LUT P4, RZ, R0, 0x1, RZ, 0xc0, !PT ;  /* 0x0000000100ff7812 */ /* 0x000fc4000788c0ff */
[----:B------:R-:W-:Y:S02]  /*18e0*/  LOP3.LUT P3, RZ, R0, 0x2, RZ, 0xc0, !PT ;  /* 0x0000000200ff7812 */ /* 0x000fe4000786c0ff */
[----:B------:R-:W-:Y:S02]  /*18f0*/  ISETP.LE.OR P6, PT, R222, R221, !P4 ;  /* 0x000000ddde00720c */ /* 0x000fe400067c3670 */
[----:B------:R-:W-:Y:S02]  /*1900*/  LOP3.LUT P2, RZ, R0, 0x4, RZ, 0xc0, !PT ;  /* 0x0000000400ff7812 */ /* 0x000fe4000784c0ff */
[----:B------:R-:W-:Y:S01]  /*1910*/  LEA.HI R0, R9, R2, RZ, 0x7 ;  /* 0x0000000209007211 */ /* 0x000fe200078f38ff */
[----:B------:R-:W-:Y:S01]  /*1920*/  IMAD.SHL.U32 R9, R6, 0x8, RZ ;  /* 0x0000000806097824 */ /* 0x000fe200078e00ff */
[----:B------:R-:W-:Y:S01]  /*1930*/  SHF.R.S32.HI R25, RZ, 0x1, R14 ;  /* 0x00000001ff197819 */ /* 0x000fe2000001140e */
[----:B------:R-:W-:Y:S01]  /*1940*/  @!P1 IMAD.SHL.U32 R19, R2, 0x10, RZ ;  /* 0x0000001002139824 */ /* 0x000fe200078e00ff */
[----:B------:R1:W-:Y:S01]  /*1950*/  LDGSTS.E.BYPASS.LTC128B.128 [R5+0xe080], [R238.64+0x80], !P0 ;  /* 0x0e080080ee057fae */ /* 0x0003e2000c101d44 */
[----:B------:R-:W-:-:S02]  /*1960*/  LEA.HI R24, R24, R3, RZ, 0x2 ;  /* 0x0000000318187211 */ /* 0x000fc400078f10ff */
[C---:B------:R-:W-:Y:S01]  /*1970*/  LOP3.LUT P0, RZ, R25.reuse, 0x2, RZ, 0xc0, !PT ;  /* 0x0000000219ff7812 */ /* 0x040fe2000780c0ff */
[----:B------:R-:W-:Y:S01]  /*1980*/  IMAD.SHL.U32 R25, R25, 0x40, RZ ;  /* 0x0000004019197824 */ /* 0x000fe200078e00ff */
[----:B------:R-:W-:Y:S01]  /*1990*/  LOP3.LUT R14, R9, 0x18, RZ, 0xc0, !PT ;  /* 0x00000018090e7812 */ /* 0x000fe200078ec0ff */
[----:B------:R-:W-:Y:S01]  /*19a0*/  IMAD.SHL.U32 R9, R10, 0x40, RZ ;  /* 0x000000400a097824 */ /* 0x000fe200078e00ff */
[----:B------:R2:W-:Y:S01]  /*19b0*/  @!P1 LDGSTS.E.BYPASS.LTC128B.128 [R19+0x18080], [R228.64] ;  /* 0x18080000e4139fae */ /* 0x0005e2000b901d44 */
[----:B------:R-:W-:Y:S02]  /*19c0*/  LOP3.LUT R24, R24, 0xfffffffc, RZ, 0xc0, !PT ;  /* 0xfffffffc18187812 */ /* 0x000fe400078ec0ff */
[----:B------:R-:W-:Y:S01]  /*19d0*/  LOP3.LUT R25, R25, 0xc0, RZ, 0xc0, !PT ;  /* 0x000000c019197812 */ /* 0x000fe200078ec0ff */
[----:B------:R-:W0:Y:S01]  /*19e0*/  LDGDEPBAR ;  /* 0x00000000000079af */ /* 0x000e220000000000 */
[----:B------:R-:W-:Y:S01]  /*19f0*/  LOP3.LUT R9, R9, 0x1c0, RZ, 0xc0, !PT ;  /* 0x000001c009097812 */ /* 0x000fe200078ec0ff */
[----:B------:R-:W-:Y:S01]  /*1a00*/  IMAD.IADD R3, R3, 0x1, -R24 ;  /* 0x0000000103037824 */ /* 0x000fe200078e0a18 */
[----:B------:R-:W-:Y:S01]  /*1a10*/  LOP3.LUT R21, R25, 0x8, R18, 0xf8, !PT ;  /* 0x0000000819157812 */ /* 0x000fe200078ef812 */
[----:B------:R1:W-:Y:S01]  /*1a20*/  LDGSTS.E.BYPASS.LTC128B.128 [R5+0x12080], [R232.64], !P6 ;  /* 0x12080000e8057fae */ /* 0x0003e2000f101d44 */
[----:B------:R-:W-:-:S02]  /*1a30*/  ISETP.LE.OR P6, PT, R222, R221, !P2 ;  /* 0x000000ddde00720c */ /* 0x000fc400057c3670 */
[----:B------:R-:W-:Y:S02]  /*1a40*/  SHF.R.U32.HI R18, RZ, 0x3, R9 ;  /* 0x00000003ff127819 */ /* 0x000fe40000011609 */
[----:B------:R-:W-:Y:S02]  /*1a50*/  SHF.R.U32.HI R20, RZ, 0x3, R25 ;  /* 0x00000003ff147819 */ /* 0x000fe40000011619 */
[----:B------:R-:W-:Y:S02]  /*1a60*/  LOP3.LUT R18, R18, R9, R14, 0x1e, !PT ;  /* 0x0000000912127212 */ /* 0x000fe400078e1e0e */
[----:B------:R-:W-:Y:S02]  /*1a70*/  LOP3.LUT R9, R17, 0xffffffe0, RZ, 0xc0, !PT ;  /* 0xffffffe011097812 */ /* 0x000fe400078ec0ff */
[----:B------:R-:W-:Y:S01]  /*1a80*/  SHF.R.U32.HI R0, RZ, 0x4, R0 ;  /* 0x00000004ff007819 */ /* 0x000fe20000011600 */
[----:B------:R-:W-:Y:S01]  /*1a90*/  IMAD.IADD R235, R235, 0x1, R18 ;  /* 0x00000001ebeb7824 */ /* 0x000fe200078e0212 */
[----:B------:R-:W-:Y:S01]  /*1aa0*/  LOP3.LUT R23, R23, 0x10, RZ, 0xc0, !PT ;  /* 0x0000001017177812 */ /* 0x000fe200078ec0ff */
[----:B------:R-:W-:Y:S01]  /*1ab0*/  IMAD.SHL.U32 R18, R3, 0x40, RZ ;  /* 0x0000004003127824 */ /* 0x000fe200078e00ff */
[----:B------:R-:W-:Y:S01]  /*1ac0*/  LOP3.LUT R20, R21, R20, RZ, 0x3c, !PT ;  /* 0x0000001415147212 */ /* 0x000fe200078e3cff */
[----:B------:R-:W-:Y:S01]  /*1ad0*/  IMAD.IADD R9, R2, 0x1, -R9 ;  /* 0x0000000102097824 */ /* 0x000fe200078e0a09 */
[----:B------:R-:W-:Y:S01]  /*1ae0*/  LOP3.LUT R0, R23, 0x8, R0, 0xf8, !PT ;  /* 0x0000000817007812 */ /* 0x000fe200078ef800 */
[----:B------:R-:W-:Y:S01]  /*1af0*/  IMAD.SHL.U32 R235, R235, 0x2, RZ ;  /* 0x00000002ebeb7824 */ /* 0x000fe200078e00ff */
[----:B--2---:R-:W-:Y:S01]  /*1b00*/  SEL R19, RZ, 0xffffffff, P5 ;  /* 0xffffffffff137807 */ /* 0x004fe20002800000 */
[----:B------:R-:W-:Y:S01]  /*1b10*/  IMAD.U32 R213, R213, 0x20, R20 ;  /* 0x00000020d5d57824 */ /* 0x000fe200078e0014 */
[----:B------:R-:W-:-:S02]  /*1b20*/  ISETP.LE.OR P5, PT, R222, R221, !P3 ;  /* 0x000000ddde00720c */ /* 0x000fc40005fa3670 */
[----:B------:R-:W-:Y:S01]  /*1b30*/  LOP3.LUT R18, R18, 0xc0, RZ, 0xc0, !PT ;  /* 0x000000c012127812 */ /* 0x000fe200078ec0ff */
[----:B------:R-:W-:Y:S01]  /*1b40*/  IMAD.SHL.U32 R19, R19, 0x2, RZ ;  /* 0x0000000213137824 */ /* 0x000fe200078e00ff */
[----:B------:R-:W-:Y:S02]  /*1b50*/  LOP3.LUT R214, R214, 0x8, RZ, 0xc0, !PT ;  /* 0x00000008d6d67812 */ /* 0x000fe400078ec0ff */
[----:B------:R-:W-:Y:S02]  /*1b60*/  SHF.R.U32.HI R17, RZ, 0x3, R18 ;  /* 0x00000003ff117819 */ /* 0x000fe40000011612 */
[----:B------:R-:W-:Y:S02]  /*1b70*/  SHF.R.S32.HI R20, RZ, 0x1f, R9 ;  /* 0x0000001fff147819 */ /* 0x000fe40000011409 */
[----:B------:R-:W-:Y:S01]  /*1b80*/  LOP3.LUT R218, R19, 0x2, R218, 0xe2, !PT ;  /* 0x0000000213da7812 */ /* 0x000fe200078ee2da */
[----:B------:R-:W-:Y:S01]  /*1b90*/  @!P1 IMAD.SHL.U32 R19, R2, 0x10, RZ ;  /* 0x0000001002139824 */ /* 0x000fe200078e00ff */
[----:B------:R-:W-:Y:S01]  /*1ba0*/  LOP3.LUT R0, R17, R0, R18, 0x1e, !PT ;  /* 0x0000000011007212 */ /* 0x000fe200078e1e12 */
[----:B------:R1:W-:Y:S01]  /*1bb0*/  LDGSTS.E.BYPASS.LTC128B.128 [R5+0x13080], [R232.64+0x40], !P5 ;  /* 0x13080040e8057fae */ /* 0x0003e2000e901d44 */
[----:B------:R-:W-:-:S02]  /*1bc0*/  LOP3.LUT P5, RZ, R15, 0x2, RZ, 0xc0, !PT ;  /* 0x000000020fff7812 */ /* 0x000fc400078ac0ff */
[----:B------:R-:W-:Y:S01]  /*1bd0*/  SEL R204, R215, 0xfffffff0, !P0 ;  /* 0xfffffff0d7cc7807 */ /* 0x000fe20004000000 */
[----:B------:R1:W-:Y:S01]  /*1be0*/  LDGSTS.E.BYPASS.LTC128B.128 [R5+0x14080], [R232.64+0x80], !P6 ;  /* 0x14080080e8057fae */ /* 0x0003e2000f101d44 */
[C---:B------:R-:W-:Y:S01]  /*1bf0*/  LOP3.LUT P6, RZ, R15.reuse, 0x4, RZ, 0xc0, !PT ;  /* 0x000000040fff7812 */ /* 0x040fe200078cc0ff */
[----:B------:R-:W-:Y:S01]  /*1c00*/  IMAD.SHL.U32 R15, R15, 0x40, RZ ;  /* 0x000000400f0f7824 */ /* 0x000fe200078e00ff */
[----:B------:R-:W-:Y:S01]  /*1c10*/  SEL R207, R215, 0xfffffff0, !P5 ;  /* 0xfffffff0d7cf7807 */ /* 0x000fe20006800000 */
[----:B------:R-:W-:Y:S01]  /*1c20*/  IMAD.IADD R217, R211, 0x1, R0 ;  /* 0x00000001d3d97824 */ /* 0x000fe200078e0200 */
[----:B------:R-:W-:Y:S01]  /*1c30*/  ISETP.GE.AND P5, PT, R222, 0x41, PT ;  /* 0x00000041de00780c */ /* 0x000fe20003fa6270 */
[----:B------:R1:W-:Y:S01]  /*1c40*/  @!P1 LDGSTS.E.BYPASS.LTC128B.128 [R19+0x18280], [R226.64] ;  /* 0x18280000e2139fae */ /* 0x0003e2000b901d44 */
[----:B------:R-:W-:Y:S01]  /*1c50*/  LOP3.LUT R15, R15, 0x1c0, RZ, 0xc0, !PT ;  /* 0x000001c00f0f7812 */ /* 0x000fe200078ec0ff */
[----:B------:R-:W-:Y:S01]  /*1c60*/  IMAD.MOV.U32 R0, RZ, RZ, 0x20 ;  /* 0x00000020ff007424 */ /* 0x000fe200078e00ff */
[----:B------:R-:W-:Y:S01]  /*1c70*/  LOP3.LUT P0, RZ, R3, 0x2, RZ, 0xc0, !PT ;  /* 0x0000000203ff7812 */ /* 0x000fe2000780c0ff */
[----:B------:R-:W-:Y:S01]  /*1c80*/  IMAD R3, R16, 0x200, R211 ;  /* 0x0000020010037824 */ /* 0x000fe200078e02d3 */
[----:B------:R-:W-:Y:S01]  /*1c90*/  SHF.R.U32.HI R7, RZ, 0x3, R15 ;  /* 0x00000003ff077819 */ /* 0x000fe2000001160f */
[----:B------:R-:W0:Y:S01]  /*1ca0*/  LDGDEPBAR ;  /* 0x00000000000079af */ /* 0x000e220000000000 */
[----:B------:R-:W-:-:S02]  /*1cb0*/  LOP3.LUT R14, R17, R18, R14, 0x1e, !PT ;  /* 0x00000012110e7212 */ /* 0x000fc400078e1e0e */
[----:B------:R-:W-:Y:S01]  /*1cc0*/  LOP3.LUT R15, R7, R15, R214, 0x1e, !PT ;  /* 0x0000000f070f7212 */ /* 0x000fe200078e1ed6 */
[----:B------:R-:W0:Y:S01]  /*1cd0*/  LDGDEPBAR ;  /* 0x00000000000079af */ /* 0x000e220000000000 */
[----:B------:R-:W-:Y:S01]  /*1ce0*/  LEA.HI R7, R20, R9, RZ, 0x2 ;  /* 0x0000000914077211 */ /* 0x000fe200078f10ff */
[----:B------:R-:W-:Y:S01]  /*1cf0*/  IMAD.IADD R211, R211, 0x1, R14 ;  /* 0x00000001d3d37824 */ /* 0x000fe200078e020e */
[----:B------:R-:W-:Y:S01]  /*1d00*/  LOP3.LUT R214, R17, R18, R214, 0x1e, !PT ;  /* 0x0000001211d67212 */ /* 0x000fe200078e1ed6 */
[----:B------:R-:W-:Y:S01]  /*1d10*/  IMAD.IADD R210, R210, 0x1, R15 ;  /* 0x00000001d2d27824 */ /* 0x000fe200078e020f */
[----:B------:R-:W-:Y:S02]  /*1d20*/  SHF.R.S32.HI R219, RZ, 0x2, R7 ;  /* 0x00000002ffdb7819 */ /* 0x000fe40000011407 */
[----:B------:R-:W-:Y:S01]  /*1d30*/  SEL R0, R0, 0xffffffe0, !P6 ;  /* 0xffffffe000007807 */ /* 0x000fe20007000000 */
[----:B------:R-:W-:Y:S01]  /*1d40*/  IMAD.IADD R214, R3, 0x1, R214 ;  /* 0x0000000103d67824 */ /* 0x000fe200078e02d6 */
[----:B------:R-:W-:Y:S01]  /*1d50*/  SEL R215, R215, 0xfffffff0, !P0 ;  /* 0xfffffff0d7d77807 */ /* 0x000fe20004000000 */
[----:B------:R-:W-:Y:S01]  /*1d60*/  IMAD R219, R16, 0x10, R219 ;  /* 0x0000001010db7824 */ /* 0x000fe200078e02db */
[----:B------:R-:W-:Y:S01]  /*1d70*/  IADD3 R3, R235, 0x18480, RZ ;  /* 0x00018480eb037810 */ /* 0x000fe20007ffe0ff */
[----:B------:R-:W-:Y:S05]  /*1d80*/  @!P5 BRA `(.L_x_718) ;  /* 0x000001700000d947 */ /* 0x000fea0003800000 */
[----:B------:R-:W-:Y:S01]  /*1d90*/  IMAD.MOV.U32 R16, RZ, RZ, c[0x0][0x208] ;  /* 0x00008200ff107624 */ /* 0x000fe200078e00ff */
[----:B------:R-:W-:Y:S01]  /*1da0*/  BSSY B0, `(.L_x_718) ;  /* 0x0000015000007945 */ /* 0x000fe20003800000 */
[----:B------:R-:W-:-:S02]  /*1db0*/  IMAD.MOV.U32 R13, RZ, RZ, 0x6 ;  /* 0x00000006ff0d7424 */ /* 0x000fc400078e00ff */
[----:B------:R-:W-:-:S03]  /*1dc0*/  IMAD.SHL.U32 R14, R16, 0x40, RZ ;  /* 0x00000040100e7824 */ /* 0x000fc600078e00ff */
[----:B------:R-:W-:Y:S01]  /*1dd0*/  SHF.L.U64.HI R13, R16, R13, c[0x0][0x20c] ;  /* 0x00008300100d7619 */ /* 0x000fe2000001020d */
[----:B------:R-:W-:Y:S01]  /*1de0*/  IMAD.SHL.U32 R11, R14, 0x2, RZ ;  /* 0x000000020e0b7824 */ /* 0x000fe200078e00ff */
[----:B------:R-:W-:Y:S02]  /*1df0*/  IADD3 R16, R222, -0x40, RZ ;  /* 0xffffffc0de107810 */ /* 0x000fe40007ffe0ff */
[----:B------:R-:W-:Y:S02]  /*1e00*/  SHF.L.U64.HI R13, R14, 0x1, R13 ;  /* 0x000000010e0d7819 */ /* 0x000fe4000001020d */
[----:B------:R-:W-:Y:S02]  /*1e10*/  IADD3 R14, P5, P0, R11, 0x80, R232 ;  /* 0x000000800b0e7810 */ /* 0x000fe400078be0e8 */
[----:B------:R-:W-:Y:S02]  /*1e20*/  ISETP.GT.AND P6, PT, R16, R221, PT ;  /* 0x000000dd1000720c */ /* 0x000fe40003fc4270 */
[----:B------:R-:W-:-:S02]  /*1e30*/  IADD3.X R15, R13, RZ, R233, P5, P0 ;  /* 0x000000ff0d0f7210 */ /* 0x000fc40002fe04e9 */
[----:B------:R-:W-:Y:S02]  /*1e40*/  IADD3 R16, P0, R11, R232, RZ ;  /* 0x000000e80b107210 */ /* 0x000fe40007f1e0ff */
[----:B------:R-:W-:-:S03]  /*1e50*/  ISETP.GE.OR P5, PT, R12, c[0x0][0x1fc], !P6 ;  /* 0x00007f000c007a0c */ /* 0x000fc600077a6670 */
[----:B------:R-:W-:Y:S01]  /*1e60*/  IMAD.X R17, R13, 0x1, R233, P0 ;  /* 0x000000010d117824 */ /* 0x000fe200000e06e9 */
[----:B------:R-:W-:Y:S02]  /*1e70*/  ISETP.GE.OR P0, PT, R4, c[0x0][0x1fc], !P6 ;  /* 0x00007f0004007a0c */ /* 0x000fe40007706670 */
[----:B------:R-:W-:-:S07]  /*1e80*/  ISETP.GE.OR P6, PT, R216, c[0x0][0x1fc], !P6 ;  /* 0x00007f00d8007a0c */ /* 0x000fce00077c6670 */
[----:B------:R2:W-:Y:S04]  /*1e90*/  LDGSTS.E.BYPASS.LTC128B.128 [R5+0x15080], [R16.64], !P5 ;  /* 0x1508000010057fae */ /* 0x0005e8000e901d44 */
[----:B------:R2:W-:Y:S04]  /*1ea0*/  LDGSTS.E.BYPASS.LTC128B.128 [R5+0x16080], [R16.64+0x40], !P0 ;  /* 0x1608004010057fae */ /* 0x0005e8000c101d44 */
[----:B------:R2:W-:Y:S01]  /*1eb0*/  LDGSTS.E.BYPASS.LTC128B.128 [R5+0x17080], [R14.64], !P6 ;  /* 0x170800000e057fae */ /* 0x0005e2000f101d44 */
[----:B------:R-:W-:Y:S05]  /*1ec0*/  @P1 BRA `(.L_x_719) ;  /* 0x0000002000001947 */ /* 0x000fea0003800000 */
[----:B-12---:R-:W-:-:S05]  /*1ed0*/  SHF.L.U32 R5, R2, 0x4, RZ ;  /* 0x0000000402057819 */ /* 0x006fca00000006ff */
[----:B------:R1:W-:Y:S02]  /*1ee0*/  LDGSTS.E.BYPASS.LTC128B.128 [R5+0x18380], [R226.64+0x100] ;  /* 0x18380100e2057fae */ /* 0x0003e4000b901d44 */
.L_x_719:
[----:B------:R-:W-:Y:S05]  /*1ef0*/  BSYNC B0 ;  /* 0x0000000000007941 */ /* 0x000fea0003800000 */
.L_x_718:
[----:B-12---:R-:W-:Y:S01]  /*1f00*/  SHF.R.S32.HI R5, RZ, 0x1f, R6 ;  /* 0x0000001fff057819 */ /* 0x006fe20000011406 */
[----:B------:R-:W0:Y:S01]  /*1f10*/  LDGDEPBAR ;  /* 0x00000000000079af */ /* 0x000e220000000000 */
[----:B------:R-:W-:Y:S01]  /*1f20*/  LOP3.LUT P0, RZ, R10, 0x4, RZ, 0xc0, !PT ;  /* 0x000000040aff7812 */ /* 0x000fe2000780c0ff */
[----:B------:R-:W-:Y:S01]  /*1f30*/  IMAD.SHL.U32 R213, R213, 0x2, RZ ;  /* 0x00000002d5d57824 */ /* 0x000fe200078e00ff */
[----:B------:R-:W-:Y:S01]  /*1f40*/  LEA.HI R5, R5, R6, RZ, 0x2 ;  /* 0x0000000605057211 */ /* 0x000fe200078f10ff */
[----:B------:R-:W-:Y:S01]  /*1f50*/  IMAD.SHL.U32 R212, R212, 0x2, RZ ;  /* 0x00000002d4d47824 */ /* 0x000fe200078e00ff */
[----:B------:R-:W-:Y:S01]  /*1f60*/  IADD3 R242, R222, 0x3f, RZ ;  /* 0x0000003fdef27810 */ /* 0x000fe20007ffe0ff */
[----:B------:R-:W-:Y:S01]  /*1f70*/  IMAD.MOV.U32 R241, RZ, RZ, 0x1 ;  /* 0x00000001fff17424 */ /* 0x000fe200078e00ff */
[----:B------:R-:W-:Y:S01]  /*1f80*/  LOP3.LUT R5, R5, 0xfffffffc, RZ, 0xc0, !PT ;  /* 0xfffffffc05057812 */ /* 0x000fe200078ec0ff */
[----:B------:R-:W-:Y:S01]  /*1f90*/  IMAD.MOV.U32 R244, RZ, RZ, RZ ;  /* 0x000000fffff47224 */ /* 0x000fe200078e00ff */
[----:B------:R-:W-:Y:S01]  /*1fa0*/  LEA R210, R210, 0x1c480, 0x1 ;  /* 0x0001c480d2d27811 */ /* 0x000fe200078e08ff */
[----:B------:R-:W-:Y:S01]  /*1fb0*/  IMAD.MOV.U32 R240, RZ, RZ, RZ ;  /* 0x000000fffff07224 */ /* 0x000fe200078e00ff */
[----:B------:R-:W-:Y:S01]  /*1fc0*/  LOP3.LUT R236, R7, 0xfffffffc, RZ, 0xc0, !PT ;  /* 0xfffffffc07ec7812 */ /* 0x000fe200078ec0ff */
[----:B------:R-:W-:Y:S01]  /*1fd0*/  IMAD.IADD R5, R6, 0x1, -R5 ;  /* 0x0000000106057824 */ /* 0x000fe200078e0a05 */
[----:B------:R-:W-:Y:S01]  /*1fe0*/  SHF.R.S32.HI R7, RZ, 0x1f, R242 ;  /* 0x0000001fff077819 */ /* 0x000fe200000114f2 */
[----:B------:R-:W-:Y:S01]  /*1ff0*/  IMAD R209, R207, 0x2, R210 ;  /* 0x00000002cfd17824 */ /* 0x000fe200078e02d2 */
[----:B------:R-:W-:Y:S01]  /*2000*/  LEA R208, R0, R210, 0x1 ;  /* 0x000000d200d07211 */ /* 0x000fe200078e08ff */
[----:B------:R-:W-:Y:S01]  /*2010*/  IMAD.IADD R236, R9, 0x1, -R236 ;  /* 0x0000000109ec7824 */ /* 0x000fe200078e0aec */
[----:B------:R-:W-:Y:S01]  /*2020*/  LEA.HI R242, R7, R242, RZ, 0x6 ;  /* 0x000000f207f27211 */ /* 0x000fe200078f30ff */
[----:B------:R-:W-:Y:S01]  /*2030*/  IMAD R5, R5, -0x8, R8 ;  /* 0xfffffff805057824 */ /* 0x000fe200078e0208 */
[----:B------:R-:W-:Y:S01]  /*2040*/  IADD3 R237, R235, 0x184c0, RZ ;  /* 0x000184c0ebed7810 */ /* 0x000fe20007ffe0ff */
[----:B------:R-:W-:Y:S01]  /*2050*/  CS2R R162, SRZ ;  /* 0x0000000000a27805 */ /* 0x000fe2000001ff00 */
[----:B------:R-:W-:Y:S01]  /*2060*/  @P0 IADD3 R237, R3, -0x40, RZ ;  /* 0xffffffc003ed0810 */ /* 0x000fe20007ffe0ff */
[----:B------:R-:W-:Y:S01]  /*2070*/  IMAD R236, R236, -0x2, R5 ;  /* 0xfffffffeecec7824 */ /* 0x000fe200078e0205 */
[----:B------:R-:W-:Y:S01]  /*2080*/  LEA R211, R211, 0x80, 0x1 ;  /* 0x00000080d3d37811 */ /* 0x000fe200078e08ff */
[----:B------:R-:W-:Y:S01]  /*2090*/  CS2R R160, SRZ ;  /* 0x0000000000a07805 */ /* 0x000fe2000001ff00 */
        /* <DEDUP_REMOVED lines=50> */
[----:B------:R-:W-:Y:S01]  /*23c0*/  SHF.R.S32.HI R242, RZ, 0x6, R242 ;  /* 0x00000006fff27819 */ /* 0x000fe200000114f2 */
[----:B------:R-:W-:-:S02]  /*23d0*/  IMAD.IADD R205, R214, 0x1, R215 ;  /* 0x00000001d6cd7824 */ /* 0x000fc400078e02d7 */
.L_x_722:
[----:B------:R-:W-:Y:S04]  /*23e0*/  DEPBAR.LE SB0, 0x1 ;  /* 0x000080400000791a */ /* 0x000fe80000000000 */
[----:B------:R-:W-:Y:S01]  /*23f0*/  BAR.SYNC.DEFER_BLOCKING 0x0 ;  /* 0x0000000000007b1d */ /* 0x000fe20000010000 */
[C---:B------:R-:W-:Y:S01]  /*2400*/  IMAD R2, R206.reuse, 0x1800, R214 ;  /* 0x00001800ce027824 */ /* 0x040fe200078e02d6 */
[C---:B------:R-:W-:Y:S01]  /*2410*/  LEA R192, R206.reuse, R219, 0x6 ;  /* 0x000000dbcec07211 */ /* 0x040fe200078e30ff */
[----:B------:R-:W-:Y:S01]  /*2420*/  IMAD R49, R206, 0x1800, R215 ;  /* 0x00001800ce317824 */ /* 0x000fe200078e02d7 */
[----:B------:R-:W-:Y:S02]  /*2430*/  IADD3 R243, R244, 0x1, RZ ;  /* 0x00000001f4f37810 */ /* 0x000fe40007ffe0ff */
[----:B------:R-:W-:Y:S01]  /*2440*/  SHF.L.U32 R3, R2, 0x1, RZ ;  /* 0x0000000102037819 */ /* 0x000fe200000006ff */
[----:B------:R-:W-:Y:S01]  /*2450*/  IMAD.SHL.U32 R245, R192, 0x4, RZ ;  /* 0x00000004c0f57824 */ /* 0x000fe200078e00ff */
[----:B------:R-:W-:Y:S02]  /*2460*/  IADD3 R48, R214, R49, RZ ;  /* 0x00000031d6307210 */ /* 0x000fe40007ffe0ff */
[----:B------:R-:W-:Y:S02]  /*2470*/  ISETP.GE.AND P0, PT, R243, R242, PT ;  /* 0x000000f2f300720c */ /* 0x000fe40003f06270 */
        /* <DEDUP_REMOVED lines=29> */
[----:B------:R-:W-:Y:S01]  /*2650*/  IMAD R56, R206, 0x1800, R205 ;  /* 0x00001800ce387824 */ /* 0x000fe200078e02cd */
[-C--:B------:R-:W-:Y:S04]  /*2660*/  HMMA.16816.F32 R12, R60, R58.reuse, R12 ;  /* 0x0000003a3c0c723c */ /* 0x080fe8000000180c */
[----:B------:R-:W-:Y:S04]  /*2670*/  IMAD.SHL.U32 R176, R56, 0x2, RZ ;  /* 0x0000000238b07824 */ /* 0x000fe800078e00ff */
[C---:B------:R-:W-:Y:S01]  /*2680*/  HMMA.16816.F32 R16, R52.reuse, R58, R16 ;  /* 0x0000003a3410723c */ /* 0x040fe20000001810 */
[----:B------:R-:W3:Y:S04]  /*2690*/  LDSM.16.M88.4 R56, [R176+0xd080] ;  /* 0x00d08000b038783b */ /* 0x000ee80000000200 */
[----:B------:R-:W4:Y:S03]  /*26a0*/  LDSM.16.M88.4 R168, [R176+0xd880] ;  /* 0x00d88000b0a8783b */ /* 0x000f260000000200 */
[-C--:B------:R-:W-:Y:S08]  /*26b0*/  HMMA.16816.F32 R20, R52, R64.reuse, R20 ;  /* 0x000000403414723c */ /* 0x080ff00000001814 */
        /* <DEDUP_REMOVED lines=54> */
[C---:B---34-:R-:W-:Y:S01]  /*2a20*/  IMAD.WIDE.U32 R36, R243.reuse, c[0x0][0x178], RZ ;  /* 0x00005e00f3247a25 */ /* 0x058fe200078e00ff */
[----:B------:R-:W-:Y:S02]  /*2a30*/  SHF.R.S32.HI R3, RZ, 0x1f, R243 ;  /* 0x0000001fff037819 */ /* 0x000fe400000114f3 */
[----:B------:R-:W-:Y:S01]  /*2a40*/  LOP3.LUT P5, RZ, R218, 0x1, RZ, 0xc0, !PT ;  /* 0x00000001daff7812 */ /* 0x000fe200078ac0ff */
[----:B--2---:R-:W-:Y:S01]  /*2a50*/  IMAD R2, R243, -0x40, R222 ;  /* 0xffffffc0f3027824 */ /* 0x004fe200078e02de */
[----:B------:R-:W-:Y:S01]  /*2a60*/  LEA R38, P0, R36, R238, 0x7 ;  /* 0x000000ee24267211 */ /* 0x000fe200078038ff */
[----:B------:R-:W-:Y:S03]  /*2a70*/  IMAD R3, R3, c[0x0][0x178], RZ ;  /* 0x00005e0003037a24 */ /* 0x000fe600078e02ff */
[CC--:B------:R-:W-:Y:S01]  /*2a80*/  ISETP.LE.OR P5, PT, R2.reuse, R221.reuse, !P5 ;  /* 0x000000dd0200720c */ /* 0x0c0fe20006fa3670 */
[----:B------:R-:W-:Y:S01]  /*2a90*/  IMAD R3, R243, c[0x0][0x17c], R3 ;  /* 0x00005f00f3037a24 */ /* 0x000fe200078e0203 */
[----:B------:R-:W-:Y:S03]  /*2aa0*/  ISETP.GT.AND P6, PT, R2, R221, PT ;  /* 0x000000dd0200720c */ /* 0x000fe60003fc4270 */
[----:B------:R-:W-:Y:S01]  /*2ab0*/  IMAD.IADD R3, R37, 0x1, R3 ;  /* 0x0000000125037824 */ /* 0x000fe200078e0203 */
[----:B------:R-:W-:Y:S01]  /*2ac0*/  ISETP.GE.OR P6, PT, R216, c[0x0][0x16c], !P6 ;  /* 0x00005b00d8007a0c */ /* 0x000fe200077c6670 */
[C---:B------:R-:W-:Y:S03]  /*2ad0*/  @!P1 IMAD R37, R241.reuse, 0x40, R220 ;  /* 0x00000040f1259824 */ /* 0x040fe600078e02dc */
[----:B------:R-:W-:Y:S01]  /*2ae0*/  LEA.HI.X R39, R36, R239, R3, 0x7, P0 ;  /* 0x000000ef24277211 */ /* 0x000fe200000f3c03 */
[----:B------:R-:W-:Y:S01]  /*2af0*/  IMAD R36, R241, 0x3000, R234 ;  /* 0x00003000f1247824 */ /* 0x000fe200078e02ea */
[----:B------:R-:W-:Y:S02]  /*2b00*/  LOP3.LUT P0, RZ, R218, 0x2, RZ, 0xc0, !PT ;  /* 0x00000002daff7812 */ /* 0x000fe4000780c0ff */
[----:B------:R-:W-:Y:S02]  /*2b10*/  @!P1 LEA R3, R244, 0x40, 0x6 ;  /* 0x00000040f4039811 */ /* 0x000fe400078e30ff */
[----:B------:R-:W-:Y:S01]  /*2b20*/  @!PT LDS RZ, [RZ] ;  /* 0x00000000fffff984 */ /* 0x000fe20000000800 */
[----:B------:R-:W-:Y:S01]  /*2b30*/  @!PT LDS RZ, [RZ] ;  /* 0x00000000fffff984 */ /* 0x000fe20000000800 */
[----:B------:R-:W-:Y:S01]  /*2b40*/  @!PT LDS RZ, [RZ] ;  /* 0x00000000fffff984 */ /* 0x000fe20000000800 */
[----:B------:R1:W-:Y:S01]  /*2b50*/  LDGSTS.E.BYPASS.LTC128B.128 [R36], [R38.64], !P5 ;  /* 0x0000000026247fae */ /* 0x0003e2000e901d44 */
[----:B------:R-:W-:Y:S01]  /*2b60*/  ISETP.LE.OR P0, PT, R2, R221, !P0 ;  /* 0x000000dd0200720c */ /* 0x000fe20004703670 */
[----:B------:R-:W-:Y:S02]  /*2b70*/  @!P1 IMAD.SHL.U32 R2, R37, 0x4, RZ ;  /* 0x0000000425029824 */ /* 0x000fe400078e00ff */
[----:B------:R-:W-:Y:S10]  /*2b80*/  @!P1 IMAD.WIDE R40, R3, 0x4, R228 ;  /* 0x0000000403289825 */ /* 0x000ff400078e02e4 */
[----:B------:R1:W-:Y:S04]  /*2b90*/  LDGSTS.E.BYPASS.LTC128B.128 [R36+0x1000], [R38.64+0x40], !P0 ;  /* 0x0100004026247fae */ /* 0x0003e8000c101d44 */
[----:B------:R1:W-:Y:S04]  /*2ba0*/  LDGSTS.E.BYPASS.LTC128B.128 [R36+0x2000], [R38.64+0x80], !P6 ;  /* 0x0200008026247fae */ /* 0x0003e8000f101d44 */
[----:B------:R1:W-:Y:S02]  /*2bb0*/  @!P1 LDGSTS.E.BYPASS.LTC128B.128 [R2+0x18080], [R40.64] ;  /* 0x1808000028029fae */ /* 0x0003e4000b901d44 */
.L_x_720:
[-C--:B-1234-:R-:W-:Y:S01]  /*2bc0*/  HMMA.16816.F32 R36, R164, R168.reuse, RZ ;  /* 0x000000a8a424723c */ /* 0x09efe200000018ff */
[----:B------:R-:W-:Y:S02]  /*2bd0*/  LDSM.16.M88.4 R196, [R213+0x8080] ;  /* 0x00808000d5c4783b */ /* 0x000fe40000000200 */
[C---:B------:R-:W-:Y:S02]  /*2be0*/  ISETP.GT.AND P5, PT, R236.reuse, RZ, PT ;  /* 0x000000ffec00720c */ /* 0x040fe40003fa4270 */
[----:B------:R-:W-:Y:S02]  /*2bf0*/  ISETP.GT.AND P0, PT, R236, 0x1, PT ;  /* 0x00000001ec00780c */ /* 0x000fe40003f04270 */
[----:B------:R-:W-:Y:S01]  /*2c00*/  FSEL R4, R4, -INF , P5 ;  /* 0xff80000004047808 */ /* 0x000fe20002800000 */
[C---:B------:R-:W-:Y:S01]  /*2c10*/  HMMA.16816.F32 R40, R172.reuse, R168, RZ ;  /* 0x000000a8ac28723c */ /* 0x040fe200000018ff */
[----:B------:R-:W0:Y:S01]  /*2c20*/  LDGDEPBAR ;  /* 0x00000000000079af */ /* 0x000e220000000000 */
[----:B------:R-:W-:Y:S02]  /*2c30*/  ISETP.GT.AND P6, PT, R236, 0x20, PT ;  /* 0x00000020ec00780c */ /* 0x000fe40003fc4270 */
[----:B------:R-:W-:Y:S02]  /*2c40*/  MOV R3, 0x1800 ;  /* 0x0000180000037802 */ /* 0x000fe40000000f00 */
[----:B------:R-:W-:Y:S02]  /*2c50*/  FSEL R16, R16, -INF , P6 ;  /* 0xff80000010107808 */ /* 0x000fe40003000000 */
[-C--:B------:R-:W-:Y:S01]  /*2c60*/  HMMA.16816.F32 R44, R172, R170.reuse, RZ ;  /* 0x000000aaac2c723c */ /* 0x080fe200000018ff */
[----:B------:R-:W-:Y:S05]  /*2c70*/  IMAD R3, R206, R3, 0x800 ;  /* 0x00000800ce037424 */ /* 0x000fea00078e0203 */
[-C--:B------:R-:W-:Y:S02]  /*2c80*/  IADD3 R168, R214, R3.reuse, RZ ;  /* 0x00000003d6a87210 */ /* 0x080fe40007ffe0ff */
[C---:B------:R-:W-:Y:S04]  /*2c90*/  HMMA.16816.F32 R48, R164.reuse, R170, RZ ;  /* 0x000000aaa430723c */ /* 0x040fe800000018ff */
[----:B------:R-:W-:Y:S02]  /*2ca0*/  SHF.L.U32 R2, R168, 0x1, RZ ;  /* 0x00000001a8027819 */ /* 0x000fe400000006ff */
[----:B------:R-:W-:Y:S02]  /*2cb0*/  IADD3 R168, R214, R3, R215 ;  /* 0x00000003d6a87210 */ /* 0x000fe40007ffe0d7 */
[-C--:B------:R-:W-:Y:S01]  /*2cc0*/  HMMA.16816.F32 R52, R164, R64.reuse, RZ ;  /* 0x00000040a434723c */ /* 0x080fe200000018ff */
[----:B------:R-:W1:Y:S03]  /*2cd0*/  LDSM.16.M88.4 R192, [R2+0x12080] ;  /* 0x0120800002c0783b */ /* 0x000e660000000200 */
[----:B------:R-:W-:Y:S04]  /*2ce0*/  SHF.L.U32 R3, R168, 0x1, RZ ;  /* 0x00000001a8037819 */ /* 0x000fe800000006ff */
        /* <DEDUP_REMOVED lines=34> */
[C---:B--2---:R-:W-:Y:S07]  /*2f10*/  HMMA.16816.F32 R40, R200.reuse, R196, R40 ;  /* 0x000000c4c828723c */ /* 0x044fee0000001828 */
[----:B------:R-:W-:Y:S01]  /*2f20*/  FSEL R197, R7, -INF , P0 ;  /* 0xff80000007c57808 */ /* 0x000fe20000000000 */
[-C--:B------:R-:W-:Y:S03]  /*2f30*/  HMMA.16816.F32 R44, R200, R198.reuse, R44 ;  /* 0x000000c6c82c723c */ /* 0x080fe6000000182c */
[----:B------:R-:W-:Y:S04]  /*2f40*/  ISETP.GT.AND P0, PT, R236, 0x40, PT ;  /* 0x00000040ec00780c */ /* 0x000fe80003f04270 */
[----:B------:R-:W-:Y:S01]  /*2f50*/  FSEL R20, R20, -INF , P0 ;  /* 0xff80000014147808 */ /* 0x000fe20000000000 */
[C---:B------:R-:W-:Y:S04]  /*2f60*/  HMMA.16816.F32 R48, R192.reuse, R198, R48 ;  /* 0x000000c6c030723c */ /* 0x040fe80000001830 */
[--C-:B------:R-:W-:Y:S03]  /*2f70*/  FFMA.FTZ R184, R20, c[0x0][0x29c], -R249.reuse ;  /* 0x0000a70014b87a23 */ /* 0x100fe600000108f9 */
[----:B------:R-:W-:Y:S01]  /*2f80*/  FSEL R199, R6, -INF , P5 ;  /* 0xff80000006c77808 */ /* 0x000fe20002800000 */
[-C--:B---3--:R-:W-:Y:S01]  /*2f90*/  HMMA.16816.F32 R52, R192, R164.reuse, R52 ;  /* 0x000000a4c034723c */ /* 0x088fe20000001834 */
[----:B------:R-:W1:Y:S01]  /*2fa0*/  LDSM.16.M88.4 R4, [R204+0x9080] ;  /* 0x00908000cc04783b */ /* 0x000e620000000200 */
[----:B------:R-:W-:Y:S01]  /*2fb0*/  MUFU.EX2 R184, R184 ;  /* 0x000000b800b87308 */ /* 0x000fe20000000800 */
[----:B------:R-:W-:Y:S04]  /*2fc0*/  ISETP.GT.AND P5, PT, R236, 0x21, PT ;  /* 0x00000021ec00780c */ /* 0x000fe80003fa4270 */
[----:B------:R-:W-:Y:S01]  /*2fd0*/  FSEL R8, R17, -INF , P5 ;  /* 0xff80000011087808 */ /* 0x000fe20002800000 */
[C---:B------:R-:W-:Y:S04]  /*2fe0*/  HMMA.16816.F32 R56, R200.reuse, R164, R56 ;  /* 0x000000a4c838723c */ /* 0x040fe80000001838 */
[----:B------:R-:W-:Y:S01]  /*2ff0*/  FSEL R190, R13, -INF , P5 ;  /* 0xff8000000dbe7808 */ /* 0x000fe20002800000 */
[--C-:B------:R-:W-:Y:S01]  /*3000*/  FFMA.FTZ R187, R8, c[0x0][0x29c], -R249.reuse ;  /* 0x0000a70008bb7a23 */ /* 0x100fe200000108f9 */
[----:B------:R-:W-:Y:S02]  /*3010*/  FSEL R191, R15, -INF , P5 ;  /* 0xff8000000fbf7808 */ /* 0x000fe40002800000 */
[-C--:B------:R-:W-:Y:S03]  /*3020*/  HMMA.16816.F32 R60, R200, R166.reuse, R60 ;  /* 0x000000a6c83c723c */ /* 0x080fe6000000183c */
[----:B------:R-:W2:Y:S01]  /*3030*/  MUFU.EX2 R187, R187 ;  /* 0x000000bb00bb7308 */ /* 0x000ea20000000800 */
[--C-:B------:R-:W-:Y:S03]  /*3040*/  FFMA.FTZ R191, R191, c[0x0][0x29c], -R246.reuse ;  /* 0x0000a700bfbf7a23 */ /* 0x100fe600000108f6 */
[----:B------:R-:W-:Y:S01]  /*3050*/  FSEL R203, R18, -INF , P6 ;  /* 0xff80000012cb7808 */ /* 0x000fe20003000000 */
[----:B------:R-:W-:Y:S01]  /*3060*/  HMMA.16816.F32 R64, R192, R166, R64 ;  /* 0x000000a6c040723c */ /* 0x000fe20000001840 */
[----:B------:R-:W-:Y:S03]  /*3070*/  LDSM.16.M88.4 R164, [R213+0xb080] ;  /* 0x00b08000d5a4783b */ /* 0x000fe60000000200 */
[----:B------:R-:W-:Y:S02]  /*3080*/  FSEL R201, R19, -INF , P5 ;  /* 0xff80000013c97808 */ /* 0x000fe40002800000 */
[----:B------:R-:W-:Y:S02]  /*3090*/  ISETP.GT.AND P5, PT, R236, 0x60, PT ;  /* 0x00000060ec00780c */ /* 0x000fe40003fa4270 */
[-C--:B----4-:R-:W-:Y:S05]  /*30a0*/  HMMA.16816.F32 R36, R168, R172.reuse, R36 ;  /* 0x000000aca824723c */ /* 0x090fea0000001824 */
[----:B------:R-:W-:Y:S02]  /*30b0*/  FSEL R192, R12, -INF , P6 ;  /* 0xff8000000cc07808 */ /* 0x000fe40003000000 */
[----:B------:R-:W-:Y:S01]  /*30c0*/  LDSM.16.M88.4 R12, [R213+0xa080] ;  /* 0x00a08000d50c783b */ /* 0x000fe20000000200 */
[C---:B------:R-:W-:Y:S04]  /*30d0*/  HMMA.16816.F32 R40, R176.reuse, R172, R40 ;  /* 0x000000acb028723c */ /* 0x040fe80000001828 */
[----:B------:R-:W-:Y:S02]  /*30e0*/  ISETP.GT.AND P6, PT, R236, 0x41, PT ;  /* 0x00000041ec00780c */ /* 0x000fe40003fc4270 */
[----:B------:R-:W-:Y:S02]  /*30f0*/  FSEL R16, R32, -INF , P5 ;  /* 0xff80000020107808 */ /* 0x000fe40002800000 */
[-C--:B------:R-:W-:Y:S04]  /*3100*/  HMMA.16816.F32 R44, R176, R174.reuse, R44 ;  /* 0x000000aeb02c723c */ /* 0x080fe8000000182c */
[----:B------:R-:W-:Y:S02]  /*3110*/  FSEL R8, R21, -INF , P6 ;  /* 0xff80000015087808 */ /* 0x000fe40003000000 */
[----:B------:R-:W-:Y:S02]  /*3120*/  FSEL R21, R22, -INF , P0 ;  /* 0xff80000016157808 */ /* 0x000fe40000000000 */
[C---:B------:R-:W-:Y:S04]  /*3130*/  HMMA.16816.F32 R48, R168.reuse, R174, R48 ;  /* 0x000000aea830723c */ /* 0x040fe80000001830 */
[--C-:B------:R-:W-:Y:S01]  /*3140*/  FFMA.FTZ R193, R8, c[0x0][0x29c], -R249.reuse ;  /* 0x0000a70008c17a23 */ /* 0x100fe200000108f9 */
[----:B------:R-:W-:Y:S01]  /*3150*/  FSEL R32, R24, -INF , P0 ;  /* 0xff80000018207808 */ /* 0x000fe20000000000 */
[----:B------:R-:W3:Y:S01]  /*3160*/  LDSM.16.M88.4 R8, [R2+0x13080] ;  /* 0x013080000208783b */ /* 0x000ee20000000200 */
[--C-:B------:R-:W-:Y:S01]  /*3170*/  FFMA.FTZ R24, R16, c[0x0][0x29c], -R249.reuse ;  /* 0x0000a70010187a23 */ /* 0x100fe200000108f9 */
[-C--:B-1----:R-:W-:Y:S02]  /*3180*/  HMMA.16816.F32 R52, R168, R4.reuse, R52 ;  /* 0x00000004a834723c */ /* 0x082fe40000001834 */
[----:B------:R-:W1:Y:S02]  /*3190*/  MUFU.EX2 R193, R193 ;  /* 0x000000c100c17308 */ /* 0x000e640000000800 */
[----:B------:R-:W-:Y:S02]  /*31a0*/  FSEL R27, R27, -INF , P6 ;  /* 0xff8000001b1b7808 */ /* 0x000fe40003000000 */
[----:B------:R4:W1:Y:S01]  /*31b0*/  LDSM.16.M88.4 R16, [R2+0x13880] ;  /* 0x013880000210783b */ /* 0x0008620000000200 */
[----:B------:R-:W-:Y:S01]  /*31c0*/  FSEL R195, R26, -INF , P0 ;  /* 0xff8000001ac37808 */ /* 0x000fe20000000000 */
[C---:B------:R-:W-:Y:S04]  /*31d0*/  HMMA.16816.F32 R56, R176.reuse, R4, R56 ;  /* 0x00000004b038723c */ /* 0x040fe80000001838 */
[----:B------:R-:W-:Y:S01]  /*31e0*/  FFMA.FTZ R27, R27, c[0x0][0x29c], -R246 ;  /* 0x0000a7001b1b7a23 */ /* 0x000fe200000108f6 */
[----:B------:R-:W-:Y:S01]  /*31f0*/  ISETP.GT.AND P0, PT, R236, 0x61, PT ;  /* 0x00000061ec00780c */ /* 0x000fe20003f04270 */
[----:B------:R-:W-:Y:S01]  /*3200*/  MUFU.EX2 R24, R24 ;  /* 0x0000001800187308 */ /* 0x000fe20000000800 */
[----:B------:R-:W-:Y:S01]  /*3210*/  FSEL R5, R23, -INF , P6 ;  /* 0xff80000017057808 */ /* 0x000fe20003000000 */
[-C--:B------:R-:W-:Y:S04]  /*3220*/  HMMA.16816.F32 R60, R176, R6.reuse, R60 ;  /* 0x00000006b03c723c */ /* 0x080fe8000000183c */
[----:B------:R-:W-:Y:S01]  /*3230*/  FSEL R20, R33, -INF , P0 ;  /* 0xff80000021147808 */ /* 0x000fe20000000000 */
[--C-:B------:R-:W-:Y:S01]  /*3240*/  FFMA.FTZ R33, R197, c[0x0][0x29c], -R248.reuse ;  /* 0x0000a700c5217a23 */ /* 0x100fe200000108f8 */
[----:B------:R-:W-:Y:S01]  /*3250*/  FSEL R31, R31, -INF , P0 ;  /* 0xff8000001f1f7808 */ /* 0x000fe20000000000 */
[--C-:B------:R-:W-:Y:S01]  /*3260*/  FFMA.FTZ R176, R21, c[0x0][0x29c], -R248.reuse ;  /* 0x0000a70015b07a23 */ /* 0x100fe200000108f8 */
[----:B------:R-:W-:Y:S03]  /*3270*/  HMMA.16816.F32 R64, R168, R6, R64 ;  /* 0x00000006a840723c */ /* 0x000fe60000001840 */
[----:B------:R-:W-:Y:S01]  /*3280*/  MUFU.EX2 R33, R33 ;  /* 0x0000002100217308 */ /* 0x000fe20000000800 */
[----:B------:R-:W-:Y:S01]  /*3290*/  FFMA.FTZ R249, R20, c[0x0][0x29c], -R249 ;  /* 0x0000a70014f97a23 */ /* 0x000fe200000108f9 */
[----:B------:R-:W-:Y:S01]  /*32a0*/  FSEL R35, R35, -INF , P0 ;  /* 0xff80000023237808 */ /* 0x000fe20000000000 */
[----:B------:R-:W-:Y:S01]  /*32b0*/  LDSM.16.M88.4 R20, [R204+0xa080] ;  /* 0x00a08000cc14783b */ /* 0x000fe20000000200 */
[----:B------:R-:W-:Y:S01]  /*32c0*/  FFMA.FTZ R179, R5, c[0x0][0x29c], -R248 ;  /* 0x0000a70005b37a23 */ /* 0x000fe200000108f8 */
[----:B------:R-:W-:Y:S01]  /*32d0*/  FSEL R28, R28, -INF , P5 ;  /* 0xff8000001c1c7808 */ /* 0x000fe20002800000 */
[----:B------:R-:W-:Y:S03]  /*32e0*/  FFMA.FTZ R195, R195, c[0x0][0x29c], -R246 ;  /* 0x0000a700c3c37a23 */ /* 0x000fe600000108f6 */
[--C-:B------:R-:W-:Y:S01]  /*32f0*/  FFMA.FTZ R26, R199, c[0x0][0x29c], -R248.reuse ;  /* 0x0000a700c71a7a23 */ /* 0x100fe200000108f8 */
[----:B------:R-:W-:Y:S01]  /*3300*/  MUFU.EX2 R249, R249 ;  /* 0x000000f900f97308 */ /* 0x000fe20000000800 */
[-C--:B---3--:R-:W-:Y:S01]  /*3310*/  HMMA.16816.F32 R36, R8, R12.reuse, R36 ;  /* 0x0000000c0824723c */ /* 0x088fe20000001824 */
[----:B------:R-:W3:Y:S04]  /*3320*/  LDSM.16.M88.4 R4, [R3+0x13080] ;  /* 0x013080000304783b */ /* 0x000ee80000000200 */
[--C-:B----4-:R-:W-:Y:S01]  /*3330*/  FFMA.FTZ R2, R203, c[0x0][0x29c], -R248.reuse ;  /* 0x0000a700cb027a23 */ /* 0x110fe200000108f8 */
[----:B------:R-:W-:Y:S01]  /*3340*/  FSEL R197, R34, -INF , P5 ;  /* 0xff80000022c57808 */ /* 0x000fe20002800000 */
[--C-:B------:R-:W-:Y:S01]  /*3350*/  FFMA.FTZ R177, R201, c[0x0][0x29c], -R248.reuse ;  /* 0x0000a700c9b17a23 */ /* 0x100fe200000108f8 */
[C---:B-1----:R-:W-:Y:S01]  /*3360*/  HMMA.16816.F32 R40, R16.reuse, R12, R40 ;  /* 0x0000000c1028723c */ /* 0x042fe20000001828 */
[----:B------:R-:W-:Y:S03]  /*3370*/  MUFU.EX2 R26, R26 ;  /* 0x0000001a001a7308 */ /* 0x000fe60000000800 */
[--C-:B------:R-:W-:Y:S02]  /*3380*/  FFMA.FTZ R34, R197, c[0x0][0x29c], -R248.reuse ;  /* 0x0000a700c5227a23 */ /* 0x100fe400000108f8 */
[----:B------:R-:W-:Y:S02]  /*3390*/  FFMA.FTZ R248, R35, c[0x0][0x29c], -R248 ;  /* 0x0000a70023f87a23 */ /* 0x000fe400000108f8 */
[-C--:B------:R-:W-:Y:S03]  /*33a0*/  HMMA.16816.F32 R44, R16, R14.reuse, R44 ;  /* 0x0000000e102c723c */ /* 0x080fe6000000182c */
[----:B------:R-:W-:Y:S01]  /*33b0*/  MUFU.EX2 R35, R248 ;  /* 0x000000f800237308 */ /* 0x000fe20000000800 */
[--C-:B------:R-:W-:Y:S04]  /*33c0*/  FFMA.FTZ R178, R188, c[0x0][0x29c], -R247.reuse ;  /* 0x0000a700bcb27a23 */ /* 0x100fe800000108f7 */
[C---:B------:R-:W-:Y:S01]  /*33d0*/  HMMA.16816.F32 R48, R8.reuse, R14, R48 ;  /* 0x0000000e0830723c */ /* 0x040fe20000001830 */
[----:B------:R-:W1:Y:S04]  /*33e0*/  LDSM.16.M88.4 R12, [R3+0x13880] ;  /* 0x01388000030c783b */ /* 0x000e680000000200 */
[----:B------:R-:W-:Y:S03]  /*33f0*/  MUFU.EX2 R34, R34 ;  /* 0x0000002200227308 */ /* 0x000fe60000000800 */
[-C--:B------:R-:W-:Y:S07]  /*3400*/  HMMA.16816.F32 R52, R8, R164.reuse, R52 ;  /* 0x000000a40834723c */ /* 0x080fee0000001834 */
[----:B------:R-:W-:Y:S01]  /*3410*/  MUFU.EX2 R2, R2 ;  /* 0x0000000200027308 */ /* 0x000fe20000000800 */
[C---:B------:R-:W-:Y:S08]  /*3420*/  HMMA.16816.F32 R56, R16.reuse, R164, R56 ;  /* 0x000000a41038723c */ /* 0x040ff00000001838 */
[-C--:B------:R-:W-:Y:S01]  /*3430*/  HMMA.16816.F32 R60, R16, R166.reuse, R60 ;  /* 0x000000a6103c723c */ /* 0x080fe2000000183c */
[----:B------:R-:W4:Y:S01]  /*3440*/  LDSM.16.M88.4 R16, [R204+0xb080] ;  /* 0x00b08000cc10783b */ /* 0x000f220000000200 */
[----:B------:R-:W-:Y:S06]  /*3450*/  MUFU.EX2 R177, R177 ;  /* 0x000000b100b17308 */ /* 0x000fec0000000800 */
[----:B------:R-:W-:Y:S01]  /*3460*/  HMMA.16816.F32 R64, R8, R166, R64 ;  /* 0x000000a60840723c */ /* 0x000fe20000001840 */
[----:B------:R-:W2:Y:S03]  /*3470*/  LDS R10, [R245+0x18280] ;  /* 0x01828000f50a7984 */ /* 0x000ea60000000800 */
[----:B------:R-:W-:Y:S03]  /*3480*/  MUFU.EX2 R178, R178 ;  /* 0x000000b200b27308 */ /* 0x000fe60000000800 */
[--C-:B------:R-:W-:Y:S01]  /*3490*/  FFMA.FTZ R9, R186, c[0x0][0x29c], -R247.reuse ;  /* 0x0000a700ba097a23 */ /* 0x100fe200000108f7 */
[-C--:B---3--:R-:W-:Y:S05]  /*34a0*/  HMMA.16816.F32 R36, R4, R20.reuse, R36 ;  /* 0x000000140424723c */ /* 0x088fea0000001824 */
[--C-:B------:R-:W-:Y:S01]  /*34b0*/  FFMA.FTZ R8, R192, c[0x0][0x29c], -R247.reuse ;  /* 0x0000a700c0087a23 */ /* 0x100fe200000108f7 */
[----:B------:R-:W-:Y:S01]  /*34c0*/  MUFU.EX2 R9, R9 ;  /* 0x0000000900097308 */ /* 0x000fe20000000800 */
[--C-:B------:R-:W-:Y:S01]  /*34d0*/  FFMA.FTZ R11, R190, c[0x0][0x29c], -R247.reuse ;  /* 0x0000a700be0b7a23 */ /* 0x100fe200000108f7 */
[C---:B-1----:R-:W-:Y:S07]  /*34e0*/  HMMA.16816.F32 R40, R12.reuse, R20, R40 ;  /* 0x000000140c28723c */ /* 0x042fee0000001828 */
[--C-:B------:R-:W-:Y:S01]  /*34f0*/  FFMA.FTZ R20, R32, c[0x0][0x29c], -R247.reuse ;  /* 0x0000a70020147a23 */ /* 0x100fe200000108f7 */
[-C--:B------:R-:W-:Y:S01]  /*3500*/  HMMA.16816.F32 R44, R12, R22.reuse, R44 ;  /* 0x000000160c2c723c */ /* 0x080fe2000000182c */
[----:B------:R-:W1:Y:S07]  /*3510*/  MUFU.EX2 R32, R191 ;  /* 0x000000bf00207308 */ /* 0x000e6e0000000800 */
[C---:B------:R-:W-:Y:S03]  /*3520*/  HMMA.16816.F32 R48, R4.reuse, R22, R48 ;  /* 0x000000160430723c */ /* 0x040fe60000001830 */
[----:B------:R-:W3:Y:S04]  /*3530*/  MUFU.EX2 R8, R8 ;  /* 0x0000000800087308 */ /* 0x000ee80000000800 */
[----:B------:R-:W-:Y:S01]  /*3540*/  FSEL R22, R25, -INF , P6 ;  /* 0xff80000019167808 */ /* 0x000fe20003000000 */
[-C--:B----4-:R-:W-:Y:S04]  /*3550*/  HMMA.16816.F32 R52, R4, R16.reuse, R52 ;  /* 0x000000100434723c */ /* 0x090fe80000001834 */
[--C-:B------:R-:W-:Y:S01]  /*3560*/  FFMA.FTZ R21, R22, c[0x0][0x29c], -R247.reuse ;  /* 0x0000a70016157a23 */ /* 0x100fe200000108f7 */
[----:B------:R-:W-:Y:S01]  /*3570*/  FSEL R22, R29, -INF , P0 ;  /* 0xff8000001d167808 */ /* 0x000fe20000000000 */
[----:B------:R-:W4:Y:S02]  /*3580*/  MUFU.EX2 R11, R11 ;  /* 0x0000000b000b7308 */ /* 0x000f240000000800 */
[C---:B------:R-:W-:Y:S07]  /*3590*/  HMMA.16816.F32 R56, R12.reuse, R16, R56 ;  /* 0x000000100c38723c */ /* 0x040fee0000001838 */
[--C-:B------:R-:W-:Y:S01]  /*35a0*/  FFMA.FTZ R16, R28, c[0x0][0x29c], -R247.reuse ;  /* 0x0000a7001c107a23 */ /* 0x100fe200000108f7 */
[-C--:B------:R-:W-:Y:S01]  /*35b0*/  HMMA.16816.F32 R60, R12, R18.reuse, R60 ;  /* 0x000000120c3c723c */ /* 0x080fe2000000183c */
[----:B------:R-:W1:Y:S01]  /*35c0*/  LDS R12, [R245+0x182a0] ;  /* 0x0182a000f50c7984 */ /* 0x000e620000000800 */
[----:B------:R-:W-:Y:S02]  /*35d0*/  MUFU.EX2 R14, R185 ;  /* 0x000000b9000e7308 */ /* 0x000fe40000000800 */
[----:B------:R-:W-:Y:S03]  /*35e0*/  FFMA.FTZ R247, R22, c[0x0][0x29c], -R247 ;  /* 0x0000a70016f77a23 */ /* 0x000fe600000108f7 */
[----:B------:R-:W-:Y:S01]  /*35f0*/  FSEL R13, R30, -INF , P5 ;  /* 0xff8000001e0d7808 */ /* 0x000fe20002800000 */
[----:B------:R-:W-:Y:S04]  /*3600*/  HMMA.16816.F32 R64, R4, R18, R64 ;  /* 0x000000120440723c */ /* 0x000fe80000001840 */
[--C-:B--2---:R-:W-:Y:S01]  /*3610*/  FADD.FTZ R22, R53, -R10.reuse ;  /* 0x8000000a35167221 */ /* 0x104fe20000010000 */
[----:B------:R-:W2:Y:S01]  /*3620*/  MUFU.EX2 R16, R16 ;  /* 0x0000001000107308 */ /* 0x000ea20000000800 */
[--C-:B------:R-:W-:Y:S02]  /*3630*/  FADD.FTZ R15, R52, -R10.reuse ;  /* 0x8000000a340f7221 */ /* 0x100fe40000010000 */
[--C-:B------:R-:W-:Y:S04]  /*3640*/  FADD.FTZ R4, R37, -R10.reuse ;  /* 0x8000000a25047221 */ /* 0x100fe80000010000 */
[----:B-----5:R-:W-:Y:S02]  /*3650*/  FMUL.FTZ R6, R181, R4 ;  /* 0x00000004b5067220 */ /* 0x020fe40000410000 */
[----:B------:R-:W5:Y:S01]  /*3660*/  LDS R4, [R245+0x18300] ;  /* 0x01830000f5047984 */ /* 0x000f620000000800 */
[--C-:B------:R-:W-:Y:S01]  /*3670*/  FADD.FTZ R18, R49, -R10.reuse ;  /* 0x8000000a31127221 */ /* 0x100fe20000010000 */
[----:B------:R-:W2:Y:S01]  /*3680*/  MUFU.EX2 R247, R247 ;  /* 0x000000f700f77308 */ /* 0x000ea20000000800 */
[--C-:B------:R-:W-:Y:S01]  /*3690*/  FADD.FTZ R5, R36, -R10.reuse ;  /* 0x8000000a24057221 */ /* 0x100fe20000010000 */
[----:B------:R-:W2:Y:S01]  /*36a0*/  LDS R245, [R245+0x18320] ;  /* 0x01832000f5f57984 */ /* 0x000ea20000000800 */
[--C-:B------:R-:W-:Y:S02]  /*36b0*/  FADD.FTZ R7, R48, -R10.reuse ;  /* 0x8000000a30077221 */ /* 0x100fe40000010000 */
[----:B------:R-:W-:Y:S01]  /*36c0*/  FMUL.FTZ R5, R180, R5 ;  /* 0x00000005b4057220 */ /* 0x000fe20000410000 */
[----:B------:R-:W-:Y:S01]  /*36d0*/  F2FP.PACK_AB R180, R181, R180 ;  /* 0x000000b4b5b4723e */ /* 0x000fe200000000ff */
[----:B------:R-:W-:Y:S01]  /*36e0*/  FMUL.FTZ R7, R182, R7 ;  /* 0x00000007b6077220 */ /* 0x000fe20000410000 */
[C---:B------:R-:W-:Y:S01]  /*36f0*/  F2FP.PACK_AB R182, R187.reuse, R182 ;  /* 0x000000b6bbb6723e */ /* 0x040fe200000000ff */
[----:B------:R-:W-:Y:S01]  /*3700*/  FMUL.FTZ R18, R187, R18 ;  /* 0x00000012bb127220 */ /* 0x000fe20000410000 */
[----:B------:R-:W-:Y:S01]  /*3710*/  F2FP.PACK_AB R6, R6, R5 ;  /* 0x000000050606723e */ /* 0x000fe200000000ff */
[----:B------:R-:W-:Y:S01]  /*3720*/  FMUL.FTZ R15, R184, R15 ;  /* 0x0000000fb80f7220 */ /* 0x000fe20000410000 */
[----:B------:R-:W2:Y:S01]  /*3730*/  MUFU.EX2 R176, R176 ;  /* 0x000000b000b07308 */ /* 0x000ea20000000800 */
[----:B------:R-:W-:Y:S01]  /*3740*/  FMUL.FTZ R22, R193, R22 ;  /* 0x00000016c1167220 */ /* 0x000fe20000410000 */
[----:B------:R-:W-:Y:S01]  /*3750*/  F2FP.PACK_AB R18, R18, R7 ;  /* 0x000000071212723e */ /* 0x000fe200000000ff */
[--C-:B------:R-:W-:Y:S01]  /*3760*/  FADD.FTZ R5, R64, -R10.reuse ;  /* 0x8000000a40057221 */ /* 0x100fe20000010000 */
[----:B------:R-:W-:Y:S01]  /*3770*/  STS [R235+0x18480], R180 ;  /* 0x018480b4eb007388 */ /* 0x000fe20000000800 */
[----:B------:R-:W-:Y:S01]  /*3780*/  FADD.FTZ R10, R65, -R10 ;  /* 0x8000000a410a7221 */ /* 0x000fe20000010000 */
[----:B------:R-:W-:Y:S01]  /*3790*/  F2FP.PACK_AB R22, R22, R15 ;  /* 0x0000000f1616723e */ /* 0x000fe200000000ff */
[--C-:B-1----:R-:W-:Y:S01]  /*37a0*/  FADD.FTZ R30, R51, -R12.reuse ;  /* 0x8000000c331e7221 */ /* 0x102fe20000010000 */
[----:B------:R-:W-:Y:S01]  /*37b0*/  F2FP.PACK_AB R64, R32, R189 ;  /* 0x000000bd2040723e */ /* 0x000fe200000000ff */
[--C-:B------:R-:W-:Y:S01]  /*37c0*/  FADD.FTZ R48, R55, -R12.reuse ;  /* 0x8000000c37307221 */ /* 0x100fe20000010000 */
[----:B------:R-:W1:Y:S01]  /*37d0*/  MUFU.EX2 R179, R179 ;  /* 0x000000b300b37308 */ /* 0x000e620000000800 */
[--C-:B------:R-:W-:Y:S01]  /*37e0*/  FADD.FTZ R7, R38, -R12.reuse ;  /* 0x8000000c26077221 */ /* 0x100fe20000010000 */
[----:B------:R-:W-:Y:S01]  /*37f0*/  F2FP.PACK_AB R184, R193, R184 ;  /* 0x000000b8c1b8723e */ /* 0x000fe200000000ff */
[--C-:B------:R-:W-:Y:S02]  /*3800*/  FADD.FTZ R28, R39, -R12.reuse ;  /* 0x8000000c271c7221 */ /* 0x100fe40000010000 */
[--C-:B------:R-:W-:Y:S02]  /*3810*/  FADD.FTZ R15, R50, -R12.reuse ;  /* 0x8000000c320f7221 */ /* 0x100fe40000010000 */
[--C-:B------:R-:W-:Y:S02]  /*3820*/  FADD.FTZ R17, R54, -R12.reuse ;  /* 0x8000000c36117221 */ /* 0x100fe40000010000 */
[--C-:B------:R-:W-:Y:S01]  /*3830*/  FADD.FTZ R19, R66, -R12.reuse ;  /* 0x8000000c42137221 */ /* 0x100fe20000010000 */
[----:B------:R-:W-:Y:S01]  /*3840*/  MUFU.EX2 R21, R21 ;  /* 0x0000001500157308 */ /* 0x000fe20000000800 */
[----:B------:R-:W-:Y:S02]  /*3850*/  FADD.FTZ R12, R67, -R12 ;  /* 0x8000000c430c7221 */ /* 0x000fe40000010000 */
[----:B------:R-:W-:Y:S02]  /*3860*/  FMUL.FTZ R28, R33, R28 ;  /* 0x0000001c211c7220 */ /* 0x000fe40000410000 */
[----:B------:R-:W-:Y:S01]  /*3870*/  FMUL.FTZ R19, R34, R19 ;  /* 0x0000001322137220 */ /* 0x000fe20000410000 */
[C---:B------:R-:W-:Y:S01]  /*3880*/  F2FP.PACK_AB R34, R35.reuse, R34 ;  /* 0x000000222322723e */ /* 0x040fe200000000ff */
[----:B------:R-:W-:Y:S02]  /*3890*/  FMUL.FTZ R12, R35, R12 ;  /* 0x0000000c230c7220 */ /* 0x000fe40000410000 */
[----:B------:R-:W-:Y:S01]  /*38a0*/  FMUL.FTZ R5, R24, R5 ;  /* 0x0000000518057220 */ /* 0x000fe20000410000 */
[----:B------:R-:W1:Y:S01]  /*38b0*/  MUFU.EX2 R20, R20 ;  /* 0x0000001400147308 */ /* 0x000e620000000800 */
[----:B------:R-:W-:Y:S01]  /*38c0*/  FMUL.FTZ R10, R249, R10 ;  /* 0x0000000af90a7220 */ /* 0x000fe20000410000 */
[----:B------:R-:W-:Y:S01]  /*38d0*/  F2FP.PACK_AB R52, R12, R19 ;  /* 0x000000130c34723e */ /* 0x000fe200000000ff */
[----:B------:R-:W-:Y:S01]  /*38e0*/  FMUL.FTZ R7, R26, R7 ;  /* 0x000000071a077220 */ /* 0x000fe20000410000 */
[----:B------:R-:W-:Y:S01]  /*38f0*/  F2FP.PACK_AB R26, R33, R26 ;  /* 0x0000001a211a723e */ /* 0x000fe200000000ff */
[--C-:B-----5:R-:W-:Y:S01]  /*3900*/  FADD.FTZ R12, R41, -R4.reuse ;  /* 0x80000004290c7221 */ /* 0x120fe20000010000 */
[----:B------:R-:W-:Y:S01]  /*3910*/  F2FP.PACK_AB R50, R10, R5 ;  /* 0x000000050a32723e */ /* 0x000fe200000000ff */
[--C-:B------:R-:W-:Y:S01]  /*3920*/  FADD.FTZ R5, R40, -R4.reuse ;  /* 0x8000000428057221 */ /* 0x100fe20000010000 */
[----:B------:R-:W-:Y:S01]  /*3930*/  F2FP.PACK_AB R28, R28, R7 ;  /* 0x000000071c1c723e */ /* 0x000fe200000000ff */
[--C-:B------:R-:W-:Y:S01]  /*3940*/  FADD.FTZ R7, R44, -R4.reuse ;  /* 0x800000042c077221 */ /* 0x100fe20000010000 */
[----:B------:R5:W-:Y:S01]  /*3950*/  STS [R235+0x18880], R26 ;  /* 0x0188801aeb007388 */ /* 0x000be20000000800 */
[----:B------:R-:W-:Y:S01]  /*3960*/  FADD.FTZ R54, R45, -R4 ;  /* 0x800000042d367221 */ /* 0x000fe20000010000 */
[----:B------:R-:W-:Y:S01]  /*3970*/  MUFU.EX2 R10, R27 ;  /* 0x0000001b000a7308 */ /* 0x000fe20000000800 */
[----:B------:R-:W-:Y:S01]  /*3980*/  FMUL.FTZ R15, R2, R15 ;  /* 0x0000000f020f7220 */ /* 0x000fe20000410000 */
[----:B------:R-:W-:Y:S01]  /*3990*/  F2FP.PACK_AB R2, R177, R2 ;  /* 0x00000002b102723e */ /* 0x000fe200000000ff */
[--C-:B------:R-:W-:Y:S01]  /*39a0*/  FFMA.FTZ R13, R13, c[0x0][0x29c], -R246.reuse ;  /* 0x0000a7000d0d7a23 */ /* 0x100fe200000108f6 */
[----:B------:R-:W-:Y:S01]  /*39b0*/  STS [R237], R182 ;  /* 0x000000b6ed007388 */ /* 0x000fe20000000800 */
[----:B------:R-:W-:Y:S01]  /*39c0*/  FFMA.FTZ R246, R31, c[0x0][0x29c], -R246 ;  /* 0x0000a7001ff67a23 */ /* 0x000fe200000108f6 */
[----:B------:R-:W-:Y:S01]  /*39d0*/  F2FP.PACK_AB R24, R249, R24 ;  /* 0x00000018f918723e */ /* 0x000fe200000000ff */
[----:B------:R-:W-:Y:S01]  /*39e0*/  FMUL.FTZ R5, R178, R5 ;  /* 0x00000005b2057220 */ /* 0x000fe20000410000 */
[C---:B------:R-:W-:Y:S01]  /*39f0*/  F2FP.PACK_AB R178, R9.reuse, R178 ;  /* 0x000000b209b2723e */ /* 0x040fe200000000ff */
[----:B------:R-:W-:Y:S01]  /*3a00*/  FMUL.FTZ R12, R9, R12 ;  /* 0x0000000c090c7220 */ /* 0x000fe20000410000 */
[----:B------:R-:W5:Y:S01]  /*3a10*/  MUFU.EX2 R195, R195 ;  /* 0x000000c300c37308 */ /* 0x000f620000000800 */
[----:B---3--:R-:W-:Y:S01]  /*3a20*/  FMUL.FTZ R7, R8, R7 ;  /* 0x0000000708077220 */ /* 0x008fe20000410000 */
[C---:B----4-:R-:W-:Y:S01]  /*3a30*/  F2FP.PACK_AB R8, R11.reuse, R8 ;  /* 0x000000080b08723e */ /* 0x050fe200000000ff */
[----:B------:R-:W-:Y:S01]  /*3a40*/  FMUL.FTZ R54, R11, R54 ;  /* 0x000000360b367220 */ /* 0x000fe20000410000 */
[----:B------:R3:W-:Y:S01]  /*3a50*/  STS [R237+0x400], R2 ;  /* 0x00040002ed007388 */ /* 0x0007e20000000800 */
[--C-:B------:R-:W-:Y:S01]  /*3a60*/  FADD.FTZ R9, R56, -R4.reuse ;  /* 0x8000000438097221 */ /* 0x100fe20000010000 */
[----:B------:R-:W-:Y:S01]  /*3a70*/  F2FP.PACK_AB R12, R12, R5 ;  /* 0x000000050c0c723e */ /* 0x000fe200000000ff */
[--C-:B------:R-:W-:Y:S01]  /*3a80*/  FADD.FTZ R56, R57, -R4.reuse ;  /* 0x8000000439387221 */ /* 0x100fe20000010000 */
[----:B------:R-:W-:Y:S01]  /*3a90*/  STS [R235+0x19480], R178 ;  /* 0x019480b2eb007388 */ /* 0x000fe20000000800 */
[--C-:B------:R-:W-:Y:S01]  /*3aa0*/  FADD.FTZ R11, R60, -R4.reuse ;  /* 0x800000043c0b7221 */ /* 0x100fe20000010000 */
[----:B------:R-:W-:Y:S01]  /*3ab0*/  MUFU.EX2 R13, R13 ;  /* 0x0000000d000d7308 */ /* 0x000fe20000000800 */
[----:B------:R-:W-:Y:S01]  /*3ac0*/  FADD.FTZ R4, R61, -R4 ;  /* 0x800000043d047221 */ /* 0x000fe20000010000 */
[----:B------:R-:W-:Y:S01]  /*3ad0*/  F2FP.PACK_AB R54, R54, R7 ;  /* 0x000000073636723e */ /* 0x000fe200000000ff */
[----:B--2---:R-:W-:Y:S01]  /*3ae0*/  FMUL.FTZ R11, R16, R11 ;  /* 0x0000000b100b7220 */ /* 0x004fe20000410000 */
[C---:B------:R-:W-:Y:S01]  /*3af0*/  F2FP.PACK_AB R16, R247.reuse, R16 ;  /* 0x00000010f710723e */ /* 0x040fe200000000ff */
[----:B------:R-:W-:Y:S02]  /*3b00*/  FMUL.FTZ R4, R247, R4 ;  /* 0x00000004f7047220 */ /* 0x000fe40000410000 */
[----:B------:R-:W-:Y:S01]  /*3b10*/  FMUL.FTZ R17, R176, R17 ;  /* 0x00000011b0117220 */ /* 0x000fe20000410000 */
[----:B-1----:R-:W-:Y:S01]  /*3b20*/  F2FP.PACK_AB R176, R179, R176 ;  /* 0x000000b0b3b0723e */ /* 0x002fe200000000ff */
[----:B------:R-:W-:Y:S01]  /*3b30*/  FMUL.FTZ R9, R20, R9 ;  /* 0x0000000914097220 */ /* 0x000fe20000410000 */
[----:B------:R-:W3:Y:S01]  /*3b40*/  MUFU.EX2 R246, R246 ;  /* 0x000000f600f67308 */ /* 0x000ee20000000800 */
[----:B------:R-:W-:Y:S01]  /*3b50*/  F2FP.PACK_AB R60, R4, R11 ;  /* 0x0000000b043c723e */ /* 0x000fe200000000ff */
[----:B------:R-:W-:Y:S01]  /*3b60*/  FMUL.FTZ R30, R177, R30 ;  /* 0x0000001eb11e7220 */ /* 0x000fe20000410000 */
[----:B------:R-:W-:Y:S01]  /*3b70*/  F2FP.PACK_AB R4, R14, R183 ;  /* 0x000000b70e04723e */ /* 0x000fe200000000ff */
[--C-:B------:R-:W-:Y:S01]  /*3b80*/  FADD.FTZ R5, R43, -R245.reuse ;  /* 0x800000f52b057221 */ /* 0x100fe20000010000 */
[----:B------:R-:W-:Y:S01]  /*3b90*/  F2FP.PACK_AB R20, R21, R20 ;  /* 0x000000141514723e */ /* 0x000fe200000000ff */
[--C-:B------:R-:W-:Y:S01]  /*3ba0*/  FADD.FTZ R66, R42, -R245.reuse ;  /* 0x800000f52a427221 */ /* 0x100fe20000010000 */
[----:B-----5:R-:W-:Y:S01]  /*3bb0*/  F2FP.PACK_AB R26, R10, R195 ;  /* 0x000000c30a1a723e */ /* 0x020fe200000000ff */
[----:B------:R1:W-:Y:S01]  /*3bc0*/  STS [R235+0x19880], R4 ;  /* 0x01988004eb007388 */ /* 0x0003e20000000800 */
[----:B------:R-:W-:Y:S01]  /*3bd0*/  FMUL.FTZ R5, R14, R5 ;  /* 0x000000050e057220 */ /* 0x000fe20000410000 */
[----:B------:R-:W-:Y:S01]  /*3be0*/  F2FP.PACK_AB R30, R30, R15 ;  /* 0x0000000f1e1e723e */ /* 0x000fe200000000ff */
[----:B------:R-:W-:Y:S01]  /*3bf0*/  FMUL.FTZ R66, R183, R66 ;  /* 0x00000042b7427220 */ /* 0x000fe20000410000 */
[----:B------:R-:W-:Y:S01]  /*3c00*/  STS [R237+0x1000], R8 ;  /* 0x00100008ed007388 */ /* 0x000fe20000000800 */
[--C-:B------:R-:W-:Y:S02]  /*3c10*/  FADD.FTZ R7, R47, -R245.reuse ;  /* 0x800000f52f077221 */ /* 0x100fe40000010000 */
[----:B------:R-:W-:Y:S01]  /*3c20*/  FMUL.FTZ R48, R179, R48 ;  /* 0x00000030b3307220 */ /* 0x000fe20000410000 */
[----:B------:R-:W-:Y:S01]  /*3c30*/  STS [R237+0x1400], R64 ;  /* 0x00140040ed007388 */ /* 0x000fe20000000800 */
[----:B------:R-:W-:Y:S01]  /*3c40*/  FMUL.FTZ R7, R32, R7 ;  /* 0x0000000720077220 */ /* 0x000fe20000410000 */
[----:B------:R-:W-:Y:S01]  /*3c50*/  F2FP.PACK_AB R66, R5, R66 ;  /* 0x000000420542723e */ /* 0x000fe200000000ff */
[--C-:B------:R-:W-:Y:S01]  /*3c60*/  FADD.FTZ R59, R59, -R245.reuse ;  /* 0x800000f53b3b7221 */ /* 0x100fe20000010000 */
[----:B------:R-:W-:Y:S01]  /*3c70*/  STS [R235+0x1a480], R184 ;  /* 0x01a480b8eb007388 */ /* 0x000fe20000000800 */
[--C-:B------:R-:W-:Y:S01]  /*3c80*/  FADD.FTZ R58, R58, -R245.reuse ;  /* 0x800000f53a3a7221 */ /* 0x100fe20000010000 */
[----:B------:R-:W-:Y:S01]  /*3c90*/  F2FP.PACK_AB R48, R48, R17 ;  /* 0x000000113030723e */ /* 0x000fe200000000ff */
[----:B------:R-:W-:Y:S01]  /*3ca0*/  FMUL.FTZ R56, R21, R56 ;  /* 0x0000003815387220 */ /* 0x000fe20000410000 */
[----:B------:R-:W-:Y:S01]  /*3cb0*/  STS [R235+0x1a880], R176 ;  /* 0x01a880b0eb007388 */ /* 0x000fe20000000800 */
[----:B---3--:R-:W-:Y:S01]  /*3cc0*/  F2FP.PACK_AB R2, R246, R13 ;  /* 0x0000000df602723e */ /* 0x008fe200000000ff */
[----:B------:R-:W-:Y:S02]  /*3cd0*/  FMUL.FTZ R59, R10, R59 ;  /* 0x0000003b0a3b7220 */ /* 0x000fe40000410000 */
[----:B------:R-:W-:Y:S01]  /*3ce0*/  STS [R237+0x2000], R24 ;  /* 0x00200018ed007388 */ /* 0x000fe20000000800 */
[--C-:B------:R-:W-:Y:S01]  /*3cf0*/  FADD.FTZ R62, R62, -R245.reuse ;  /* 0x800000f53e3e7221 */ /* 0x100fe20000010000 */
[----:B------:R-:W-:Y:S01]  /*3d00*/  F2FP.PACK_AB R56, R56, R9 ;  /* 0x000000093838723e */ /* 0x000fe200000000ff */
[----:B------:R-:W-:Y:S01]  /*3d10*/  FMUL.FTZ R58, R195, R58 ;  /* 0x0000003ac33a7220 */ /* 0x000fe20000410000 */
[----:B------:R-:W-:Y:S01]  /*3d20*/  STS [R237+0x2400], R34 ;  /* 0x00240022ed007388 */ /* 0x000fe20000000800 */
[--C-:B-1----:R-:W-:Y:S02]  /*3d30*/  FADD.FTZ R4, R46, -R245.reuse ;  /* 0x800000f52e047221 */ /* 0x102fe40000010000 */
[----:B------:R-:W-:Y:S01]  /*3d40*/  FADD.FTZ R63, R63, -R245 ;  /* 0x800000f53f3f7221 */ /* 0x000fe20000010000 */
[----:B------:R-:W-:Y:S01]  /*3d50*/  STS [R235+0x1b480], R20 ;  /* 0x01b48014eb007388 */ /* 0x000fe20000000800 */
[----:B------:R-:W-:Y:S01]  /*3d60*/  FMUL.FTZ R4, R189, R4 ;  /* 0x00000004bd047220 */ /* 0x000fe20000410000 */
[----:B------:R-:W-:Y:S01]  /*3d70*/  F2FP.PACK_AB R58, R59, R58 ;  /* 0x0000003a3b3a723e */ /* 0x000fe200000000ff */
[----:B------:R-:W-:Y:S01]  /*3d80*/  FMUL.FTZ R62, R13, R62 ;  /* 0x0000003e0d3e7220 */ /* 0x000fe20000410000 */
[----:B------:R-:W-:Y:S01]  /*3d90*/  STS [R235+0x1b880], R26 ;  /* 0x01b8801aeb007388 */ /* 0x000fe20000000800 */
[----:B------:R-:W-:Y:S01]  /*3da0*/  FMUL.FTZ R63, R246, R63 ;  /* 0x0000003ff63f7220 */ /* 0x000fe20000410000 */
[----:B------:R-:W-:Y:S02]  /*3db0*/  F2FP.PACK_AB R4, R7, R4 ;  /* 0x000000040704723e */ /* 0x000fe400000000ff */
[----:B------:R-:W-:Y:S02]  /*3dc0*/  STS [R237+0x3000], R16 ;  /* 0x00300010ed007388 */ /* 0x000fe40000000800 */
[----:B------:R-:W-:Y:S02]  /*3dd0*/  F2FP.PACK_AB R62, R63, R62 ;  /* 0x0000003e3f3e723e */ /* 0x000fe400000000ff */
[----:B------:R1:W-:Y:S04]  /*3de0*/  STS [R237+0x3400], R2 ;  /* 0x00340002ed007388 */ /* 0x0003e80000000800 */
[----:B------:R-:W-:Y:S01]  /*3df0*/  BAR.SYNC.DEFER_BLOCKING 0x0 ;  /* 0x0000000000007b1d */ /* 0x000fe20000010000 */
[----:B-1----:R-:W-:Y:S07]  /*3e00*/  IMAD R2, R206, 0x1800, R217 ;  /* 0x00001800ce027824 */ /* 0x002fee00078e02d9 */
[----:B------:R-:W-:Y:S01]  /*3e10*/  STS [R235+0x1c480], R6 ;  /* 0x01c48006eb007388 */ /* 0x000fe20000000800 */
[----:B------:R-:W-:Y:S03]  /*3e20*/  SHF.L.U32 R166, R2, 0x1, RZ ;  /* 0x0000000102a67819 */ /* 0x000fe600000006ff */
        /* <DEDUP_REMOVED lines=77> */
[----:B------:R-:W-:Y:S04]  /*4300*/  HMMA.16816.F32 R112, R12, R30, R112 ;  /* 0x0000001e0c70723c */ /* 0x000fe80000001870 */
[----:B------:R-:W-:Y:S03]  /*4310*/  IADD3 R7, R244, 0x2, RZ ;  /* 0x00000002f4077810 */ /* 0x000fe60007ffe0ff */
[----:B------:R2:W1:Y:S01]  /*4320*/  LDSM.16.M88.4 R28, [R210] ;  /* 0x00000000d21c783b */ /* 0x0004620000000200 */
[-C--:B------:R-:W-:Y:S05]  /*4330*/  HMMA.16816.F32 R68, R52, R56.reuse, R68 ;  /* 0x000000383444723c */ /* 0x080fea0000001844 */
[----:B------:R-:W-:Y:S02]  /*4340*/  ISETP.GE.AND P0, PT, R7, R242, PT ;  /* 0x000000f20700720c */ /* 0x000fe40003f06270 */
        /* <DEDUP_REMOVED lines=15> */
[C---:B-12-4-:R-:W-:Y:S01]  /*4440*/  IMAD.SHL.U32 R5, R7.reuse, 0x40, RZ ;  /* 0x0000004007057824 */ /* 0x056fe200078e00ff */
[----:B------:R-:W-:Y:S01]  /*4450*/  SHF.R.S32.HI R4, RZ, 0x1f, R7 ;  /* 0x0000001fff047819 */ /* 0x000fe20000011407 */
[----:B------:R-:W-:Y:S03]  /*4460*/  IMAD.WIDE.U32 R10, R7, c[0x0][0x208], RZ ;  /* 0x00008200070a7a25 */ /* 0x000fe600078e00ff */
[----:B------:R-:W-:Y:S01]  /*4470*/  IADD3 R6, -R5, R222, RZ ;  /* 0x000000de05067210 */ /* 0x000fe20007ffe1ff */
[----:B------:R-:W-:Y:S01]  /*4480*/  IMAD R4, R4, c[0x0][0x208], RZ ;  /* 0x0000820004047a24 */ /* 0x000fe200078e02ff */
[----:B------:R-:W-:Y:S02]  /*4490*/  LEA R8, P0, R10, R232, 0x7 ;  /* 0x000000e80a087211 */ /* 0x000fe400078038ff */
[CC--:B------:R-:W-:Y:S01]  /*44a0*/  ISETP.LE.OR P6, PT, R6.reuse, R221.reuse, !P4 ;  /* 0x000000dd0600720c */ /* 0x0c0fe200067c3670 */
[----:B------:R-:W-:Y:S01]  /*44b0*/  IMAD R4, R7, c[0x0][0x20c], R4 ;  /* 0x0000830007047a24 */ /* 0x000fe200078e0204 */
[----:B------:R-:W-:Y:S03]  /*44c0*/  ISETP.LE.OR P5, PT, R6, R221, !P3 ;  /* 0x000000dd0600720c */ /* 0x000fe60005fa3670 */
[----:B------:R-:W-:Y:S05]  /*44d0*/  IMAD.IADD R7, R11, 0x1, R4 ;  /* 0x000000010b077824 */ /* 0x000fea00078e0204 */
[----:B------:R-:W-:Y:S01]  /*44e0*/  LEA.HI.X R9, R10, R233, R7, 0x7, P0 ;  /* 0x000000e90a097211 */ /* 0x000fe200000f3c07 */
[----:B------:R-:W-:Y:S01]  /*44f0*/  @!P1 IMAD.WIDE R10, R5, 0x4, R226 ;  /* 0x00000004050a9825 */ /* 0x000fe200078e02e2 */
[----:B------:R-:W-:Y:S02]  /*4500*/  ISETP.LE.OR P0, PT, R6, R221, !P2 ;  /* 0x000000dd0600720c */ /* 0x000fe40005703670 */
[C---:B------:R-:W-:Y:S01]  /*4510*/  @!P1 LEA R7, R240.reuse, R220, 0x6 ;  /* 0x000000dcf0079211 */ /* 0x040fe200078e30ff */
[----:B------:R-:W-:Y:S04]  /*4520*/  IMAD R6, R240, 0x3000, R231 ;  /* 0x00003000f0067824 */ /* 0x000fe800078e02e7 */
[----:B------:R-:W-:Y:S01]  /*4530*/  @!P1 IMAD.SHL.U32 R4, R7, 0x4, RZ ;  /* 0x0000000407049824 */ /* 0x000fe200078e00ff */
[----:B------:R-:W-:Y:S01]  /*4540*/  @!PT LDS RZ, [RZ] ;  /* 0x00000000fffff984 */ /* 0x000fe20000000800 */
[----:B------:R-:W-:Y:S01]  /*4550*/  @!PT LDS RZ, [RZ] ;  /* 0x00000000fffff984 */ /* 0x000fe20000000800 */
[----:B------:R-:W-:Y:S01]  /*4560*/  @!PT LDS RZ, [RZ] ;  /* 0x00000000fffff984 */ /* 0x000fe20000000800 */
[----:B------:R1:W-:Y:S04]  /*4570*/  LDGSTS.E.BYPASS.LTC128B.128 [R6], [R8.64], !P6 ;  /* 0x0000000008067fae */ /* 0x0003e8000f101d44 */
[----:B------:R1:W-:Y:S04]  /*4580*/  LDGSTS.E.BYPASS.LTC128B.128 [R6+0x1000], [R8.64+0x40], !P5 ;  /* 0x0100004008067fae */ /* 0x0003e8000e901d44 */
[----:B------:R1:W-:Y:S04]  /*4590*/  LDGSTS.E.BYPASS.LTC128B.128 [R6+0x2000], [R8.64+0x80], !P0 ;  /* 0x0200008008067fae */ /* 0x0003e8000c101d44 */
[----:B------:R1:W-:Y:S02]  /*45a0*/  @!P1 LDGSTS.E.BYPASS.LTC128B.128 [R4+0x18280], [R10.64] ;  /* 0x182800000a049fae */ /* 0x0003e4000b901d44 */
.L_x_721:
[-C--:B-12-4-:R-:W-:Y:S01]  /*45b0*/  HMMA.16816.F32 R4, R28, R2.reuse, RZ ;  /* 0x000000021c04723c */ /* 0x096fe200000018ff */
[----:B------:R-:W-:Y:S02]  /*45c0*/  LDSM.16.M88.4 R36, [R208] ;  /* 0x00000000d024783b */ /* 0x000fe40000000200 */
[C---:B------:R-:W-:Y:S02]  /*45d0*/  ISETP.GE.AND P6, PT, R241.reuse, 0x1, PT ;  /* 0x00000001f100780c */ /* 0x040fe40003fc6270 */
[----:B------:R-:W-:Y:S01]  /*45e0*/  LDSM.16.MT88.2 R40, [R211+0x2800] ;  /* 0x00280000d328783b */ /* 0x000fe20000004100 */
[C---:B------:R-:W-:Y:S02]  /*45f0*/  ISETP.GE.AND P5, PT, R240.reuse, 0x1, PT ;  /* 0x00000001f000780c */ /* 0x040fe40003fa6270 */
[C---:B------:R-:W-:Y:S01]  /*4600*/  HMMA.16816.F32 R8, R24.reuse, R2, RZ ;  /* 0x000000021808723c */ /* 0x040fe200000018ff */
[----:B------:R-:W1:Y:S03]  /*4610*/  LDSM.16.MT88.2 R2, [R211+0x800] ;  /* 0x00080000d302783b */ /* 0x000e660000004100 */
[----:B------:R-:W-:Y:S01]  /*4620*/  IADD3 R241, R241, 0x1, RZ ;  /* 0x00000001f1f17810 */ /* 0x000fe20007ffe0ff */
[----:B------:R-:W-:Y:S01]  /*4630*/  LDSM.16.M88.4 R44, [R207] ;  /* 0x00000000cf2c783b */ /* 0x000fe20000000200 */
[----:B------:R-:W-:Y:S02]  /*4640*/  IADD3 R240, R240, 0x1, RZ ;  /* 0x00000001f0f07810 */ /* 0x000fe40007ffe0ff */
[-C--:B------:R-:W-:Y:S01]  /*4650*/  HMMA.16816.F32 R12, R24, R20.reuse, RZ ;  /* 0x00000014180c723c */ /* 0x080fe200000018ff */
[----:B------:R-:W-:Y:S03]  /*4660*/  LDSM.16.M88.4 R48, [R207+0x1000] ;  /* 0x00100000cf30783b */ /* 0x000fe60000000200 */
[----:B------:R-:W-:Y:S01]  /*4670*/  SEL R241, R241, RZ, !P6 ;  /* 0x000000fff1f17207 */ /* 0x000fe20007000000 */
[----:B------:R-:W-:Y:S01]  /*4680*/  LDSM.16.MT88.2 R42, [R211+0x2c00] ;  /* 0x002c0000d32a783b */ /* 0x000fe20000004100 */
[----:B------:R-:W-:Y:S02]  /*4690*/  SEL R240, R240, RZ, !P5 ;  /* 0x000000fff0f07207 */ /* 0x000fe40006800000 */
[C---:B------:R-:W-:Y:S01]  /*46a0*/  HMMA.16816.F32 R16, R28.reuse, R20, RZ ;  /* 0x000000141c10723c */ /* 0x040fe200000018ff */
[----:B------:R-:W-:Y:S04]  /*46b0*/  LDSM.16.MT88.2 R52, [R211+0x4c00] ;  /* 0x004c0000d334783b */ /* 0x000fe80000004100 */
[----:B------:R-:W0:Y:S03]  /*46c0*/  LDGDEPBAR ;  /* 0x00000000000079af */ /* 0x000e260000000000 */
[-C--:B------:R-:W-:Y:S01]  /*46d0*/  HMMA.16816.F32 R20, R28, R32.reuse, RZ ;  /* 0x000000201c14723c */ /* 0x080fe200000018ff */
[----:B------:R-:W2:Y:S07]  /*46e0*/  LDSM.16.M88.4 R28, [R208+0x1000] ;  /* 0x00100000d01c783b */ /* 0x000eae0000000200 */
[----:B------:R-:W-:Y:S01]  /*46f0*/  HMMA.16816.F32 R24, R24, R32, RZ ;  /* 0x000000201818723c */ /* 0x000fe200000018ff */
[----:B------:R-:W3:Y:S07]  /*4700*/  LDSM.16.MT88.2 R32, [R211+0x4800] ;  /* 0x00480000d320783b */ /* 0x000eee0000004100 */
[-C--:B------:R-:W-:Y:S08]  /*4710*/  HMMA.16816.F32 R4, R60, R34.reuse, R4 ;  /* 0x000000223c04723c */ /* 0x080ff00000001804 */
[C---:B------:R-:W-:Y:S01]  /*4720*/  HMMA.16816.F32 R8, R64.reuse, R34, R8 ;  /* 0x000000224008723c */ /* 0x040fe20000001808 */
[----:B------:R-:W4:Y:S07]  /*4730*/  LDSM.16.MT88.2 R34, [R211+0xc00] ;  /* 0x000c0000d322783b */ /* 0x000f2e0000004100 */
[-C--:B------:R-:W-:Y:S08]  /*4740*/  HMMA.16816.F32 R12, R64, R56.reuse, R12 ;  /* 0x00000038400c723c */ /* 0x080ff0000000180c */
[C---:B------:R-:W-:Y:S01]  /*4750*/  HMMA.16816.F32 R16, R60.reuse, R56, R16 ;  /* 0x000000383c10723c */ /* 0x040fe20000001810 */
[----:B------:R-:W-:Y:S07]  /*4760*/  LDSM.16.M88.4 R56, [R210+0x2000] ;  /* 0x00200000d238783b */ /* 0x000fee0000000200 */
[-C--:B------:R-:W-:Y:S01]  /*4770*/  HMMA.16816.F32 R20, R60, R164.reuse, R20 ;  /* 0x000000a43c14723c */ /* 0x080fe20000001814 */
[----:B------:R-:W-:Y:S07]  /*4780*/  LDSM.16.M88.4 R60, [R208+0x3000] ;  /* 0x00300000d03c783b */ /* 0x000fee0000000200 */
[----:B------:R-:W-:Y:S08]  /*4790*/  HMMA.16816.F32 R24, R64, R164, R24 ;  /* 0x000000a44018723c */ /* 0x000ff00000001818 */
[-C--:B-1----:R-:W-:Y:S08]  /*47a0*/  HMMA.16816.F32 R4, R36, R2.reuse, R4 ;  /* 0x000000022404723c */ /* 0x082ff00000001804 */
[C---:B--2---:R-:W-:Y:S01]  /*47b0*/  HMMA.16816.F32 R8, R28.reuse, R2, R8 ;  /* 0x000000021c08723c */ /* 0x044fe20000001808 */
[----:B------:R-:W1:Y:S07]  /*47c0*/  LDSM.16.MT88.2 R2, [R211+0x1000] ;  /* 0x00100000d302783b */ /* 0x000e6e0000004100 */
[-C--:B------:R-:W-:Y:S08]  /*47d0*/  HMMA.16816.F32 R12, R28, R40.reuse, R12 ;  /* 0x000000281c0c723c */ /* 0x080ff0000000180c */
[C---:B------:R-:W-:Y:S01]  /*47e0*/  HMMA.16816.F32 R16, R36.reuse, R40, R16 ;  /* 0x000000282410723c */ /* 0x040fe20000001810 */
[----:B------:R-:W-:Y:S07]  /*47f0*/  LDSM.16.MT88.2 R40, [R211+0x1400] ;  /* 0x00140000d328783b */ /* 0x000fee0000004100 */
[-C--:B---3--:R-:W-:Y:S01]  /*4800*/  HMMA.16816.F32 R20, R36, R32.reuse, R20 ;  /* 0x000000202414723c */ /* 0x088fe20000001814 */
[----:B------:R-:W2:Y:S07]  /*4810*/  LDSM.16.M88.4 R36, [R210+0x3000] ;  /* 0x00300000d224783b */ /* 0x000eae0000000200 */
[----:B------:R-:W-:Y:S01]  /*4820*/  HMMA.16816.F32 R24, R28, R32, R24 ;  /* 0x000000201c18723c */ /* 0x000fe20000001818 */
[----:B------:R-:W3:Y:S04]  /*4830*/  LDSM.16.MT88.2 R28, [R211+0x3000] ;  /* 0x00300000d31c783b */ /* 0x000ee80000004100 */
[----:B------:R-:W5:Y:S03]  /*4840*/  LDSM.16.MT88.2 R30, [R211+0x5000] ;  /* 0x00500000d31e783b */ /* 0x000f660000004100 */
[-C--:B----4-:R-:W-:Y:S08]  /*4850*/  HMMA.16816.F32 R4, R44, R34.reuse, R4 ;  /* 0x000000222c04723c */ /* 0x090ff00000001804 */
[C---:B------:R-:W-:Y:S01]  /*4860*/  HMMA.16816.F32 R8, R48.reuse, R34, R8 ;  /* 0x000000223008723c */ /* 0x040fe20000001808 */
[----:B------:R-:W4:Y:S07]  /*4870*/  LDSM.16.M88.4 R32, [R209+0x2000] ;  /* 0x00200000d120783b */ /* 0x000f2e0000000200 */
[-C--:B------:R-:W-:Y:S08]  /*4880*/  HMMA.16816.F32 R12, R48, R42.reuse, R12 ;  /* 0x0000002a300c723c */ /* 0x080ff0000000180c */
[C---:B------:R-:W-:Y:S01]  /*4890*/  HMMA.16816.F32 R16, R44.reuse, R42, R16 ;  /* 0x0000002a2c10723c */ /* 0x040fe20000001810 */
[----:B------:R-:W-:Y:S07]  /*48a0*/  LDSM.16.MT88.2 R42, [R211+0x3400] ;  /* 0x00340000d32a783b */ /* 0x000fee0000004100 */
[-C--:B------:R-:W-:Y:S01]  /*48b0*/  HMMA.16816.F32 R20, R44, R52.reuse, R20 ;  /* 0x000000342c14723c */ /* 0x080fe20000001814 */
[----:B------:R-:W4:Y:S07]  /*48c0*/  LDSM.16.M88.4 R44, [R209+0x3000] ;  /* 0x00300000d12c783b */ /* 0x000f2e0000000200 */
[----:B------:R-:W-:Y:S01]  /*48d0*/  HMMA.16816.F32 R24, R48, R52, R24 ;  /* 0x000000343018723c */ /* 0x000fe20000001818 */
[----:B------:R-:W4:Y:S04]  /*48e0*/  LDSM.16.MT88.2 R48, [R211+0x5400] ;  /* 0x00540000d330783b */ /* 0x000f280000004100 */
[----:B------:R-:W-:Y:S03]  /*48f0*/  LDSM.16.M88.4 R52, [R208+0x2000] ;  /* 0x00200000d034783b */ /* 0x000fe60000000200 */
[-C--:B-1----:R-:W-:Y:S08]  /*4900*/  HMMA.16816.F32 R4, R56, R2.reuse, R4 ;  /* 0x000000023804723c */ /* 0x082ff00000001804 */
[C---:B--2---:R-:W-:Y:S01]  /*4910*/  HMMA.16816.F32 R8, R36.reuse, R2, R8 ;  /* 0x000000022408723c */ /* 0x044fe20000001808 */
[----:B------:R-:W1:Y:S07]  /*4920*/  LDSM.16.MT88.2 R2, [R211+0x1800] ;  /* 0x00180000d302783b */ /* 0x000e6e0000004100 */
[-C--:B---3--:R-:W-:Y:S08]  /*4930*/  HMMA.16816.F32 R12, R36, R28.reuse, R12 ;  /* 0x0000001c240c723c */ /* 0x088ff0000000180c */
[C---:B------:R-:W-:Y:S01]  /*4940*/  HMMA.16816.F32 R16, R56.reuse, R28, R16 ;  /* 0x0000001c3810723c */ /* 0x040fe20000001810 */
[----:B------:R-:W2:Y:S07]  /*4950*/  LDSM.16.MT88.2 R28, [R211+0x3800] ;  /* 0x00380000d31c783b */ /* 0x000eae0000004100 */
[-C--:B-----5:R-:W-:Y:S08]  /*4960*/  HMMA.16816.F32 R20, R56, R30.reuse, R20 ;  /* 0x0000001e3814723c */ /* 0x0a0ff00000001814 */
[----:B------:R-:W-:Y:S01]  /*4970*/  HMMA.16816.F32 R24, R36, R30, R24 ;  /* 0x0000001e2418723c */ /* 0x000fe20000001818 */
[----:B------:R-:W3:Y:S04]  /*4980*/  LDSM.16.MT88.2 R30, [R211+0x5800] ;  /* 0x00580000d31e783b */ /* 0x000ee80000004100 */
[----:B------:R-:W-:Y:S03]  /*4990*/  LDSM.16.MT88.2 R36, [R211+0x1c00] ;  /* 0x001c0000d324783b */ /* 0x000fe60000004100 */
[-C--:B----4-:R-:W-:Y:S01]  /*49a0*/  HMMA.16816.F32 R4, R32, R40.reuse, R4 ;  /* 0x000000282004723c */ /* 0x090fe20000001804 */
[----:B------:R-:W-:Y:S07]  /*49b0*/  LDSM.16.MT88.2 R38, [R211+0x3c00] ;  /* 0x003c0000d326783b */ /* 0x000fee0000004100 */
[C---:B------:R-:W-:Y:S08]  /*49c0*/  HMMA.16816.F32 R8, R44.reuse, R40, R8 ;  /* 0x000000282c08723c */ /* 0x040ff00000001808 */
[-C--:B------:R-:W-:Y:S08]  /*49d0*/  HMMA.16816.F32 R12, R44, R42.reuse, R12 ;  /* 0x0000002a2c0c723c */ /* 0x080ff0000000180c */
[C---:B------:R-:W-:Y:S01]  /*49e0*/  HMMA.16816.F32 R16, R32.reuse, R42, R16 ;  /* 0x0000002a2010723c */ /* 0x040fe20000001810 */
[----:B------:R-:W-:Y:S07]  /*49f0*/  LDSM.16.M88.4 R40, [R0+0x3000] ;  /* 0x003000000028783b */ /* 0x000fee0000000200 */
[-C--:B------:R-:W-:Y:S01]  /*4a00*/  HMMA.16816.F32 R20, R32, R48.reuse, R20 ;  /* 0x000000302014723c */ /* 0x080fe20000001814 */
[----:B------:R-:W4:Y:S07]  /*4a10*/  LDSM.16.M88.4 R32, [R0+0x2000] ;  /* 0x002000000020783b */ /* 0x000f2e0000000200 */
[----:B------:R-:W-:Y:S08]  /*4a20*/  HMMA.16816.F32 R24, R44, R48, R24 ;  /* 0x000000302c18723c */ /* 0x000ff00000001818 */
[-C--:B-1----:R-:W-:Y:S08]  /*4a30*/  HMMA.16816.F32 R4, R52, R2.reuse, R4 ;  /* 0x000000023404723c */ /* 0x082ff00000001804 */
[C---:B------:R-:W-:Y:S01]  /*4a40*/  HMMA.16816.F32 R8, R60.reuse, R2, R8 ;  /* 0x000000023c08723c */ /* 0x040fe20000001808 */
[----:B------:R-:W1:Y:S07]  /*4a50*/  LDSM.16.MT88.2 R2, [R211+0x5c00] ;  /* 0x005c0000d302783b */ /* 0x000e6e0000004100 */
[-C--:B--2---:R-:W-:Y:S08]  /*4a60*/  HMMA.16816.F32 R12, R60, R28.reuse, R12 ;  /* 0x0000001c3c0c723c */ /* 0x084ff0000000180c */
[C---:B------:R-:W-:Y:S08]  /*4a70*/  HMMA.16816.F32 R16, R52.reuse, R28, R16 ;  /* 0x0000001c3410723c */ /* 0x040ff00000001810 */
[-C--:B---3--:R-:W-:Y:S08]  /*4a80*/  HMMA.16816.F32 R20, R52, R30.reuse, R20 ;  /* 0x0000001e3414723c */ /* 0x088ff00000001814 */
[----:B------:R-:W-:Y:S01]  /*4a90*/  HMMA.16816.F32 R24, R60, R30, R24 ;  /* 0x0000001e3c18723c */ /* 0x000fe20000001818 */
[----:B------:R-:W-:Y:S07]  /*4aa0*/  LDSM.16.MT88.4 R28, [R166+0xd080] ;  /* 0x00d08000a61c783b */ /* 0x000fee0000004200 */
[-C--:B----4-:R-:W-:Y:S08]  /*4ab0*/  HMMA.16816.F32 R4, R32, R36.reuse, R4 ;  /* 0x000000242004723c */ /* 0x090ff00000001804 */
[C---:B------:R-:W-:Y:S07]  /*4ac0*/  HMMA.16816.F32 R8, R40.reuse, R36, R8 ;  /* 0x000000242808723c */ /* 0x040fee0000001808 */
[----:B------:R-:W-:Y:S01]  /*4ad0*/  IMAD R37, R244, 0x1800, RZ ;  /* 0x00001800f4257824 */ /* 0x000fe200078e02ff */
[-C--:B------:R-:W-:Y:S04]  /*4ae0*/  HMMA.16816.F32 R12, R40, R38.reuse, R12 ;  /* 0x00000026280c723c */ /* 0x080fe8000000180c */
[C---:B------:R-:W-:Y:S01]  /*4af0*/  IADD3 R36, P0, R37.reuse, R224, RZ ;  /* 0x000000e025247210 */ /* 0x040fe20007f1e0ff */
[----:B------:R-:W-:Y:S03]  /*4b00*/  IMAD.MOV.U32 R244, RZ, RZ, R243 ;  /* 0x000000fffff47224 */ /* 0x000fe600078e00f3 */
[C---:B------:R-:W-:Y:S04]  /*4b10*/  HMMA.16816.F32 R16, R32.reuse, R38, R16 ;  /* 0x000000262010723c */ /* 0x040fe80000001810 */
[----:B------:R-:W-:Y:S02]  /*4b20*/  LEA.HI.X.SX32 R37, R37, R230, 0x1, P0 ;  /* 0x000000e625257211 */ /* 0x000fe400000f0eff */
[C---:B------:R-:W-:Y:S02]  /*4b30*/  LEA R44, P0, R36.reuse, c[0x0][0x220], 0x2 ;  /* 0x00008800242c7a11 */ /* 0x040fe400078010ff */
[-C--:B-1----:R-:W-:Y:S01]  /*4b40*/  HMMA.16816.F32 R20, R32, R2.reuse, R20 ;  /* 0x000000022014723c */ /* 0x082fe20000001814 */
[----:B------:R-:W-:Y:S03]  /*4b50*/  LDSM.16.MT88.4 R32, [R166+0xe080] ;  /* 0x00e08000a620783b */ /* 0x000fe60000004200 */
[----:B------:R-:W-:Y:S02]  /*4b60*/  LEA.HI.X R45, R36, c[0x0][0x224], R37, 0x2, P0 ;  /* 0x00008900242d7a11 */ /* 0x000fe400000f1425 */
[----:B------:R-:W-:Y:S01]  /*4b70*/  LDSM.16.MT88.4 R36, [R212+0x1cc80] ;  /* 0x01cc8000d424783b */ /* 0x000fe20000004200 */
[C---:B------:R-:W-:Y:S01]  /*4b80*/  ISETP.GE.AND P0, PT, R206.reuse, 0x1, PT ;  /* 0x00000001ce00780c */ /* 0x040fe20003f06270 */
[----:B------:R-:W-:Y:S02]  /*4b90*/  HMMA.16816.F32 R24, R40, R2, R24 ;  /* 0x000000022818723c */ /* 0x000fe40000001818 */
[----:B------:R-:W-:Y:S02]  /*4ba0*/  RED.E.ADD.F32.FTZ.RN.STRONG.GPU [R44.64], R4 ;  /* 0x000000042c00798e */ /* 0x000fe4000c10e784 */
[----:B------:R-:W-:Y:S02]  /*4bb0*/  IADD3 R206, R206, 0x1, RZ ;  /* 0x00000001cece7810 */ /* 0x000fe40007ffe0ff */
[----:B------:R-:W-:Y:S02]  /*4bc0*/  RED.E.ADD.F32.FTZ.RN.STRONG.GPU [R44.64+0x400], R5 ;  /* 0x000400052c00798e */ /* 0x000fe4000c10e784 */
[----:B------:R-:W-:Y:S02]  /*4bd0*/  SEL R206, R206, RZ, !P0 ;  /* 0x000000ffcece7207 */ /* 0x000fe40004000000 */
[----:B------:R-:W-:Y:S01]  /*4be0*/  RED.E.ADD.F32.FTZ.RN.STRONG.GPU [R44.64+0x800], R6 ;  /* 0x000800062c00798e */ /* 0x000fe2000c10e784 */
[----:B------:R-:W-:Y:S03]  /*4bf0*/  ISETP.GE.AND P0, PT, R243, R242, PT ;  /* 0x000000f2f300720c */ /* 0x000fe60003f06270 */
        /* <DEDUP_REMOVED lines=16> */
[----:B------:R-:W-:Y:S04]  /*4d00*/  LDSM.16.MT88.4 R40, [R212+0x1ec80] ;  /* 0x01ec8000d428783b */ /* 0x000fe80000004200 */
[----:B------:R-:W-:Y:S04]  /*4d10*/  RED.E.ADD.F32.FTZ.RN.STRONG.GPU [R44.64+0x4000], R20 ;  /* 0x004000142c00798e */ /* 0x000fe8000c10e784 */
[----:B------:R-:W-:Y:S04]  /*4d20*/  RED.E.ADD.F32.FTZ.RN.STRONG.GPU [R44.64+0x4400], R21 ;  /* 0x004400152c00798e */ /* 0x000fe8000c10e784 */
[----:B------:R-:W-:Y:S04]  /*4d30*/  RED.E.ADD.F32.FTZ.RN.STRONG.GPU [R44.64+0x4800], R22 ;  /* 0x004800162c00798e */ /* 0x000fe8000c10e784 */
[----:B------:R-:W-:Y:S01]  /*4d40*/  RED.E.ADD.F32.FTZ.RN.STRONG.GPU [R44.64+0x4c00], R23 ;  /* 0x004c00172c00798e */ /* 0x000fe2000c10e784 */
[-C--:B-1----:R-:W-:Y:S03]  /*4d50*/  HMMA.16816.F32 R116, R8, R16.reuse, R116 ;  /* 0x000000100874723c */ /* 0x082fe60000001874 */
[----:B------:R-:W1:Y:S04]  /*4d60*/  LDSM.16.MT88.4 R20, [R166+0xc480] ;  /* 0x00c48000a614783b */ /* 0x000e680000004200 */
[----:B------:R-:W-:Y:S04]  /*4d70*/  RED.E.ADD.F32.FTZ.RN.STRONG.GPU [R44.64+0x5000], R24 ;  /* 0x005000182c00798e */ /* 0x000fe8000c10e784 */
[----:B------:R-:W-:Y:S04]  /*4d80*/  RED.E.ADD.F32.FTZ.RN.STRONG.GPU [R44.64+0x5400], R25 ;  /* 0x005400192c00798e */ /* 0x000fe8000c10e784 */
[----:B------:R-:W-:Y:S01]  /*4d90*/  RED.E.ADD.F32.FTZ.RN.STRONG.GPU [R44.64+0x5800], R26 ;  /* 0x0058001a2c00798e */ /* 0x000fe2000c10e784 */
[C---:B--2---:R-:W-:Y:S03]  /*4da0*/  HMMA.16816.F32 R120, R12.reuse, R16, R120 ;  /* 0x000000100c78723c */ /* 0x044fe60000001878 */
[----:B------:R-:W-:Y:S04]  /*4db0*/  RED.E.ADD.F32.FTZ.RN.STRONG.GPU [R44.64+0x5c00], R27 ;  /* 0x005c001b2c00798e */ /* 0x000fe8000c10e784 */
[----:B------:R-:W2:Y:S01]  /*4dc0*/  LDSM.16.MT88.4 R24, [R166+0xd480] ;  /* 0x00d48000a618783b */ /* 0x000ea20000004200 */
[-C--:B------:R-:W-:Y:S03]  /*4dd0*/  HMMA.16816.F32 R124, R12, R18.reuse, R124 ;  /* 0x000000120c7c723c */ /* 0x080fe6000000187c */
[----:B------:R-:W-:Y:S05]  /*4de0*/  LDSM.16.MT88.4 R44, [R212+0x1fc80] ;  /* 0x01fc8000d42c783b */ /* 0x000fea0000004200 */
[C---:B------:R-:W-:Y:S01]  /*4df0*/  HMMA.16816.F32 R128, R8.reuse, R18, R128 ;  /* 0x000000120880723c */ /* 0x040fe20000001880 */
[----:B------:R-:W3:Y:S07]  /*4e00*/  LDSM.16.MT88.4 R16, [R166+0xe480] ;  /* 0x00e48000a610783b */ /* 0x000eee0000004200 */
        /* <DEDUP_REMOVED lines=12> */
[-C--:B-1----:R-:W-:Y:S08]  /*4ed0*/  HMMA.16816.F32 R116, R36, R20.reuse, R116 ;  /* 0x000000142474723c */ /* 0x082ff00000001874 */
[C---:B------:R-:W-:Y:S08]  /*4ee0*/  HMMA.16816.F32 R120, R40.reuse, R20, R120 ;  /* 0x000000142878723c */ /* 0x040ff00000001878 */
[-C--:B------:R-:W-:Y:S08]  /*4ef0*/  HMMA.16816.F32 R124, R40, R22.reuse, R124 ;  /* 0x00000016287c723c */ /* 0x080ff0000000187c */
[C---:B------:R-:W-:Y:S01]  /*4f00*/  HMMA.16816.F32 R128, R36.reuse, R22, R128 ;  /* 0x000000162480723c */ /* 0x040fe20000001880 */
[----:B------:R-:W1:Y:S07]  /*4f10*/  LDSM.16.MT88.4 R20, [R166+0xe880] ;  /* 0x00e88000a614783b */ /* 0x000e6e0000004200 */
[-C--:B--2---:R-:W-:Y:S08]  /*4f20*/  HMMA.16816.F32 R132, R36, R24.reuse, R132 ;  /* 0x000000182484723c */ /* 0x084ff00000001884 */
[C---:B------:R-:W-:Y:S08]  /*4f30*/  HMMA.16816.F32 R136, R40.reuse, R24, R136 ;  /* 0x000000182888723c */ /* 0x040ff00000001888 */
[-C--:B------:R-:W-:Y:S08]  /*4f40*/  HMMA.16816.F32 R140, R40, R26.reuse, R140 ;  /* 0x0000001a288c723c */ /* 0x080ff0000000188c */
[C---:B------:R-:W-:Y:S01]  /*4f50*/  HMMA.16816.F32 R144, R36.reuse, R26, R144 ;  /* 0x0000001a2490723c */ /* 0x040fe20000001890 */
[----:B------:R-:W-:Y:S07]  /*4f60*/  LDSM.16.MT88.4 R24, [R212+0x1dc80] ;  /* 0x01dc8000d418783b */ /* 0x000fee0000004200 */
[-C--:B---3--:R-:W-:Y:S08]  /*4f70*/  HMMA.16816.F32 R148, R36, R16.reuse, R148 ;  /* 0x000000102494723c */ /* 0x088ff00000001894 */
[C---:B------:R-:W-:Y:S08]  /*4f80*/  HMMA.16816.F32 R152, R40.reuse, R16, R152 ;  /* 0x000000102898723c */ /* 0x040ff00000001898 */
[-C--:B------:R-:W-:Y:S01]  /*4f90*/  HMMA.16816.F32 R156, R40, R18.reuse, R156 ;  /* 0x00000012289c723c */ /* 0x080fe2000000189c */
[----:B------:R-:W2:Y:S07]  /*4fa0*/  LDSM.16.MT88.4 R40, [R166+0xcc80] ;  /* 0x00cc8000a628783b */ /* 0x000eae0000004200 */
[----:B------:R-:W-:Y:S01]  /*4fb0*/  HMMA.16816.F32 R160, R36, R18, R160 ;  /* 0x0000001224a0723c */ /* 0x000fe200000018a0 */
[----:B------:R-:W3:Y:S04]  /*4fc0*/  LDSM.16.MT88.4 R16, [R166+0xdc80] ;  /* 0x00dc8000a610783b */ /* 0x000ee80000004200 */
        /* <DEDUP_REMOVED lines=17> */
[-C--:B---3--:R-:W-:Y:S08]  /*50e0*/  HMMA.16816.F32 R132, R24, R16.reuse, R132 ;  /* 0x000000101884723c */ /* 0x088ff00000001884 */
        /* <DEDUP_REMOVED lines=57> */
.L_x_717:
[----:B------:R-:W-:Y:S05]  /*5480*/  @P1 BRA `(.L_x_723) ;  /* 0x0000118000001947 */ /* 0x000fea0003800000 */
[----:B------:R-:W2:Y:S01]  /*5490*/  S2R R0, SR_TID.X ;  /* 0x0000000000007919 */ /* 0x000ea20000002100 */
[----:B------:R-:W-:Y:S02]  /*54a0*/  F2FP.PACK_AB R68, R69, R68 ;  /* 0x000000444544723e */ /* 0x000fe400000000ff */
[----:B------:R-:W-:Y:S01]  /*54b0*/  F2FP.PACK_AB R70, R71, R70 ;  /* 0x000000464746723e */ /* 0x000fe200000000ff */
[----:B------:R-:W-:Y:S01]  /*54c0*/  BAR.SYNC.DEFER_BLOCKING 0x1, 0x100 ;  /* 0x0044000000007b1d */ /* 0x000fe20000010000 */
        /* <DEDUP_REMOVED lines=10> */
[----:B--2---:R-:W-:Y:S02]  /*5570*/  SHF.R.S32.HI R3, RZ, 0x1f, R0 ;  /* 0x0000001fff037819 */ /* 0x004fe40000011400 */
[----:B------:R-:W-:Y:S02]  /*5580*/  F2FP.PACK_AB R88, R89, R88 ;  /* 0x000000585958723e */ /* 0x000fe400000000ff */
[----:B------:R-:W-:-:S02]  /*5590*/  LEA.HI R2, R3, R0, RZ, 0x2 ;  /* 0x0000000003027211 */ /* 0x000fc400078f10ff */
[----:B------:R-:W-:Y:S02]  /*55a0*/  LEA.HI R6, R3, R0, RZ, 0x5 ;  /* 0x0000000003067211 */ /* 0x000fe400078f28ff */
[--C-:B------:R-:W-:Y:S02]  /*55b0*/  SHF.R.S32.HI R5, RZ, 0x2, R2.reuse ;  /* 0x00000002ff057819 */ /* 0x100fe40000011402 */
[----:B------:R-:W-:Y:S02]  /*55c0*/  SHF.R.S32.HI R4, RZ, 0x1f, R2 ;  /* 0x0000001fff047819 */ /* 0x000fe40000011402 */
[--C-:B------:R-:W-:Y:S02]  /*55d0*/  SHF.R.S32.HI R7, RZ, 0x5, R6.reuse ;  /* 0x00000005ff077819 */ /* 0x100fe40000011406 */
[----:B------:R-:W-:Y:S02]  /*55e0*/  LEA.HI R4, R4, R5, RZ, 0x3 ;  /* 0x0000000504047211 */ /* 0x000fe400078f18ff */
[----:B------:R-:W-:-:S02]  /*55f0*/  SHF.R.S32.HI R10, RZ, 0x1f, R6 ;  /* 0x0000001fff0a7819 */ /* 0x000fc40000011406 */
[----:B------:R-:W-:Y:S02]  /*5600*/  LOP3.LUT R4, R4, 0xfffffff8, RZ, 0xc0, !PT ;  /* 0xfffffff804047812 */ /* 0x000fe400078ec0ff */
[----:B------:R-:W-:Y:S02]  /*5610*/  LEA.HI R10, R10, R7, RZ, 0x2 ;  /* 0x000000070a0a7211 */ /* 0x000fe400078f10ff */
[----:B------:R-:W-:Y:S01]  /*5620*/  LOP3.LUT R13, R2, 0xfffffffc, RZ, 0xc0, !PT ;  /* 0xfffffffc020d7812 */ /* 0x000fe200078ec0ff */
[----:B------:R-:W-:Y:S01]  /*5630*/  IMAD.IADD R4, R5, 0x1, -R4 ;  /* 0x0000000105047824 */ /* 0x000fe200078e0a04 */
[----:B-1----:R-:W-:Y:S02]  /*5640*/  LEA.HI R9, R3, R0, RZ, 0x7 ;  /* 0x0000000003097211 */ /* 0x002fe400078f38ff */
[----:B------:R-:W-:Y:S01]  /*5650*/  LOP3.LUT R10, R10, 0x7ffffc, RZ, 0xc0, !PT ;  /* 0x007ffffc0a0a7812 */ /* 0x000fe200078ec0ff */
[----:B------:R-:W-:Y:S01]  /*5660*/  IMAD.IADD R2, R0, 0x1, -R13 ;  /* 0x0000000100027824 */ /* 0x000fe200078e0a0d */
[----:B------:R-:W-:-:S02]  /*5670*/  LEA.HI R6, R4, R4, RZ, 0x1 ;  /* 0x0000000404067211 */ /* 0x000fc400078f08ff */
[----:B------:R-:W-:Y:S01]  /*5680*/  SHF.R.U32.HI R9, RZ, 0x4, R9 ;  /* 0x00000004ff097819 */ /* 0x000fe20000011609 */
[----:B------:R-:W-:Y:S01]  /*5690*/  IMAD.IADD R15, R7, 0x1, -R10 ;  /* 0x00000001070f7824 */ /* 0x000fe200078e0a0a */
[----:B------:R-:W-:Y:S02]  /*56a0*/  SHF.R.S32.HI R8, RZ, 0x1, R6 ;  /* 0x00000001ff087819 */ /* 0x000fe40000011406 */
[----:B------:R-:W-:Y:S02]  /*56b0*/  LOP3.LUT R13, R6, 0x3fffffe, RZ, 0xc0, !PT ;  /* 0x03fffffe060d7812 */ /* 0x000fe400078ec0ff */
[C---:B------:R-:W-:Y:S01]  /*56c0*/  LOP3.LUT P0, RZ, R8.reuse, 0x2, RZ, 0xc0, !PT ;  /* 0x0000000208ff7812 */ /* 0x040fe2000780c0ff */
[----:B------:R-:W-:Y:S01]  /*56d0*/  IMAD.SHL.U32 R11, R8, 0x40, RZ ;  /* 0x00000040080b7824 */ /* 0x000fe200078e00ff */
[----:B------:R-:W-:Y:S01]  /*56e0*/  F2FP.PACK_AB R90, R91, R90 ;  /* 0x0000005a5b5a723e */ /* 0x000fe200000000ff */
[----:B------:R-:W-:Y:S01]  /*56f0*/  IMAD.IADD R13, R4, 0x1, -R13 ;  /* 0x00000001040d7824 */ /* 0x000fe200078e0a0d */
[----:B------:R-:W-:Y:S01]  /*5700*/  F2FP.PACK_AB R92, R93, R92 ;  /* 0x0000005c5d5c723e */ /* 0x000fe200000000ff */
[----:B------:R-:W-:Y:S01]  /*5710*/  IMAD R4, R15, 0x100, R2 ;  /* 0x000001000f047824 */ /* 0x000fe200078e0202 */
[----:B------:R-:W-:-:S02]  /*5720*/  LOP3.LUT R6, R11, 0xc0, RZ, 0xc0, !PT ;  /* 0x000000c00b067812 */ /* 0x000fc400078ec0ff */
[----:B------:R-:W-:Y:S01]  /*5730*/  F2FP.PACK_AB R94, R95, R94 ;  /* 0x0000005e5f5e723e */ /* 0x000fe200000000ff */
[----:B------:R-:W-:Y:S01]  /*5740*/  IMAD R4, R13, 0x10, R4 ;  /* 0x000000100d047824 */ /* 0x000fe200078e0204 */
[----:B------:R-:W-:Y:S02]  /*5750*/  LOP3.LUT R9, R6, 0x8, R9, 0xf8, !PT ;  /* 0x0000000806097812 */ /* 0x000fe400078ef809 */
[----:B------:R-:W-:Y:S02]  /*5760*/  SHF.R.U32.HI R6, RZ, 0x3, R6 ;  /* 0x00000003ff067819 */ /* 0x000fe40000011606 */
[----:B------:R-:W-:Y:S02]  /*5770*/  F2FP.PACK_AB R100, R101, R100 ;  /* 0x000000646564723e */ /* 0x000fe400000000ff */
[----:B------:R-:W-:Y:S01]  /*5780*/  LOP3.LUT R9, R9, R6, RZ, 0x3c, !PT ;  /* 0x0000000609097212 */ /* 0x000fe200078e3cff */
[----:B------:R-:W-:Y:S01]  /*5790*/  IMAD.MOV.U32 R6, RZ, RZ, 0x4 ;  /* 0x00000004ff067424 */ /* 0x000fe200078e00ff */
[----:B------:R-:W-:-:S02]  /*57a0*/  F2FP.PACK_AB R102, R103, R102 ;  /* 0x000000666766723e */ /* 0x000fc400000000ff */
[----:B------:R-:W-:Y:S01]  /*57b0*/  F2FP.PACK_AB R112, R113, R112 ;  /* 0x000000707170723e */ /* 0x000fe200000000ff */
[----:B------:R-:W-:Y:S01]  /*57c0*/  IMAD.U32 R4, R4, 0x2, R9 ;  /* 0x0000000204047824 */ /* 0x000fe200078e0009 */
[----:B------:R-:W-:Y:S01]  /*57d0*/  F2FP.PACK_AB R114, R115, R114 ;  /* 0x000000727372723e */ /* 0x000fe200000000ff */
[----:B------:R-:W-:Y:S01]  /*57e0*/  IMAD.WIDE R12, R223, R6, c[0x0][0x358] ;  /* 0x0000d600df0c7625 */ /* 0x000fe200078e0206 */
[----:B------:R-:W-:Y:S02]  /*57f0*/  F2FP.PACK_AB R104, R105, R104 ;  /* 0x000000686968723e */ /* 0x000fe400000000ff */
[----:B------:R-:W-:Y:S01]  /*5800*/  F2FP.PACK_AB R106, R107, R106 ;  /* 0x0000006a6b6a723e */ /* 0x000fe200000000ff */
[----:B------:R-:W-:Y:S01]  /*5810*/  IMAD.SHL.U32 R9, R4, 0x2, RZ ;  /* 0x0000000204097824 */ /* 0x000fe200078e00ff */
[----:B------:R-:W-:Y:S02]  /*5820*/  F2FP.PACK_AB R108, R109, R108 ;  /* 0x0000006c6d6c723e */ /* 0x000fe400000000ff */
[----:B------:R-:W-:-:S02]  /*5830*/  F2FP.PACK_AB R110, R111, R110 ;  /* 0x0000006e6f6e723e */ /* 0x000fc400000000ff */
        /* <DEDUP_REMOVED lines=39> */
[----:B------:R-:W-:Y:S01]  /*5ab0*/  ISETP.NE.U32.AND P0, PT, RZ, c[0x0][0x360], PT ;  /* 0x0000d800ff007a0c */ /* 0x000fe20003f05070 */
[----:B------:R1:W-:Y:S01]  /*5ac0*/  STS [R9+0x9280], R90 ;  /* 0x0092805a09007388 */ /* 0x0003e20000000800 */
[----:B------:R-:W-:Y:S02]  /*5ad0*/  ISETP.NE.U32.AND P1, PT, RZ, c[0x0][0x358], PT ;  /* 0x0000d600ff007a0c */ /* 0x000fe40003f25070 */
[----:B------:R-:W-:Y:S01]  /*5ae0*/  ISETP.NE.AND.EX P0, PT, RZ, c[0x0][0x364], PT, P0 ;  /* 0x0000d900ff007a0c */ /* 0x000fe20003f05300 */
[----:B------:R1:W-:Y:S01]  /*5af0*/  STS [R11+0x9080], R92 ;  /* 0x0090805c0b007388 */ /* 0x0003e20000000800 */
[----:B------:R-:W-:-:S03]  /*5b00*/  ISETP.NE.AND.EX P1, PT, RZ, c[0x0][0x35c], PT, P1 ;  /* 0x0000d700ff007a0c */ /* 0x000fc60003f25310 */
        /* <DEDUP_REMOVED lines=46> */
.L_x_724:
[----:B-1----:R-:W-:Y:S01]  /*5df0*/  LEA.HI R9, R3, R0, RZ, 0x3 ;  /* 0x0000000003097211 */ /* 0x002fe200078f18ff */
[----:B------:R-:W-:Y:S01]  /*5e00*/  IMAD.SHL.U32 R58, R2, 0x8, RZ ;  /* 0x00000008023a7824 */ /* 0x000fe200078e00ff */
[C---:B------:R-:W-:Y:S01]  /*5e10*/  LEA.HI R0, R5.reuse, R5, RZ, 0x1 ;  /* 0x0000000505007211 */ /* 0x040fe200078f08ff */
[----:B------:R-:W-:Y:S01]  /*5e20*/  BSSY B0, `(.L_x_725) ;  /* 0x000003c000007945 */ /* 0x000fe20003800000 */
[----:B------:R-:W-:Y:S01]  /*5e30*/  IADD3 R62, P0, R5, R46, RZ ;  /* 0x0000002e053e7210 */ /* 0x000fe20007f1e0ff */
[----:B------:R-:W-:Y:S01]  /*5e40*/  IMAD.SHL.U32 R9, R9, 0x8, RZ ;  /* 0x0000000809097824 */ /* 0x000fe200078e00ff */
[----:B------:R-:W-:-:S02]  /*5e50*/  LOP3.LUT R2, R0, 0x3fffffe, RZ, 0xc0, !PT ;  /* 0x03fffffe00027812 */ /* 0x000fc400078ec0ff */
[----:B------:R-:W-:Y:S02]  /*5e60*/  SHF.R.S32.HI R59, RZ, 0x1f, R58 ;  /* 0x0000001fff3b7819 */ /* 0x000fe4000001143a */
[----:B------:R-:W-:Y:S01]  /*5e70*/  LOP3.LUT R9, R9, 0xc0, RZ, 0xc0, !PT ;  /* 0x000000c009097812 */ /* 0x000fe200078ec0ff */
[C---:B------:R-:W-:Y:S01]  /*5e80*/  IMAD.IADD R2, R5.reuse, 0x1, -R2 ;  /* 0x0000000105027824 */ /* 0x040fe200078e0a02 */
[----:B------:R-:W-:Y:S02]  /*5e90*/  LEA.HI.X.SX32 R63, R5, R47, 0x1, P0 ;  /* 0x0000002f053f7211 */ /* 0x000fe400000f0eff */
[----:B------:R-:W-:Y:S01]  /*5ea0*/  LOP3.LUT R3, R9, 0x18, R58, 0xf8, !PT ;  /* 0x0000001809037812 */ /* 0x000fe200078ef83a */
[----:B------:R-:W-:Y:S01]  /*5eb0*/  IMAD R7, R7, 0x8, R2 ;  /* 0x0000000807077824 */ /* 0x000fe200078e0202 */
[----:B------:R-:W-:Y:S01]  /*5ec0*/  SHF.R.U32.HI R0, RZ, 0x3, R9 ;  /* 0x00000003ff007819 */ /* 0x000fe20000011609 */
[----:B------:R-:W1:Y:S03]  /*5ed0*/  S2R R2, SR_CTAID.Y ;  /* 0x0000000000027919 */ /* 0x000e660000002600 */
[----:B------:R-:W-:-:S02]  /*5ee0*/  LOP3.LUT R0, R3, R0, RZ, 0x3c, !PT ;  /* 0x0000000003007212 */ /* 0x000fc400078e3cff */
[----:B------:R-:W-:Y:S02]  /*5ef0*/  SHF.R.S32.HI R3, RZ, 0x1f, R223 ;  /* 0x0000001fff037819 */ /* 0x000fe400000114df */
[----:B------:R-:W-:Y:S01]  /*5f00*/  SEL R223, R223, RZ, !P1 ;  /* 0x000000ffdfdf7207 */ /* 0x000fe20004800000 */
[----:B------:R-:W-:Y:S01]  /*5f10*/  IMAD.U32 R0, R7, 0x20, R0 ;  /* 0x0000002007007824 */ /* 0x000fe200078e0000 */
[----:B------:R-:W-:Y:S01]  /*5f20*/  SEL R3, R3, RZ, !P1 ;  /* 0x000000ff03037207 */ /* 0x000fe20004800000 */
[----:B------:R-:W2:Y:S02]  /*5f30*/  S2R R7, SR_CTAID.X ;  /* 0x0000000000077919 */ /* 0x000ea40000002500 */
[----:B------:R-:W-:-:S05]  /*5f40*/  IMAD.SHL.U32 R57, R0, 0x2, RZ ;  /* 0x0000000200397824 */ /* 0x000fca00078e00ff */
[----:B------:R3:W4:Y:S04]  /*5f50*/  LDS.128 R40, [R57+0x7080] ;  /* 0x0070800039287984 */ /* 0x0007280000000c00 */
[----:B------:R3:W3:Y:S01]  /*5f60*/  LDS.128 R36, [R57+0x9080] ;  /* 0x0090800039247984 */ /* 0x0006e20000000c00 */
[----:B-1----:R-:W-:-:S03]  /*5f70*/  SHF.R.S32.HI R0, RZ, 0x1f, R2 ;  /* 0x0000001fff007819 */ /* 0x002fc60000011402 */
[----:B------:R1:W1:Y:S04]  /*5f80*/  LDS.128 R32, [R57+0xb080] ;  /* 0x00b0800039207984 */ /* 0x0002680000000c00 */
[----:B------:R1:W1:Y:S01]  /*5f90*/  LDS.128 R28, [R57+0x80] ;  /* 0x00008000391c7984 */ /* 0x0002620000000c00 */
[----:B------:R-:W-:-:S03]  /*5fa0*/  IMAD R45, R0, c[0x0][0x338], RZ ;  /* 0x0000ce00002d7a24 */ /* 0x000fc600078e02ff */
[----:B------:R1:W1:Y:S01]  /*5fb0*/  LDS.128 R24, [R57+0x2080] ;  /* 0x0020800039187984 */ /* 0x0002620000000c00 */
[----:B--2--5:R-:W-:Y:S02]  /*5fc0*/  IMAD R4, R7, -0x80, R4 ;  /* 0xffffff8007047824 */ /* 0x024fe400078e0204 */
[C---:B------:R-:W-:Y:S01]  /*5fd0*/  IMAD R6, R2.reuse, c[0x0][0x33c], R45 ;  /* 0x0000cf0002067a24 */ /* 0x040fe200078e022d */
[----:B------:R2:W1:Y:S01]  /*5fe0*/  LDS.128 R20, [R57+0x4080] ;  /* 0x0040800039147984 */ /* 0x0004620000000c00 */
[----:B------:R-:W-:Y:S01]  /*5ff0*/  IMAD.WIDE.U32 R44, R2, c[0x0][0x338], R58 ;  /* 0x0000ce00022c7a25 */ /* 0x000fe200078e003a */
[----:B------:R-:W-:Y:S02]  /*6000*/  IMNMX R56, R4, 0x80, PT ;  /* 0x0000008004387817 */ /* 0x000fe40003800200 */
[----:B------:R2:W1:Y:S01]  /*6010*/  LDS.128 R16, [R57+0x1080] ;  /* 0x0010800039107984 */ /* 0x0004620000000c00 */
[----:B------:R-:W-:Y:S01]  /*6020*/  IMAD.IADD R45, R45, 0x1, R6 ;  /* 0x000000012d2d7824 */ /* 0x000fe200078e0206 */
[----:B------:R-:W-:Y:S01]  /*6030*/  ISETP.GE.AND P4, PT, R5, R56, PT ;  /* 0x000000380500720c */ /* 0x000fe20003f86270 */
[----:B------:R-:W-:Y:S01]  /*6040*/  IMAD R4, R3, c[0x0][0x340], RZ ;  /* 0x0000d00003047a24 */ /* 0x000fe200078e02ff */
[----:B------:R2:W1:Y:S01]  /*6050*/  LDS.128 R12, [R57+0x3080] ;  /* 0x00308000390c7984 */ /* 0x0004620000000c00 */
[----:B------:R-:W-:Y:S01]  /*6060*/  IMAD.WIDE.U32 R60, R223, c[0x0][0x340], R44 ;  /* 0x0000d000df3c7a25 */ /* 0x000fe200078e002c */
[----:B------:R-:W-:-:S02]  /*6070*/  IADD3 R6, R58, 0x20, RZ ;  /* 0x000000203a067810 */ /* 0x000fc40007ffe0ff */
[----:B------:R2:W1:Y:S01]  /*6080*/  LDS.128 R8, [R57+0x5080] ;  /* 0x0050800039087984 */ /* 0x0004620000000c00 */
[----:B------:R-:W-:Y:S02]  /*6090*/  IMAD R4, R223, c[0x0][0x344], R4 ;  /* 0x0000d100df047a24 */ /* 0x000fe400078e0204 */
[----:B------:R-:W-:-:S04]  /*60a0*/  IMAD.WIDE R62, R7, 0x80, R62 ;  /* 0x00000080073e7825 */ /* 0x000fc800078e023e */
[----:B------:R-:W-:Y:S01]  /*60b0*/  IMAD.IADD R65, R61, 0x1, R4 ;  /* 0x000000013d417824 */ /* 0x000fe200078e0204 */
[----:B------:R-:W-:Y:S05]  /*60c0*/  @P4 BRA `(.L_x_726) ;  /* 0x0000011000004947 */ /* 0x000fea0003800000 */
[C---:B----4-:R-:W-:Y:S01]  /*60d0*/  ISETP.GE.AND P3, PT, R58.reuse, c[0x0][0x324], PT ;  /* 0x0000c9003a007a0c */ /* 0x050fe20003f66270 */
[----:B------:R-:W4:Y:S01]  /*60e0*/  LDS.128 R52, [R57+0x8080] ;  /* 0x0080800039347984 */ /* 0x000f220000000c00 */
        /* <DEDUP_REMOVED lines=9> */
[----:B------:R-:W2:Y:S01]  /*6180*/  @!P3 LDS.128 R44, [R57+0x6080] ;  /* 0x00608000392cb984 */ /* 0x000ea20000000c00 */
[----:B------:R-:W-:-:S04]  /*6190*/  LEA R68, P0, R66, c[0x0][0x318], 0x1 ;  /* 0x0000c60042447a11 */ /* 0x000fc800078008ff */
[----:B------:R-:W-:-:S05]  /*61a0*/  LEA.HI.X R69, R66, c[0x0][0x31c], R7, 0x1, P0 ;  /* 0x0000c70042457a11 */ /* 0x000fca00000f0c07 */
[----:B----4-:R4:W-:Y:S04]  /*61b0*/  @!P2 STG.E.128 [R68.64+0x40], R52 ;  /* 0x000040344400a986 */ /* 0x0109e8000c101d04 */
[----:B-----5:R4:W-:Y:S04]  /*61c0*/  @!P1 STG.E.128 [R68.64+0x80], R48 ;  /* 0x0000803044009986 */ /* 0x0209e8000c101d04 */
[----:B--2---:R4:W-:Y:S02]  /*61d0*/  @!P3 STG.E.128 [R68.64], R44 ;  /* 0x0000002c4400b986 */ /* 0x0049e4000c101d04 */
.L_x_726:
[----:B----4-:R-:W-:Y:S05]  /*61e0*/  BSYNC B0 ;  /* 0x0000000000007941 */ /* 0x010fea0003800000 */
.L_x_725:
[----:B------:R-:W-:Y:S01]  /*61f0*/  IADD3 R5, R5, 0x40, RZ ;  /* 0x0000004005057810 */ /* 0x000fe20007ffe0ff */
[----:B------:R-:W-:Y:S03]  /*6200*/  BSSY B0, `(.L_x_727) ;  /* 0x0000014000007945 */ /* 0x000fe60003800000 */
[----:B------:R-:W-:-:S13]  /*6210*/  ISETP.GE.AND P3, PT, R5, R56, PT ;  /* 0x000000380500720c */ /* 0x000fda0003f66270 */
[----:B------:R-:W-:Y:S05]  /*6220*/  @P3 BRA `(.L_x_728) ;  /* 0x0000011000003947 */ /* 0x000fea0003800000 */
[----:B------:R-:W-:Y:S01]  /*6230*/  IADD3 R44, P0, R62, 0x40, RZ ;  /* 0x000000403e2c7810 */ /* 0x000fe20007f1e0ff */
        /* <DEDUP_REMOVED lines=13> */
[----:B------:R4:W-:Y:S04]  /*6310*/  @!P2 STG.E.128 [R4.64], R40 ;  /* 0x000000280400a986 */ /* 0x0009e8000c101d04 */
[----:B---3--:R4:W-:Y:S04]  /*6320*/  @!P1 STG.E.128 [R4.64+0x40], R36 ;  /* 0x0000402404009986 */ /* 0x0089e8000c101d04 */
[----:B-1----:R4:W-:Y:S02]  /*6330*/  @!P0 STG.E.128 [R4.64+0x80], R32 ;  /* 0x0000802004008986 */ /* 0x0029e4000c101d04 */
.L_x_728:
[----:B------:R-:W-:Y:S05]  /*6340*/  BSYNC B0 ;  /* 0x0000000000007941 */ /* 0x000fea0003800000 */
.L_x_727:
[----:B----4-:R-:W-:Y:S01]  /*6350*/  IMAD R5, R0, c[0x0][0x308], RZ ;  /* 0x0000c20000057a24 */ /* 0x010fe200078e02ff */
        /* <DEDUP_REMOVED lines=18> */
[----:B---3--:R-:W-:-:S04]  /*6480*/  LEA R36, P0, R34, c[0x0][0x2e8], 0x1 ;  /* 0x0000ba0022247a11 */ /* 0x008fc800078008ff */
[----:B------:R-:W-:-:S05]  /*6490*/  LEA.HI.X R37, R34, c[0x0][0x2ec], R2, 0x1, P0 ;  /* 0x0000bb0022257a11 */ /* 0x000fca00000f0c02 */
[----:B------:R1:W-:Y:S04]  /*64a0*/  @!P4 STG.E.128 [R36.64], R28 ;  /* 0x0000001c2400c986 */ /* 0x0003e8000c101d04 */
[----:B------:R1:W-:Y:S04]  /*64b0*/  @!P2 STG.E.128 [R36.64+0x40], R24 ;  /* 0x000040182400a986 */ /* 0x0003e8000c101d04 */
[----:B------:R1:W-:Y:S02]  /*64c0*/  @!P1 STG.E.128 [R36.64+0x80], R20 ;  /* 0x0000801424009986 */ /* 0x0003e4000c101d04 */
.L_x_730:
[----:B------:R-:W-:Y:S05]  /*64d0*/  BSYNC B0 ;  /* 0x0000000000007941 */ /* 0x000fea0003800000 */
.L_x_729:
        /* <DEDUP_REMOVED lines=19> */
.L_x_723:
[----:B------:R-:W-:Y:S01]  /*6610*/  ISETP.NE.U32.AND P0, PT, RZ, c[0x0][0x360], PT ;  /* 0x0000d800ff007a0c */ /* 0x000fe20003f05070 */
[----:B------:R-:W-:Y:S01]  /*6620*/  IMAD.MOV.U32 R0, RZ, RZ, 0x4 ;  /* 0x00000004ff007424 */ /* 0x000fe200078e00ff */
[----:B------:R-:W-:-:S02]  /*6630*/  ISETP.NE.U32.AND P1, PT, RZ, c[0x0][0x358], PT ;  /* 0x0000d600ff007a0c */ /* 0x000fc40003f25070 */
[----:B------:R-:W-:Y:S01]  /*6640*/  ISETP.NE.AND.EX P0, PT, RZ, c[0x0][0x364], PT, P0 ;  /* 0x0000d900ff007a0c */ /* 0x000fe20003f05300 */
[----:B------:R-:W-:Y:S01]  /*6650*/  IMAD.WIDE R4, R223, R0, c[0x0][0x358] ;  /* 0x0000d600df047625 */ /* 0x000fe200078e0200 */
[----:B------:R-:W-:-:S03]  /*6660*/  ISETP.NE.AND.EX P1, PT, RZ, c[0x0][0x35c], PT, P1 ;  /* 0x0000d700ff007a0c */ /* 0x000fc60003f25310 */
[----:B------:R-:W-:-:S08]  /*6670*/  IMAD.MOV.U32 R7, RZ, RZ, c[0x0][0x2f0] ;  /* 0x0000bc00ff077624 */ /* 0x000fd000078e00ff */
        /* <DEDUP_REMOVED lines=11> */
.L_x_731:
[----:B-1----:R-:W1:Y:S01]  /*6730*/  S2R R8, SR_TID.X ;  /* 0x0000000000087919 */ /* 0x002e620000002100 */
[----:B------:R-:W-:Y:S01]  /*6740*/  SHF.R.S32.HI R4, RZ, 0x1f, R223 ;  /* 0x0000001fff047819 */ /* 0x000fe200000114df */
[----:B------:R-:W-:Y:S01]  /*6750*/  BSSY B0, `(.L_x_732) ;  /* 0x000002b000007945 */ /* 0x000fe20003800000 */
[----:B------:R-:W-:Y:S01]  /*6760*/  SEL R223, R223, RZ, !P1 ;  /* 0x000000ffdfdf7207 */ /* 0x000fe20004800000 */
[----:B------:R-:W2:Y:S01]  /*6770*/  S2R R2, SR_CTAID.Y ;  /* 0x0000000000027919 */ /* 0x000ea20000002600 */
[----:B------:R-:W-:-:S03]  /*6780*/  SEL R4, R4, RZ, !P1 ;  /* 0x000000ff04047207 */ /* 0x000fc60004800000 */
[----:B------:R-:W3:Y:S02]  /*6790*/  S2R R14, SR_CTAID.X ;  /* 0x00000000000e7919 */ /* 0x000ee40000002500 */
[----:B------:R-:W-:Y:S01]  /*67a0*/  IMAD R12, R4, c[0x0][0x310], RZ ;  /* 0x0000c400040c7a24 */ /* 0x000fe200078e02ff */
[----:B-1----:R-:W-:-:S04]  /*67b0*/  SHF.R.S32.HI R3, RZ, 0x1f, R8 ;  /* 0x0000001fff037819 */ /* 0x002fc80000011408 */
[----:B------:R-:W-:Y:S02]  /*67c0*/  LEA.HI R3, R3, R8, RZ, 0x2 ;  /* 0x0000000803037211 */ /* 0x000fe400078f10ff */
[----:B--2---:R-:W-:Y:S02]  /*67d0*/  SHF.R.S32.HI R0, RZ, 0x1f, R2 ;  /* 0x0000001fff007819 */ /* 0x004fe40000011402 */
[----:B------:R-:W-:Y:S01]  /*67e0*/  LOP3.LUT R5, R3, 0x1ffffffc, RZ, 0xc0, !PT ;  /* 0x1ffffffc03057812 */ /* 0x000fe200078ec0ff */
[----:B---3-5:R-:W-:Y:S01]  /*67f0*/  IMAD R6, R14, -0x80, R7 ;  /* 0xffffff800e067824 */ /* 0x028fe200078e0207 */
[----:B------:R-:W-:-:S03]  /*6800*/  SHF.R.S32.HI R3, RZ, 0x2, R3 ;  /* 0x00000002ff037819 */ /* 0x000fc60000011403 */
[----:B------:R-:W-:Y:S01]  /*6810*/  IMAD.IADD R8, R8, 0x1, -R5 ;  /* 0x0000000108087824 */ /* 0x000fe200078e0a05 */
[C---:B------:R-:W-:Y:S01]  /*6820*/  ISETP.GE.AND P4, PT, R3.reuse, R6, PT ;  /* 0x000000060300720c */ /* 0x040fe20003f86270 */
[----:B------:R-:W-:Y:S01]  /*6830*/  IMAD R5, R0, c[0x0][0x308], RZ ;  /* 0x0000c20000057a24 */ /* 0x000fe200078e02ff */
[C---:B------:R-:W-:Y:S01]  /*6840*/  IADD3 R10, P0, R3.reuse, R10, RZ ;  /* 0x0000000a030a7210 */ /* 0x040fe20007f1e0ff */
[----:B------:R-:W-:Y:S02]  /*6850*/  IMAD.SHL.U32 R8, R8, 0x8, RZ ;  /* 0x0000000808087824 */ /* 0x000fe400078e00ff */
[----:B------:R-:W-:Y:S01]  /*6860*/  IMAD R5, R2, c[0x0][0x30c], R5 ;  /* 0x0000c30002057a24 */ /* 0x000fe200078e0205 */
[----:B------:R-:W-:Y:S02]  /*6870*/  LEA.HI.X.SX32 R11, R3, R11, 0x1, P0 ;  /* 0x0000000b030b7211 */ /* 0x000fe400000f0eff */
[----:B------:R-:W-:Y:S02]  /*6880*/  SHF.R.S32.HI R9, RZ, 0x1f, R8 ;  /* 0x0000001fff097819 */ /* 0x000fe40000011408 */
[----:B------:R-:W-:Y:S01]  /*6890*/  IADD3 R7, R8, 0x40, RZ ;  /* 0x0000004008077810 */ /* 0x000fe20007ffe0ff */
[----:B------:R-:W-:Y:S01]  /*68a0*/  IMAD.WIDE R14, R14, 0x80, R10 ;  /* 0x000000800e0e7825 */ /* 0x000fe200078e020a */
[----:B------:R-:W-:-:S03]  /*68b0*/  IADD3 R10, R8, 0x20, RZ ;  /* 0x00000020080a7810 */ /* 0x000fc60007ffe0ff */
[----:B------:R-:W-:-:S04]  /*68c0*/  IMAD.WIDE.U32 R16, R2, c[0x0][0x308], R8 ;  /* 0x0000c20002107a25 */ /* 0x000fc800078e0008 */
[----:B------:R-:W-:Y:S02]  /*68d0*/  IMAD.IADD R19, R5, 0x1, R17 ;  /* 0x0000000105137824 */ /* 0x000fe400078e0211 */
[----:B------:R-:W-:Y:S02]  /*68e0*/  IMAD.MOV.U32 R18, RZ, RZ, R16 ;  /* 0x000000ffff127224 */ /* 0x000fe400078e0010 */
[C---:B------:R-:W-:Y:S02]  /*68f0*/  IMAD R17, R223.reuse, c[0x0][0x314], R12 ;  /* 0x0000c500df117a24 */ /* 0x040fe400078e020c */
[----:B------:R-:W-:-:S04]  /*6900*/  IMAD.WIDE.U32 R12, R223, c[0x0][0x310], R18 ;  /* 0x0000c400df0c7a25 */ /* 0x000fc800078e0012 */
        /* <DEDUP_REMOVED lines=15> */
.L_x_733:
[----:B------:R-:W-:Y:S05]  /*6a00*/  BSYNC B0 ;  /* 0x0000000000007941 */ /* 0x000fea0003800000 */
.L_x_732:
        /* <DEDUP_REMOVED lines=19> */
.L_x_735:
[----:B------:R-:W-:Y:S05]  /*6b40*/  BSYNC B0 ;  /* 0x0000000000007941 */ /* 0x000fea0003800000 */
.L_x_734:
        /* <DEDUP_REMOVED lines=23> */
.L_x_737:
[----:B------:R-:W-:Y:S05]  /*6cc0*/  BSYNC B0 ;  /* 0x0000000000007941 */ /* 0x000fea0003800000 */
.L_x_736:
        /* <DEDUP_REMOVED lines=19> */
.L_x_738:
        /* <DEDUP_REMOVED lines=16> */
.L_x_1416:


//--------------------- .text._ZN7cutlass13device_kernelIN5flash19enable_sm80_to_sm89INS1_16FlashAttnBwdSm80INS1_25CollectiveMainloopBwdSm80ILi2ELi2EN4cute5tupleIJNS5_1CILi64EEENS7_ILi128EEENS7_ILi96EEEEEENS_6half_tEfNS_4arch4Sm80ELb0ELb0ELb0ELb1ELb1ELb0ELb0ELb0ELi2ELi2ELi4ELi2ELb0EEENS1_21CollectiveEpilogueBwdISB_SC_SE_Li256ELb1ELb0ELi2EEENS1_19SingleTileSchedulerILb1ELb0ELb0ELi128EEEEEEEEEvNT_6ParamsE --------------------------
	.section	.text._ZN7cutlass13device_kernelIN5flash19enable_sm80_to_sm89INS1_16FlashAttnBwdSm80INS1_25CollectiveMainloopBwdSm80ILi2ELi2EN4cute5tupleIJNS5_1CILi64EEENS7_ILi128EEENS7_ILi96EEEEEENS_6half_tEfNS_4arch4Sm80ELb0ELb0ELb0ELb1ELb1ELb0ELb0ELb0ELi2ELi2ELi4ELi2ELb0EEENS1_21CollectiveEpilogueBwdISB_SC_SE_Li256ELb1ELb0ELi2EEENS1_19SingleTileSchedulerILb1ELb0ELb0ELi128EEEEEEEEEvNT_6ParamsE,"ax",@progbits
	.sectioninfo	@"SHI_REGISTERS=252"
	.align	128
.text._ZN7cutlass13device_kernelIN5flash19enable_sm80_to_sm89INS1_16FlashAttnBwdSm80INS1_25CollectiveMainloopBwdSm80ILi2ELi2EN4cute5tupleIJNS5_1CILi64EEENS7_ILi128EEENS7_ILi96EEEEEENS_6half_tEfNS_4arch4Sm80ELb0ELb0ELb0ELb1ELb1ELb0ELb0ELb0ELi2ELi2ELi4ELi2ELb0EEENS1_21CollectiveEpilogueBwdISB_SC_SE_Li256ELb1ELb0ELi2EEENS1_19SingleTileSchedulerILb1ELb0ELb0ELi128EEEEEEEEEvNT_6ParamsE:
        .type           _ZN7cutlass13device_kernelIN5flash19enable_sm80_to_sm89INS1_16FlashAttnBwdSm80INS1_25CollectiveMainloopBwdSm80ILi2ELi2EN4cute5tupleIJNS5_1CILi64EEENS7_ILi128EEENS7_ILi96EEEEEENS_6half_tEfNS_4arch4Sm80ELb0ELb0ELb0ELb1ELb1ELb0ELb0ELb0ELi2ELi2ELi4ELi2ELb0EEENS1_21CollectiveEpilogueBwdISB_SC_SE_Li256ELb1ELb0ELi2EEENS1_19SingleTileSchedulerILb1ELb0ELb0ELi128EEEEEEEEEvNT_6ParamsE,@function
        .size           _ZN7cutlass13device_kernelIN5flash19enable_sm80_to_sm89INS1_16FlashAttnBwdSm80INS1_25CollectiveMainloopBwdSm80ILi2ELi2EN4cute5tupleIJNS5_1CILi64EEENS7_ILi128EEENS7_ILi96EEEEEENS_6half_tEfNS_4arch4Sm80ELb0ELb0ELb0ELb1ELb1ELb0ELb0ELb0ELi2ELi2ELi4ELi2ELb0EEENS1_21CollectiveEpilogueBwdISB_SC_SE_Li256ELb1ELb0ELi2EEENS1_19SingleTileSchedulerILb1ELb0ELb0ELi128EEEEEEEEEvNT_6ParamsE,(.L_x_1417 - _ZN7cutlass13device_kernelIN5flash19enable_sm80_to_sm89INS1_16FlashAttnBwdSm80INS1_25CollectiveMainloopBwdSm80ILi2ELi2EN4cute5tupleIJNS5_1CILi64EEENS7_ILi128EEENS7_ILi96EEEEEENS_6half_tEfNS_4arch4Sm80ELb0ELb0ELb0ELb1ELb1ELb0ELb0ELb0ELi2ELi2ELi4ELi2ELb0EEENS1_21CollectiveEpilogueBwdISB_SC_SE_Li256ELb1ELb0ELi2EEENS1_19SingleTileSchedulerILb1ELb0ELb0ELi128EEEEEEEEEvNT_6ParamsE)
        .other          _ZN7cutlass13device_kernelIN5flash19enable_sm80_to_sm89INS1_16FlashAttnBwdSm80INS1_25CollectiveMainloopBwdSm80ILi2ELi2EN4cute5tupleIJNS5_1CILi64EEENS7_ILi128EEENS7_ILi96EEEEEENS_6half_tEfNS_4arch4Sm80ELb0ELb0ELb0ELb1ELb1ELb0ELb0ELb0ELi2ELi2ELi4ELi2ELb0EEENS1_21CollectiveEpilogueBwdISB_SC_SE_Li256ELb1ELb0ELi2EEENS1_19SingleTileSchedulerILb1ELb0ELb0ELi128EEEEEEEEEvNT_6ParamsE,@"STO_CUDA_ENTRY STV_DEFAULT"
_ZN7cutlass13device_kernelIN5flash19enable_sm80_to_sm89INS1_16FlashAttnBwdSm80INS1_25CollectiveMainloopBwdSm80ILi2ELi2EN4cute5tupleIJNS5_1CILi64EEENS7_ILi128EEENS7_ILi96EEEEEENS_6half_tEfNS_4arch4Sm80ELb0ELb0ELb0ELb1ELb1ELb0ELb0ELb0ELi2ELi2ELi4ELi2ELb0EEENS1_21CollectiveEpilogueBwdISB_SC_SE_Li256ELb1ELb0ELi2EEENS1_19SingleTileSchedulerILb1ELb0ELb0ELi128EEEEEEEEEvNT_6ParamsE:
        /* <DEDUP_REMOVED lines=17> */
.L_x_740:
        /* <DEDUP_REMOVED lines=8> */
.L_x_742:
[----:B------:R-:W-:Y:S02]  /*0190*/  MOV R5, c[0x0][0x3a4] ;  /* 0x0000e90000057a02 */ /* 0x000fe40000000f00 */
.L_x_741:
[----:B-1----:R-:W-:-:S05]  /*01a0*/  IMAD.SHL.U32 R4, R3, 0x80, RZ ;  /* 0x0000008003047824 */ /* 0x002fca00078e00ff */
[----:B-----5:R-:W-:-:S04]  /*01b0*/  ISETP.GE.AND P0, PT, R4, R5, PT ;  /* 0x000000050400720c */ /* 0x020fc80003f06270 */
[----:B------:R-:W-:Y:S01]  /*01c0*/  SEL R223, R223, 0xffffffff, !P0 ;  /* 0xffffffffdfdf7807 */ /* 0x000fe20004000000 */
[----:B------:R-:W-:Y:S05]  /*01d0*/  BRA `(.L_x_743) ;  /* 0x0000011000007947 */ /* 0x000fea0003800000 */
.L_x_739:
[----:B---34-:R-:W-:-:S04]  /*01e0*/  ISETP.NE.U32.AND P0, PT, RZ, c[0x0][0x3c0], PT ;  /* 0x0000f000ff007a0c */ /* 0x018fc80003f05070 */
[----:B------:R-:W-:-:S13]  /*01f0*/  ISETP.NE.AND.EX P0, PT, RZ, c[0x0][0x3c4], PT, P0 ;  /* 0x0000f100ff007a0c */ /* 0x000fda0003f05300 */
[----:B------:R-:W-:Y:S05]  /*0200*/  @!P0 BRA `(.L_x_744) ;  /* 0x0000002000008947 */ /* 0x000fea0003800000 */
[----:B------:R1:W5:Y:S01]  /*0210*/  LDG.E R5, [R4.64] ;  /* 0x0000000404057981 */ /* 0x000362000c1e1900 */
[----:B------:R-:W-:Y:S05]  /*0220*/  BRA `(.L_x_745) ;  /* 0x0000009000007947 */ /* 0x000fea0003800000 */
.L_x_744:
        /* <DEDUP_REMOVED lines=8> */
.L_x_746:
[----:B------:R-:W-:Y:S02]  /*02b0*/  MOV R5, c[0x0][0x3a4] ;  /* 0x0000e90000057a02 */ /* 0x000fe40000000f00 */
.L_x_745:
[----:B-1----:R-:W-:-:S05]  /*02c0*/  IMAD.SHL.U32 R4, R3, 0x80, RZ ;  /* 0x0000008003047824 */ /* 0x002fca00078e00ff */
[----:B-----5:R-:W-:-:S04]  /*02d0*/  ISETP.GE.AND P0, PT, R4, R5, PT ;  /* 0x000000050400720c */ /* 0x020fc80003f06270 */
[----:B------:R-:W-:-:S04]  /*02e0*/  SEL R223, R223, 0xffffffff, !P0 ;  /* 0xffffffffdfdf7807 */ /* 0x000fc80004000000 */
.L_x_743:
        /* <DEDUP_REMOVED lines=28> */
.L_x_747:
[----:B-1----:R-:W-:-:S04]  /*04b0*/  ISETP.NE.U32.AND P0, PT, RZ, c[0x0][0x2e0], PT ;  /* 0x0000b800ff007a0c */ /* 0x002fc80003f05070 */
[----:B------:R-:W-:-:S13]  /*04c0*/  ISETP.NE.AND.EX P0, PT, RZ, c[0x0][0x2e4], PT, P0 ;  /* 0x0000b900ff007a0c */ /* 0x000fda0003f05300 */
[----:B------:R-:W-:Y:S05]  /*04d0*/  @!P0 BRA `(.L_x_748) ;  /* 0x0000003000008947 */ /* 0x000fea0003800000 */
[----:B------:R-:W-:-:S06]  /*04e0*/  IMAD.WIDE R8, R223, R10, c[0x0][0x2e0] ;  /* 0x0000b800df087625 */ /* 0x000fcc00078e020a */
[----:B------:R1:W5:Y:S01]  /*04f0*/  LDG.E R8, [R8.64] ;  /* 0x0000000408087981 */ /* 0x000362000c1e1900 */
[----:B------:R-:W-:Y:S05]  /*0500*/  BRA `(.L_x_749) ;  /* 0x0000004000007947 */ /* 0x000fea0003800000 */
.L_x_748:
[----:B------:R-:W-:Y:S05]  /*0510*/  @!P3 BRA `(.L_x_749) ;  /* 0x000000300000b947 */ /* 0x000fea0003800000 */
[----:B------:R-:W2:Y:S04]  /*0520*/  LDG.E R8, [R12.64] ;  /* 0x000000040c087981 */ /* 0x000ea8000c1e1900 */
[----:B------:R-:W2:Y:S02]  /*0530*/  LDG.E R7, [R12.64+0x4] ;  /* 0x000004040c077981 */ /* 0x000ea4000c1e1900 */
[----:B--2---:R-:W-:Y:S02]  /*0540*/  IADD3 R8, -R8, R7, RZ ;  /* 0x0000000708087210 */ /* 0x004fe40007ffe1ff */
.L_x_749:
        /* <DEDUP_REMOVED lines=410> */
.L_x_752:
[----:B------:R-:W-:Y:S05]  /*1ef0*/  BSYNC B0 ;  /* 0x0000000000007941 */ /* 0x000fea0003800000 */
.L_x_751:
        /* <DEDUP_REMOVED lines=78> */
.L_x_755:
        /* <DEDUP_REMOVED lines=126> */
.L_x_753:
        /* <DEDUP_REMOVED lines=415> */
.L_x_754:
        /* <DEDUP_REMOVED lines=237> */
.L_x_750:
        /* <DEDUP_REMOVED lines=151> */
.L_x_757:
        /* <DEDUP_REMOVED lines=63> */
.L_x_759:
[----:B----4-:R-:W-:Y:S05]  /*61e0*/  BSYNC B0 ;  /* 0x0000000000007941 */ /* 0x010fea0003800000 */
.L_x_758:
        /* <DEDUP_REMOVED lines=21> */
.L_x_761:
[----:B------:R-:W-:Y:S05]  /*6340*/  BSYNC B0 ;  /* 0x0000000000007941 */ /* 0x000fea0003800000 */
.L_x_760:
        /* <DEDUP_REMOVED lines=24> */
.L_x_763:
[----:B------:R-:W-:Y:S05]  /*64d0*/  BSYNC B0 ;  /* 0x0000000000007941 */ /* 0x000fea0003800000 */
.L_x_762:
        /* <DEDUP_REMOVED lines=19> */
.L_x_756:
        /* <DEDUP_REMOVED lines=18> */
.L_x_764:
        /* <DEDUP_REMOVED lines=45> */
.L_x_766:
[----:B------:R-:W-:Y:S05]  /*6a00*/  BSYNC B0 ;  /* 0x0000000000007941 */ /* 0x000fea0003800000 */
.L_x_765:
        /* <DEDUP_REMOVED lines=19> */
.L_x_768:
[----:B------:R-:W-:Y:S05]  /*6b40*/  BSYNC B0 ;  /* 0x0000000000007941 */ /* 0x000fea0003800000 */
.L_x_767:
        /* <DEDUP_REMOVED lines=23> */
.L_x_770:
[----:B------:R-:W-:Y:S05]  /*6cc0*/  BSYNC B0 ;  /* 0x0000000000007941 */ /* 0x000fea0003800000 */
.L_x_769:
        /* <DEDUP_REMOVED lines=19> */
.L_x_771:
        /* <DEDUP_REMOVED lines=16> */
.L_x_1417:


//--------------------- .text._ZN7cutlass13device_kernelIN5flash19enable_sm80_to_sm89INS1_16FlashAttnBwdSm80INS1_25CollectiveMainloopBwdSm80ILi2ELi2EN4cute5tupleIJNS5_1CILi64EEENS7_ILi128EEENS7_ILi96EEEEEENS_6half_tEfNS_4arch4Sm80ELb0ELb0ELb0ELb1ELb0ELb0ELb0ELb0ELi2ELi2ELi4ELi2ELb0EEENS1_24CollectiveEpilogueBwdGQAISB_fSE_Li256ELb1ELb0EEENS1_19SingleTileSchedulerILb1ELb0ELb0ELi128EEEEEEEEEvNT_6ParamsE --------------------------
	.section	.text._ZN7cutlass13device_kernelIN5flash19enable_sm80_to_sm89INS1_16FlashAttnBwdSm80INS1_25CollectiveMainloopBwdSm80ILi2ELi2EN4cute5tupleIJNS5_1CILi64EEENS7_ILi128EEENS7_ILi96EEEEEENS_6half_tEfNS_4arch4Sm80ELb0ELb0ELb0ELb1ELb0ELb0ELb0ELb0ELi2ELi2ELi4ELi2ELb0EEENS1_24CollectiveEpilogueBwdGQAISB_fSE_Li256ELb1ELb0EEENS1_19SingleTileSchedulerILb1ELb0ELb0ELi128EEEEEEEEEvNT_6ParamsE,"ax",@progbits
	.sectioninfo	@"SHI_REGISTERS=252"
	.align	128
.text._ZN7cutlass13device_kernelIN5flash19enable_sm80_to_sm89INS1_16FlashAttnBwdSm80INS1_25CollectiveMainloopBwdSm80ILi2ELi2EN4cute5tupleIJNS5_1CILi64EEENS7_ILi128EEENS7_ILi96EEEEEENS_6half_tEfNS_4arch4Sm80ELb0ELb0ELb0ELb1ELb0ELb0ELb0ELb0ELi2ELi2ELi4ELi2ELb0EEENS1_24CollectiveEpilogueBwdGQAISB_fSE_Li256ELb1ELb0EEENS1_19SingleTileSchedulerILb1ELb0ELb0ELi128EEEEEEEEEvNT_6ParamsE:
        .type           _ZN7cutlass13device_kernelIN5flash19enable_sm80_to_sm89INS1_16FlashAttnBwdSm80INS1_25CollectiveMainloopBwdSm80ILi2ELi2EN4cute5tupleIJNS5_1CILi64EEENS7_ILi128EEENS7_ILi96EEEEEENS_6half_tEfNS_4arch4Sm80ELb0ELb0ELb0ELb1ELb0ELb0ELb0ELb0ELi2ELi2ELi4ELi2ELb0EEENS1_24CollectiveEpilogueBwdGQAISB_fSE_Li256ELb1ELb0EEENS1_19SingleTileSchedulerILb1ELb0ELb0ELi128EEEEEEEEEvNT_6ParamsE,@function
        .size           _ZN7cutlass13device_kernelIN5flash19enable_sm80_to_sm89INS1_16FlashAttnBwdSm80INS1_25CollectiveMainloopBwdSm80ILi2ELi2EN4cute5tupleIJNS5_1CILi64EEENS7_ILi128EEENS7_ILi96EEEEEENS_6half_tEfNS_4arch4Sm80ELb0ELb0ELb0ELb1ELb0ELb0ELb0ELb0ELi2ELi2ELi4ELi2ELb0EEENS1_24CollectiveEpilogueBwdGQAISB_fSE_Li256ELb1ELb0EEENS1_19SingleTileSchedulerILb1ELb0ELb0ELi128EEEEEEEEEvNT_6ParamsE,(.L_x_1418 - _ZN7cutlass13device_kernelIN5flash19enable_sm80_to_sm89INS1_16FlashAttnBwdSm80INS1_25CollectiveMainloopBwdSm80ILi2ELi2EN4cute5tupleIJNS5_1CILi64EEENS7_ILi128EEENS7_ILi96EEEEEENS_6half_tEfNS_4arch4Sm80ELb0ELb0ELb0ELb1ELb0ELb0ELb0ELb0ELi2ELi2ELi4ELi2ELb0EEENS1_24CollectiveEpilogueBwdGQAISB_fSE_Li256ELb1ELb0EEENS1_19SingleTileSchedulerILb1ELb0ELb0ELi128EEEEEEEEEvNT_6ParamsE)
        .other          _ZN7cutlass13device_kernelIN5flash19enable_sm80_to_sm89INS1_16FlashAttnBwdSm80INS1_25CollectiveMainloopBwdSm80ILi2ELi2EN4cute5tupleIJNS5_1CILi64EEENS7_ILi128EEENS7_ILi96EEEEEENS_6half_tEfNS_4arch4Sm80ELb0ELb0ELb0ELb1ELb0ELb0ELb0ELb0ELi2ELi2ELi4ELi2ELb0EEENS1_24CollectiveEpilogueBwdGQAISB_fSE_Li256ELb1ELb0EEENS1_19SingleTileSchedulerILb1ELb0ELb0ELi128EEEEEEEEEvNT_6ParamsE,@"STO_CUDA_ENTRY STV_DEFAULT"
_ZN7cutlass13device_kernelIN5flash19enable_sm80_to_sm89INS1_16FlashAttnBwdSm80INS1_25CollectiveMainloopBwdSm80ILi2ELi2EN4cute5tupleIJNS5_1CILi64EEENS7_ILi128EEENS7_ILi96EEEEEENS_6half_tEfNS_4arch4Sm80ELb0ELb0ELb0ELb1ELb0ELb0ELb0ELb0ELi2ELi2ELi4ELi2ELb0EEENS1_24CollectiveEpilogueBwdGQAISB_fSE_Li256ELb1ELb0EEENS1_19SingleTileSchedulerILb1ELb0ELb0ELi128EEEEEEEEEvNT_6ParamsE:
        /* <DEDUP_REMOVED lines=17> */
.L_x_773:
        /* <DEDUP_REMOVED lines=8> */
.L_x_775:
[----:B------:R-:W-:Y:S02]  /*0190*/  MOV R5, c[0x0][0x3ac] ;  /* 0x0000eb0000057a02 */ /* 0x000fe40000000f00 */
.L_x_774:
[----:B-1----:R-:W-:-:S05]  /*01a0*/  IMAD.SHL.U32 R4, R3, 0x80, RZ ;  /* 0x0000008003047824 */ /* 0x002fca00078e00ff */
[----:B-----5:R-:W-:-:S04]  /*01b0*/  ISETP.GE.AND P0, PT, R4, R5, PT ;  /* 0x000000050400720c */ /* 0x020fc80003f06270 */
[----:B------:R-:W-:Y:S01]  /*01c0*/  SEL R223, R223, 0xffffffff, !P0 ;  /* 0xffffffffdfdf7807 */ /* 0x000fe20004000000 */
[----:B------:R-:W-:Y:S05]  /*01d0*/  BRA `(.L_x_776) ;  /* 0x0000011000007947 */ /* 0x000fea0003800000 */
.L_x_772:
[----:B---34-:R-:W-:-:S04]  /*01e0*/  ISETP.NE.U32.AND P0, PT, RZ, c[0x0][0x3c8], PT ;  /* 0x0000f200ff007a0c */ /* 0x018fc80003f05070 */
[----:B------:R-:W-:-:S13]  /*01f0*/  ISETP.NE.AND.EX P0, PT, RZ, c[0x0][0x3cc], PT, P0 ;  /* 0x0000f300ff007a0c */ /* 0x000fda0003f05300 */
[----:B------:R-:W-:Y:S05]  /*0200*/  @!P0 BRA `(.L_x_777) ;  /* 0x0000002000008947 */ /* 0x000fea0003800000 */
[----:B------:R1:W5:Y:S01]  /*0210*/  LDG.E R5, [R4.64] ;  /* 0x0000000604057981 */ /* 0x000362000c1e1900 */
[----:B------:R-:W-:Y:S05]  /*0220*/  BRA `(.L_x_778) ;  /* 0x0000009000007947 */ /* 0x000fea0003800000 */
.L_x_777:
        /* <DEDUP_REMOVED lines=8> */
.L_x_779:
[----:B------:R-:W-:Y:S02]  /*02b0*/  MOV R5, c[0x0][0x3ac] ;  /* 0x0000eb0000057a02 */ /* 0x000fe40000000f00 */
.L_x_778:
[----:B-1----:R-:W-:-:S05]  /*02c0*/  IMAD.SHL.U32 R4, R3, 0x80, RZ ;  /* 0x0000008003047824 */ /* 0x002fca00078e00ff */
[----:B-----5:R-:W-:-:S04]  /*02d0*/  ISETP.GE.AND P0, PT, R4, R5, PT ;  /* 0x000000050400720c */ /* 0x020fc80003f06270 */
[----:B------:R-:W-:-:S04]  /*02e0*/  SEL R223, R223, 0xffffffff, !P0 ;  /* 0xffffffffdfdf7807 */ /* 0x000fc80004000000 */
.L_x_776:
[----:B------:R-:W-:-:S13]  /*02f0*/  ISETP.GE.AND P0, PT, R223, RZ, PT ;  /* 0x000000ffdf00720c */ /* 0x000fda0003f06270 */
[----:B------:R-:W-:Y:S05]  /*0300*/  @!P0 EXIT ;  /* 0x000000000000894d */ /* 0x000fea0003800000 */
[----:B------:R-:W-:Y:S01]  /*0310*/  ISETP.NE.U32.AND P4, PT, RZ, c[0x0][0x2c8], PT ;  /* 0x0000b200ff007a0c */ /* 0x000fe20003f85070 */
[----:B------:R-:W-:Y:S01]  /*0320*/  IMAD.WIDE R16, R223, R10, c[0x0][0x2c8] ;  /* 0x0000b200df107625 */ /* 0x000fe200078e020a */
[----:B------:R-:W-:Y:S02]  /*0330*/  ISETP.NE.U32.AND P3, PT, RZ, c[0x0][0x2d0], PT ;  /* 0x0000b400ff007a0c */ /* 0x000fe40003f65070 */
[----:B------:R-:W-:Y:S02]  /*0340*/  ISETP.NE.AND.EX P4, PT, RZ, c[0x0][0x2cc], PT, P4 ;  /* 0x0000b300ff007a0c */ /* 0x000fe40003f85340 */
[----:B------:R-:W-:Y:S02]  /*0350*/  ISETP.NE.U32.AND P0, PT, RZ, c[0x0][0x2d8], PT ;  /* 0x0000b600ff007a0c */ /* 0x000fe40003f05070 */
[----:B------:R-:W-:Y:S02]  /*0360*/  ISETP.NE.AND.EX P3, PT, RZ, c[0x0][0x2d4], PT, P3 ;  /* 0x0000b500ff007a0c */ /* 0x000fe40003f65330 */
[----:B------:R-:W-:-:S07]  /*0370*/  ISETP.NE.AND.EX P0, PT, RZ, c[0x0][0x2dc], PT, P0 ;  /* 0x0000b700ff007a0c */ /* 0x000fce0003f05300 */
[----:B------:R-:W2:Y:S01]  /*0380*/  @P4 LDG.E R4, [R16.64] ;  /* 0x0000000610044981 */ /* 0x000ea2000c1e1900 */
[----:B------:R-:W-:-:S03]  /*0390*/  IMAD.WIDE R14, R223, R10, c[0x0][0x2d0] ;  /* 0x0000b400df0e7625 */ /* 0x000fc600078e020a */
[----:B------:R-:W3:Y:S01]  /*03a0*/  @P4 LDG.E R13, [R16.64] ;  /* 0x00000006100d4981 */ /* 0x000ee2000c1e1900 */
[----:B------:R-:W-:Y:S02]  /*03b0*/  IMAD.MOV.U32 R222, RZ, RZ, c[0x0][0x168] ;  /* 0x00005a00ffde7624 */ /* 0x000fe400078e00ff */
[C---:B------:R-:W-:Y:S01]  /*03c0*/  @P0 IMAD.WIDE R18, R223.reuse, R10, c[0x0][0x2d8] ;  /* 0x0000b600df120625 */ /* 0x040fe200078e020a */
[----:B------:R-:W4:Y:S04]  /*03d0*/  @P3 LDG.E R11, [R14.64] ;  /* 0x000000060e0b3981 */ /* 0x000f28000c1e1900 */
[----:B------:R1:W5:Y:S01]  /*03e0*/  @P0 LDG.E R222, [R18.64] ;  /* 0x0000000612de0981 */ /* 0x000362000c1e1900 */
[----:B------:R-:W-:Y:S01]  /*03f0*/  CS2R R8, SRZ ;  /* 0x0000000000087805 */ /* 0x000fe2000001ff00 */
[----:B------:R-:W-:Y:S01]  /*0400*/  CS2R R6, SRZ ;  /* 0x0000000000067805 */ /* 0x000fe2000001ff00 */
[----:B--2---:R-:W-:Y:S01]  /*0410*/  @P4 IMAD R5, R223, 0x40, R4 ;  /* 0x00000040df054824 */ /* 0x004fe200078e0204 */
[--C-:B---3--:R-:W-:Y:S01]  /*0420*/  @P4 SHF.R.S32.HI R9, RZ, 0x1f, R13.reuse ;  /* 0x0000001fff094819 */ /* 0x108fe2000001140d */
[----:B------:R-:W-:-:S03]  /*0430*/  @P4 IMAD.MOV.U32 R8, RZ, RZ, R13 ;  /* 0x000000ffff084224 */ /* 0x000fc600078e000d */
[----:B------:R-:W-:Y:S02]  /*0440*/  @P4 SHF.R.S32.HI R4, RZ, 0x1f, R5 ;  /* 0x0000001fff044819 */ /* 0x000fe40000011405 */
[--C-:B----4-:R-:W-:Y:S01]  /*0450*/  @P3 SHF.R.S32.HI R7, RZ, 0x1f, R11.reuse ;  /* 0x0000001fff073819 */ /* 0x110fe2000001140b */
[----:B------:R-:W-:Y:S01]  /*0460*/  @P3 IMAD.MOV.U32 R6, RZ, RZ, R11 ;  /* 0x000000ffff063224 */ /* 0x000fe200078e000b */
[----:B------:R-:W-:Y:S01]  /*0470*/  @P4 LEA.HI R4, R4, R5, RZ, 0x6 ;  /* 0x0000000504044211 */ /* 0x000fe200078f30ff */
[----:B------:R-:W-:-:S03]  /*0480*/  IMAD.MOV.U32 R5, RZ, RZ, RZ ;  /* 0x000000ffff057224 */ /* 0x000fc600078e00ff */
[----:B------:R-:W-:Y:S01]  /*0490*/  @P4 LOP3.LUT R5, R4, 0xffffffc0, RZ, 0xc0, !PT ;  /* 0xffffffc004054812 */ /* 0x000fe200078ec0ff */
[----:B------:R-:W-:Y:S01]  /*04a0*/  IMAD.MOV.U32 R4, RZ, RZ, c[0x0][0x198] ;  /* 0x00006600ff047624 */ /* 0x000fe200078e00ff */
[----:B------:R-:W-:Y:S05]  /*04b0*/  @P0 BRA `(.L_x_780) ;  /* 0x0000004000000947 */ /* 0x000fea0003800000 */
[----:B-1----:R-:W-:Y:S05]  /*04c0*/  @!P4 BRA `(.L_x_780) ;  /* 0x000000300000c947 */ /* 0x002fea0003800000 */
[----:B-----5:R-:W2:Y:S04]  /*04d0*/  LDG.E R222, [R16.64] ;  /* 0x0000000610de7981 */ /* 0x020ea8000c1e1900 */
[----:B------:R-:W2:Y:S02]  /*04e0*/  LDG.E R11, [R16.64+0x4] ;  /* 0x00000406100b7981 */ /* 0x000ea4000c1e1900 */
[----:B--2---:R-:W-:Y:S02]  /*04f0*/  IADD3 R222, -R222, R11, RZ ;  /* 0x0000000bdede7210 */ /* 0x004fe40007ffe1ff */
.L_x_780:
[----:B-1----:R-:W-:-:S04]  /*0500*/  ISETP.NE.U32.AND P0, PT, RZ, c[0x0][0x2e0], PT ;  /* 0x0000b800ff007a0c */ /* 0x002fc80003f05070 */
[----:B------:R-:W-:-:S13]  /*0510*/  ISETP.NE.AND.EX P0, PT, RZ, c[0x0][0x2e4], PT, P0 ;  /* 0x0000b900ff007a0c */ /* 0x000fda0003f05300 */
[----:B------:R-:W-:Y:S05]  /*0520*/  @!P0 BRA `(.L_x_781) ;  /* 0x0000003000008947 */ /* 0x000fea0003800000 */
[----:B------:R-:W-:-:S05]  /*0530*/  IMAD.WIDE R10, R223, R10, c[0x0][0x2e0] ;  /* 0x0000b800df0a7625 */ /* 0x000fca00078e020a */
[----:B------:R1:W5:Y:S01]  /*0540*/  LDG.E R4, [R10.64] ;  /* 0x000000060a047981 */ /* 0x000362000c1e1900 */
[----:B------:R-:W-:Y:S05]  /*0550*/  BRA `(.L_x_782) ;  /* 0x0000004000007947 */ /* 0x000fea0003800000 */
.L_x_781:
[----:B------:R-:W-:Y:S05]  /*0560*/  @!P3 BRA `(.L_x_782) ;  /* 0x000000300000b947 */ /* 0x000fea0003800000 */
[----:B------:R-:W2:Y:S04]  /*0570*/  LDG.E R4, [R14.64] ;  /* 0x000000060e047981 */ /* 0x000ea8000c1e1900 */
[----:B------:R-:W2:Y:S02]  /*0580*/  LDG.E R11, [R14.64+0x4] ;  /* 0x000004060e0b7981 */ /* 0x000ea4000c1e1900 */
[----:B--2---:R-:W-:Y:S02]  /*0590*/  IADD3 R4, -R4, R11, RZ ;  /* 0x0000000b04047210 */ /* 0x004fe40007ffe1ff */
.L_x_782:
        /* <DEDUP_REMOVED lines=52> */
[----:B-1----:R-:W-:-:S02]  /*08e0*/  IMAD.MOV.U32 R10, RZ, RZ, c[0x0][0x248] ;  /* 0x00009200ff0a7624 */ /* 0x002fc400078e00ff */
[----:B------:R-:W-:Y:S01]  /*08f0*/  IMAD R13, R5, 0x60, RZ ;  /* 0x00000060050d7824 */ /* 0x000fe200078e02ff */
[CC--:B------:R-:W-:Y:S01]  /*0900*/  LEA.HI R14, R15.reuse, R2.reuse, RZ, 0x2 ;  /* 0x000000020f0e7211 */ /* 0x0c0fe200078f10ff */
[----:B------:R-:W-:Y:S01]  /*0910*/  IMAD.SHL.U32 R220, R2, 0x4, RZ ;  /* 0x0000000402dc7824 */ /* 0x000fe200078e00ff */
[----:B------:R-:W-:Y:S01]  /*0920*/  ISETP.NE.AND P2, PT, R10, 0x1, PT ;  /* 0x000000010a00780c */ /* 0x000fe20003f45270 */
[----:B------:R-:W-:Y:S01]  /*0930*/  IMAD.MOV.U32 R23, RZ, RZ, R0 ;  /* 0x000000ffff177224 */ /* 0x000fe200078e0000 */
[-C--:B------:R-:W-:Y:S01]  /*0940*/  LEA.HI R16, R15, R2.reuse, RZ, 0x4 ;  /* 0x000000020f107211 */ /* 0x080fe200078f20ff */
[----:B------:R-:W-:Y:S01]  /*0950*/  IMAD R4, R3, -0x80, R4 ;  /* 0xffffff8003047824 */ /* 0x000fe200078e0204 */
[----:B------:R-:W-:Y:S01]  /*0960*/  SHF.R.S32.HI R10, RZ, 0x1f, R2 ;  /* 0x0000001fff0a7819 */ /* 0x000fe20000011402 */
[----:B------:R-:W-:Y:S01]  /*0970*/  IMAD.MOV.U32 R215, RZ, RZ, 0x10 ;  /* 0x00000010ffd77424 */ /* 0x000fe200078e00ff */
[----:B------:R-:W-:Y:S02]  /*0980*/  IADD3 R24, P0, R13, R2, RZ ;  /* 0x000000020d187210 */ /* 0x000fe40007f1e0ff */
[----:B------:R-:W-:-:S02]  /*0990*/  SHF.R.S32.HI R221, RZ, 0x2, R14 ;  /* 0x00000002ffdd7819 */ /* 0x000fc4000001140e */
[----:B------:R-:W-:Y:S02]  /*09a0*/  SHF.R.S32.HI R17, RZ, 0x4, R16 ;  /* 0x00000004ff117819 */ /* 0x000fe40000011410 */
[----:B------:R-:W-:Y:S01]  /*09b0*/  LEA.HI.X.SX32 R25, R13, R10, 0x1, P0 ;  /* 0x0000000a0d197211 */ /* 0x000fe200000f0eff */
[----:B------:R-:W-:Y:S01]  /*09c0*/  @P2 IMAD.HI.U32 R12, R0, c[0x0][0x24c], RZ ;  /* 0x00009300000c2a27 */ /* 0x000fe200078e00ff */
[----:B------:R-:W-:Y:S02]  /*09d0*/  SHF.R.S32.HI R19, RZ, 0x1f, R221 ;  /* 0x0000001fff137819 */ /* 0x000fe400000114dd */
[C---:B------:R-:W-:Y:S02]  /*09e0*/  IADD3 R20, P0, R221.reuse, R6, RZ ;  /* 0x00000006dd147210 */ /* 0x040fe40007f1e0ff */
[----:B------:R-:W-:Y:S02]  /*09f0*/  IADD3 R11, P1, R221, R8, RZ ;  /* 0x00000008dd0b7210 */ /* 0x000fe40007f3e0ff */
[----:B------:R-:W-:Y:S01]  /*0a00*/  SHF.R.S32.HI R6, RZ, 0x1f, R0 ;  /* 0x0000001fff067819 */ /* 0x000fe20000011400 */
[C---:B------:R-:W-:Y:S01]  /*0a10*/  IMAD.X R21, R19.reuse, 0x1, R7, P0 ;  /* 0x0000000113157824 */ /* 0x040fe200000e0607 */
[----:B------:R-:W-:Y:S01]  /*0a20*/  LEA.HI R8, R16, R17, RZ, 0x1 ;  /* 0x0000001110087211 */ /* 0x000fe200078f08ff */
[----:B------:R-:W-:Y:S01]  /*0a30*/  IMAD.X R13, R19, 0x1, R9, P1 ;  /* 0x00000001130d7824 */ /* 0x000fe200008e0609 */
[----:B------:R-:W-:Y:S01]  /*0a40*/  SHF.R.S32.HI R7, RZ, 0x1f, R5 ;  /* 0x0000001fff077819 */ /* 0x000fe20000011405 */
[----:B------:R-:W-:Y:S01]  /*0a50*/  IMAD R9, R6, c[0x0][0x288], RZ ;  /* 0x0000a20006097a24 */ /* 0x000fe200078e02ff */
[----:B------:R-:W-:Y:S01]  /*0a60*/  IADD3 R18, P0, R220, R5, RZ ;  /* 0x00000005dc127210 */ /* 0x000fe20007f1e0ff */
[----:B------:R-:W-:Y:S01]  /*0a70*/  IMAD R5, R6, c[0x0][0x238], RZ ;  /* 0x00008e0006057a24 */ /* 0x000fe200078e02ff */
[----:B------:R-:W-:Y:S01]  /*0a80*/  LOP3.LUT R8, R8, 0xfffffffe, RZ, 0xc0, !PT ;  /* 0xfffffffe08087812 */ /* 0x000fe200078ec0ff */
[----:B------:R-:W-:Y:S01]  /*0a90*/  IMAD R26, R0, c[0x0][0x28c], R9 ;  /* 0x0000a300001a7a24 */ /* 0x000fe200078e0209 */
[----:B------:R-:W-:Y:S01]  /*0aa0*/  LEA.HI.X.SX32 R19, R220, R7, 0x1, P0 ;  /* 0x00000007dc137211 */ /* 0x000fe200000f0eff */
[----:B------:R-:W-:Y:S01]  /*0ab0*/  IMAD R224, R0, c[0x0][0x23c], R5 ;  /* 0x00008f0000e07a24 */ /* 0x000fe200078e0205 */
[----:B------:R-:W-:Y:S01]  /*0ac0*/  LOP3.LUT R235, R14, 0xfffffffc, RZ, 0xc0, !PT ;  /* 0xfffffffc0eeb7812 */ /* 0x000fe200078ec0ff */
[----:B------:R-:W-:Y:S01]  /*0ad0*/  IMAD.IADD R7, R17, 0x1, -R8 ;  /* 0x0000000111077824 */ /* 0x000fe200078e0a08 */
[----:B------:R-:W-:Y:S01]  /*0ae0*/  LEA.HI R17, R15, R2, RZ, 0x3 ;  /* 0x000000020f117211 */ /* 0x000fe200078f18ff */
[----:B------:R-:W-:Y:S01]  /*0af0*/  IMAD.WIDE.U32 R8, R0, c[0x0][0x238], R24 ;  /* 0x00008e0000087a25 */ /* 0x000fe200078e0018 */
[----:B------:R-:W-:-:S02]  /*0b00*/  @P2 SHF.R.U32.HI R23, RZ, c[0x0][0x250], R12 ;  /* 0x00009400ff172a19 */ /* 0x000fc4000001160c */
[----:B------:R-:W-:Y:S01]  /*0b10*/  SHF.R.S32.HI R10, RZ, 0x1f, R223 ;  /* 0x0000001fff0a7819 */ /* 0x000fe200000114df */
[----:B------:R-:W-:Y:S02]  /*0b20*/  IMAD.IADD R225, R9, 0x1, R224 ;  /* 0x0000000109e17824 */ /* 0x000fe400078e02e0 */
[----:B------:R-:W-:Y:S02]  /*0b30*/  IMAD.SHL.U32 R9, R17, 0x8, RZ ;  /* 0x0000000811097824 */ /* 0x000fe400078e00ff */
[----:B------:R-:W-:Y:S02]  /*0b40*/  IMAD.IADD R235, R2, 0x1, -R235 ;  /* 0x0000000102eb7824 */ /* 0x000fe400078e0aeb */
[----:B------:R-:W-:Y:S01]  /*0b50*/  IMAD R27, R6, c[0x0][0x270], RZ ;  /* 0x00009c00061b7a24 */ /* 0x000fe200078e02ff */
[----:B------:R-:W-:Y:S01]  /*0b60*/  LOP3.LUT R9, R9, 0xc0, RZ, 0xc0, !PT ;  /* 0x000000c009097812 */ /* 0x000fe200078ec0ff */
[----:B------:R-:W-:Y:S02]  /*0b70*/  IMAD.SHL.U32 R12, R235, 0x8, RZ ;  /* 0x00000008eb0c7824 */ /* 0x000fe400078e00ff */
[----:B------:R-:W-:Y:S01]  /*0b80*/  IMAD.MOV.U32 R224, RZ, RZ, R8 ;  /* 0x000000ffffe07224 */ /* 0x000fe200078e0008 */
[----:B------:R-:W-:Y:S01]  /*0b90*/  SHF.R.U32.HI R5, RZ, 0x3, R9 ;  /* 0x00000003ff057819 */ /* 0x000fe20000011609 */
[C---:B------:R-:W-:Y:S01]  /*0ba0*/  IMAD R30, R0.reuse, c[0x0][0x274], R27 ;  /* 0x00009d00001e7a24 */ /* 0x040fe200078e021b */
[----:B------:R-:W-:Y:S01]  /*0bb0*/  LOP3.LUT R8, R9, 0x18, R12, 0xf8, !PT ;  /* 0x0000001809087812 */ /* 0x000fe200078ef80c */
[----:B------:R-:W-:Y:S01]  /*0bc0*/  IMAD.WIDE.U32 R28, R0, c[0x0][0x270], R18 ;  /* 0x00009c00001c7a25 */ /* 0x000fe200078e0012 */
[----:B------:R-:W-:-:S02]  /*0bd0*/  SEL R9, R10, RZ, !P4 ;  /* 0x000000ff0a097207 */ /* 0x000fc40006000000 */
[----:B------:R-:W-:Y:S01]  /*0be0*/  SEL R10, R10, RZ, !P3 ;  /* 0x000000ff0a0a7207 */ /* 0x000fe20005800000 */
[----:B------:R-:W-:Y:S01]  /*0bf0*/  IMAD.WIDE.U32 R18, R0, c[0x0][0x288], R18 ;  /* 0x0000a20000127a25 */ /* 0x000fe200078e0012 */
[----:B------:R-:W-:Y:S02]  /*0c00*/  LOP3.LUT R5, R8, R5, RZ, 0x3c, !PT ;  /* 0x0000000508057212 */ /* 0x000fe400078e3cff */
[----:B------:R-:W-:Y:S01]  /*0c10*/  LEA.HI R8, R15, R2, RZ, 0x5 ;  /* 0x000000020f087211 */ /* 0x000fe200078f28ff */
[----:B------:R-:W-:Y:S01]  /*0c20*/  IMAD.WIDE R20, R3, 0x80, R20 ;  /* 0x0000008003147825 */ /* 0x000fe200078e0214 */
[----:B------:R-:W-:Y:S02]  /*0c30*/  SEL R3, R223, RZ, !P4 ;  /* 0x000000ffdf037207 */ /* 0x000fe40006000000 */
[----:B------:R-:W-:Y:S01]  /*0c40*/  IADD3 R216, R12, 0x40, RZ ;  /* 0x000000400cd87810 */ /* 0x000fe20007ffe0ff */
[----:B------:R-:W-:Y:S02]  /*0c50*/  IMAD.IADD R31, R29, 0x1, R30 ;  /* 0x000000011d1f7824 */ /* 0x000fe400078e021e */
[----:B------:R-:W-:Y:S01]  /*0c60*/  IMAD.MOV.U32 R30, RZ, RZ, R28 ;  /* 0x000000ffff1e7224 */ /* 0x000fe200078e001c */
[----:B------:R-:W-:Y:S01]  /*0c70*/  LEA.HI R28, R14, R221, RZ, 0x1 ;  /* 0x000000dd0e1c7211 */ /* 0x000fe200078f08ff */
[----:B------:R-:W-:-:S02]  /*0c80*/  IMAD R22, R9, c[0x0][0x278], RZ ;  /* 0x00009e0009167a24 */ /* 0x000fc400078e02ff */
[----:B------:R-:W-:Y:S01]  /*0c90*/  IMAD.IADD R27, R19, 0x1, R26 ;  /* 0x00000001131b7824 */ /* 0x000fe200078e021a */
[----:B------:R-:W-:Y:S01]  /*0ca0*/  LOP3.LUT R28, R28, 0x7fffffe, RZ, 0xc0, !PT ;  /* 0x07fffffe1c1c7812 */ /* 0x000fe200078ec0ff */
[C---:B------:R-:W-:Y:S01]  /*0cb0*/  IMAD R32, R13.reuse, c[0x0][0x178], RZ ;  /* 0x00005e000d207a24 */ /* 0x040fe200078e02ff */
[----:B------:R-:W-:Y:S01]  /*0cc0*/  SHF.R.S32.HI R19, RZ, 0x5, R8 ;  /* 0x00000005ff137819 */ /* 0x000fe20000011408 */
[----:B------:R-:W-:Y:S01]  /*0cd0*/  IMAD R24, R13, c[0x0][0x208], RZ ;  /* 0x000082000d187a24 */ /* 0x000fe200078e02ff */
[----:B------:R-:W-:Y:S01]  /*0ce0*/  SHF.R.S32.HI R13, RZ, 0x1f, R12 ;  /* 0x0000001fff0d7819 */ /* 0x000fe2000001140c */
[----:B------:R-:W-:Y:S01]  /*0cf0*/  IMAD.MOV.U32 R26, RZ, RZ, R18 ;  /* 0x000000ffff1a7224 */ /* 0x000fe200078e0012 */
[----:B------:R-:W-:Y:S01]  /*0d00*/  SHF.R.S32.HI R18, RZ, 0x1f, R23 ;  /* 0x0000001fff127819 */ /* 0x000fe20000011417 */
[C---:B------:R-:W-:Y:S02]  /*0d10*/  IMAD R29, R3.reuse, c[0x0][0x27c], R22 ;  /* 0x00009f00031d7a24 */ /* 0x040fe400078e0216 */
[----:B------:R-:W-:-:S04]  /*0d20*/  IMAD.WIDE.U32 R30, R3, c[0x0][0x278], R30 ;  /* 0x00009e00031e7a25 */ /* 0x000fc800078e001e */
[C---:B------:R-:W-:Y:S01]  /*0d30*/  IMAD R25, R11.reuse, c[0x0][0x17c], R32 ;  /* 0x00005f000b197a24 */ /* 0x040fe200078e0220 */
[----:B------:R-:W-:Y:S01]  /*0d40*/  LEA R228, P0, R30, c[0x0][0x258], 0x2 ;  /* 0x000096001ee47a11 */ /* 0x000fe200078010ff */
[C---:B------:R-:W-:Y:S02]  /*0d50*/  IMAD R24, R11.reuse, c[0x0][0x20c], R24 ;  /* 0x000083000b187a24 */ /* 0x040fe400078e0218 */
[----:B------:R-:W-:-:S04]  /*0d60*/  IMAD.WIDE.U32 R32, R11, c[0x0][0x178], R12 ;  /* 0x00005e000b207a25 */ /* 0x000fc800078e000c */
[----:B------:R-:W-:-:S04]  /*0d70*/  IMAD.WIDE.U32 R36, R11, c[0x0][0x208], R12 ;  /* 0x000082000b247a25 */ /* 0x000fc800078e000c */
[C---:B------:R-:W-:Y:S02]  /*0d80*/  IMAD R22, R18.reuse, c[0x0][0x1e0], RZ ;  /* 0x0000780012167a24 */ /* 0x040fe400078e02ff */
[----:B------:R-:W-:Y:S02]  /*0d90*/  IMAD.IADD R11, R31, 0x1, R29 ;  /* 0x000000011f0b7824 */ /* 0x000fe400078e021d */
[----:B------:R-:W-:Y:S02]  /*0da0*/  IMAD R18, R18, c[0x0][0x1b0], RZ ;  /* 0x00006c0012127a24 */ /* 0x000fe400078e02ff */
[C---:B------:R-:W-:Y:S01]  /*0db0*/  IMAD R22, R23.reuse, c[0x0][0x1e4], R22 ;  /* 0x0000790017167a24 */ /* 0x040fe200078e0216 */
[----:B------:R-:W-:Y:S01]  /*0dc0*/  LEA.HI.X R229, R30, c[0x0][0x25c], R11, 0x2, P0 ;  /* 0x000097001ee57a11 */ /* 0x000fe200000f140b */
[C---:B------:R-:W-:Y:S02]  /*0dd0*/  IMAD R18, R23.reuse, c[0x0][0x1b4], R18 ;  /* 0x00006d0017127a24 */ /* 0x040fe400078e0212 */
[----:B------:R-:W-:-:S04]  /*0de0*/  IMAD.WIDE.U32 R34, R23, c[0x0][0x1e0], R12 ;  /* 0x0000780017227a25 */ /* 0x000fc800078e000c */
[----:B------:R-:W-:-:S04]  /*0df0*/  IMAD.WIDE.U32 R38, R23, c[0x0][0x1b0], R12 ;  /* 0x00006c0017267a25 */ /* 0x000fc800078e000c */
[C---:B------:R-:W-:Y:S02]  /*0e00*/  IMAD R11, R6.reuse, c[0x0][0x180], RZ ;  /* 0x00006000060b7a24 */ /* 0x040fe400078e02ff */
[----:B------:R-:W-:Y:S02]  /*0e10*/  IMAD R23, R6, c[0x0][0x210], RZ ;  /* 0x0000840006177a24 */ /* 0x000fe400078e02ff */
[----:B------:R-:W-:Y:S02]  /*0e20*/  IMAD R6, R9, c[0x0][0x290], RZ ;  /* 0x0000a40009067a24 */ /* 0x000fe400078e02ff */
[----:B------:R-:W-:-:S04]  /*0e30*/  IMAD.WIDE.U32 R26, R3, c[0x0][0x290], R26 ;  /* 0x0000a400031a7a25 */ /* 0x000fc800078e001a */
[----:B------:R-:W-:Y:S01]  /*0e40*/  IMAD R6, R3, c[0x0][0x294], R6 ;  /* 0x0000a50003067a24 */ /* 0x000fe200078e0206 */
[----:B------:R-:W-:Y:S01]  /*0e50*/  LEA R226, P0, R26, c[0x0][0x280], 0x2 ;  /* 0x0000a0001ae27a11 */ /* 0x000fe200078010ff */
[----:B------:R-:W-:Y:S01]  /*0e60*/  IMAD.IADD R33, R33, 0x1, R25 ;  /* 0x0000000121217824 */ /* 0x000fe200078e0219 */
[----:B------:R-:W-:Y:S01]  /*0e70*/  SEL R25, R223, RZ, !P3 ;  /* 0x000000ffdf197207 */ /* 0x000fe20005800000 */
[----:B------:R-:W-:Y:S01]  /*0e80*/  IMAD.IADD R37, R37, 0x1, R24 ;  /* 0x0000000125257824 */ /* 0x000fe200078e0218 */
[----:B------:R-:W-:Y:S01]  /*0e90*/  ISETP.GE.AND P3, PT, R12, c[0x0][0x1cc], PT ;  /* 0x000073000c007a0c */ /* 0x000fe20003f66270 */
[----:B------:R-:W-:Y:S02]  /*0ea0*/  IMAD.IADD R6, R27, 0x1, R6 ;  /* 0x000000011b067824 */ /* 0x000fe400078e0206 */
[C---:B------:R-:W-:Y:S02]  /*0eb0*/  IMAD R11, R0.reuse, c[0x0][0x184], R11 ;  /* 0x00006100000b7a24 */ /* 0x040fe400078e020b */
[----:B------:R-:W-:Y:S01]  /*0ec0*/  IMAD.WIDE.U32 R32, R0, c[0x0][0x180], R32 ;  /* 0x0000600000207a25 */ /* 0x000fe200078e0020 */
[----:B------:R-:W-:-:S03]  /*0ed0*/  LEA.HI.X R227, R26, c[0x0][0x284], R6, 0x2, P0 ;  /* 0x0000a1001ae37a11 */ /* 0x000fc600000f1406 */
[C---:B------:R-:W-:Y:S02]  /*0ee0*/  IMAD R23, R0.reuse, c[0x0][0x214], R23 ;  /* 0x0000850000177a24 */ /* 0x040fe400078e0217 */
[----:B------:R-:W-:-:S04]  /*0ef0*/  IMAD.WIDE.U32 R36, R0, c[0x0][0x210], R36 ;  /* 0x0000840000247a25 */ /* 0x000fc800078e0024 */
[----:B------:R-:W-:Y:S02]  /*0f00*/  IMAD.IADD R35, R35, 0x1, R22 ;  /* 0x0000000123237824 */ /* 0x000fe400078e0216 */
[C---:B------:R-:W-:Y:S02]  /*0f10*/  IMAD R0, R10.reuse, c[0x0][0x1e8], RZ ;  /* 0x00007a000a007a24 */ /* 0x040fe400078e02ff */
[----:B------:R-:W-:Y:S02]  /*0f20*/  IMAD.IADD R33, R33, 0x1, R11 ;  /* 0x0000000121217824 */ /* 0x000fe400078e020b */
[----:B------:R-:W-:Y:S02]  /*0f30*/  IMAD R6, R9, c[0x0][0x188], RZ ;  /* 0x0000620009067a24 */ /* 0x000fe400078e02ff */
[----:B------:R-:W-:Y:S02]  /*0f40*/  IMAD.IADD R39, R39, 0x1, R18 ;  /* 0x0000000127277824 */ /* 0x000fe400078e0212 */
[----:B------:R-:W-:-:S02]  /*0f50*/  IMAD R10, R10, c[0x0][0x1b8], RZ ;  /* 0x00006e000a0a7a24 */ /* 0x000fc400078e02ff */
[----:B------:R-:W-:Y:S02]  /*0f60*/  IMAD.IADD R28, R221, 0x1, -R28 ;  /* 0x00000001dd1c7824 */ /* 0x000fe400078e0a1c */
[C---:B------:R-:W-:Y:S02]  /*0f70*/  IMAD R0, R25.reuse, c[0x0][0x1ec], R0 ;  /* 0x00007b0019007a24 */ /* 0x040fe400078e0200 */
[----:B------:R-:W-:-:S04]  /*0f80*/  IMAD.WIDE.U32 R34, R25, c[0x0][0x1e8], R34 ;  /* 0x00007a0019227a25 */ /* 0x000fc800078e0022 */
[C---:B------:R-:W-:Y:S02]  /*0f90*/  IMAD R6, R3.reuse, c[0x0][0x18c], R6 ;  /* 0x0000630003067a24 */ /* 0x040fe400078e0206 */
[----:B------:R-:W-:-:S04]  /*0fa0*/  IMAD.WIDE.U32 R32, R3, c[0x0][0x188], R32 ;  /* 0x0000620003207a25 */ /* 0x000fc800078e0020 */
[C---:B------:R-:W-:Y:S01]  /*0fb0*/  IMAD R10, R25.reuse, c[0x0][0x1bc], R10 ;  /* 0x00006f00190a7a24 */ /* 0x040fe200078e020a */
[----:B------:R-:W-:Y:S01]  /*0fc0*/  LEA R238, P1, R32, c[0x0][0x160], 0x1 ;  /* 0x0000580020ee7a11 */ /* 0x000fe200078208ff */
[----:B------:R-:W-:-:S04]  /*0fd0*/  IMAD.WIDE.U32 R38, R25, c[0x0][0x1b8], R38 ;  /* 0x00006e0019267a25 */ /* 0x000fc800078e0026 */
[----:B------:R-:W-:Y:S02]  /*0fe0*/  IMAD R28, R19, 0x8, R28 ;  /* 0x00000008131c7824 */ /* 0x000fe400078e021c */
[----:B------:R-:W-:Y:S02]  /*0ff0*/  IMAD.IADD R35, R35, 0x1, R0 ;  /* 0x0000000123237824 */ /* 0x000fe400078e0200 */
[----:B------:R-:W-:Y:S02]  /*1000*/  IMAD R11, R21, c[0x0][0x1d8], RZ ;  /* 0x00007600150b7a24 */ /* 0x000fe400078e02ff */
[----:B------:R-:W-:Y:S02]  /*1010*/  IMAD.IADD R37, R37, 0x1, R23 ;  /* 0x0000000125257824 */ /* 0x000fe400078e0217 */
[----:B------:R-:W-:Y:S02]  /*1020*/  IMAD.IADD R6, R33, 0x1, R6 ;  /* 0x0000000121067824 */ /* 0x000fe400078e0206 */
[----:B------:R-:W-:-:S02]  /*1030*/  IMAD.IADD R23, R39, 0x1, R10 ;  /* 0x0000000127177824 */ /* 0x000fc400078e020a */
[----:B------:R-:W-:Y:S01]  /*1040*/  IMAD.U32 R5, R28, 0x20, R5 ;  /* 0x000000201c057824 */ /* 0x000fe200078e0005 */
[----:B------:R-:W-:Y:S01]  /*1050*/  LEA.HI.X R239, R32, c[0x0][0x164], R6, 0x1, P1 ;  /* 0x0000590020ef7a11 */ /* 0x000fe200008f0c06 */
[C---:B------:R-:W-:Y:S01]  /*1060*/  IMAD R0, R9.reuse, c[0x0][0x218], RZ ;  /* 0x0000860009007a24 */ /* 0x040fe200078e02ff */
[----:B------:R-:W-:Y:S01]  /*1070*/  IADD3 R6, R12, 0x20, RZ ;  /* 0x000000200c067810 */ /* 0x000fe20007ffe0ff */
[----:B------:R-:W-:Y:S01]  /*1080*/  IMAD R10, R9, c[0x0][0x240], RZ ;  /* 0x00009000090a7a24 */ /* 0x000fe200078e02ff */
[----:B------:R-:W-:Y:S01]  /*1090*/  ISETP.GE.AND P1, PT, R216, c[0x0][0x1cc], PT ;  /* 0x00007300d8007a0c */ /* 0x000fe20003f26270 */
[----:B------:R-:W-:Y:S01]  /*10a0*/  IMAD R9, R20, c[0x0][0x1dc], R11 ;  /* 0x0000770014097a24 */ /* 0x000fe200078e020b */
[----:B------:R-:W-:Y:S01]  /*10b0*/  ISETP.GE.AND P2, PT, R6, c[0x0][0x1cc], PT ;  /* 0x0000730006007a0c */ /* 0x000fe20003f46270 */
[----:B------:R-:W-:-:S04]  /*10c0*/  IMAD.WIDE.U32 R28, R20, c[0x0][0x1d8], R34 ;  /* 0x00007600141c7a25 */ /* 0x000fc800078e0022 */
[C---:B------:R-:W-:Y:S01]  /*10d0*/  IMAD R0, R3.reuse, c[0x0][0x21c], R0 ;  /* 0x0000870003007a24 */ /* 0x040fe200078e0200 */
[----:B------:R-:W-:Y:S01]  /*10e0*/  LEA R24, P0, R28, c[0x0][0x1c0], 0x1 ;  /* 0x000070001c187a11 */ /* 0x000fe200078008ff */
[C---:B------:R-:W-:Y:S02]  /*10f0*/  IMAD R11, R3.reuse, c[0x0][0x244], R10 ;  /* 0x00009100030b7a24 */ /* 0x040fe400078e020a */
[----:B------:R-:W-:-:S04]  /*1100*/  IMAD.WIDE.U32 R224, R3, c[0x0][0x240], R224 ;  /* 0x0000900003e07a25 */ /* 0x000fc800078e00e0 */
[----:B------:R-:W-:Y:S02]  /*1110*/  IMAD.IADD R9, R29, 0x1, R9 ;  /* 0x000000011d097824 */ /* 0x000fe400078e0209 */
[----:B------:R-:W-:-:S03]  /*1120*/  IMAD.WIDE.U32 R26, R3, c[0x0][0x218], R36 ;  /* 0x00008600031a7a25 */ /* 0x000fc600078e0024 */
[----:B------:R-:W-:Y:S01]  /*1130*/  LEA.HI.X R25, R28, c[0x0][0x1c4], R9, 0x1, P0 ;  /* 0x000071001c197a11 */ /* 0x000fe200000f0c09 */
[----:B------:R-:W-:Y:S02]  /*1140*/  IMAD.IADD R3, R4, 0x1, -R221 ;  /* 0x0000000104037824 */ /* 0x000fe400078e0add */
[----:B------:R-:W-:Y:S02]  /*1150*/  IMAD.MOV.U32 R10, RZ, RZ, c[0x0][0x1d8] ;  /* 0x00007600ff0a7624 */ /* 0x000fe400078e00ff */
[----:B------:R-:W-:Y:S01]  /*1160*/  IMAD.MOV.U32 R9, RZ, RZ, c[0x0][0x1dc] ;  /* 0x00007700ff097624 */ /* 0x000fe200078e00ff */
[----:B------:R-:W-:Y:S01]  /*1170*/  ISETP.LT.OR P6, PT, R3, 0x1, P3 ;  /* 0x000000010300780c */ /* 0x000fe20001fc1670 */
[----:B------:R-:W-:Y:S01]  /*1180*/  IMAD.MOV.U32 R22, RZ, RZ, R38 ;  /* 0x000000ffff167224 */ /* 0x000fe200078e0026 */
[----:B------:R-:W-:Y:S01]  /*1190*/  LEA R28, P0, R10, R24, 0x7 ;  /* 0x000000180a1c7211 */ /* 0x000fe200078038ff */
[----:B------:R-:W-:Y:S01]  /*11a0*/  IMAD.SHL.U32 R5, R5, 0x2, RZ ;  /* 0x0000000205057824 */ /* 0x000fe200078e00ff */
[----:B------:R-:W-:Y:S01]  /*11b0*/  ISETP.LT.OR P5, PT, R3, 0x1, P2 ;  /* 0x000000010300780c */ /* 0x000fe200017a1670 */
[----:B------:R-:W-:Y:S01]  /*11c0*/  IMAD.IADD R0, R27, 0x1, R0 ;  /* 0x000000011b007824 */ /* 0x000fe200078e0200 */
[----:B------:R-:W-:Y:S01]  /*11d0*/  ISETP.LT.OR P4, PT, R3, 0x1, P1 ;  /* 0x000000010300780c */ /* 0x000fe20000f81670 */
[----:B------:R-:W-:Y:S01]  /*11e0*/  IMAD.WIDE.U32 R22, R20, c[0x0][0x1a8], R22 ;  /* 0x00006a0014167a25 */ /* 0x000fe200078e0016 */
[----:B------:R-:W-:-:S02]  /*11f0*/  LEA.HI.X R29, R10, R25, R9, 0x7, P0 ;  /* 0x000000190a1d7211 */ /* 0x000fc400000f3c09 */
[----:B------:R-:W-:Y:S01]  /*1200*/  ISETP.LT.OR P3, PT, R3, 0x41, P3 ;  /* 0x000000410300780c */ /* 0x000fe20001f61670 */
[----:B------:R-:W-:Y:S01]  /*1210*/  IMAD R9, R21, c[0x0][0x1a8], RZ ;  /* 0x00006a0015097a24 */ /* 0x000fe200078e02ff */
[C---:B------:R-:W-:Y:S01]  /*1220*/  ISETP.LT.OR P2, PT, R3.reuse, 0x41, P2 ;  /* 0x000000410300780c */ /* 0x040fe20001741670 */
[----:B------:R-:W-:Y:S01]  /*1230*/  @!PT LDS RZ, [RZ] ;  /* 0x00000000fffff984 */ /* 0x000fe20000000800 */
[----:B------:R-:W-:Y:S01]  /*1240*/  @!PT LDS RZ, [RZ] ;  /* 0x00000000fffff984 */ /* 0x000fe20000000800 */
[----:B------:R-:W-:Y:S01]  /*1250*/  @!PT LDS RZ, [RZ] ;  /* 0x00000000fffff984 */ /* 0x000fe20000000800 */
[----:B------:R1:W-:Y:S01]  /*1260*/  LDGSTS.E.BYPASS.LTC128B.128 [R5+0x6080], [R24.64], !P6 ;  /* 0x0608000018057fae */ /* 0x0003e2000f101d46 */
[----:B------:R-:W-:Y:S01]  /*1270*/  ISETP.LT.OR P1, PT, R3, 0x41, P1 ;  /* 0x000000410300780c */ /* 0x000fe20000f21670 */
[----:B------:R-:W-:Y:S01]  /*1280*/  IMAD R9, R20, c[0x0][0x1ac], R9 ;  /* 0x00006b0014097a24 */ /* 0x000fe200078e0209 */
[C---:B------:R-:W-:Y:S01]  /*1290*/  LEA R232, P0, R26.reuse, c[0x0][0x1f0], 0x1 ;  /* 0x00007c001ae87a11 */ /* 0x040fe200078008ff */
[----:B------:R1:W-:Y:S01]  /*12a0*/  LDGSTS.E.BYPASS.LTC128B.128 [R5+0x8080], [R24.64+0x40], !P5 ;  /* 0x0808004018057fae */ /* 0x0003e2000e901d46 */
[----:B------:R-:W-:Y:S01]  /*12b0*/  LOP3.LUT R21, R17, 0xfffffff8, RZ, 0xc0, !PT ;  /* 0xfffffff811157812 */ /* 0x000fe200078ec0ff */
[----:B------:R-:W-:Y:S01]  /*12c0*/  IMAD.IADD R9, R23, 0x1, R9 ;  /* 0x0000000117097824 */ /* 0x000fe200078e0209 */
[----:B------:R-:W-:Y:S01]  /*12d0*/  LEA.HI.X R233, R26, c[0x0][0x1f4], R0, 0x1, P0 ;  /* 0x00007d001ae97a11 */ /* 0x000fe200000f0c00 */
[----:B------:R1:W-:Y:S01]  /*12e0*/  LDGSTS.E.BYPASS.LTC128B.128 [R5+0xa080], [R24.64+0x80], !P4 ;  /* 0x0a08008018057fae */ /* 0x0003e2000e101d46 */
[----:B------:R-:W-:Y:S01]  /*12f0*/  LEA R26, P5, R22, c[0x0][0x190], 0x1 ;  /* 0x00006400161a7a11 */ /* 0x000fe200078a08ff */
[----:B------:R-:W-:Y:S01]  /*1300*/  IMAD.IADD R20, R2, 0x1, -R21 ;  /* 0x0000000102147824 */ /* 0x000fe200078e0a15 */
[----:B------:R-:W-:Y:S01]  /*1310*/  ISETP.GE.AND P4, PT, R6, c[0x0][0x19c], PT ;  /* 0x0000670006007a0c */ /* 0x000fe20003f86270 */
[----:B------:R2:W-:Y:S01]  /*1320*/  LDGSTS.E.BYPASS.LTC128B.128 [R5+0x7080], [R28.64], !P3 ;  /* 0x070800001c057fae */ /* 0x0005e2000d901d46 */
[----:B------:R-:W-:Y:S01]  /*1330*/  LEA.HI.X R27, R22, c[0x0][0x194], R9, 0x1, P5 ;  /* 0x00006500161b7a11 */ /* 0x000fe200028f0c09 */
[----:B------:R-:W-:Y:S01]  /*1340*/  IMAD.SHL.U32 R214, R7, 0x8, RZ ;  /* 0x0000000807d67824 */ /* 0x000fe200078e00ff */
[----:B------:R-:W-:Y:S01]  /*1350*/  ISETP.GE.AND P5, PT, R12, c[0x0][0x16c], PT ;  /* 0x00005b000c007a0c */ /* 0x000fe20003fa6270 */
[----:B------:R2:W-:Y:S01]  /*1360*/  LDGSTS.E.BYPASS.LTC128B.128 [R5+0x9080], [R28.64+0x40], !P2 ;  /* 0x090800401c057fae */ /* 0x0005e2000d101d46 */
[----:B------:R-:W-:Y:S01]  /*1370*/  ISETP.GE.AND P3, PT, R216, c[0x0][0x19c], PT ;  /* 0x00006700d8007a0c */ /* 0x000fe20003f66270 */
[----:B------:R-:W-:Y:S01]  /*1380*/  IMAD.IADD R230, R225, 0x1, R11 ;  /* 0x00000001e1e67824 */ /* 0x000fe200078e020b */
[----:B------:R-:W-:Y:S01]  /*1390*/  LEA.HI R10, R15, R2, RZ, 0x6 ;  /* 0x000000020f0a7211 */ /* 0x000fe200078f30ff */
[----:B------:R2:W-:Y:S01]  /*13a0*/  LDGSTS.E.BYPASS.LTC128B.128 [R5+0xb080], [R28.64+0x80], !P1 ;  /* 0x0b0800801c057fae */ /* 0x0005e2000c901d46 */
[----:B------:R-:W-:-:S02]  /*13b0*/  ISETP.GE.AND P1, PT, R12, c[0x0][0x19c], PT ;  /* 0x000067000c007a0c */ /* 0x000fc40003f26270 */
[----:B------:R-:W-:Y:S02]  /*13c0*/  LEA.HI R0, R20, R20, RZ, 0x1 ;  /* 0x0000001414007211 */ /* 0x000fe400078f08ff */
[----:B------:R-:W-:Y:S02]  /*13d0*/  SEL R218, RZ, 0x1, P5 ;  /* 0x00000001ffda7807 */ /* 0x000fe40002800000 */
[C---:B------:R-:W-:Y:S02]  /*13e0*/  ISETP.LT.OR P0, PT, R3.reuse, 0x1, P1 ;  /* 0x000000010300780c */ /* 0x040fe40000f01670 */
[C---:B------:R-:W-:Y:S02]  /*13f0*/  ISETP.LT.OR P6, PT, R3.reuse, 0x1, P4 ;  /* 0x000000010300780c */ /* 0x040fe400027c1670 */
[----:B------:R-:W-:Y:S02]  /*1400*/  ISETP.LT.OR P2, PT, R3, 0x1, P3 ;  /* 0x000000010300780c */ /* 0x000fe40001f41670 */
[----:B------:R-:W-:-:S02]  /*1410*/  ISETP.GE.AND P5, PT, R216, c[0x0][0x16c], PT ;  /* 0x00005b00d8007a0c */ /* 0x000fc40003fa6270 */
[C---:B------:R-:W-:Y:S02]  /*1420*/  ISETP.LT.OR P1, PT, R3.reuse, 0x41, P1 ;  /* 0x000000410300780c */ /* 0x040fe40000f21670 */
[C---:B------:R-:W-:Y:S02]  /*1430*/  ISETP.LT.OR P4, PT, R3.reuse, 0x41, P4 ;  /* 0x000000410300780c */ /* 0x040fe40002781670 */
[----:B------:R-:W-:Y:S01]  /*1440*/  ISETP.LT.OR P3, PT, R3, 0x41, P3 ;  /* 0x000000410300780c */ /* 0x000fe20001f61670 */
[----:B------:R3:W-:Y:S01]  /*1450*/  LDGSTS.E.BYPASS.LTC128B.128 [R5+0x80], [R26.64], !P0 ;  /* 0x000800001a057fae */ /* 0x0007e2000c101d46 */
[----:B------:R-:W-:Y:S02]  /*1460*/  LOP3.LUT R3, R0, 0x7fffffe, RZ, 0xc0, !PT ;  /* 0x07fffffe00037812 */ /* 0x000fe400078ec0ff */
[----:B------:R-:W-:Y:S01]  /*1470*/  SHF.R.S32.HI R10, RZ, 0x6, R10 ;  /* 0x00000006ff0a7819 */ /* 0x000fe2000001140a */
[----:B------:R3:W-:Y:S01]  /*1480*/  LDGSTS.E.BYPASS.LTC128B.128 [R5+0x2080], [R26.64+0x40], !P6 ;  /* 0x020800401a057fae */ /* 0x0007e2000f101d46 */
[----:B------:R-:W-:Y:S01]  /*1490*/  LOP3.LUT R21, R16, 0xfffffff0, RZ, 0xc0, !PT ;  /* 0xfffffff010157812 */ /* 0x000fe200078ec0ff */
[----:B------:R-:W-:Y:S01]  /*14a0*/  IMAD.IADD R18, R20, 0x1, -R3 ;  /* 0x0000000114127824 */ /* 0x000fe200078e0a03 */
[----:B------:R-:W-:Y:S01]  /*14b0*/  LEA.HI R16, R8, R19, RZ, 0x1 ;  /* 0x0000001308107211 */ /* 0x000fe200078f08ff */
[----:B------:R-:W-:Y:S01]  /*14c0*/  IMAD R213, R7, 0x4, R10 ;  /* 0x0000000407d57824 */ /* 0x000fe200078e020a */
[----:B------:R-:W-:Y:S01]  /*14d0*/  SEL R9, RZ, 0x4, P5 ;  /* 0x00000004ff097807 */ /* 0x000fe20002800000 */
[----:B------:R-:W-:Y:S01]  /*14e0*/  IMAD.IADD R21, R2, 0x1, -R21 ;  /* 0x0000000102157824 */ /* 0x000fe200078e0a15 */
[----:B------:R-:W-:Y:S01]  /*14f0*/  ISETP.GE.AND P5, PT, R12, c[0x0][0x1fc], PT ;  /* 0x00007f000c007a0c */ /* 0x000fe20003fa6270 */
[----:B------:R-:W-:Y:S01]  /*1500*/  IMAD.SHL.U32 R20, R20, 0x40, RZ ;  /* 0x0000004014147824 */ /* 0x000fe200078e00ff */
[----:B------:R-:W-:Y:S01]  /*1510*/  LOP3.LUT R16, R16, 0xfffffffe, RZ, 0xc0, !PT ;  /* 0xfffffffe10107812 */ /* 0x000fe200078ec0ff */
[----:B------:R-:W-:Y:S01]  /*1520*/  IMAD R213, R213, 0x8, R18 ;  /* 0x00000008d5d57824 */ /* 0x000fe200078e0212 */
[----:B------:R-:W-:Y:S01]  /*1530*/  SEL R3, RZ, 0x1, P5 ;  /* 0x00000001ff037807 */ /* 0x000fe20002800000 */
[----:B------:R3:W-:Y:S01]  /*1540*/  LDGSTS.E.BYPASS.LTC128B.128 [R5+0x4080], [R26.64+0x80], !P2 ;  /* 0x040800801a057fae */ /* 0x0007e2000d101d46 */
[----:B------:R-:W-:Y:S01]  /*1550*/  ISETP.GE.AND P5, PT, R6, c[0x0][0x1fc], PT ;  /* 0x00007f0006007a0c */ /* 0x000fe20003fa6270 */
[C---:B------:R-:W-:Y:S01]  /*1560*/  IMAD.IADD R16, R19.reuse, 0x1, -R16 ;  /* 0x0000000113107824 */ /* 0x040fe200078e0a10 */
[----:B------:R-:W-:Y:S01]  /*1570*/  SHF.R.S32.HI R18, RZ, 0x1f, R21 ;  /* 0x0000001fff127819 */ /* 0x000fe20000011415 */
[----:B------:R-:W-:Y:S01]  /*1580*/  IMAD.SHL.U32 R19, R19, 0x10, RZ ;  /* 0x0000001013137824 */ /* 0x000fe200078e00ff */
[----:B------:R-:W-:Y:S01]  /*1590*/  LOP3.LUT R20, R20, 0x1c0, RZ, 0xc0, !PT ;  /* 0x000001c014147812 */ /* 0x000fe200078ec0ff */
[----:B------:R-:W-:Y:S01]  /*15a0*/  IMAD.SHL.U32 R210, R16, 0x400, RZ ;  /* 0x0000040010d27824 */ /* 0x000fe200078e00ff */
[----:B-1----:R-:W-:-:S02]  /*15b0*/  SEL R24, RZ, 0xffffffff, P5 ;  /* 0xffffffffff187807 */ /* 0x002fc40002800000 */
[-C--:B------:R-:W-:Y:S01]  /*15c0*/  LEA.HI R22, R21, R21.reuse, RZ, 0x1 ;  /* 0x0000001515167211 */ /* 0x080fe200078f08ff */
[----:B------:R-:W-:Y:S01]  /*15d0*/  IMAD R235, R235, 0x2, R210 ;  /* 0x00000002ebeb7824 */ /* 0x000fe200078e02d2 */
[----:B------:R-:W-:Y:S01]  /*15e0*/  ISETP.GE.AND P5, PT, R6, c[0x0][0x16c], PT ;  /* 0x00005b0006007a0c */ /* 0x000fe20003fa6270 */
[----:B------:R-:W-:Y:S01]  /*15f0*/  IMAD.SHL.U32 R24, R24, 0x2, RZ ;  /* 0x0000000218187824 */ /* 0x000fe200078e00ff */
[----:B------:R-:W-:Y:S02]  /*1600*/  LEA.HI R23, R18, R21, RZ, 0x3 ;  /* 0x0000001512177211 */ /* 0x000fe400078f18ff */
[----:B------:R-:W-:Y:S02]  /*1610*/  LOP3.LUT R30, R20, 0x30, R19, 0xf8, !PT ;  /* 0x00000030141e7812 */ /* 0x000fe400078ef813 */
[----:B--2---:R-:W-:Y:S02]  /*1620*/  LOP3.LUT R28, R22, 0x7fffffe, RZ, 0xc0, !PT ;  /* 0x07fffffe161c7812 */ /* 0x004fe400078ec0ff */
[----:B------:R-:W-:-:S02]  /*1630*/  SEL R19, RZ, 0x2, P5 ;  /* 0x00000002ff137807 */ /* 0x000fc40002800000 */
[----:B------:R-:W-:Y:S01]  /*1640*/  LOP3.LUT R18, R23, 0xfffffff8, RZ, 0xc0, !PT ;  /* 0xfffffff817127812 */ /* 0x000fe200078ec0ff */
[----:B------:R-:W-:Y:S01]  /*1650*/  IMAD.IADD R28, R21, 0x1, -R28 ;  /* 0x00000001151c7824 */ /* 0x000fe200078e0a1c */
[----:B------:R-:W-:Y:S02]  /*1660*/  SHF.R.S32.HI R23, RZ, 0x3, R23 ;  /* 0x00000003ff177819 */ /* 0x000fe40000011417 */
[----:B------:R-:W-:Y:S01]  /*1670*/  IADD3 R9, R9, R19, R218 ;  /* 0x0000001309097210 */ /* 0x000fe20007ffe0da */
[----:B------:R-:W-:Y:S01]  /*1680*/  IMAD.MOV.U32 R19, RZ, RZ, c[0x0][0x1a8] ;  /* 0x00006a00ff137624 */ /* 0x000fe200078e00ff */
[----:B------:R-:W-:Y:S01]  /*1690*/  SHF.R.U32.HI R20, RZ, 0x3, R20 ;  /* 0x00000003ff147819 */ /* 0x000fe20000011614 */
[----:B------:R-:W-:Y:S01]  /*16a0*/  IMAD.IADD R18, R21, 0x1, -R18 ;  /* 0x0000000115127824 */ /* 0x000fe200078e0a12 */
[----:B------:R-:W-:Y:S01]  /*16b0*/  LOP3.LUT R21, R30, 0x8, R17, 0xf8, !PT ;  /* 0x000000081e157812 */ /* 0x000fe200078ef811 */
[----:B------:R-:W-:Y:S01]  /*16c0*/  IMAD R211, R23, 0x8, R28 ;  /* 0x0000000817d37824 */ /* 0x000fe200078e021c */
[----:B------:R-:W-:Y:S01]  /*16d0*/  LOP3.LUT R24, R24, 0x2, R3, 0xe2, !PT ;  /* 0x0000000218187812 */ /* 0x000fe200078ee203 */
[----:B------:R-:W-:Y:S01]  /*16e0*/  IMAD.MOV.U32 R3, RZ, RZ, c[0x0][0x1ac] ;  /* 0x00006b00ff037624 */ /* 0x000fe200078e00ff */
[----:B------:R-:W-:Y:S01]  /*16f0*/  LEA R28, P0, R19, R26, 0x7 ;  /* 0x0000001a131c7211 */ /* 0x000fe200078038ff */
[----:B------:R-:W-:Y:S01]  /*1700*/  IMAD R210, R23, 0x200, R210 ;  /* 0x0000020017d27824 */ /* 0x000fe200078e02d2 */
[----:B------:R-:W-:Y:S01]  /*1710*/  LOP3.LUT R20, R21, R20, RZ, 0x3c, !PT ;  /* 0x0000001415147212 */ /* 0x000fe200078e3cff */
[----:B------:R-:W-:Y:S01]  /*1720*/  IMAD.SHL.U32 R23, R7, 0x10, RZ ;  /* 0x0000001007177824 */ /* 0x000fe200078e00ff */
[----:B------:R-:W-:Y:S01]  /*1730*/  ISETP.GE.AND P6, PT, R216, c[0x0][0x1fc], PT ;  /* 0x00007f00d8007a0c */ /* 0x000fe20003fc6270 */
[----:B------:R-:W-:Y:S01]  /*1740*/  IMAD.SHL.U32 R211, R211, 0x20, RZ ;  /* 0x00000020d3d37824 */ /* 0x000fe200078e00ff */
[----:B------:R-:W-:Y:S01]  /*1750*/  SHF.R.S32.HI R21, RZ, 0x1, R22 ;  /* 0x00000001ff157819 */ /* 0x000fe20000011416 */
[----:B------:R-:W-:Y:S01]  /*1760*/  IMAD R212, R7, 0x200, R20 ;  /* 0x0000020007d47824 */ /* 0x000fe200078e0214 */
[----:B------:R-:W-:-:S02]  /*1770*/  SHF.R.S32.HI R22, RZ, 0x1f, R22 ;  /* 0x0000001fff167819 */ /* 0x000fc40000011416 */
[----:B------:R-:W-:Y:S02]  /*1780*/  LEA.HI.X R29, R19, R27, R3, 0x7, P0 ;  /* 0x0000001b131d7211 */ /* 0x000fe400000f3c03 */
[----:B------:R-:W-:Y:S02]  /*1790*/  SEL R3, RZ, 0x4, P6 ;  /* 0x00000004ff037807 */ /* 0x000fe40003000000 */
[C---:B------:R-:W-:Y:S01]  /*17a0*/  LOP3.LUT P2, RZ, R9.reuse, 0x1, RZ, 0xc0, !PT ;  /* 0x0000000109ff7812 */ /* 0x040fe2000784c0ff */
[----:B------:R3:W-:Y:S01]  /*17b0*/  LDGSTS.E.BYPASS.LTC128B.128 [R5+0x1080], [R28.64], !P1 ;  /* 0x010800001c057fae */ /* 0x0007e2000c901d46 */
[----:B------:R-:W-:Y:S02]  /*17c0*/  LOP3.LUT P6, RZ, R9, 0x2, RZ, 0xc0, !PT ;  /* 0x0000000209ff7812 */ /* 0x000fe400078cc0ff */
[----:B------:R-:W-:Y:S01]  /*17d0*/  LEA.HI R22, R22, R21, RZ, 0x2 ;  /* 0x0000001516167211 */ /* 0x000fe200078f10ff */
[----:B------:R3:W-:Y:S01]  /*17e0*/  LDGSTS.E.BYPASS.LTC128B.128 [R5+0x3080], [R28.64+0x40], !P4 ;  /* 0x030800401c057fae */ /* 0x0007e2000e101d46 */
[----:B------:R-:W-:-:S02]  /*17f0*/  ISETP.LE.OR P2, PT, R222, R221, !P2 ;  /* 0x000000ddde00720c */ /* 0x000fc40005743670 */
[----:B------:R-:W-:Y:S01]  /*1800*/  ISETP.LE.OR P6, PT, R222, R221, !P6 ;  /* 0x000000ddde00720c */ /* 0x000fe200077c3670 */
[----:B------:R3:W-:Y:S01]  /*1810*/  LDGSTS.E.BYPASS.LTC128B.128 [R5+0x5080], [R28.64+0x80], !P3 ;  /* 0x050800801c057fae */ /* 0x0007e2000d901d46 */
[----:B------:R-:W-:Y:S02]  /*1820*/  LOP3.LUT R22, R22, 0xfffffffc, RZ, 0xc0, !PT ;  /* 0xfffffffc16167812 */ /* 0x000fe400078ec0ff */
[----:B------:R-:W-:Y:S01]  /*1830*/  LOP3.LUT P0, RZ, R9, 0x4, RZ, 0xc0, !PT ;  /* 0x0000000409ff7812 */ /* 0x000fe2000780c0ff */
[----:B------:R-:W0:Y:S01]  /*1840*/  LDGDEPBAR ;  /* 0x00000000000079af */ /* 0x000e220000000000 */
[----:B------:R-:W-:Y:S01]  /*1850*/  LOP3.LUT R24, R24, R3, RZ, 0xfc, !PT ;  /* 0x0000000318187212 */ /* 0x000fe200078efcff */
[----:B------:R-:W-:Y:S01]  /*1860*/  IMAD.IADD R3, R21, 0x1, -R22 ;  /* 0x0000000115037824 */ /* 0x000fe200078e0a16 */
[----:B------:R-:W-:Y:S02]  /*1870*/  ISETP.GT.AND P1, PT, R2, 0xf, PT ;  /* 0x0000000f0200780c */ /* 0x000fe40003f24270 */
[----:B------:R-:W-:Y:S01]  /*1880*/  SHF.R.S32.HI R22, RZ, 0x1f, R14 ;  /* 0x0000001fff167819 */ /* 0x000fe2000001140e */
[----:B------:R3:W-:Y:S01]  /*1890*/  LDGSTS.E.BYPASS.LTC128B.128 [R5+0xc080], [R238.64], !P2 ;  /* 0x0c080000ee057fae */ /* 0x0007e2000d101d46 */
[-C--:B------:R-:W-:Y:S01]  /*18a0*/  ISETP.LE.OR P0, PT, R222, R221.reuse, !P0 ;  /* 0x000000ddde00720c */ /* 0x080fe20004703670 */
[----:B------:R-:W-:Y:S01]  /*18b0*/  IMAD.SHL.U32 R14, R10, 0x8, RZ ;  /* 0x000000080a0e7824 */ /* 0x000fe200078e00ff */
[----:B------:R-:W-:Y:S01]  /*18c0*/  LOP3.LUT P4, RZ, R24, 0x1, RZ, 0xc0, !PT ;  /* 0x0000000118ff7812 */ /* 0x000fe2000788c0ff */
[----:B------:R3:W-:Y:S01]  /*18d0*/  LDGSTS.E.BYPASS.LTC128B.128 [R5+0xd080], [R238.64+0x40], !P6 ;  /* 0x0d080040ee057fae */ /* 0x0007e2000f101d46 */
[----:B------:R-:W-:-:S02]  /*18e0*/  LEA.HI R22, R22, R221, RZ, 0x3 ;  /* 0x000000dd16167211 */ /* 0x000fc400078f18ff */
[----:B------:R-:W-:Y:S02]  /*18f0*/  ISETP.LE.OR P6, PT, R222, R221, !P4 ;  /* 0x000000ddde00720c */ /* 0x000fe400067c3670 */
[----:B------:R-:W-:Y:S01]  /*1900*/  LOP3.LUT R22, R22, 0xfffffff8, RZ, 0xc0, !PT ;  /* 0xfffffff816167812 */ /* 0x000fe200078ec0ff */
[----:B------:R-:W-:Y:S01]  /*1910*/  @!P1 IMAD.SHL.U32 R19, R2, 0x10, RZ ;  /* 0x0000001002139824 */ /* 0x000fe200078e00ff */
[C---:B------:R-:W-:Y:S02]  /*1920*/  LOP3.LUT P3, RZ, R24.reuse, 0x2, RZ, 0xc0, !PT ;  /* 0x0000000218ff7812 */ /* 0x040fe4000786c0ff */
[----:B------:R-:W-:Y:S01]  /*1930*/  LOP3.LUT P2, RZ, R24, 0x4, RZ, 0xc0, !PT ;  /* 0x0000000418ff7812 */ /* 0x000fe2000784c0ff */
[----:B------:R-:W-:Y:S01]  /*1940*/  IMAD.IADD R9, R221, 0x1, -R22 ;  /* 0x00000001dd097824 */ /* 0x000fe200078e0a16 */
[----:B------:R-:W-:Y:S01]  /*1950*/  SHF.R.S32.HI R24, RZ, 0x1, R0 ;  /* 0x00000001ff187819 */ /* 0x000fe20000011400 */
[----:B------:R3:W-:Y:S01]  /*1960*/  LDGSTS.E.BYPASS.LTC128B.128 [R5+0xe080], [R238.64+0x80], !P0 ;  /* 0x0e080080ee057fae */ /* 0x0007e2000c101d46 */
[----:B------:R-:W-:-:S02]  /*1970*/  LEA.HI R15, R15, R2, RZ, 0x7 ;  /* 0x000000020f0f7211 */ /* 0x000fc400078f38ff */
[C---:B------:R-:W-:Y:S01]  /*1980*/  LOP3.LUT P0, RZ, R24.reuse, 0x2, RZ, 0xc0, !PT ;  /* 0x0000000218ff7812 */ /* 0x040fe2000780c0ff */
[----:B------:R-:W-:Y:S01]  /*1990*/  IMAD.SHL.U32 R24, R24, 0x40, RZ ;  /* 0x0000004018187824 */ /* 0x000fe200078e00ff */
[----:B------:R-:W-:Y:S01]  /*19a0*/  SHF.R.U32.HI R0, RZ, 0x4, R15 ;  /* 0x00000004ff007819 */ /* 0x000fe2000001160f */
[----:B------:R-:W-:Y:S01]  /*19b0*/  IMAD.SHL.U32 R15, R9, 0x40, RZ ;  /* 0x00000040090f7824 */ /* 0x000fe200078e00ff */
[----:B------:R1:W-:Y:S01]  /*19c0*/  @!P1 LDGSTS.E.BYPASS.LTC128B.128 [R19+0x18080], [R228.64] ;  /* 0x18080000e4139fae */ /* 0x0003e2000b901d46 */
[----:B------:R-:W-:Y:S02]  /*19d0*/  LOP3.LUT R14, R14, 0x18, RZ, 0xc0, !PT ;  /* 0x000000180e0e7812 */ /* 0x000fe400078ec0ff */
[----:B------:R-:W-:Y:S01]  /*19e0*/  LOP3.LUT R24, R24, 0xc0, RZ, 0xc0, !PT ;  /* 0x000000c018187812 */ /* 0x000fe200078ec0ff */
[----:B------:R-:W0:Y:S01]  /*19f0*/  LDGDEPBAR ;  /* 0x00000000000079af */ /* 0x000e220000000000 */
[----:B------:R-:W-:Y:S02]  /*1a00*/  LOP3.LUT R15, R15, 0x1c0, RZ, 0xc0, !PT ;  /* 0x000001c00f0f7812 */ /* 0x000fe400078ec0ff */
[----:B------:R-:W-:Y:S01]  /*1a10*/  LOP3.LUT R22, R24, 0x8, R17, 0xf8, !PT ;  /* 0x0000000818167812 */ /* 0x000fe200078ef811 */
[----:B------:R3:W-:Y:S01]  /*1a20*/  LDGSTS.E.BYPASS.LTC128B.128 [R5+0x12080], [R232.64], !P6 ;  /* 0x12080000e8057fae */ /* 0x0007e2000f101d46 */
[----:B------:R-:W-:-:S02]  /*1a30*/  ISETP.LE.OR P6, PT, R222, R221, !P2 ;  /* 0x000000ddde00720c */ /* 0x000fc400057c3670 */
[----:B------:R-:W-:Y:S02]  /*1a40*/  SHF.R.U32.HI R21, RZ, 0x3, R24 ;  /* 0x00000003ff157819 */ /* 0x000fe40000011618 */
[----:B------:R-:W-:Y:S02]  /*1a50*/  SHF.R.U32.HI R17, RZ, 0x3, R15 ;  /* 0x00000003ff117819 */ /* 0x000fe4000001160f */
[----:B------:R-:W-:Y:S02]  /*1a60*/  LOP3.LUT R24, R22, R21, RZ, 0x3c, !PT ;  /* 0x0000001516187212 */ /* 0x000fe400078e3cff */
[----:B------:R-:W-:Y:S01]  /*1a70*/  LOP3.LUT R22, R17, R15, R14, 0x1e, !PT ;  /* 0x0000000f11167212 */ /* 0x000fe200078e1e0e */
[----:B------:R-:W-:Y:S01]  /*1a80*/  IMAD.SHL.U32 R15, R18, 0x40, RZ ;  /* 0x00000040120f7824 */ /* 0x000fe200078e00ff */
[----:B------:R-:W-:Y:S01]  /*1a90*/  LOP3.LUT R17, R8, 0xffffffe0, RZ, 0xc0, !PT ;  /* 0xffffffe008117812 */ /* 0x000fe200078ec0ff */
[----:B------:R-:W-:Y:S01]  /*1aa0*/  IMAD.U32 R213, R213, 0x20, R24 ;  /* 0x00000020d5d57824 */ /* 0x000fe200078e0018 */
[----:B------:R-:W-:Y:S01]  /*1ab0*/  LOP3.LUT R214, R214, 0x8, RZ, 0xc0, !PT ;  /* 0x00000008d6d67812 */ /* 0x000fe200078ec0ff */
[----:B------:R-:W-:Y:S01]  /*1ac0*/  IMAD.IADD R235, R235, 0x1, R22 ;  /* 0x00000001ebeb7824 */ /* 0x000fe200078e0216 */
[----:B------:R-:W-:Y:S01]  /*1ad0*/  LOP3.LUT R15, R15, 0x1c0, RZ, 0xc0, !PT ;  /* 0x000001c00f0f7812 */ /* 0x000fe200078ec0ff */
[----:B------:R-:W-:Y:S01]  /*1ae0*/  IMAD.IADD R8, R2, 0x1, -R17 ;  /* 0x0000000102087824 */ /* 0x000fe200078e0a11 */
[----:B------:R-:W-:Y:S01]  /*1af0*/  LOP3.LUT R23, R23, 0x10, RZ, 0xc0, !PT ;  /* 0x0000001017177812 */ /* 0x000fe200078ec0ff */
[----:B------:R-:W-:Y:S01]  /*1b00*/  IMAD.SHL.U32 R235, R235, 0x2, RZ ;  /* 0x00000002ebeb7824 */ /* 0x000fe200078e00ff */
[----:B-1----:R-:W-:-:S02]  /*1b10*/  SEL R19, RZ, 0xffffffff, P5 ;  /* 0xffffffffff137807 */ /* 0x002fc40002800000 */
[----:B------:R-:W-:Y:S02]  /*1b20*/  ISETP.LE.OR P5, PT, R222, R221, !P3 ;  /* 0x000000ddde00720c */ /* 0x000fe40005fa3670 */
[----:B------:R-:W-:Y:S01]  /*1b30*/  SHF.R.U32.HI R17, RZ, 0x3, R15 ;  /* 0x00000003ff117819 */ /* 0x000fe2000001160f */
[----:B------:R-:W-:Y:S01]  /*1b40*/  IMAD.SHL.U32 R19, R19, 0x2, RZ ;  /* 0x0000000213137824 */ /* 0x000fe200078e00ff */
[----:B------:R-:W-:Y:S02]  /*1b50*/  LOP3.LUT R0, R23, 0x8, R0, 0xf8, !PT ;  /* 0x0000000817007812 */ /* 0x000fe400078ef800 */
[----:B------:R-:W-:Y:S02]  /*1b60*/  LOP3.LUT R15, R17, R15, R214, 0x1e, !PT ;  /* 0x0000000f110f7212 */ /* 0x000fe400078e1ed6 */
[----:B------:R-:W-:Y:S02]  /*1b70*/  SHF.R.S32.HI R7, RZ, 0x1f, R8 ;  /* 0x0000001fff077819 */ /* 0x000fe40000011408 */
[----:B------:R-:W-:Y:S01]  /*1b80*/  LOP3.LUT R218, R19, 0x2, R218, 0xe2, !PT ;  /* 0x0000000213da7812 */ /* 0x000fe200078ee2da */
[----:B------:R-:W-:Y:S01]  /*1b90*/  @!P1 IMAD.SHL.U32 R19, R2, 0x10, RZ ;  /* 0x0000001002139824 */ /* 0x000fe200078e00ff */
[----:B------:R-:W-:Y:S01]  /*1ba0*/  LEA.HI R7, R7, R8, RZ, 0x2 ;  /* 0x0000000807077211 */ /* 0x000fe200078f10ff */
[----:B------:R3:W-:Y:S01]  /*1bb0*/  LDGSTS.E.BYPASS.LTC128B.128 [R5+0x13080], [R232.64+0x40], !P5 ;  /* 0x13080040e8057fae */ /* 0x0007e2000e901d46 */
[----:B------:R-:W-:Y:S01]  /*1bc0*/  LOP3.LUT P5, RZ, R18, 0x2, RZ, 0xc0, !PT ;  /* 0x0000000212ff7812 */ /* 0x000fe200078ac0ff */
[----:B------:R-:W-:Y:S01]  /*1bd0*/  IMAD.IADD R210, R210, 0x1, R15 ;  /* 0x00000001d2d27824 */ /* 0x000fe200078e020f */
[----:B------:R-:W-:Y:S01]  /*1be0*/  SEL R204, R215, 0xfffffff0, !P0 ;  /* 0xfffffff0d7cc7807 */ /* 0x000fe20004000000 */
[----:B------:R3:W-:Y:S01]  /*1bf0*/  LDGSTS.E.BYPASS.LTC128B.128 [R5+0x14080], [R232.64+0x80], !P6 ;  /* 0x14080080e8057fae */ /* 0x0007e2000f101d46 */
[----:B------:R-:W-:Y:S01]  /*1c00*/  LOP3.LUT P6, RZ, R18, 0x4, RZ, 0xc0, !PT ;  /* 0x0000000412ff7812 */ /* 0x000fe200078cc0ff */
[----:B------:R-:W-:Y:S01]  /*1c10*/  IMAD.SHL.U32 R18, R3, 0x40, RZ ;  /* 0x0000004003127824 */ /* 0x000fe200078e00ff */
[----:B------:R-:W-:Y:S01]  /*1c20*/  SEL R207, R215, 0xfffffff0, !P5 ;  /* 0xfffffff0d7cf7807 */ /* 0x000fe20006800000 */
[----:B------:R3:W-:Y:S01]  /*1c30*/  @!P1 LDGSTS.E.BYPASS.LTC128B.128 [R19+0x18280], [R226.64] ;  /* 0x18280000e2139fae */ /* 0x0007e2000b901d46 */
[----:B------:R-:W-:-:S02]  /*1c40*/  ISETP.GE.AND P5, PT, R222, 0x41, PT ;  /* 0x00000041de00780c */ /* 0x000fc40003fa6270 */
[----:B------:R-:W-:Y:S01]  /*1c50*/  LOP3.LUT R18, R18, 0xc0, RZ, 0xc0, !PT ;  /* 0x000000c012127812 */ /* 0x000fe200078ec0ff */
[----:B------:R-:W0:Y:S01]  /*1c60*/  LDGDEPBAR ;  /* 0x00000000000079af */ /* 0x000e220000000000 */
[----:B------:R-:W-:Y:S01]  /*1c70*/  LOP3.LUT P0, RZ, R3, 0x2, RZ, 0xc0, !PT ;  /* 0x0000000203ff7812 */ /* 0x000fe2000780c0ff */
[C---:B------:R-:W-:Y:S01]  /*1c80*/  IMAD R3, R16.reuse, 0x200, R211 ;  /* 0x0000020010037824 */ /* 0x040fe200078e02d3 */
[--C-:B------:R-:W-:Y:S01]  /*1c90*/  SHF.R.U32.HI R17, RZ, 0x3, R18.reuse ;  /* 0x00000003ff117819 */ /* 0x100fe20000011612 */
[----:B------:R-:W0:Y:S01]  /*1ca0*/  LDGDEPBAR ;  /* 0x00000000000079af */ /* 0x000e220000000000 */
[----:B------:R-:W-:Y:S02]  /*1cb0*/  SHF.R.S32.HI R219, RZ, 0x2, R7 ;  /* 0x00000002ffdb7819 */ /* 0x000fe40000011407 */
[C---:B------:R-:W-:Y:S02]  /*1cc0*/  LOP3.LUT R0, R17.reuse, R0, R18, 0x1e, !PT ;  /* 0x0000000011007212 */ /* 0x040fe400078e1e12 */
[CC--:B------:R-:W-:Y:S01]  /*1cd0*/  LOP3.LUT R214, R17.reuse, R18.reuse, R214, 0x1e, !PT ;  /* 0x0000001211d67212 */ /* 0x0c0fe200078e1ed6 */
[----:B------:R-:W-:Y:S01]  /*1ce0*/  IMAD R219, R16, 0x10, R219 ;  /* 0x0000001010db7824 */ /* 0x000fe200078e02db */
[----:B------:R-:W-:Y:S01]  /*1cf0*/  LOP3.LUT R14, R17, R18, R14, 0x1e, !PT ;  /* 0x00000012110e7212 */ /* 0x000fe200078e1e0e */
[----:B------:R-:W-:Y:S01]  /*1d00*/  IMAD.IADD R217, R211, 0x1, R0 ;  /* 0x00000001d3d97824 */ /* 0x000fe200078e0200 */
[C---:B------:R-:W-:Y:S01]  /*1d10*/  IADD3 R234, R5.reuse, 0xc080, RZ ;  /* 0x0000c08005ea7810 */ /* 0x040fe20007ffe0ff */
[----:B------:R-:W-:Y:S01]  /*1d20*/  IMAD.MOV.U32 R0, RZ, RZ, 0x20 ;  /* 0x00000020ff007424 */ /* 0x000fe200078e00ff */
[----:B------:R-:W-:Y:S01]  /*1d30*/  IADD3 R231, R5, 0x12080, RZ ;  /* 0x0001208005e77810 */ /* 0x000fe20007ffe0ff */
[----:B------:R-:W-:Y:S01]  /*1d40*/  IMAD.IADD R214, R3, 0x1, R214 ;  /* 0x0000000103d67824 */ /* 0x000fe200078e02d6 */
[----:B------:R-:W-:Y:S01]  /*1d50*/  SEL R215, R215, 0xfffffff0, !P0 ;  /* 0xfffffff0d7d77807 */ /* 0x000fe20004000000 */
[----:B------:R-:W-:Y:S01]  /*1d60*/  IMAD.IADD R211, R211, 0x1, R14 ;  /* 0x00000001d3d37824 */ /* 0x000fe200078e020e */
[----:B------:R-:W-:-:S02]  /*1d70*/  SEL R0, R0, 0xffffffe0, !P6 ;  /* 0xffffffe000007807 */ /* 0x000fc40007000000 */
[----:B------:R-:W-:Y:S01]  /*1d80*/  IADD3 R3, R235, 0x18480, RZ ;  /* 0x00018480eb037810 */ /* 0x000fe20007ffe0ff */
[----:B------:R-:W-:Y:S05]  /*1d90*/  @!P5 BRA `(.L_x_784) ;  /* 0x000001700000d947 */ /* 0x000fea0003800000 */
[----:B------:R-:W-:Y:S01]  /*1da0*/  IMAD.MOV.U32 R16, RZ, RZ, c[0x0][0x208] ;  /* 0x00008200ff107624 */ /* 0x000fe200078e00ff */
[----:B------:R-:W-:Y:S01]  /*1db0*/  BSSY B0, `(.L_x_784) ;  /* 0x0000015000007945 */ /* 0x000fe20003800000 */
[----:B------:R-:W-:Y:S02]  /*1dc0*/  IMAD.MOV.U32 R13, RZ, RZ, 0x6 ;  /* 0x00000006ff0d7424 */ /* 0x000fe400078e00ff */
        /* <DEDUP_REMOVED lines=17> */
[----:B-1-3--:R-:W-:-:S05]  /*1ee0*/  SHF.L.U32 R5, R2, 0x4, RZ ;  /* 0x0000000402057819 */ /* 0x00afca00000006ff */
[----:B------:R1:W-:Y:S02]  /*1ef0*/  LDGSTS.E.BYPASS.LTC128B.128 [R5+0x18380], [R226.64+0x100] ;  /* 0x18380100e2057fae */ /* 0x0003e4000b901d46 */
.L_x_785:
[----:B------:R-:W-:Y:S05]  /*1f00*/  BSYNC B0 ;  /* 0x0000000000007941 */ /* 0x000fea0003800000 */
.L_x_784:
[----:B-1-3--:R-:W-:Y:S01]  /*1f10*/  SHF.R.S32.HI R5, RZ, 0x1f, R10 ;  /* 0x0000001fff057819 */ /* 0x00afe2000001140a */
[----:B------:R-:W0:Y:S01]  /*1f20*/  LDGDEPBAR ;  /* 0x00000000000079af */ /* 0x000e220000000000 */
[----:B------:R-:W-:Y:S01]  /*1f30*/  LOP3.LUT R7, R7, 0xfffffffc, RZ, 0xc0, !PT ;  /* 0xfffffffc07077812 */ /* 0x000fe200078ec0ff */
[----:B------:R-:W-:Y:S01]  /*1f40*/  IMAD.SHL.U32 R213, R213, 0x2, RZ ;  /* 0x00000002d5d57824 */ /* 0x000fe200078e00ff */
[----:B------:R-:W-:Y:S01]  /*1f50*/  LEA.HI R5, R5, R10, RZ, 0x2 ;  /* 0x0000000a05057211 */ /* 0x000fe200078f10ff */
[----:B------:R-:W-:Y:S01]  /*1f60*/  IMAD.SHL.U32 R212, R212, 0x2, RZ ;  /* 0x00000002d4d47824 */ /* 0x000fe200078e00ff */
[----:B------:R-:W-:Y:S01]  /*1f70*/  LOP3.LUT P0, RZ, R9, 0x4, RZ, 0xc0, !PT ;  /* 0x0000000409ff7812 */ /* 0x000fe2000780c0ff */
[----:B------:R-:W-:Y:S01]  /*1f80*/  IMAD.IADD R236, R8, 0x1, -R7 ;  /* 0x0000000108ec7824 */ /* 0x000fe200078e0a07 */
[----:B------:R-:W-:Y:S01]  /*1f90*/  LOP3.LUT R5, R5, 0xfffffffc, RZ, 0xc0, !PT ;  /* 0xfffffffc05057812 */ /* 0x000fe200078ec0ff */
[----:B------:R-:W-:Y:S01]  /*1fa0*/  IMAD.MOV.U32 R241, RZ, RZ, 0x1 ;  /* 0x00000001fff17424 */ /* 0x000fe200078e00ff */
[----:B------:R-:W-:Y:S01]  /*1fb0*/  IADD3 R242, R222, 0x3f, RZ ;  /* 0x0000003fdef27810 */ /* 0x000fe20007ffe0ff */
[----:B------:R-:W-:Y:S01]  /*1fc0*/  IMAD.MOV.U32 R244, RZ, RZ, RZ ;  /* 0x000000fffff47224 */ /* 0x000fe200078e00ff */
[----:B------:R-:W-:Y:S01]  /*1fd0*/  LEA R210, R210, 0x1c480, 0x1 ;  /* 0x0001c480d2d27811 */ /* 0x000fe200078e08ff */
[----:B------:R-:W-:Y:S01]  /*1fe0*/  IMAD.IADD R5, R10, 0x1, -R5 ;  /* 0x000000010a057824 */ /* 0x000fe200078e0a05 */
[----:B------:R-:W-:Y:S01]  /*1ff0*/  SHF.R.S32.HI R7, RZ, 0x1f, R242 ;  /* 0x0000001fff077819 */ /* 0x000fe200000114f2 */
[----:B------:R-:W-:Y:S01]  /*2000*/  IMAD.MOV.U32 R240, RZ, RZ, RZ ;  /* 0x000000fffff07224 */ /* 0x000fe200078e00ff */
[----:B------:R-:W-:Y:S01]  /*2010*/  LEA R208, R0, R210, 0x1 ;  /* 0x000000d200d07211 */ /* 0x000fe200078e08ff */
[----:B------:R-:W-:Y:S01]  /*2020*/  IMAD R209, R207, 0x2, R210 ;  /* 0x00000002cfd17824 */ /* 0x000fe200078e02d2 */
        /* <DEDUP_REMOVED lines=60> */
.L_x_788:
        /* <DEDUP_REMOVED lines=126> */
.L_x_786:
[-C--:B-1234-:R-:W-:Y:S01]  /*2bd0*/  HMMA.16816.F32 R36, R164, R168.reuse, RZ ;  /* 0x000000a8a424723c */ /* 0x09efe200000018ff */
[----:B------:R-:W-:Y:S02]  /*2be0*/  LDSM.16.M88.4 R196, [R213+0x8080] ;  /* 0x00808000d5c4783b */ /* 0x000fe40000000200 */
[----:B------:R-:W-:Y:S01]  /*2bf0*/  ISETP.GT.AND P5, PT, R236, RZ, PT ;  /* 0x000000ffec00720c */ /* 0x000fe20003fa4270 */
[----:B------:R-:W-:Y:S01]  /*2c00*/  IMAD R3, R206, 0x1800, RZ ;  /* 0x00001800ce037824 */ /* 0x000fe200078e02ff */
[----:B------:R-:W-:Y:S02]  /*2c10*/  ISETP.GT.AND P0, PT, R236, 0x1, PT ;  /* 0x00000001ec00780c */ /* 0x000fe40003f04270 */
[----:B------:R-:W-:Y:S01]  /*2c20*/  FSEL R4, R4, -INF , P5 ;  /* 0xff80000004047808 */ /* 0x000fe20002800000 */
[C---:B------:R-:W-:Y:S01]  /*2c30*/  HMMA.16816.F32 R40, R172.reuse, R168, RZ ;  /* 0x000000a8ac28723c */ /* 0x040fe200000018ff */
[----:B------:R-:W0:Y:S01]  /*2c40*/  LDGDEPBAR ;  /* 0x00000000000079af */ /* 0x000e220000000000 */
[----:B------:R-:W-:Y:S04]  /*2c50*/  ISETP.GT.AND P6, PT, R236, 0x20, PT ;  /* 0x00000020ec00780c */ /* 0x000fe80003fc4270 */
[----:B------:R-:W-:Y:S02]  /*2c60*/  FSEL R16, R16, -INF , P6 ;  /* 0xff80000010107808 */ /* 0x000fe40003000000 */
[-C--:B------:R-:W-:Y:S01]  /*2c70*/  HMMA.16816.F32 R44, R172, R170.reuse, RZ ;  /* 0x000000aaac2c723c */ /* 0x080fe200000018ff */
[--C-:B------:R-:W-:Y:S03]  /*2c80*/  IADD3 R168, R214, 0x800, R3.reuse ;  /* 0x00000800d6a87810 */ /* 0x100fe60007ffe003 */
[----:B------:R-:W-:Y:S02]  /*2c90*/  IADD3 R169, R215, 0x800, R3 ;  /* 0x00000800d7a97810 */ /* 0x000fe40007ffe003 */
[----:B------:R-:W-:Y:S02]  /*2ca0*/  SHF.L.U32 R2, R168, 0x1, RZ ;  /* 0x00000001a8027819 */ /* 0x000fe400000006ff */
[C---:B------:R-:W-:Y:S03]  /*2cb0*/  HMMA.16816.F32 R48, R164.reuse, R170, RZ ;  /* 0x000000aaa430723c */ /* 0x040fe600000018ff */
[----:B------:R-:W1:Y:S01]  /*2cc0*/  LDSM.16.M88.4 R192, [R2+0x12080] ;  /* 0x0120800002c0783b */ /* 0x000e620000000200 */
[----:B------:R-:W-:Y:S04]  /*2cd0*/  IADD3 R169, R214, R169, RZ ;  /* 0x000000a9d6a97210 */ /* 0x000fe80007ffe0ff */
[-C--:B------:R-:W-:Y:S01]  /*2ce0*/  HMMA.16816.F32 R52, R164, R64.reuse, RZ ;  /* 0x00000040a434723c */ /* 0x080fe200000018ff */
[----:B------:R-:W-:Y:S02]  /*2cf0*/  SHF.L.U32 R3, R169, 0x1, RZ ;  /* 0x00000001a9037819 */ /* 0x000fe400000006ff */
[----:B------:R-:W2:Y:S05]  /*2d00*/  LDSM.16.M88.4 R200, [R2+0x12880] ;  /* 0x0128800002c8783b */ /* 0x000eaa0000000200 */
[C---:B------:R-:W-:Y:S03]  /*2d10*/  HMMA.16816.F32 R56, R172.reuse, R64, RZ ;  /* 0x00000040ac38723c */ /* 0x040fe600000018ff */
[----:B------:R-:W-:Y:S05]  /*2d20*/  LDSM.16.M88.4 R168, [R3+0x12080] ;  /* 0x0120800003a8783b */ /* 0x000fea0000000200 */
[-C--:B------:R-:W-:Y:S03]  /*2d30*/  HMMA.16816.F32 R60, R172, R66.reuse, RZ ;  /* 0x00000042ac3c723c */ /* 0x080fe600000018ff */
[----:B------:R-:W-:Y:S05]  /*2d40*/  LDSM.16.M88.4 R172, [R204+0x8080] ;  /* 0x00808000ccac783b */ /* 0x000fea0000000200 */
[----:B------:R-:W-:Y:S03]  /*2d50*/  HMMA.16816.F32 R64, R164, R66, RZ ;  /* 0x00000042a440723c */ /* 0x000fe600000018ff */
[----:B------:R-:W3:Y:S05]  /*2d60*/  LDSM.16.M88.4 R164, [R213+0x9080] ;  /* 0x00908000d5a4783b */ /* 0x000eea0000000200 */
[-C--:B------:R-:W-:Y:S08]  /*2d70*/  HMMA.16816.F32 R36, R176, R180.reuse, R36 ;  /* 0x000000b4b024723c */ /* 0x080ff00000001824 */
        /* <DEDUP_REMOVED lines=9> */
[----:B------:R-:W4:Y:S02]  /*2e10*/  MUFU.EX2 R181, R181 ;  /* 0x000000b500b57308 */ /* 0x000f240000000800 */
[----:B------:R-:W-:Y:S02]  /*2e20*/  FFMA.FTZ R182, R16, c[0x0][0x29c], -R249 ;  /* 0x0000a70010b67a23 */ /* 0x000fe400000108f9 */
[--C-:B------:R-:W-:Y:S02]  /*2e30*/  FFMA.FTZ R183, R183, c[0x0][0x29c], -R246.reuse ;  /* 0x0000a700b7b77a23 */ /* 0x100fe400000108f6 */
[C---:B------:R-:W-:Y:S04]  /*2e40*/  HMMA.16816.F32 R56, R184.reuse, R188, R56 ;  /* 0x000000bcb838723c */ /* 0x040fe80000001838 */
[----:B------:R-:W5:Y:S03]  /*2e50*/  MUFU.EX2 R182, R182 ;  /* 0x000000b600b67308 */ /* 0x000f660000000800 */
        /* <DEDUP_REMOVED lines=8> */
[----:B------:R-:W-:Y:S01]  /*2ee0*/  FSEL R185, R11, -INF , P0 ;  /* 0xff8000000bb97808 */ /* 0x000fe20000000000 */
[----:B------:R-:W-:Y:S03]  /*2ef0*/  FFMA.FTZ R188, R188, c[0x0][0x29c], -R247 ;  /* 0x0000a700bcbc7a23 */ /* 0x000fe600000108f7 */
[-C--:B-1----:R-:W-:Y:S01]  /*2f00*/  HMMA.16816.F32 R36, R192, R196.reuse, R36 ;  /* 0x000000c4c024723c */ /* 0x082fe20000001824 */
[----:B------:R-:W-:Y:S04]  /*2f10*/  MUFU.EX2 R189, R189 ;  /* 0x000000bd00bd7308 */ /* 0x000fe80000000800 */
[--C-:B------:R-:W-:Y:S03]  /*2f20*/  FFMA.FTZ R185, R185, c[0x0][0x29c], -R246.reuse ;  /* 0x0000a700b9b97a23 */ /* 0x100fe600000108f6 */
[C---:B--2---:R-:W-:Y:S03]  /*2f30*/  HMMA.16816.F32 R40, R200.reuse, R196, R40 ;  /* 0x000000c4c828723c */ /* 0x044fe60000001828 */
[----:B------:R-:W-:Y:S04]  /*2f40*/  MUFU.EX2 R188, R188 ;  /* 0x000000bc00bc7308 */ /* 0x000fe80000000800 */
        /* <DEDUP_REMOVED lines=24> */
[-C--:B------:R-:W-:Y:S05]  /*30d0*/  HMMA.16816.F32 R36, R168, R172.reuse, R36 ;  /* 0x000000aca824723c */ /* 0x080fea0000001824 */
[----:B------:R-:W-:Y:S02]  /*30e0*/  FSEL R192, R12, -INF , P6 ;  /* 0xff8000000cc07808 */ /* 0x000fe40003000000 */
[----:B------:R-:W-:Y:S01]  /*30f0*/  LDSM.16.M88.4 R12, [R213+0xa080] ;  /* 0x00a08000d50c783b */ /* 0x000fe20000000200 */
[C---:B----4-:R-:W-:Y:S04]  /*3100*/  HMMA.16816.F32 R40, R176.reuse, R172, R40 ;  /* 0x000000acb028723c */ /* 0x050fe80000001828 */
        /* <DEDUP_REMOVED lines=32> */
[----:B----4-:R-:W-:Y:S03]  /*3310*/  IMAD R2, R206, 0x1800, R217 ;  /* 0x00001800ce027824 */ /* 0x010fe600078e02d9 */
[----:B------:R-:W-:Y:S01]  /*3320*/  FFMA.FTZ R195, R195, c[0x0][0x29c], -R246 ;  /* 0x0000a700c3c37a23 */ /* 0x000fe200000108f6 */
[----:B------:R-:W-:Y:S01]  /*3330*/  MUFU.EX2 R249, R249 ;  /* 0x000000f900f97308 */ /* 0x000fe20000000800 */
[-C--:B---3--:R-:W-:Y:S01]  /*3340*/  HMMA.16816.F32 R36, R8, R12.reuse, R36 ;  /* 0x0000000c0824723c */ /* 0x088fe20000001824 */
[----:B------:R-:W3:Y:S04]  /*3350*/  LDSM.16.M88.4 R4, [R3+0x13080] ;  /* 0x013080000304783b */ /* 0x000ee80000000200 */
[--C-:B------:R-:W-:Y:S01]  /*3360*/  FFMA.FTZ R26, R199, c[0x0][0x29c], -R248.reuse ;  /* 0x0000a700c71a7a23 */ /* 0x100fe200000108f8 */
[----:B------:R-:W-:Y:S01]  /*3370*/  FSEL R197, R34, -INF , P5 ;  /* 0xff80000022c57808 */ /* 0x000fe20002800000 */
[--C-:B------:R-:W-:Y:S01]  /*3380*/  FFMA.FTZ R176, R203, c[0x0][0x29c], -R248.reuse ;  /* 0x0000a700cbb07a23 */ /* 0x100fe200000108f8 */
[C---:B-1----:R-:W-:Y:S01]  /*3390*/  HMMA.16816.F32 R40, R16.reuse, R12, R40 ;  /* 0x0000000c1028723c */ /* 0x042fe20000001828 */
[----:B------:R-:W-:Y:S03]  /*33a0*/  MUFU.EX2 R178, R178 ;  /* 0x000000b200b27308 */ /* 0x000fe60000000800 */
[--C-:B------:R-:W-:Y:S02]  /*33b0*/  FFMA.FTZ R34, R197, c[0x0][0x29c], -R248.reuse ;  /* 0x0000a700c5227a23 */ /* 0x100fe400000108f8 */
[--C-:B------:R-:W-:Y:S02]  /*33c0*/  FFMA.FTZ R177, R201, c[0x0][0x29c], -R248.reuse ;  /* 0x0000a700c9b17a23 */ /* 0x100fe400000108f8 */
[-C--:B------:R-:W-:Y:S03]  /*33d0*/  HMMA.16816.F32 R44, R16, R14.reuse, R44 ;  /* 0x0000000e102c723c */ /* 0x080fe6000000182c */
[----:B------:R-:W-:Y:S01]  /*33e0*/  MUFU.EX2 R26, R26 ;  /* 0x0000001a001a7308 */ /* 0x000fe20000000800 */
[----:B------:R-:W-:Y:S04]  /*33f0*/  FFMA.FTZ R248, R35, c[0x0][0x29c], -R248 ;  /* 0x0000a70023f87a23 */ /* 0x000fe800000108f8 */
        /* <DEDUP_REMOVED lines=12> */
[----:B------:R-:W-:Y:S01]  /*34c0*/  SHF.L.U32 R166, R2, 0x1, RZ ;  /* 0x0000000102a67819 */ /* 0x000fe200000006ff */
[-C--:B---3--:R-:W-:Y:S05]  /*34d0*/  HMMA.16816.F32 R36, R4, R20.reuse, R36 ;  /* 0x000000140424723c */ /* 0x088fea0000001824 */
[--C-:B------:R-:W-:Y:S01]  /*34e0*/  FFMA.FTZ R9, R186, c[0x0][0x29c], -R247.reuse ;  /* 0x0000a700ba097a23 */ /* 0x100fe200000108f7 */
[----:B------:R-:W-:Y:S01]  /*34f0*/  MUFU.EX2 R179, R179 ;  /* 0x000000b300b37308 */ /* 0x000fe20000000800 */
[--C-:B------:R-:W-:Y:S01]  /*3500*/  FFMA.FTZ R8, R192, c[0x0][0x29c], -R247.reuse ;  /* 0x0000a700c0087a23 */ /* 0x100fe200000108f7 */
[C---:B-1----:R-:W-:Y:S04]  /*3510*/  HMMA.16816.F32 R40, R12.reuse, R20, R40 ;  /* 0x000000140c28723c */ /* 0x042fe80000001828 */
[--C-:B------:R-:W-:Y:S03]  /*3520*/  FFMA.FTZ R11, R190, c[0x0][0x29c], -R247.reuse ;  /* 0x0000a700be0b7a23 */ /* 0x100fe600000108f7 */
        /* <DEDUP_REMOVED lines=18> */
[----:B------:R-:W1:Y:S01]  /*3650*/  MUFU.EX2 R11, R11 ;  /* 0x0000000b000b7308 */ /* 0x000e620000000800 */
[--C-:B--2---:R-:W-:Y:S02]  /*3660*/  FADD.FTZ R22, R53, -R10.reuse ;  /* 0x8000000a35167221 */ /* 0x104fe40000010000 */
[--C-:B------:R-:W-:Y:S02]  /*3670*/  FADD.FTZ R4, R37, -R10.reuse ;  /* 0x8000000a25047221 */ /* 0x100fe40000010000 */
[--C-:B------:R-:W-:Y:S03]  /*3680*/  FADD.FTZ R18, R49, -R10.reuse ;  /* 0x8000000a31127221 */ /* 0x100fe60000010000 */
[C---:B------:R-:W-:Y:S02]  /*3690*/  FMUL.FTZ R6, R181.reuse, R4 ;  /* 0x00000004b5067220 */ /* 0x040fe40000410000 */
[----:B------:R-:W2:Y:S01]  /*36a0*/  LDS R4, [R245+0x18300] ;  /* 0x01830000f5047984 */ /* 0x000ea20000000800 */
[--C-:B------:R-:W-:Y:S01]  /*36b0*/  FADD.FTZ R5, R36, -R10.reuse ;  /* 0x8000000a24057221 */ /* 0x100fe20000010000 */
[----:B------:R-:W2:Y:S01]  /*36c0*/  MUFU.EX2 R16, R16 ;  /* 0x0000001000107308 */ /* 0x000ea20000000800 */
[--C-:B------:R-:W-:Y:S01]  /*36d0*/  FADD.FTZ R7, R48, -R10.reuse ;  /* 0x8000000a30077221 */ /* 0x100fe20000010000 */
[----:B------:R-:W2:Y:S01]  /*36e0*/  LDS R245, [R245+0x18320] ;  /* 0x01832000f5f57984 */ /* 0x000ea20000000800 */
[--C-:B------:R-:W-:Y:S02]  /*36f0*/  FADD.FTZ R15, R52, -R10.reuse ;  /* 0x8000000a340f7221 */ /* 0x100fe40000010000 */
[----:B------:R-:W-:Y:S01]  /*3700*/  FMUL.FTZ R5, R180, R5 ;  /* 0x00000005b4057220 */ /* 0x000fe20000410000 */
[----:B------:R-:W-:Y:S01]  /*3710*/  F2FP.PACK_AB R180, R181, R180 ;  /* 0x000000b4b5b4723e */ /* 0x000fe200000000ff */
[----:B-----5:R-:W-:Y:S01]  /*3720*/  FMUL.FTZ R7, R182, R7 ;  /* 0x00000007b6077220 */ /* 0x020fe20000410000 */
[C---:B------:R-:W-:Y:S01]  /*3730*/  F2FP.PACK_AB R182, R187.reuse, R182 ;  /* 0x000000b6bbb6723e */ /* 0x040fe200000000ff */
[----:B------:R-:W-:Y:S01]  /*3740*/  FMUL.FTZ R18, R187, R18 ;  /* 0x00000012bb127220 */ /* 0x000fe20000410000 */
[----:B------:R-:W5:Y:S01]  /*3750*/  MUFU.EX2 R247, R247 ;  /* 0x000000f700f77308 */ /* 0x000f620000000800 */
        /* <DEDUP_REMOVED lines=8> */
[--C-:B-1----:R-:W-:Y:S01]  /*37e0*/  FADD.FTZ R30, R51, -R12.reuse ;  /* 0x8000000c331e7221 */ /* 0x102fe20000010000 */
[----:B------:R-:W-:Y:S01]  /*37f0*/  MUFU.EX2 R21, R21 ;  /* 0x0000001500157308 */ /* 0x000fe20000000800 */
[--C-:B------:R-:W-:Y:S01]  /*3800*/  FADD.FTZ R48, R55, -R12.reuse ;  /* 0x8000000c37307221 */ /* 0x100fe20000010000 */
[----:B------:R-:W-:Y:S01]  /*3810*/  F2FP.PACK_AB R64, R32, R189 ;  /* 0x000000bd2040723e */ /* 0x000fe200000000ff */
[--C-:B------:R-:W-:Y:S01]  /*3820*/  FADD.FTZ R7, R38, -R12.reuse ;  /* 0x8000000c26077221 */ /* 0x100fe20000010000 */
[----:B------:R-:W-:Y:S01]  /*3830*/  F2FP.PACK_AB R184, R193, R184 ;  /* 0x000000b8c1b8723e */ /* 0x000fe200000000ff */
[--C-:B------:R-:W-:Y:S02]  /*3840*/  FADD.FTZ R28, R39, -R12.reuse ;  /* 0x8000000c271c7221 */ /* 0x100fe40000010000 */
[--C-:B------:R-:W-:Y:S02]  /*3850*/  FADD.FTZ R15, R50, -R12.reuse ;  /* 0x8000000c320f7221 */ /* 0x100fe40000010000 */
[--C-:B------:R-:W-:Y:S01]  /*3860*/  FADD.FTZ R17, R54, -R12.reuse ;  /* 0x8000000c36117221 */ /* 0x100fe20000010000 */
[----:B------:R-:W1:Y:S01]  /*3870*/  MUFU.EX2 R20, R20 ;  /* 0x0000001400147308 */ /* 0x000e620000000800 */
[--C-:B------:R-:W-:Y:S02]  /*3880*/  FADD.FTZ R19, R66, -R12.reuse ;  /* 0x8000000c42137221 */ /* 0x100fe40000010000 */
[----:B------:R-:W-:Y:S02]  /*3890*/  FADD.FTZ R12, R67, -R12 ;  /* 0x8000000c430c7221 */ /* 0x000fe40000010000 */
[----:B------:R-:W-:Y:S02]  /*38a0*/  FMUL.FTZ R28, R33, R28 ;  /* 0x0000001c211c7220 */ /* 0x000fe40000410000 */
[----:B------:R-:W-:Y:S01]  /*38b0*/  FMUL.FTZ R19, R34, R19 ;  /* 0x0000001322137220 */ /* 0x000fe20000410000 */
[C---:B------:R-:W-:Y:S01]  /*38c0*/  F2FP.PACK_AB R34, R35.reuse, R34 ;  /* 0x000000222322723e */ /* 0x040fe200000000ff */
[----:B------:R-:W-:Y:S01]  /*38d0*/  FMUL.FTZ R12, R35, R12 ;  /* 0x0000000c230c7220 */ /* 0x000fe20000410000 */
[----:B------:R-:W-:Y:S01]  /*38e0*/  MUFU.EX2 R195, R195 ;  /* 0x000000c300c37308 */ /* 0x000fe20000000800 */
[----:B------:R-:W-:Y:S01]  /*38f0*/  FMUL.FTZ R5, R24, R5 ;  /* 0x0000000518057220 */ /* 0x000fe20000410000 */
[C---:B------:R-:W-:Y:S01]  /*3900*/  F2FP.PACK_AB R24, R249.reuse, R24 ;  /* 0x00000018f918723e */ /* 0x040fe200000000ff */
[----:B------:R-:W-:Y:S01]  /*3910*/  FMUL.FTZ R10, R249, R10 ;  /* 0x0000000af90a7220 */ /* 0x000fe20000410000 */
[----:B------:R-:W-:Y:S01]  /*3920*/  F2FP.PACK_AB R52, R12, R19 ;  /* 0x000000130c34723e */ /* 0x000fe200000000ff */
[----:B------:R-:W-:Y:S01]  /*3930*/  FMUL.FTZ R7, R26, R7 ;  /* 0x000000071a077220 */ /* 0x000fe20000410000 */
[----:B------:R-:W-:Y:S01]  /*3940*/  F2FP.PACK_AB R26, R33, R26 ;  /* 0x0000001a211a723e */ /* 0x000fe200000000ff */
[--C-:B--2---:R-:W-:Y:S01]  /*3950*/  FADD.FTZ R12, R41, -R4.reuse ;  /* 0x80000004290c7221 */ /* 0x104fe20000010000 */
[----:B------:R-:W-:Y:S01]  /*3960*/  F2FP.PACK_AB R50, R10, R5 ;  /* 0x000000050a32723e */ /* 0x000fe200000000ff */
[--C-:B------:R-:W-:Y:S01]  /*3970*/  FADD.FTZ R5, R40, -R4.reuse ;  /* 0x8000000428057221 */ /* 0x100fe20000010000 */
[----:B------:R-:W-:Y:S01]  /*3980*/  F2FP.PACK_AB R28, R28, R7 ;  /* 0x000000071c1c723e */ /* 0x000fe200000000ff */
[--C-:B------:R-:W-:Y:S01]  /*3990*/  FADD.FTZ R7, R44, -R4.reuse ;  /* 0x800000042c077221 */ /* 0x100fe20000010000 */
[----:B------:R2:W-:Y:S01]  /*39a0*/  STS [R235+0x18880], R26 ;  /* 0x0188801aeb007388 */ /* 0x0005e20000000800 */
[--C-:B------:R-:W-:Y:S01]  /*39b0*/  FADD.FTZ R54, R45, -R4.reuse ;  /* 0x800000042d367221 */ /* 0x100fe20000010000 */
[----:B------:R-:W2:Y:S01]  /*39c0*/  MUFU.EX2 R10, R27 ;  /* 0x0000001b000a7308 */ /* 0x000ea20000000800 */
[----:B------:R-:W-:Y:S01]  /*39d0*/  FMUL.FTZ R5, R188, R5 ;  /* 0x00000005bc057220 */ /* 0x000fe20000410000 */
[C---:B---3--:R-:W-:Y:S01]  /*39e0*/  F2FP.PACK_AB R188, R9.reuse, R188 ;  /* 0x000000bc09bc723e */ /* 0x048fe200000000ff */
[----:B------:R-:W-:Y:S01]  /*39f0*/  FMUL.FTZ R12, R9, R12 ;  /* 0x0000000c090c7220 */ /* 0x000fe20000410000 */
[----:B------:R-:W-:Y:S01]  /*3a00*/  STS [R237], R182 ;  /* 0x000000b6ed007388 */ /* 0x000fe20000000800 */
[----:B----4-:R-:W-:Y:S01]  /*3a10*/  FMUL.FTZ R7, R8, R7 ;  /* 0x0000000708077220 */ /* 0x010fe20000410000 */
[C---:B------:R-:W-:Y:S01]  /*3a20*/  F2FP.PACK_AB R8, R11.reuse, R8 ;  /* 0x000000080b08723e */ /* 0x040fe200000000ff */
[----:B------:R-:W-:Y:S01]  /*3a30*/  FMUL.FTZ R54, R11, R54 ;  /* 0x000000360b367220 */ /* 0x000fe20000410000 */
[----:B------:R-:W-:Y:S01]  /*3a40*/  F2FP.PACK_AB R12, R12, R5 ;  /* 0x000000050c0c723e */ /* 0x000fe200000000ff */
[--C-:B------:R-:W-:Y:S02]  /*3a50*/  FADD.FTZ R9, R56, -R4.reuse ;  /* 0x8000000438097221 */ /* 0x100fe40000010000 */
[--C-:B------:R-:W-:Y:S01]  /*3a60*/  FADD.FTZ R56, R57, -R4.reuse ;  /* 0x8000000439387221 */ /* 0x100fe20000010000 */
[----:B------:R-:W-:Y:S01]  /*3a70*/  F2FP.PACK_AB R54, R54, R7 ;  /* 0x000000073636723e */ /* 0x000fe200000000ff */
[--C-:B------:R-:W-:Y:S02]  /*3a80*/  FADD.FTZ R11, R60, -R4.reuse ;  /* 0x800000043c0b7221 */ /* 0x100fe40000010000 */
[----:B------:R-:W-:Y:S02]  /*3a90*/  FADD.FTZ R4, R61, -R4 ;  /* 0x800000043d047221 */ /* 0x000fe40000010000 */
[----:B------:R-:W-:Y:S01]  /*3aa0*/  FMUL.FTZ R11, R16, R11 ;  /* 0x0000000b100b7220 */ /* 0x000fe20000410000 */
[C---:B-----5:R-:W-:Y:S01]  /*3ab0*/  F2FP.PACK_AB R16, R247.reuse, R16 ;  /* 0x00000010f710723e */ /* 0x060fe200000000ff */
        /* <DEDUP_REMOVED lines=10> */
[----:B------:R-:W-:Y:S01]  /*3b60*/  F2FP.PACK_AB R178, R179, R178 ;  /* 0x000000b2b3b2723e */ /* 0x000fe200000000ff */
[----:B------:R3:W-:Y:S01]  /*3b70*/  STS [R235+0x19880], R4 ;  /* 0x01988004eb007388 */ /* 0x0007e20000000800 */
[----:B-1----:R-:W-:Y:S01]  /*3b80*/  FMUL.FTZ R9, R20, R9 ;  /* 0x0000000914097220 */ /* 0x002fe20000410000 */
[----:B------:R-:W-:Y:S01]  /*3b90*/  F2FP.PACK_AB R20, R21, R20 ;  /* 0x000000141514723e */ /* 0x000fe200000000ff */
[----:B------:R-:W-:Y:S01]  /*3ba0*/  FMUL.FTZ R30, R177, R30 ;  /* 0x0000001eb11e7220 */ /* 0x000fe20000410000 */
[----:B------:R-:W-:Y:S01]  /*3bb0*/  STS [R235+0x19480], R188 ;  /* 0x019480bceb007388 */ /* 0x000fe20000000800 */
[----:B--2---:R-:W-:Y:S01]  /*3bc0*/  F2FP.PACK_AB R26, R10, R195 ;  /* 0x000000c30a1a723e */ /* 0x004fe200000000ff */
[--C-:B------:R-:W-:Y:S02]  /*3bd0*/  FADD.FTZ R5, R43, -R245.reuse ;  /* 0x800000f52b057221 */ /* 0x100fe40000010000 */
[----:B------:R-:W3:Y:S01]  /*3be0*/  MUFU.EX2 R246, R246 ;  /* 0x000000f600f67308 */ /* 0x000ee20000000800 */
[----:B------:R1:W-:Y:S01]  /*3bf0*/  STS [R237+0x1000], R8 ;  /* 0x00100008ed007388 */ /* 0x0003e20000000800 */
[--C-:B------:R-:W-:Y:S01]  /*3c00*/  FADD.FTZ R66, R42, -R245.reuse ;  /* 0x800000f52a427221 */ /* 0x100fe20000010000 */
[----:B------:R-:W-:Y:S01]  /*3c10*/  F2FP.PACK_AB R30, R30, R15 ;  /* 0x0000000f1e1e723e */ /* 0x000fe200000000ff */
        /* <DEDUP_REMOVED lines=16> */
[--C-:B------:R-:W-:Y:S01]  /*3d20*/  FADD.FTZ R62, R62, -R245.reuse ;  /* 0x800000f53e3e7221 */ /* 0x100fe20000010000 */
[----:B------:R-:W-:Y:S01]  /*3d30*/  F2FP.PACK_AB R56, R56, R9 ;  /* 0x000000093838723e */ /* 0x000fe200000000ff */
[----:B------:R-:W-:Y:S01]  /*3d40*/  FMUL.FTZ R58, R195, R58 ;  /* 0x0000003ac33a7220 */ /* 0x000fe20000410000 */
[----:B---3--:R-:W-:Y:S01]  /*3d50*/  F2FP.PACK_AB R4, R246, R13 ;  /* 0x0000000df604723e */ /* 0x008fe200000000ff */
        /* <DEDUP_REMOVED lines=12> */
[----:B------:R-:W-:Y:S08]  /*3e20*/  BAR.SYNC.DEFER_BLOCKING 0x0 ;  /* 0x0000000000007b1d */ /* 0x000ff00000010000 */
        /* <DEDUP_REMOVED lines=121> */
.L_x_787:
        /* <DEDUP_REMOVED lines=237> */
.L_x_783:
[----:B------:R-:W-:Y:S05]  /*5490*/  @P1 EXIT ;  /* 0x000000000000194d */ /* 0x000fea0003800000 */
[----:B------:R-:W-:-:S04]  /*54a0*/  ISETP.NE.U32.AND P2, PT, RZ, c[0x0][0x360], PT ;  /* 0x0000d800ff007a0c */ /* 0x000fc80003f45070 */
[----:B------:R-:W-:-:S13]  /*54b0*/  ISETP.NE.AND.EX P2, PT, RZ, c[0x0][0x364], PT, P2 ;  /* 0x0000d900ff007a0c */ /* 0x000fda0003f45320 */
[----:B------:R-:W-:-:S04]  /*54c0*/  @P2 IMAD.MOV.U32 R0, RZ, RZ, 0x4 ;  /* 0x00000004ff002424 */ /* 0x000fc800078e00ff */
[----:B-1----:R-:W-:-:S05]  /*54d0*/  @P2 IMAD.WIDE R10, R223, R0, c[0x0][0x360] ;  /* 0x0000d800df0a2625 */ /* 0x002fca00078e0200 */
[----:B------:R-:W2:Y:S01]  /*54e0*/  @P2 LDG.E R0, [R10.64] ;  /* 0x000000060a002981 */ /* 0x000ea2000c1e1900 */
[----:B------:R-:W1:Y:S01]  /*54f0*/  S2UR UR5, SR_CTAID.X ;  /* 0x00000000000579c3 */ /* 0x000e620000002500 */
[----:B------:R-:W-:Y:S02]  /*5500*/  MOV R2, 0x1 ;  /* 0x0000000100027802 */ /* 0x000fe40000000f00 */
[----:B------:R-:W3:Y:S04]  /*5510*/  S2R R4, SR_CTAID.Y ;  /* 0x0000000000047919 */ /* 0x000ee80000002600 */
[----:B------:R-:W-:Y:S01]  /*5520*/  BAR.SYNC.DEFER_BLOCKING 0x1, 0x100 ;  /* 0x0044000000007b1d */ /* 0x000fe20000010000 */
[----:B------:R-:W-:-:S05]  /*5530*/  ISETP.NE.AND P0, PT, R2, c[0x0][0x338], PT ;  /* 0x0000ce0002007a0c */ /* 0x000fca0003f05270 */
[----:B------:R-:W4:Y:S01]  /*5540*/  S2R R9, SR_TID.X ;  /* 0x0000000000097919 */ /* 0x000f220000002100 */
[----:B-1----:R-:W-:-:S04]  /*5550*/  UIMAD UR5, UR5, 0x3000, URZ ;  /* 0x00003000050578a4 */ /* 0x002fc8000f8e023f */
[----:B------:R-:W-:Y:S01]  /*5560*/  USHF.R.S32.HI UR4, URZ, 0x1f, UR5 ;  /* 0x0000001f3f047899 */ /* 0x000fe20008011405 */
[----:B--2---:R-:W-:-:S05]  /*5570*/  @P2 IMAD R3, R223, 0x80, R0 ;  /* 0x00000080df032824 */ /* 0x004fca00078e0200 */
[----:B------:R-:W-:-:S04]  /*5580*/  @P2 SHF.R.S32.HI R0, RZ, 0x1f, R3 ;  /* 0x0000001fff002819 */ /* 0x000fc80000011403 */
[----:B------:R-:W-:-:S04]  /*5590*/  @P2 LEA.HI R0, R0, R3, RZ, 0x7 ;  /* 0x0000000300002211 */ /* 0x000fc800078f38ff */
[----:B------:R-:W-:Y:S01]  /*55a0*/  @P2 SHF.R.S32.HI R6, RZ, 0x7, R0 ;  /* 0x00000007ff062819 */ /* 0x000fe20000011400 */
[----:B---3--:R-:W-:-:S04]  /*55b0*/  @P0 IMAD.HI.U32 R0, R4, c[0x0][0x33c], RZ ;  /* 0x0000cf0004000a27 */ /* 0x008fc800078e00ff */
[----:B------:R-:W-:Y:S01]  /*55c0*/  @P2 IMAD R6, R6, 0x3000, RZ ;  /* 0x0000300006062824 */ /* 0x000fe200078e02ff */
[----:B------:R-:W-:Y:S02]  /*55d0*/  @P0 SHF.R.U32.HI R4, RZ, c[0x0][0x340], R0 ;  /* 0x0000d000ff040a19 */ /* 0x000fe40000011600 */
[----:B----4-:R-:W-:Y:S02]  /*55e0*/  SHF.R.S32.HI R0, RZ, 0x1f, R9 ;  /* 0x0000001fff007819 */ /* 0x010fe40000011409 */
[----:B------:R-:W-:Y:S02]  /*55f0*/  @P2 SHF.R.S32.HI R7, RZ, 0x1f, R6 ;  /* 0x0000001fff072819 */ /* 0x000fe40000011406 */
[----:B------:R-:W-:Y:S01]  /*5600*/  @!P2 CS2R R6, SRZ ;  /* 0x000000000006a805 */ /* 0x000fe2000001ff00 */
[----:B------:R-:W-:-:S05]  /*5610*/  SHF.R.S32.HI R5, RZ, 0x1f, R4 ;  /* 0x0000001fff057819 */ /* 0x000fca0000011404 */
[----:B------:R-:W-:Y:S01]  /*5620*/  IADD3 R8, P1, P0, R6, UR5, R9 ;  /* 0x0000000506087c10 */ /* 0x000fe2000f83e009 */
[C---:B------:R-:W-:Y:S02]  /*5630*/  IMAD R3, R5.reuse, c[0x0][0x328], RZ ;  /* 0x0000ca0005037a24 */ /* 0x040fe400078e02ff */
[----:B------:R-:W-:Y:S01]  /*5640*/  IMAD R5, R5, c[0x0][0x300], RZ ;  /* 0x0000c00005057a24 */ /* 0x000fe200078e02ff */
[----:B------:R-:W-:Y:S01]  /*5650*/  IADD3.X R9, R7, UR4, R0, P1, P0 ;  /* 0x0000000407097c10 */ /* 0x000fe20008fe0400 */
[C---:B------:R-:W-:Y:S01]  /*5660*/  IMAD R3, R4.reuse, c[0x0][0x32c], R3 ;  /* 0x0000cb0004037a24 */ /* 0x040fe200078e0203 */
[----:B------:R-:W-:Y:S01]  /*5670*/  SHF.R.S32.HI R0, RZ, 0x1f, R223 ;  /* 0x0000001fff007819 */ /* 0x000fe200000114df */
[C---:B------:R-:W-:Y:S01]  /*5680*/  IMAD R2, R4.reuse, c[0x0][0x304], R5 ;  /* 0x0000c10004027a24 */ /* 0x040fe200078e0205 */
[----:B------:R-:W-:Y:S01]  /*5690*/  SEL R223, R223, RZ, !P2 ;  /* 0x000000ffdfdf7207 */ /* 0x000fe20005000000 */
[----:B------:R-:W-:Y:S01]  /*56a0*/  IMAD.WIDE.U32 R6, R4, c[0x0][0x328], R8 ;  /* 0x0000ca0004067a25 */ /* 0x000fe200078e0008 */
[----:B------:R-:W-:-:S03]  /*56b0*/  SEL R0, R0, RZ, !P2 ;  /* 0x000000ff00007207 */ /* 0x000fc60005000000 */
        /* <DEDUP_REMOVED lines=112> */
.L_x_789:
        /* <DEDUP_REMOVED lines=12> */
.L_x_1418:


//--------------------- .text._ZN7cutlass13device_kernelIN5flash19enable_sm80_to_sm89INS1_16FlashAttnBwdSm80INS1_25CollectiveMainloopBwdSm80ILi2ELi2EN4cute5tupleIJNS5_1CILi64EEENS7_ILi128EEENS7_ILi96EEEEEENS_6half_tEfNS_4arch4Sm80ELb0ELb0ELb0ELb1ELb1ELb0ELb0ELb0ELi2ELi2ELi4ELi2ELb0EEENS1_24CollectiveEpilogueBwdGQAISB_fSE_Li256ELb1ELb1EEENS1_19SingleTileSchedulerILb1ELb0ELb0ELi128EEEEEEEEEvNT_6ParamsE --------------------------
	.section	.text._ZN7cutlass13device_kernelIN5flash19enable_sm80_to_sm89INS1_16FlashAttnBwdSm80INS1_25CollectiveMainloopBwdSm80ILi2ELi2EN4cute5tupleIJNS5_1CILi64EEENS7_ILi128EEENS7_ILi96EEEEEENS_6half_tEfNS_4arch4Sm80ELb0ELb0ELb0ELb1ELb1ELb0ELb0ELb0ELi2ELi2ELi4ELi2ELb0EEENS1_24CollectiveEpilogueBwdGQAISB_fSE_Li256ELb1ELb1EEENS1_19SingleTileSchedulerILb1ELb0ELb0ELi128EEEEEEEEEvNT_6ParamsE,"ax",@progbits
	.sectioninfo	@"SHI_REGISTERS=252"
	.align	128
.text._ZN7cutlass13device_kernelIN5flash19enable_sm80_to_sm89INS1_16FlashAttnBwdSm80INS1_25CollectiveMainloopBwdSm80ILi2ELi2EN4cute5tupleIJNS5_1CILi64EEENS7_ILi128EEENS7_ILi96EEEEEENS_6half_tEfNS_4arch4Sm80ELb0ELb0ELb0ELb1ELb1ELb0ELb0ELb0ELi2ELi2ELi4ELi2ELb0EEENS1_24CollectiveEpilogueBwdGQAISB_fSE_Li256ELb1ELb1EEENS1_19SingleTileSchedulerILb1ELb0ELb0ELi128EEEEEEEEEvNT_6ParamsE:
        .type           _ZN7cutlass13device_kernelIN5flash19enable_sm80_to_sm89INS1_16FlashAttnBwdSm80INS1_25CollectiveMainloopBwdSm80ILi2ELi2EN4cute5tupleIJNS5_1CILi64EEENS7_ILi128EEENS7_ILi96EEEEEENS_6half_tEfNS_4arch4Sm80ELb0ELb0ELb0ELb1ELb1ELb0ELb0ELb0ELi2ELi2ELi4ELi2ELb0EEENS1_24CollectiveEpilogueBwdGQAISB_fSE_Li256ELb1ELb1EEENS1_19SingleTileSchedulerILb1ELb0ELb0ELi128EEEEEEEEEvNT_6ParamsE,@function
        .size           _ZN7cutlass13device_kernelIN5flash19enable_sm80_to_sm89INS1_16FlashAttnBwdSm80INS1_25CollectiveMainloopBwdSm80ILi2ELi2EN4cute5tupleIJNS5_1CILi64EEENS7_ILi128EEENS7_ILi96EEEEEENS_6half_tEfNS_4arch4Sm80ELb0ELb0ELb0ELb1ELb1ELb0ELb0ELb0ELi2ELi2ELi4ELi2ELb0EEENS1_24CollectiveEpilogueBwdGQAISB_fSE_Li256ELb1ELb1EEENS1_19SingleTileSchedulerILb1ELb0ELb0ELi128EEEEEEEEEvNT_6ParamsE,(.L_x_1419 - _ZN7cutlass13device_kernelIN5flash19enable_sm80_to_sm89INS1_16FlashAttnBwdSm80INS1_25CollectiveMainloopBwdSm80ILi2ELi2EN4cute5tupleIJNS5_1CILi64EEENS7_ILi128EEENS7_ILi96EEEEEENS_6half_tEfNS_4arch4Sm80ELb0ELb0ELb0ELb1ELb1ELb0ELb0ELb0ELi2ELi2ELi4ELi2ELb0EEENS1_24CollectiveEpilogueBwdGQAISB_fSE_Li256ELb1ELb1EEENS1_19SingleTileSchedulerILb1ELb0ELb0ELi128EEEEEEEEEvNT_6ParamsE)
        .other          _ZN7cutlass13device_kernelIN5flash19enable_sm80_to_sm89INS1_16FlashAttnBwdSm80INS1_25CollectiveMainloopBwdSm80ILi2ELi2EN4cute5tupleIJNS5_1CILi64EEENS7_ILi128EEENS7_ILi96EEEEEENS_6half_tEfNS_4arch4Sm80ELb0ELb0ELb0ELb1ELb1ELb0ELb0ELb0ELi2ELi2ELi4ELi2ELb0EEENS1_24CollectiveEpilogueBwdGQAISB_fSE_Li256ELb1ELb1EEENS1_19SingleTileSchedulerILb1ELb0ELb0ELi128EEEEEEEEEvNT_6ParamsE,@"STO_CUDA_ENTRY STV_DEFAULT"
_ZN7cutlass13device_kernelIN5flash19enable_sm80_to_sm89INS1_16FlashAttnBwdSm80INS1_25CollectiveMainloopBwdSm80ILi2ELi2EN4cute5tupleIJNS5_1CILi64EEENS7_ILi128EEENS7_ILi96EEEEEENS_6half_tEfNS_4arch4Sm80ELb0ELb0ELb0ELb1ELb1ELb0ELb0ELb0ELi2ELi2ELi4ELi2ELb0EEENS1_24CollectiveEpilogueBwdGQAISB_fSE_Li256ELb1ELb1EEENS1_19SingleTileSchedulerILb1ELb0ELb0ELi128EEEEEEEEEvNT_6ParamsE:
        /* <DEDUP_REMOVED lines=17> */
.L_x_791:
        /* <DEDUP_REMOVED lines=8> */
.L_x_793:
[----:B------:R-:W-:Y:S02]  /*0190*/  MOV R5, c[0x0][0x3ac] ;  /* 0x0000eb0000057a02 */ /* 0x000fe40000000f00 */
.L_x_792:
[----:B-1----:R-:W-:-:S05]  /*01a0*/  IMAD.SHL.U32 R4, R3, 0x80, RZ ;  /* 0x0000008003047824 */ /* 0x002fca00078e00ff */
[----:B-----5:R-:W-:-:S04]  /*01b0*/  ISETP.GE.AND P0, PT, R4, R5, PT ;  /* 0x000000050400720c */ /* 0x020fc80003f06270 */
[----:B------:R-:W-:Y:S01]  /*01c0*/  SEL R223, R223, 0xffffffff, !P0 ;  /* 0xffffffffdfdf7807 */ /* 0x000fe20004000000 */
[----:B------:R-:W-:Y:S05]  /*01d0*/  BRA `(.L_x_794) ;  /* 0x0000011000007947 */ /* 0x000fea0003800000 */
.L_x_790:
[----:B---34-:R-:W-:-:S04]  /*01e0*/  ISETP.NE.U32.AND P0, PT, RZ, c[0x0][0x3c8], PT ;  /* 0x0000f200ff007a0c */ /* 0x018fc80003f05070 */
[----:B------:R-:W-:-:S13]  /*01f0*/  ISETP.NE.AND.EX P0, PT, RZ, c[0x0][0x3cc], PT, P0 ;  /* 0x0000f300ff007a0c */ /* 0x000fda0003f05300 */
[----:B------:R-:W-:Y:S05]  /*0200*/  @!P0 BRA `(.L_x_795) ;  /* 0x0000002000008947 */ /* 0x000fea0003800000 */
[----:B------:R1:W5:Y:S01]  /*0210*/  LDG.E R5, [R4.64] ;  /* 0x0000000804057981 */ /* 0x000362000c1e1900 */
[----:B------:R-:W-:Y:S05]  /*0220*/  BRA `(.L_x_796) ;  /* 0x0000009000007947 */ /* 0x000fea0003800000 */
.L_x_795:
        /* <DEDUP_REMOVED lines=8> */
.L_x_797:
[----:B------:R-:W-:Y:S02]  /*02b0*/  MOV R5, c[0x0][0x3ac] ;  /* 0x0000eb0000057a02 */ /* 0x000fe40000000f00 */
.L_x_796:
[----:B-1----:R-:W-:-:S05]  /*02c0*/  IMAD.SHL.U32 R4, R3, 0x80, RZ ;  /* 0x0000008003047824 */ /* 0x002fca00078e00ff */
[----:B-----5:R-:W-:-:S04]  /*02d0*/  ISETP.GE.AND P0, PT, R4, R5, PT ;  /* 0x000000050400720c */ /* 0x020fc80003f06270 */
[----:B------:R-:W-:-:S04]  /*02e0*/  SEL R223, R223, 0xffffffff, !P0 ;  /* 0xffffffffdfdf7807 */ /* 0x000fc80004000000 */
.L_x_794:
        /* <DEDUP_REMOVED lines=33> */
.L_x_798:
[----:B-1----:R-:W-:-:S04]  /*0500*/  ISETP.NE.U32.AND P0, PT, RZ, c[0x0][0x2e0], PT ;  /* 0x0000b800ff007a0c */ /* 0x002fc80003f05070 */
[----:B------:R-:W-:-:S13]  /*0510*/  ISETP.NE.AND.EX P0, PT, RZ, c[0x0][0x2e4], PT, P0 ;  /* 0x0000b900ff007a0c */ /* 0x000fda0003f05300 */
[----:B------:R-:W-:Y:S05]  /*0520*/  @!P0 BRA `(.L_x_799) ;  /* 0x0000003000008947 */ /* 0x000fea0003800000 */
[----:B------:R-:W-:-:S05]  /*0530*/  IMAD.WIDE R10, R223, R10, c[0x0][0x2e0] ;  /* 0x0000b800df0a7625 */ /* 0x000fca00078e020a */
[----:B------:R1:W5:Y:S01]  /*0540*/  LDG.E R4, [R10.64] ;  /* 0x000000080a047981 */ /* 0x000362000c1e1900 */
[----:B------:R-:W-:Y:S05]  /*0550*/  BRA `(.L_x_800) ;  /* 0x0000004000007947 */ /* 0x000fea0003800000 */
.L_x_799:
[----:B------:R-:W-:Y:S05]  /*0560*/  @!P3 BRA `(.L_x_800) ;  /* 0x000000300000b947 */ /* 0x000fea0003800000 */
[----:B------:R-:W2:Y:S04]  /*0570*/  LDG.E R4, [R14.64] ;  /* 0x000000080e047981 */ /* 0x000ea8000c1e1900 */
[----:B------:R-:W2:Y:S02]  /*0580*/  LDG.E R11, [R14.64+0x4] ;  /* 0x000004080e0b7981 */ /* 0x000ea4000c1e1900 */
[----:B--2---:R-:W-:Y:S02]  /*0590*/  IADD3 R4, -R4, R11, RZ ;  /* 0x0000000b04047210 */ /* 0x004fe40007ffe1ff */
.L_x_800:
        /* <DEDUP_REMOVED lines=406> */
.L_x_803:
[----:B------:R-:W-:Y:S05]  /*1f00*/  BSYNC B0 ;  /* 0x0000000000007941 */ /* 0x000fea0003800000 */
.L_x_802:
        /* <DEDUP_REMOVED lines=78> */
.L_x_806:
        /* <DEDUP_REMOVED lines=126> */
.L_x_804:
        /* <DEDUP_REMOVED lines=415> */
.L_x_805:
        /* <DEDUP_REMOVED lines=237> */
.L_x_801:
        /* <DEDUP_REMOVED lines=9> */
[----:B------:R-:W5:Y:S01]  /*5520*/  S2R R3, SR_CTAID.Y ;  /* 0x0000000000037919 */ /* 0x000f620000002600 */
[----:B------:R-:W-:Y:S01]  /*5530*/  ULDC UR4, c[0x0][0x2f4] ;  /* 0x0000bd0000047ab9 */ /* 0x000fe20000000800 */
[----:B------:R-:W-:Y:S02]  /*5540*/  IMAD R4, R223, c[0x0][0x2f4], RZ ;  /* 0x0000bd00df047a24 */ /* 0x000fe400078e02ff */
[----:B------:R-:W-:Y:S01]  /*5550*/  BAR.SYNC.DEFER_BLOCKING 0x1, 0x100 ;  /* 0x0044000000007b1d */ /* 0x000fe20000010000 */
[----:B------:R-:W-:Y:S02]  /*5560*/  ISETP.NE.AND P0, PT, R0, c[0x0][0x338], PT ;  /* 0x0000ce0000007a0c */ /* 0x000fe40003f05270 */
[----:B------:R-:W-:-:S03]  /*5570*/  SHF.R.S32.HI R5, RZ, 0x1f, R4 ;  /* 0x0000001fff057819 */ /* 0x000fc60000011404 */
[----:B------:R-:W1:Y:S01]  /*5580*/  S2R R2, SR_TID.X ;  /* 0x0000000000027919 */ /* 0x000e620000002100 */
[----:B------:R-:W-:Y:S01]  /*5590*/  BSSY B0, `(.L_x_807) ;  /* 0x0000021000007945 */ /* 0x000fe20003800000 */
[----:B----4-:R-:W-:-:S06]  /*55a0*/  UIMAD UR5, UR6, UR5, URZ ;  /* 0x00000005060572a4 */ /* 0x010fcc000f8e023f */
[----:B-----5:R-:W-:Y:S01]  /*55b0*/  @P0 IMAD.HI.U32 R0, R3, c[0x0][0x33c], RZ ;  /* 0x0000cf0003000a27 */ /* 0x020fe200078e00ff */
[----:B------:R-:W-:-:S03]  /*55c0*/  UIMAD UR5, UR5, UR4, URZ ;  /* 0x00000004050572a4 */ /* 0x000fc6000f8e023f */
[----:B--2---:R-:W-:Y:S01]  /*55d0*/  IMAD.MOV.U32 R7, RZ, RZ, R3 ;  /* 0x000000ffff077224 */ /* 0x004fe200078e0003 */
[----:B------:R-:W-:Y:S01]  /*55e0*/  @P0 SHF.R.U32.HI R7, RZ, c[0x0][0x340], R0 ;  /* 0x0000d000ff070a19 */ /* 0x000fe20000011600 */
[----:B------:R-:W-:Y:S01]  /*55f0*/  USHF.R.S32.HI UR4, URZ, 0x1f, UR5 ;  /* 0x0000001f3f047899 */ /* 0x000fe20008011405 */
[----:B------:R-:W-:Y:S02]  /*5600*/  SHF.R.S32.HI R0, RZ, 0x1f, R223 ;  /* 0x0000001fff007819 */ /* 0x000fe400000114df */
[--C-:B------:R-:W-:Y:S01]  /*5610*/  IADD3 R4, P2, P0, R4, UR5, R7.reuse ;  /* 0x0000000504047c10 */ /* 0x100fe2000f85e007 */
[----:B------:R-:W-:Y:S01]  /*5620*/  IMAD.MOV R8, RZ, RZ, -R7 ;  /* 0x000000ffff087224 */ /* 0x000fe200078e0a07 */
[----:B------:R-:W-:-:S03]  /*5630*/  SEL R0, R0, RZ, !P1 ;  /* 0x000000ff00007207 */ /* 0x000fc60004800000 */
[----:B------:R-:W-:Y:S02]  /*5640*/  IMAD R8, R8, c[0x0][0x338], R3 ;  /* 0x0000ce0008087a24 */ /* 0x000fe400078e0203 */
[C---:B---3--:R-:W-:Y:S01]  /*5650*/  @P1 IMAD R9, R223.reuse, 0x80, R6 ;  /* 0x00000080df091824 */ /* 0x048fe200078e0206 */
[----:B------:R-:W-:Y:S02]  /*5660*/  SHF.R.S32.HI R6, RZ, 0x1f, R7 ;  /* 0x0000001fff067819 */ /* 0x000fe40000011407 */
[----:B------:R-:W-:Y:S02]  /*5670*/  SEL R223, R223, RZ, !P1 ;  /* 0x000000ffdfdf7207 */ /* 0x000fe40004800000 */
[----:B-1----:R-:W-:Y:S02]  /*5680*/  @P1 SHF.R.S32.HI R10, RZ, 0x1f, R9 ;  /* 0x0000001fff0a1819 */ /* 0x002fe40000011409 */
[----:B------:R-:W-:Y:S02]  /*5690*/  IADD3.X R5, R5, UR4, R6, P2, P0 ;  /* 0x0000000405057c10 */ /* 0x000fe400097e0406 */
[----:B------:R-:W-:-:S02]  /*56a0*/  @P1 LEA.HI R10, R10, R9, RZ, 0x7 ;  /* 0x000000090a0a1211 */ /* 0x000fc400078f38ff */
[----:B------:R-:W-:Y:S02]  /*56b0*/  ISETP.NE.AND P2, PT, R2, RZ, PT ;  /* 0x000000ff0200720c */ /* 0x000fe40003f45270 */
[----:B------:R-:W-:Y:S02]  /*56c0*/  @P1 SHF.R.S32.HI R10, RZ, 0x7, R10 ;  /* 0x00000007ff0a1819 */ /* 0x000fe4000001140a */
[C---:B------:R-:W-:Y:S01]  /*56d0*/  SHF.L.U64.HI R5, R4.reuse, 0x2, R5 ;  /* 0x0000000204057819 */ /* 0x040fe20000010205 */
[----:B------:R-:W-:Y:S02]  /*56e0*/  IMAD.SHL.U32 R4, R4, 0x4, RZ ;  /* 0x0000000404047824 */ /* 0x000fe400078e00ff */
[----:B------:R-:W-:-:S03]  /*56f0*/  @P1 IMAD R10, R10, 0x3000, RZ ;  /* 0x000030000a0a1824 */ /* 0x000fc600078e02ff */
[----:B------:R-:W-:Y:S02]  /*5700*/  IADD3 R12, P0, R4, c[0x0][0x350], RZ ;  /* 0x0000d400040c7a10 */ /* 0x000fe40007f1e0ff */
[----:B------:R-:W-:Y:S02]  /*5710*/  @P1 SHF.R.S32.HI R11, RZ, 0x1f, R10 ;  /* 0x0000001fff0b1819 */ /* 0x000fe4000001140a */
[----:B------:R-:W-:Y:S01]  /*5720*/  IADD3.X R13, R5, c[0x0][0x354], RZ, P0, !PT ;  /* 0x0000d500050d7a10 */ /* 0x000fe200007fe4ff */
[----:B------:R-:W-:Y:S01]  /*5730*/  @!P1 CS2R R10, SRZ ;  /* 0x00000000000a9805 */ /* 0x000fe2000001ff00 */
[----:B------:R-:W-:Y:S05]  /*5740*/  @P2 BRA `(.L_x_808) ;  /* 0x0000005000002947 */ /* 0x000fea0003800000 */
.L_x_809:
[----:B------:R-:W2:Y:S01]  /*5750*/  LDG.E.STRONG.GPU R3, [R12.64] ;  /* 0x000000080c037981 */ /* 0x000ea2000c1ef900 */
[----:B------:R-:W-:Y:S01]  /*5760*/  YIELD ;  /* 0x0000000000007946 */ /* 0x000fe20003800000 */
[----:B--2---:R-:W-:Y:S01]  /*5770*/  ISETP.NE.AND P0, PT, R3, R8, PT ;  /* 0x000000080300720c */ /* 0x004fe20003f05270 */
[----:B------:R-:W-:-:S12]  /*5780*/  CCTL.IVALL ;  /* 0x00000000ff00798f */ /* 0x000fd80002000000 */
[----:B------:R-:W-:Y:S05]  /*5790*/  @P0 BRA `(.L_x_809) ;  /* 0xffffffb000000947 */ /* 0x000fea000383ffff */
.L_x_808:
[----:B------:R-:W-:Y:S05]  /*57a0*/  BSYNC B0 ;  /* 0x0000000000007941 */ /* 0x000fea0003800000 */
.L_x_807:
[----:B------:R-:W-:Y:S01]  /*57b0*/  MOV R9, 0xffffffff ;  /* 0xffffffff00097802 */ /* 0x000fe20000000f00 */
[----:B------:R-:W-:Y:S05]  /*57c0*/  BRA.CONV ~URZ, `(.L_x_810) ;  /* 0x000000237f007947 */ /* 0x000fea000b800000 */
[----:B------:R-:W-:Y:S02]  /*57d0*/  MOV R14, 0x57f0 ;  /* 0x000057f0000e7802 */ /* 0x000fe40000000f00 */
[----:B------:R-:W-:Y:S05]  /*57e0*/  CALL.REL.NOINC `($__internal_7_$__cuda_sm70_warpsync) ;  /* 0x00000a9000007944 */ /* 0x000fea0003c00000 */
.L_x_810:
[----:B------:R-:W-:Y:S01]  /*57f0*/  UIMAD UR5, UR6, 0x3000, URZ ;  /* 0x00003000060578a4 */ /* 0x000fe2000f8e023f */
[----:B------:R-:W-:Y:S01]  /*5800*/  SHF.R.S32.HI R3, RZ, 0x1f, R2 ;  /* 0x0000001fff037819 */ /* 0x000fe20000011402 */
[----:B------:R-:W-:-:S06]  /*5810*/  NOP ;  /* 0x0000000000007918 */ /* 0x000fcc0000000000 */
[----:B------:R-:W-:Y:S01]  /*5820*/  USHF.R.S32.HI UR4, URZ, 0x1f, UR5 ;  /* 0x0000001f3f047899 */ /* 0x000fe20008011405 */
[----:B------:R-:W-:Y:S01]  /*5830*/  IADD3 R10, P1, P0, R10, UR5, R2 ;  /* 0x000000050a0a7c10 */ /* 0x000fe2000f83e002 */
[----:B------:R-:W-:-:S04]  /*5840*/  IMAD R2, R6, c[0x0][0x328], RZ ;  /* 0x0000ca0006027a24 */ /* 0x000fc800078e02ff */
[----:B------:R-:W-:Y:S01]  /*5850*/  IADD3.X R11, R11, UR4, R3, P1, P0 ;  /* 0x000000040b0b7c10 */ /* 0x000fe20008fe0403 */
[C---:B------:R-:W-:Y:S02]  /*5860*/  IMAD R3, R7.reuse, c[0x0][0x32c], R2 ;  /* 0x0000cb0007037a24 */ /* 0x040fe400078e0202 */
[----:B------:R-:W-:Y:S02]  /*5870*/  IMAD R2, R0, c[0x0][0x330], RZ ;  /* 0x0000cc0000027a24 */ /* 0x000fe400078e02ff */
[----:B------:R-:W-:-:S04]  /*5880*/  IMAD.WIDE.U32 R14, R7, c[0x0][0x328], R10 ;  /* 0x0000ca00070e7a25 */ /* 0x000fc800078e000a */
[----:B------:R-:W-:Y:S01]  /*5890*/  IMAD R2, R223, c[0x0][0x334], R2 ;  /* 0x0000cd00df027a24 */ /* 0x000fe200078e0202 */
        /* <DEDUP_REMOVED lines=55> */
[----:B-1----:R-:W-:Y:S05]  /*5c10*/  CALL.REL.NOINC `($__internal_7_$__cuda_sm70_warpsync) ;  /* 0x0000066000007944 */ /* 0x002fea0003c00000 */
.L_x_811:
        /* <DEDUP_REMOVED lines=12> */
.L_x_813:
[----:B------:R-:W-:Y:S05]  /*5ce0*/  BSYNC B0 ;  /* 0x0000000000007941 */ /* 0x000fea0003800000 */
.L_x_812:
[----:B------:R-:W-:Y:S01]  /*5cf0*/  IADD3 R4, P0, R4, c[0x0][0x348], RZ ;  /* 0x0000d20004047a10 */ /* 0x000fe20007f1e0ff */
[----:B------:R-:W-:Y:S03]  /*5d00*/  BSSY B0, `(.L_x_814) ;  /* 0x0000008000007945 */ /* 0x000fe60003800000 */
[----:B------:R-:W-:Y:S01]  /*5d10*/  IADD3.X R5, R5, c[0x0][0x34c], RZ, P0, !PT ;  /* 0x0000d30005057a10 */ /* 0x000fe200007fe4ff */
[----:B------:R-:W-:Y:S05]  /*5d20*/  @P2 BRA `(.L_x_815) ;  /* 0x0000005000002947 */ /* 0x000fea0003800000 */
.L_x_816:
[----:B--2---:R-:W2:Y:S01]  /*5d30*/  LDG.E.STRONG.GPU R3, [R4.64] ;  /* 0x0000000804037981 */ /* 0x004ea2000c1ef900 */
[----:B------:R-:W-:Y:S01]  /*5d40*/  YIELD ;  /* 0x0000000000007946 */ /* 0x000fe20003800000 */
[----:B--2---:R-:W-:Y:S01]  /*5d50*/  ISETP.NE.AND P0, PT, R3, R8, PT ;  /* 0x000000080300720c */ /* 0x004fe20003f05270 */
[----:B------:R-:W-:-:S12]  /*5d60*/  CCTL.IVALL ;  /* 0x00000000ff00798f */ /* 0x000fd80002000000 */
[----:B------:R-:W-:Y:S05]  /*5d70*/  @P0 BRA `(.L_x_816) ;  /* 0xffffffb000000947 */ /* 0x000fea000383ffff */
.L_x_815:
[----:B------:R-:W-:Y:S05]  /*5d80*/  BSYNC B0 ;  /* 0x0000000000007941 */ /* 0x000fea0003800000 */
.L_x_814:
[----:B------:R-:W-:Y:S05]  /*5d90*/  BRA.CONV ~URZ, `(.L_x_817) ;  /* 0x000000237f007947 */ /* 0x000fea000b800000 */
[----:B------:R-:W-:Y:S02]  /*5da0*/  MOV R14, 0x5dc0 ;  /* 0x00005dc0000e7802 */ /* 0x000fe40000000f00 */
[----:B-12---:R-:W-:Y:S05]  /*5db0*/  CALL.REL.NOINC `($__internal_7_$__cuda_sm70_warpsync) ;  /* 0x000004c000007944 */ /* 0x006fea0003c00000 */
.L_x_817:
[----:B------:R-:W-:Y:S01]  /*5dc0*/  MOV R2, R10 ;  /* 0x0000000a00027202 */ /* 0x000fe20000000f00 */
[----:B------:R-:W-:Y:S01]  /*5dd0*/  IMAD R6, R6, c[0x0][0x300], RZ ;  /* 0x0000c00006067a24 */ /* 0x000fe200078e02ff */
[----:B--2---:R-:W-:Y:S01]  /*5de0*/  MOV R3, R11 ;  /* 0x0000000b00037202 */ /* 0x004fe20000000f00 */
        /* <DEDUP_REMOVED lines=60> */
[----:B-12---:R-:W-:Y:S05]  /*61b0*/  CALL.REL.NOINC `($__internal_7_$__cuda_sm70_warpsync) ;  /* 0x000000c000007944 */ /* 0x006fea0003c00000 */
.L_x_818:
        /* <DEDUP_REMOVED lines=12> */
        .weak           $__internal_7_$__cuda_sm70_warpsync
        .type           $__internal_7_$__cuda_sm70_warpsync,@function
        .size           $__internal_7_$__cuda_sm70_warpsync,(.L_x_1419 - $__internal_7_$__cuda_sm70_warpsync)
$__internal_7_$__cuda_sm70_warpsync:
[----:B------:R-:W-:Y:S01]  /*6280*/  MOV R15, 0x0 ;  /* 0x00000000000f7802 */ /* 0x000fe20000000f00 */
[----:B------:R-:W-:Y:S04]  /*6290*/  WARPSYNC R9 ;  /* 0x0000000900007348 */ /* 0x000fe80003800000 */
[----:B------:R-:W-:Y:S05]  /*62a0*/  RET.REL.NODEC R14 `(_ZN7cutlass13device_kernelIN5flash19enable_sm80_to_sm89INS1_16FlashAttnBwdSm80INS1_25CollectiveMainloopBwdSm80ILi2ELi2EN4cute5tupleIJNS5_1CILi64EEENS7_ILi128EEENS7_ILi96EEEEEENS_6half_tEfNS_4arch4Sm80ELb0ELb0ELb0ELb1ELb1ELb0ELb0ELb0ELi2ELi2ELi4ELi2ELb0EEENS1_24CollectiveEpilogueBwdGQAISB_fSE_Li256ELb1ELb1EEENS1_19SingleTileSchedulerILb1ELb0ELb0ELi128EEEEEEEEEvNT_6ParamsE) ;  /* 0xffff9d500e007950 */ /* 0x000fea0003c3ffff */
.L_x_819:
        /* <DEDUP_REMOVED lines=13> */
.L_x_1419:


//--------------------- .text._ZN7cutlass13device_kernelIN5flash19enable_sm80_to_sm89INS1_16FlashAttnBwdSm80INS1_25CollectiveMainloopBwdSm80ILi2ELi2EN4cute5tupleIJNS5_1CILi64EEENS7_ILi128EEENS7_ILi96EEEEEENS_6half_tEfNS_4arch4Sm80ELb0ELb1ELb0ELb0ELb0ELb0ELb0ELb0ELi2ELi2ELi4ELi2ELb0EEENS1_21CollectiveEpilogueBwdISB_SC_SE_Li256ELb0ELb0ELi2EEENS1_19SingleTileSchedulerILb0ELb0ELb0ELi128EEEEEEEEEvNT_6ParamsE --------------------------
	.section	.text._ZN7cutlass13device_kernelIN5flash19enable_sm80_to_sm89INS1_16FlashAttnBwdSm80INS1_25CollectiveMainloopBwdSm80ILi2ELi2EN4cute5tupleIJNS5_1CILi64EEENS7_ILi128EEENS7_ILi96EEEEEENS_6half_tEfNS_4arch4Sm80ELb0ELb1ELb0ELb0ELb0ELb0ELb0ELb0ELi2ELi2ELi4ELi2ELb0EEENS1_21CollectiveEpilogueBwdISB_SC_SE_Li256ELb0ELb0ELi2EEENS1_19SingleTileSchedulerILb0ELb0ELb0ELi128EEEEEEEEEvNT_6ParamsE,"ax",@progbits
	.sectioninfo	@"SHI_REGISTERS=253"
	.align	128
.text._ZN7cutlass13device_kernelIN5flash19enable_sm80_to_sm89INS1_16FlashAttnBwdSm80INS1_25CollectiveMainloopBwdSm80ILi2ELi2EN4cute5tupleIJNS5_1CILi64EEENS7_ILi128EEENS7_ILi96EEEEEENS_6half_tEfNS_4arch4Sm80ELb0ELb1ELb0ELb0ELb0ELb0ELb0ELb0ELi2ELi2ELi4ELi2ELb0EEENS1_21CollectiveEpilogueBwdISB_SC_SE_Li256ELb0ELb0ELi2EEENS1_19SingleTileSchedulerILb0ELb0ELb0ELi128EEEEEEEEEvNT_6ParamsE:
        .type           _ZN7cutlass13device_kernelIN5flash19enable_sm80_to_sm89INS1_16FlashAttnBwdSm80INS1_25CollectiveMainloopBwdSm80ILi2ELi2EN4cute5tupleIJNS5_1CILi64EEENS7_ILi128EEENS7_ILi96EEEEEENS_6half_tEfNS_4arch4Sm80ELb0ELb1ELb0ELb0ELb0ELb0ELb0ELb0ELi2ELi2ELi4ELi2ELb0EEENS1_21CollectiveEpilogueBwdISB_SC_SE_Li256ELb0ELb0ELi2EEENS1_19SingleTileSchedulerILb0ELb0ELb0ELi128EEEEEEEEEvNT_6ParamsE,@function
        .size           _ZN7cutlass13device_kernelIN5flash19enable_sm80_to_sm89INS1_16FlashAttnBwdSm80INS1_25CollectiveMainloopBwdSm80ILi2ELi2EN4cute5tupleIJNS5_1CILi64EEENS7_ILi128EEENS7_ILi96EEEEEENS_6half_tEfNS_4arch4Sm80ELb0ELb1ELb0ELb0ELb0ELb0ELb0ELb0ELi2ELi2ELi4ELi2ELb0EEENS1_21CollectiveEpilogueBwdISB_SC_SE_Li256ELb0ELb0ELi2EEENS1_19SingleTileSchedulerILb0ELb0ELb0ELi128EEEEEEEEEvNT_6ParamsE,(.L_x_1421 - _ZN7cutlass13device_kernelIN5flash19enable_sm80_to_sm89INS1_16FlashAttnBwdSm80INS1_25CollectiveMainloopBwdSm80ILi2ELi2EN4cute5tupleIJNS5_1CILi64EEENS7_ILi128EEENS7_ILi96EEEEEENS_6half_tEfNS_4arch4Sm80ELb0ELb1ELb0ELb0ELb0ELb0ELb0ELb0ELi2ELi2ELi4ELi2ELb0EEENS1_21CollectiveEpilogueBwdISB_SC_SE_Li256ELb0ELb0ELi2EEENS1_19SingleTileSchedulerILb0ELb0ELb0ELi128EEEEEEEEEvNT_6ParamsE)
        .other          _ZN7cutlass13device_kernelIN5flash19enable_sm80_to_sm89INS1_16FlashAttnBwdSm80INS1_25CollectiveMainloopBwdSm80ILi2ELi2EN4cute5tupleIJNS5_1CILi64EEENS7_ILi128EEENS7_ILi96EEEEEENS_6half_tEfNS_4arch4Sm80ELb0ELb1ELb0ELb0ELb0ELb0ELb0ELb0ELi2ELi2ELi4ELi2ELb0EEENS1_21CollectiveEpilogueBwdISB_SC_SE_Li256ELb0ELb0ELi2EEENS1_19SingleTileSchedulerILb0ELb0ELb0ELi128EEEEEEEEEvNT_6ParamsE,@"STO_CUDA_ENTRY STV_DEFAULT"
_ZN7cutlass13device_kernelIN5flash19enable_sm80_to_sm89INS1_16FlashAttnBwdSm80INS1_25CollectiveMainloopBwdSm80ILi2ELi2EN4cute5tupleIJNS5_1CILi64EEENS7_ILi128EEENS7_ILi96EEEEEENS_6half_tEfNS_4arch4Sm80ELb0ELb1ELb0ELb0ELb0ELb0ELb0ELb0ELi2ELi2ELi4ELi2ELb0EEENS1_21CollectiveEpilogueBwdISB_SC_SE_Li256ELb0ELb0ELi2EEENS1_19SingleTileSchedulerILb0ELb0ELb0ELi128EEEEEEEEEvNT_6ParamsE:
[----:B------:R-:W-:Y:S02]  /*0000*/  MOV R1, c[0x0][0x28] ;  /* 0x00000a0000017a02 */ /* 0x000fe40000000f00 */
[----:B------:R-:W1:Y:S02]  /*0010*/  S2UR UR13, SR_CTAID.Z ;  /* 0x00000000000d79c3 */ /* 0x000e640000002700 */
[----:B-1----:R-:W-:-:S13]  /*0020*/  ISETP.LE.AND P0, PT, RZ, UR13, PT ;  /* 0x0000000dff007c0c */ /* 0x002fda000bf03270 */
[----:B------:R-:W-:Y:S05]  /*0030*/  @!P0 EXIT ;  /* 0x000000000000894d */ /* 0x000fea0003800000 */
[----:B------:R-:W1:Y:S01]  /*0040*/  S2R R201, SR_CTAID.X ;  /* 0x0000000000c97919 */ /* 0x000e620000002500 */
[----:B------:R-:W-:Y:S02]  /*0050*/  ULDC UR5, c[0x0][0x168] ;  /* 0x00005a0000057ab9 */ /* 0x000fe40000000800 */
[----:B------:R-:W-:Y:S01]  /*0060*/  UIADD3 UR5, UR5, 0x3f, URZ ;  /* 0x0000003f05057890 */ /* 0x000fe2000fffe03f */
[----:B------:R-:W2:Y:S03]  /*0070*/  S2R R208, SR_TID.X ;  /* 0x0000000000d07919 */ /* 0x000ea60000002100 */
[----:B------:R-:W-:Y:S01]  /*0080*/  USHF.R.S32.HI UR4, URZ, 0x1f, UR5 ;  /* 0x0000001f3f047899 */ /* 0x000fe20008011405 */
[----:B------:R-:W3:Y:S03]  /*0090*/  S2R R2, SR_CTAID.Y ;  /* 0x0000000000027919 */ /* 0x000ee60000002600 */
[----:B------:R-:W-:-:S04]  /*00a0*/  ULEA.HI UR4, UR4, UR5, URZ, 0x6 ;  /* 0x0000000504047291 */ /* 0x000fc8000f8f303f */
[----:B------:R-:W-:-:S06]  /*00b0*/  USHF.R.S32.HI UR4, URZ, 0x6, UR4 ;  /* 0x000000063f047899 */ /* 0x000fcc0008011404 */
[----:B------:R-:W-:Y:S02]  /*00c0*/  MOV R206, UR4 ;  /* 0x0000000400ce7c02 */ /* 0x000fe40008000f00 */
[----:B-1----:R-:W-:-:S13]  /*00d0*/  ISETP.GE.AND P0, PT, R201, RZ, PT ;  /* 0x000000ffc900720c */ /* 0x002fda0003f06270 */
[----:B------:R-:W-:Y:S05]  /*00e0*/  @!P0 BRA `(.L_x_820) ;  /* 0x0000008000008947 */ /* 0x000fea0003800000 */
[----:B--23--:R-:W-:-:S04]  /*00f0*/  LEA R3, R201, c[0x0][0x168], 0x7 ;  /* 0x00005a00c9037a11 */ /* 0x00cfc800078e38ff */
[----:B------:R-:W-:-:S04]  /*0100*/  IADD3 R3, R3, 0xbf, RZ ;  /* 0x000000bf03037810 */ /* 0x000fc80007ffe0ff */
[----:B------:R-:W-:-:S04]  /*0110*/  IADD3 R3, R3, -c[0x0][0x198], RZ ;  /* 0x8000660003037a10 */ /* 0x000fc80007ffe0ff */
[----:B------:R-:W-:-:S04]  /*0120*/  IADD3 R3, R3, c[0x0][0x2a0], RZ ;  /* 0x0000a80003037a10 */ /* 0x000fc80007ffe0ff */
[----:B------:R-:W-:-:S04]  /*0130*/  SHF.R.S32.HI R0, RZ, 0x1f, R3 ;  /* 0x0000001fff007819 */ /* 0x000fc80000011403 */
[----:B------:R-:W-:-:S04]  /*0140*/  LEA.HI R0, R0, R3, RZ, 0x6 ;  /* 0x0000000300007211 */ /* 0x000fc800078f30ff */
[----:B------:R-:W-:-:S04]  /*0150*/  SHF.R.S32.HI R0, RZ, 0x6, R0 ;  /* 0x00000006ff007819 */ /* 0x000fc80000011400 */
[----:B------:R-:W-:Y:S02]  /*0160*/  IMNMX R206, R206, R0, PT ;  /* 0x00000000cece7217 */ /* 0x000fe40003800200 */
.L_x_820:
[----:B--23--:R-:W-:Y:S01]  /*0170*/  IMAD.SHL.U32 R205, R201, 0x80, RZ ;  /* 0x00000080c9cd7824 */ /* 0x00cfe200078e00ff */
[----:B------:R-:W-:Y:S01]  /*0180*/  ULDC.64 UR16, c[0x0][0x118] ;  /* 0x0000460000107ab9 */ /* 0x000fe20000000a00 */
[----:B------:R-:W-:Y:S01]  /*0190*/  PLOP3.LUT P1, PT, PT, PT, PT, 0x80, 0x0 ;  /* 0x000000000000781c */ /* 0x000fe20003f2f070 */
[----:B------:R-:W-:Y:S01]  /*01a0*/  CS2R R158, SRZ ;  /* 0x00000000009e7805 */ /* 0x000fe2000001ff00 */
[----:B------:R-:W-:Y:S01]  /*01b0*/  CS2R R156, SRZ ;  /* 0x00000000009c7805 */ /* 0x000fe2000001ff00 */
[----:B------:R-:W-:Y:S01]  /*01c0*/  IADD3 R0, R205, c[0x0][0x168], RZ ;  /* 0x00005a00cd007a10 */ /* 0x000fe20007ffe0ff */
[----:B------:R-:W-:Y:S01]  /*01d0*/  CS2R R162, SRZ ;  /* 0x0000000000a27805 */ /* 0x000fe2000001ff00 */
[----:B------:R-:W-:Y:S01]  /*01e0*/  CS2R R160, SRZ ;  /* 0x0000000000a07805 */ /* 0x000fe2000001ff00 */
[----:B------:R-:W-:Y:S01]  /*01f0*/  CS2R R154, SRZ ;  /* 0x00000000009a7805 */ /* 0x000fe2000001ff00 */
[----:B------:R-:W-:Y:S01]  /*0200*/  IADD3 R0, R0, -c[0x0][0x198], RZ ;  /* 0x8000660000007a10 */ /* 0x000fe20007ffe0ff */
        /* <DEDUP_REMOVED lines=15> */
[----:B------:R-:W-:Y:S01]  /*0300*/  SHF.R.S32.HI R232, RZ, 0x6, R232 ;  /* 0x00000006ffe87819 */ /* 0x000fe200000114e8 */
[----:B------:R-:W-:Y:S01]  /*0310*/  CS2R R124, SRZ ;  /* 0x00000000007c7805 */ /* 0x000fe2000001ff00 */
[----:B------:R-:W-:Y:S01]  /*0320*/  CS2R R130, SRZ ;  /* 0x0000000000827805 */ /* 0x000fe2000001ff00 */
[----:B------:R-:W-:Y:S01]  /*0330*/  CS2R R128, SRZ ;  /* 0x0000000000807805 */ /* 0x000fe2000001ff00 */
[----:B------:R-:W-:Y:S01]  /*0340*/  IMNMX R232, RZ, R232, !PT ;  /* 0x000000e8ffe87217 */ /* 0x000fe20007800200 */
[----:B------:R-:W-:Y:S01]  /*0350*/  CS2R R122, SRZ ;  /* 0x00000000007a7805 */ /* 0x000fe2000001ff00 */
[----:B------:R-:W-:Y:S01]  /*0360*/  CS2R R120, SRZ ;  /* 0x0000000000787805 */ /* 0x000fe2000001ff00 */
[----:B------:R-:W-:Y:S01]  /*0370*/  CS2R R118, SRZ ;  /* 0x0000000000767805 */ /* 0x000fe2000001ff00 */
[----:B------:R-:W-:Y:S01]  /*0380*/  ISETP.GT.AND P0, PT, R206, R232, PT ;  /* 0x000000e8ce00720c */ /* 0x000fe20003f04270 */
        /* <DEDUP_REMOVED lines=27> */
[----:B------:R-:W-:Y:S01]  /*0540*/  IMAD.MOV.U32 R0, RZ, RZ, c[0x0][0x248] ;  /* 0x00009200ff007624 */ /* 0x000fe200078e00ff */
[----:B------:R-:W-:Y:S01]  /*0550*/  USHF.R.S32.HI UR12, URZ, 0x1f, UR13 ;  /* 0x0000001f3f0c7899 */ /* 0x000fe2000801140d */
[----:B------:R-:W-:Y:S01]  /*0560*/  IMAD.SHL.U32 R222, R208, 0x4, RZ ;  /* 0x00000004d0de7824 */ /* 0x000fe200078e00ff */
[CC--:B------:R-:W-:Y:S01]  /*0570*/  LEA.HI R26, R9.reuse, R208.reuse, RZ, 0x2 ;  /* 0x000000d0091a7211 */ /* 0x0c0fe200078f10ff */
[----:B------:R-:W-:Y:S01]  /*0580*/  ULDC.64 UR4, c[0x0][0x278] ;  /* 0x00009e0000047ab9 */ /* 0x000fe20000000a00 */
[----:B------:R-:W-:Y:S01]  /*0590*/  LEA.HI R16, R9, R208, RZ, 0x3 ;  /* 0x000000d009107211 */ /* 0x000fe200078f18ff */
[----:B------:R-:W-:Y:S01]  /*05a0*/  UIMAD UR8, UR12, UR4, URZ ;  /* 0x000000040c0872a4 */ /* 0x000fe2000f8e023f */
[----:B------:R-:W-:Y:S01]  /*05b0*/  LOP3.LUT R12, R26, 0xfffffffc, RZ, 0xc0, !PT ;  /* 0xfffffffc1a0c7812 */ /* 0x000fe200078ec0ff */
[----:B------:R-:W-:Y:S01]  /*05c0*/  UIMAD.WIDE.U32 UR14, UR13, UR4, URZ ;  /* 0x000000040d0e72a5 */ /* 0x000fe2000f8e003f */
[----:B------:R-:W-:Y:S01]  /*05d0*/  ISETP.NE.AND P3, PT, R0, 0x1, PT ;  /* 0x000000010000780c */ /* 0x000fe20003f65270 */
[----:B------:R-:W-:Y:S01]  /*05e0*/  IMAD.SHL.U32 R0, R16, 0x8, RZ ;  /* 0x0000000810007824 */ /* 0x000fe200078e00ff */
[----:B------:R-:W-:Y:S01]  /*05f0*/  SHF.R.S32.HI R3, RZ, 0x1f, R2 ;  /* 0x0000001fff037819 */ /* 0x000fe20000011402 */
[----:B------:R-:W-:Y:S01]  /*0600*/  IMAD.IADD R12, R208, 0x1, -R12 ;  /* 0x00000001d00c7824 */ /* 0x000fe200078e0a0c */
[----:B------:R-:W-:Y:S01]  /*0610*/  SHF.R.S32.HI R223, RZ, 0x1f, R222 ;  /* 0x0000001fffdf7819 */ /* 0x000fe200000114de */
[----:B------:R-:W-:Y:S01]  /*0620*/  UIMAD UR8, UR13, UR5, UR8 ;  /* 0x000000050d0872a4 */ /* 0x000fe2000f8e0208 */
[----:B------:R-:W-:Y:S01]  /*0630*/  LOP3.LUT R0, R0, 0xc0, RZ, 0xc0, !PT ;  /* 0x000000c000007812 */ /* 0x000fe200078ec0ff */
[----:B------:R-:W-:Y:S01]  /*0640*/  IMAD.SHL.U32 R10, R12, 0x8, RZ ;  /* 0x000000080c0a7824 */ /* 0x000fe200078e00ff */
[----:B------:R-:W-:Y:S01]  /*0650*/  SHF.R.S32.HI R212, RZ, 0x2, R26 ;  /* 0x00000002ffd47819 */ /* 0x000fe2000001141a */
[----:B------:R-:W-:Y:S01]  /*0660*/  IMAD R4, R3, c[0x0][0x270], RZ ;  /* 0x00009c0003047a24 */ /* 0x000fe200078e02ff */
[----:B------:R-:W-:Y:S01]  /*0670*/  SHF.R.U32.HI R11, RZ, 0x3, R0 ;  /* 0x00000003ff0b7819 */ /* 0x000fe20000011600 */
[----:B------:R-:W-:Y:S01]  /*0680*/  IMAD.WIDE.U32 R6, R2, c[0x0][0x270], R222 ;  /* 0x00009c0002067a25 */ /* 0x000fe200078e00de */
[----:B------:R-:W-:Y:S01]  /*0690*/  LOP3.LUT R0, R0, 0x18, R10, 0xf8, !PT ;  /* 0x0000001800007812 */ /* 0x000fe200078ef80a */
[----:B------:R-:W-:Y:S01]  /*06a0*/  UIADD3 UR8, UR15, UR8, URZ ;  /* 0x000000080f087290 */ /* 0x000fe2000fffe03f */
[----:B------:R-:W-:Y:S01]  /*06b0*/  LEA.HI R8, R26, R212, RZ, 0x1 ;  /* 0x000000d41a087211 */ /* 0x000fe200078f08ff */
[----:B------:R-:W-:Y:S01]  /*06c0*/  IMAD R4, R2, c[0x0][0x274], R4 ;  /* 0x00009d0002047a24 */ /* 0x000fe200078e0204 */
[----:B------:R-:W-:Y:S01]  /*06d0*/  LOP3.LUT R11, R0, R11, RZ, 0x3c, !PT ;  /* 0x0000000b000b7212 */ /* 0x000fe200078e3cff */
[----:B------:R-:W-:Y:S01]  /*06e0*/  IMAD.SHL.U32 R17, R232, 0x40, RZ ;  /* 0x00000040e8117824 */ /* 0x000fe200078e00ff */
[----:B------:R-:W-:Y:S01]  /*06f0*/  LEA.HI R15, R9, R208, RZ, 0x5 ;  /* 0x000000d0090f7211 */ /* 0x000fe200078f28ff */
[----:B------:R-:W-:Y:S01]  /*0700*/  IMAD.IADD R4, R7, 0x1, R4 ;  /* 0x0000000107047824 */ /* 0x000fe200078e0204 */
[----:B------:R-:W-:Y:S01]  /*0710*/  LOP3.LUT R8, R8, 0x7fffffe, RZ, 0xc0, !PT ;  /* 0x07fffffe08087812 */ /* 0x000fe200078ec0ff */
[----:B------:R-:W-:Y:S01]  /*0720*/  @P3 IMAD.HI.U32 R13, R2, c[0x0][0x24c], RZ ;  /* 0x00009300020d3a27 */ /* 0x000fe200078e00ff */
[----:B------:R-:W-:Y:S01]  /*0730*/  IADD3 R7, P1, P0, R17, UR14, R6 ;  /* 0x0000000e11077c10 */ /* 0x000fe2000f83e006 */
[----:B------:R-:W-:Y:S01]  /*0740*/  ULDC.64 UR4, c[0x0][0x290] ;  /* 0x0000a40000047ab9 */ /* 0x000fe20000000a00 */
[----:B------:R-:W-:Y:S01]  /*0750*/  SHF.R.S32.HI R0, RZ, 0x1f, R17 ;  /* 0x0000001fff007819 */ /* 0x000fe20000011411 */
[----:B------:R-:W1:Y:S01]  /*0760*/  S2R R226, SR_CTAID.Z ;  /* 0x0000000000e27919 */ /* 0x000e620000002700 */
[----:B------:R-:W-:Y:S01]  /*0770*/  UIMAD UR6, UR12, UR4, URZ ;  /* 0x000000040c0672a4 */ /* 0x000fe2000f8e023f */
[----:B------:R-:W-:Y:S01]  /*0780*/  SHF.R.S32.HI R25, RZ, 0x5, R15 ;  /* 0x00000005ff197819 */ /* 0x000fe2000001140f */
[----:B------:R-:W-:Y:S01]  /*0790*/  IMAD.MOV.U32 R14, RZ, RZ, R2 ;  /* 0x000000ffff0e7224 */ /* 0x000fe200078e0002 */
[----:B------:R-:W-:Y:S01]  /*07a0*/  IADD3.X R4, R0, UR8, R4, P1, P0 ;  /* 0x0000000800047c10 */ /* 0x000fe20008fe0404 */
[----:B------:R-:W-:Y:S01]  /*07b0*/  IMAD.IADD R8, R212, 0x1, -R8 ;  /* 0x00000001d4087824 */ /* 0x000fe200078e0a08 */
[----:B------:R-:W-:Y:S01]  /*07c0*/  LEA R32, P0, R7, c[0x0][0x258], 0x2 ;  /* 0x0000960007207a11 */ /* 0x000fe200078010ff */
[----:B------:R-:W-:Y:S01]  /*07d0*/  UIMAD.WIDE.U32 UR10, UR13, UR4, URZ ;  /* 0x000000040d0a72a5 */ /* 0x000fe2000f8e003f */
[----:B------:R-:W-:Y:S01]  /*07e0*/  @P3 SHF.R.U32.HI R14, RZ, c[0x0][0x250], R13 ;  /* 0x00009400ff0e3a19 */ /* 0x000fe2000001160d */
[----:B------:R-:W-:Y:S01]  /*07f0*/  UIMAD UR5, UR13, UR5, UR6 ;  /* 0x000000050d0572a4 */ /* 0x000fe2000f8e0206 */
[----:B------:R-:W-:Y:S01]  /*0800*/  IMAD R5, R3, c[0x0][0x288], RZ ;  /* 0x0000a20003057a24 */ /* 0x000fe200078e02ff */
[----:B------:R-:W-:Y:S01]  /*0810*/  LEA.HI.X R33, R7, c[0x0][0x25c], R4, 0x2, P0 ;  /* 0x0000970007217a11 */ /* 0x000fe200000f1404 */
[----:B------:R-:W-:Y:S01]  /*0820*/  IMAD.WIDE.U32 R18, R2, c[0x0][0x288], R222 ;  /* 0x0000a20002127a25 */ /* 0x000fe200078e00de */
[----:B------:R-:W-:Y:S01]  /*0830*/  SHF.R.S32.HI R4, RZ, 0x1f, R14 ;  /* 0x0000001fff047819 */ /* 0x000fe2000001140e */
[----:B------:R-:W-:Y:S01]  /*0840*/  UIADD3 UR9, UR11, UR5, URZ ;  /* 0x000000050b097290 */ /* 0x000fe2000fffe03f */
[----:B------:R-:W-:Y:S01]  /*0850*/  SHF.R.S32.HI R213, RZ, 0x1f, R212 ;  /* 0x0000001fffd57819 */ /* 0x000fe200000114d4 */
[----:B------:R-:W-:Y:S01]  /*0860*/  IMAD R8, R25, 0x8, R8 ;  /* 0x0000000819087824 */ /* 0x000fe200078e0208 */
[----:B------:R-:W-:Y:S01]  /*0870*/  IADD3 R6, P2, R18, UR10, RZ ;  /* 0x0000000a12067c10 */ /* 0x000fe2000ff5e0ff */
[----:B------:R-:W-:Y:S01]  /*0880*/  IMAD R5, R2, c[0x0][0x28c], R5 ;  /* 0x0000a30002057a24 */ /* 0x000fe200078e0205 */
[----:B------:R-:W-:Y:S01]  /*0890*/  ULDC.64 UR4, c[0x0][0x1e8] ;  /* 0x00007a0000047ab9 */ /* 0x000fe20000000a00 */
[----:B------:R-:W-:Y:S01]  /*08a0*/  IMAD.U32 R7, R8, 0x20, R11 ;  /* 0x0000002008077824 */ /* 0x000fe200078e000b */
[----:B------:R-:W-:Y:S01]  /*08b0*/  SHF.R.S32.HI R11, RZ, 0x1f, R10 ;  /* 0x0000001fff0b7819 */ /* 0x000fe2000001140a */
[C---:B------:R-:W-:Y:S01]  /*08c0*/  IMAD R8, R4.reuse, c[0x0][0x1e0], RZ ;  /* 0x0000780004087a24 */ /* 0x040fe200078e02ff */
[----:B------:R-:W-:Y:S01]  /*08d0*/  IADD3.X R5, R19, UR9, R5, P2, !PT ;  /* 0x0000000913057c10 */ /* 0x000fe200097fe405 */
[----:B------:R-:W-:Y:S01]  /*08e0*/  IMAD R34, R213, c[0x0][0x208], RZ ;  /* 0x00008200d5227a24 */ /* 0x000fe200078e02ff */
[----:B------:R-:W-:Y:S01]  /*08f0*/  UIMAD UR4, UR12, UR4, URZ ;  /* 0x000000040c0472a4 */ /* 0x000fe2000f8e023f */
[----:B------:R-:W-:Y:S01]  /*0900*/  IMAD R4, R4, c[0x0][0x1b0], RZ ;  /* 0x00006c0004047a24 */ /* 0x000fe200078e02ff */
[----:B------:R-:W-:Y:S01]  /*0910*/  UMOV UR18, 0x6 ;  /* 0x0000000600127882 */ /* 0x000fe20000000000 */
[C---:B------:R-:W-:Y:S01]  /*0920*/  IMAD R8, R14.reuse, c[0x0][0x1e4], R8 ;  /* 0x000079000e087a24 */ /* 0x040fe200078e0208 */
[----:B------:R-:W-:Y:S01]  /*0930*/  UIMAD UR6, UR13, UR5, UR4 ;  /* 0x000000050d0672a4 */ /* 0x000fe2000f8e0204 */
[----:B------:R-:W-:Y:S01]  /*0940*/  IMAD.WIDE.U32 R18, R14, c[0x0][0x1e0], R10 ;  /* 0x000078000e127a25 */ /* 0x000fe200078e000a */
[----:B------:R-:W-:Y:S01]  /*0950*/  IADD3 R230, -R205, c[0x0][0x198], RZ ;  /* 0x00006600cde67a10 */ /* 0x000fe20007ffe1ff */
[----:B------:R-:W-:Y:S01]  /*0960*/  ULDC.64 UR4, c[0x0][0x1b8] ;  /* 0x00006e0000047ab9 */ /* 0x000fe20000000a00 */
[----:B------:R-:W-:Y:S01]  /*0970*/  IADD3 R202, R10, 0x40, RZ ;  /* 0x000000400aca7810 */ /* 0x000fe20007ffe0ff */
[----:B------:R-:W-:Y:S01]  /*0980*/  IMAD R34, R212, c[0x0][0x20c], R34 ;  /* 0x00008300d4227a24 */ /* 0x000fe200078e0222 */
[----:B------:R-:W-:Y:S01]  /*0990*/  UIMAD UR4, UR12, UR4, URZ ;  /* 0x000000040c0472a4 */ /* 0x000fe2000f8e023f */
[----:B------:R-:W-:Y:S01]  /*09a0*/  IMAD R4, R14, c[0x0][0x1b4], R4 ;  /* 0x00006d000e047a24 */ /* 0x000fe200078e0204 */
[----:B------:R-:W-:Y:S01]  /*09b0*/  ISETP.GE.AND P3, PT, R10, c[0x0][0x1cc], PT ;  /* 0x000073000a007a0c */ /* 0x000fe20003f66270 */
[----:B------:R-:W-:Y:S01]  /*09c0*/  IMAD.IADD R19, R19, 0x1, R8 ;  /* 0x0000000113137824 */ /* 0x000fe200078e0208 */
[----:B------:R-:W-:Y:S01]  /*09d0*/  UIMAD UR4, UR13, UR5, UR4 ;  /* 0x000000050d0472a4 */ /* 0x000fe2000f8e0204 */
[----:B------:R-:W-:Y:S01]  /*09e0*/  IMAD.WIDE.U32 R20, R14, c[0x0][0x1b0], R10 ;  /* 0x00006c000e147a25 */ /* 0x000fe200078e000a */
[----:B------:R-:W-:-:S02]  /*09f0*/  SHF.R.S32.HI R26, RZ, 0x1f, R26 ;  /* 0x0000001fff1a7819 */ /* 0x000fc4000001141a */
[----:B------:R-:W-:Y:S01]  /*0a00*/  LEA.HI R198, R9, R208, RZ, 0x7 ;  /* 0x000000d009c67211 */ /* 0x000fe200078f38ff */
[----:B------:R-:W-:-:S03]  /*0a10*/  IMAD.WIDE.U32 R22, R212, c[0x0][0x208], R10 ;  /* 0x00008200d4167a25 */ /* 0x000fc600078e000a */
[----:B------:R-:W-:Y:S01]  /*0a20*/  SHF.R.U32.HI R198, RZ, 0x4, R198 ;  /* 0x00000004ffc67819 */ /* 0x000fe200000116c6 */
[----:B------:R-:W-:Y:S02]  /*0a30*/  IMAD R13, R213, c[0x0][0x178], RZ ;  /* 0x00005e00d50d7a24 */ /* 0x000fe400078e02ff */
[----:B------:R-:W-:Y:S02]  /*0a40*/  IMAD.IADD R35, R23, 0x1, R34 ;  /* 0x0000000117237824 */ /* 0x000fe400078e0222 */
[----:B------:R-:W-:Y:S02]  /*0a50*/  IMAD.IADD R21, R21, 0x1, R4 ;  /* 0x0000000115157824 */ /* 0x000fe400078e0204 */
[----:B-1----:R-:W-:-:S04]  /*0a60*/  IMAD.WIDE.U32 R30, R226, c[0x0][0x1e8], R18 ;  /* 0x00007a00e21e7a25 */ /* 0x002fc800078e0012 */
[C---:B------:R-:W-:Y:S02]  /*0a70*/  IMAD R13, R212.reuse, c[0x0][0x17c], R13 ;  /* 0x00005f00d40d7a24 */ /* 0x040fe400078e020d */
[----:B------:R-:W-:-:S04]  /*0a80*/  IMAD.WIDE.U32 R28, R212, c[0x0][0x178], R10 ;  /* 0x00005e00d41c7a25 */ /* 0x000fc800078e000a */
[----:B------:R-:W-:Y:S02]  /*0a90*/  IMAD.MOV.U32 R34, RZ, RZ, R22 ;  /* 0x000000ffff227224 */ /* 0x000fe400078e0016 */
[----:B------:R-:W-:-:S04]  /*0aa0*/  IMAD.WIDE R22, R201, 0x80, R212 ;  /* 0x00000080c9167825 */ /* 0x000fc800078e02d4 */
[----:B------:R-:W-:Y:S01]  /*0ab0*/  IMAD.WIDE.U32 R18, R226, c[0x0][0x1b8], R20 ;  /* 0x00006e00e2127a25 */ /* 0x000fe200078e0014 */
[----:B------:R-:W-:Y:S01]  /*0ac0*/  IADD3 R21, R31, UR6, RZ ;  /* 0x000000061f157c10 */ /* 0x000fe2000fffe0ff */
[----:B------:R-:W-:Y:S02]  /*0ad0*/  ULDC.64 UR6, c[0x0][0x208] ;  /* 0x0000820000067ab9 */ /* 0x000fe40000000a00 */
[----:B------:R-:W-:Y:S01]  /*0ae0*/  IMAD.IADD R29, R29, 0x1, R13 ;  /* 0x000000011d1d7824 */ /* 0x000fe200078e020d */
[----:B------:R-:W-:Y:S01]  /*0af0*/  USHF.L.U64.HI UR7, UR6, UR18, UR7 ;  /* 0x0000001206077299 */ /* 0x000fe20008010207 */
[----:B------:R-:W-:Y:S01]  /*0b00*/  IMAD R218, R3, c[0x0][0x180], RZ ;  /* 0x0000600003da7a24 */ /* 0x000fe200078e02ff */
[----:B------:R-:W-:Y:S01]  /*0b10*/  USHF.L.U32 UR6, UR6, 0x6, URZ ;  /* 0x0000000606067899 */ /* 0x000fe2000800063f */
[----:B------:R-:W-:Y:S01]  /*0b20*/  IMAD.MOV.U32 R20, RZ, RZ, R30 ;  /* 0x000000ffff147224 */ /* 0x000fe200078e001e */
[----:B------:R-:W-:Y:S01]  /*0b30*/  IADD3 R19, R19, UR4, RZ ;  /* 0x0000000413137c10 */ /* 0x000fe2000fffe0ff */
[----:B------:R-:W-:Y:S01]  /*0b40*/  IMAD R4, R23, c[0x0][0x1d8], RZ ;  /* 0x0000760017047a24 */ /* 0x000fe200078e02ff */
[----:B------:R-:W-:Y:S01]  /*0b50*/  ULDC.64 UR4, c[0x0][0x188] ;  /* 0x0000620000047ab9 */ /* 0x000fe20000000a00 */
[C---:B------:R-:W-:Y:S01]  /*0b60*/  IMAD R218, R2.reuse, c[0x0][0x184], R218 ;  /* 0x0000610002da7a24 */ /* 0x040fe200078e02da */
[----:B------:R-:W-:Y:S01]  /*0b70*/  UIMAD UR4, UR12, UR4, URZ ;  /* 0x000000040c0472a4 */ /* 0x000fe2000f8e023f */
[----:B------:R-:W-:-:S03]  /*0b80*/  IMAD.WIDE.U32 R28, R2, c[0x0][0x180], R28 ;  /* 0x00006000021c7a25 */ /* 0x000fc600078e001c */
[----:B------:R-:W-:Y:S01]  /*0b90*/  UIMAD UR4, UR13, UR5, UR4 ;  /* 0x000000050d0472a4 */ /* 0x000fe2000f8e0204 */
[C---:B------:R-:W-:Y:S02]  /*0ba0*/  IMAD R4, R22.reuse, c[0x0][0x1dc], R4 ;  /* 0x0000770016047a24 */ /* 0x040fe400078e0204 */
[----:B------:R-:W-:-:S04]  /*0bb0*/  IMAD.WIDE.U32 R20, R22, c[0x0][0x1d8], R20 ;  /* 0x0000760016147a25 */ /* 0x000fc800078e0014 */
[----:B------:R-:W-:Y:S02]  /*0bc0*/  IMAD.IADD R219, R29, 0x1, R218 ;  /* 0x000000011ddb7824 */ /* 0x000fe400078e02da */
[----:B------:R-:W-:Y:S01]  /*0bd0*/  IMAD.MOV.U32 R218, RZ, RZ, R28 ;  /* 0x000000ffffda7224 */ /* 0x000fe200078e001c */
[----:B------:R-:W-:Y:S01]  /*0be0*/  LEA R28, P1, R20, c[0x0][0x1c0], 0x1 ;  /* 0x00007000141c7a11 */ /* 0x000fe200078208ff */
[----:B------:R-:W-:Y:S01]  /*0bf0*/  IMAD.IADD R4, R21, 0x1, R4 ;  /* 0x0000000115047824 */ /* 0x000fe200078e0204 */
[----:B------:R-:W-:Y:S01]  /*0c00*/  LEA.HI R21, R9, R208, RZ, 0x4 ;  /* 0x000000d009157211 */ /* 0x000fe200078f20ff */
[----:B------:R-:W-:Y:S02]  /*0c10*/  IMAD R8, R23, c[0x0][0x1a8], RZ ;  /* 0x00006a0017087a24 */ /* 0x000fe400078e02ff */
[----:B------:R-:W-:Y:S01]  /*0c20*/  IMAD R14, R232, UR7, RZ ;  /* 0x00000007e80e7c24 */ /* 0x000fe2000f8e02ff */
[----:B------:R-:W-:Y:S01]  /*0c30*/  LEA.HI.X R29, R20, c[0x0][0x1c4], R4, 0x1, P1 ;  /* 0x00007100141d7a11 */ /* 0x000fe200008f0c04 */
[C---:B------:R-:W-:Y:S01]  /*0c40*/  IMAD R8, R22.reuse, c[0x0][0x1ac], R8 ;  /* 0x00006b0016087a24 */ /* 0x040fe200078e0208 */
[----:B------:R-:W-:Y:S01]  /*0c50*/  SHF.R.S32.HI R4, RZ, 0x1f, R232 ;  /* 0x0000001fff047819 */ /* 0x000fe200000114e8 */
[----:B------:R-:W-:-:S04]  /*0c60*/  IMAD.WIDE.U32 R18, R22, c[0x0][0x1a8], R18 ;  /* 0x00006a0016127a25 */ /* 0x000fc800078e0012 */
[----:B------:R-:W-:Y:S01]  /*0c70*/  IMAD R14, R4, UR6, R14 ;  /* 0x00000006040e7c24 */ /* 0x000fe2000f8e020e */
[----:B------:R-:W-:Y:S01]  /*0c80*/  LEA R38, P0, R18, c[0x0][0x190], 0x1 ;  /* 0x0000640012267a11 */ /* 0x000fe200078008ff */
[----:B------:R-:W-:Y:S02]  /*0c90*/  IMAD R4, R4, c[0x0][0x178], RZ ;  /* 0x00005e0004047a24 */ /* 0x000fe400078e02ff */
[----:B------:R-:W-:Y:S02]  /*0ca0*/  IMAD.IADD R8, R19, 0x1, R8 ;  /* 0x0000000113087824 */ /* 0x000fe400078e0208 */
[----:B------:R-:W-:Y:S02]  /*0cb0*/  IMAD R214, R3, c[0x0][0x210], RZ ;  /* 0x0000840003d67a24 */ /* 0x000fe400078e02ff */
[----:B------:R-:W-:Y:S01]  /*0cc0*/  IMAD.WIDE.U32 R30, R232, c[0x0][0x178], RZ ;  /* 0x00005e00e81e7a25 */ /* 0x000fe200078e00ff */
[----:B------:R-:W-:-:S03]  /*0cd0*/  LEA.HI.X R39, R18, c[0x0][0x194], R8, 0x1, P0 ;  /* 0x0000650012277a11 */ /* 0x000fc600000f0c08 */
[----:B------:R-:W-:Y:S02]  /*0ce0*/  IMAD R4, R232, c[0x0][0x17c], R4 ;  /* 0x00005f00e8047a24 */ /* 0x000fe400078e0204 */
[----:B------:R-:W-:-:S04]  /*0cf0*/  IMAD.WIDE.U32 R218, R226, c[0x0][0x188], R218 ;  /* 0x00006200e2da7a25 */ /* 0x000fc800078e00da */
[C---:B------:R-:W-:Y:S01]  /*0d00*/  IMAD R214, R2.reuse, c[0x0][0x214], R214 ;  /* 0x0000850002d67a24 */ /* 0x040fe200078e02d6 */
[----:B------:R-:W-:Y:S01]  /*0d10*/  IADD3 R200, R219, UR4, RZ ;  /* 0x00000004dbc87c10 */ /* 0x000fe2000fffe0ff */
[----:B------:R-:W-:Y:S01]  /*0d20*/  IMAD.WIDE.U32 R34, R2, c[0x0][0x210], R34 ;  /* 0x0000840002227a25 */ /* 0x000fe200078e0022 */
[C---:B------:R-:W-:Y:S01]  /*0d30*/  LEA R8, P0, R30.reuse, R218, 0x6 ;  /* 0x000000da1e087211 */ /* 0x040fe200078030ff */
[----:B------:R-:W-:Y:S02]  /*0d40*/  ULDC.64 UR4, c[0x0][0x218] ;  /* 0x0000860000047ab9 */ /* 0x000fe40000000a00 */
[----:B------:R-:W-:Y:S01]  /*0d50*/  IMAD.IADD R4, R31, 0x1, R4 ;  /* 0x000000011f047824 */ /* 0x000fe200078e0204 */
[----:B------:R-:W-:Y:S01]  /*0d60*/  UIMAD UR4, UR12, UR4, URZ ;  /* 0x000000040c0472a4 */ /* 0x000fe2000f8e023f */
[----:B------:R-:W-:Y:S02]  /*0d70*/  IMAD.IADD R215, R35, 0x1, R214 ;  /* 0x0000000123d77824 */ /* 0x000fe400078e02d6 */
[----:B------:R-:W-:Y:S01]  /*0d80*/  IMAD.MOV.U32 R20, RZ, RZ, c[0x0][0x1d8] ;  /* 0x00007600ff147624 */ /* 0x000fe200078e00ff */
[----:B------:R-:W-:Y:S01]  /*0d90*/  LEA.HI.X R4, R30, R200, R4, 0x6, P0 ;  /* 0x000000c81e047211 */ /* 0x000fe200000f3404 */
[----:B------:R-:W-:Y:S01]  /*0da0*/  IMAD.MOV.U32 R214, RZ, RZ, R34 ;  /* 0x000000ffffd67224 */ /* 0x000fe200078e0022 */
[----:B------:R-:W-:Y:S01]  /*0db0*/  LEA R34, P0, R8, c[0x0][0x160], 0x1 ;  /* 0x0000580008227a11 */ /* 0x000fe200078008ff */
[----:B------:R-:W-:Y:S01]  /*0dc0*/  IMAD.MOV.U32 R18, RZ, RZ, c[0x0][0x1a8] ;  /* 0x00006a00ff127624 */ /* 0x000fe200078e00ff */
[----:B------:R-:W-:Y:S01]  /*0dd0*/  LEA R22, P2, R20, R28, 0x7 ;  /* 0x0000001c14167211 */ /* 0x000fe200078438ff */
[----:B------:R-:W-:Y:S01]  /*0de0*/  IMAD.MOV.U32 R19, RZ, RZ, c[0x0][0x1dc] ;  /* 0x00007700ff137624 */ /* 0x000fe200078e00ff */
[----:B------:R-:W-:Y:S01]  /*0df0*/  LEA.HI.X R35, R8, c[0x0][0x164], R4, 0x1, P0 ;  /* 0x0000590008237a11 */ /* 0x000fe200000f0c04 */
[----:B------:R-:W-:Y:S01]  /*0e00*/  IMAD.MOV.U32 R13, RZ, RZ, c[0x0][0x1ac] ;  /* 0x00006b00ff0d7624 */ /* 0x000fe200078e00ff */
[----:B------:R-:W-:Y:S01]  /*0e10*/  LEA R36, P1, R18, R38, 0x7 ;  /* 0x0000002612247211 */ /* 0x000fe200078238ff */
[----:B------:R-:W-:Y:S01]  /*0e20*/  IMAD.IADD R4, R230, 0x1, -R212 ;  /* 0x00000001e6047824 */ /* 0x000fe200078e0ad4 */
[----:B------:R-:W-:Y:S01]  /*0e30*/  IADD3 R8, R10, 0x20, RZ ;  /* 0x000000200a087810 */ /* 0x000fe20007ffe0ff */
[----:B------:R-:W-:Y:S01]  /*0e40*/  UIMAD UR4, UR13, UR5, UR4 ;  /* 0x000000050d0472a4 */ /* 0x000fe2000f8e0204 */
[----:B------:R-:W-:Y:S01]  /*0e50*/  LEA.HI.X R23, R20, R29, R19, 0x7, P2 ;  /* 0x0000001d14177211 */ /* 0x000fe200010f3c13 */
[----:B------:R-:W-:Y:S01]  /*0e60*/  IMAD.WIDE.U32 R214, R226, c[0x0][0x218], R214 ;  /* 0x00008600e2d67a25 */ /* 0x000fe200078e00d6 */
[----:B------:R-:W-:-:S02]  /*0e70*/  LEA.HI.X R37, R18, R39, R13, 0x7, P1 ;  /* 0x0000002712257211 */ /* 0x000fc400008f3c0d */
[----:B------:R-:W-:Y:S01]  /*0e80*/  ISETP.GE.AND P2, PT, R8, c[0x0][0x1cc], PT ;  /* 0x0000730008007a0c */ /* 0x000fe20003f46270 */
[----:B------:R-:W-:Y:S01]  /*0e90*/  IMAD.SHL.U32 R7, R7, 0x2, RZ ;  /* 0x0000000207077824 */ /* 0x000fe200078e00ff */
[----:B------:R-:W-:Y:S01]  /*0ea0*/  ISETP.GE.AND P1, PT, R202, c[0x0][0x1cc], PT ;  /* 0x00007300ca007a0c */ /* 0x000fe20003f26270 */
[----:B------:R-:W-:Y:S01]  /*0eb0*/  IMAD.MOV.U32 R210, RZ, RZ, R214 ;  /* 0x000000ffffd27224 */ /* 0x000fe200078e00d6 */
[C---:B------:R-:W-:Y:S01]  /*0ec0*/  ISETP.LT.OR P6, PT, R4.reuse, 0x1, P3 ;  /* 0x000000010400780c */ /* 0x040fe20001fc1670 */
[----:B------:R-:W-:Y:S01]  /*0ed0*/  IMAD.MOV.U32 R197, RZ, RZ, 0x10 ;  /* 0x00000010ffc57424 */ /* 0x000fe200078e00ff */
[C---:B------:R-:W-:Y:S02]  /*0ee0*/  ISETP.LT.OR P5, PT, R4.reuse, 0x1, P2 ;  /* 0x000000010400780c */ /* 0x040fe400017a1670 */
[C---:B------:R-:W-:Y:S02]  /*0ef0*/  ISETP.LT.OR P4, PT, R4.reuse, 0x1, P1 ;  /* 0x000000010400780c */ /* 0x040fe40000f81670 */
[----:B------:R-:W-:-:S02]  /*0f00*/  ISETP.LT.OR P3, PT, R4, 0x41, P3 ;  /* 0x000000410400780c */ /* 0x000fc40001f61670 */
[C---:B------:R-:W-:Y:S02]  /*0f10*/  ISETP.LT.OR P2, PT, R4.reuse, 0x41, P2 ;  /* 0x000000410400780c */ /* 0x040fe40001741670 */
[----:B------:R-:W-:Y:S02]  /*0f20*/  ISETP.LT.OR P1, PT, R4, 0x41, P1 ;  /* 0x000000410400780c */ /* 0x000fe40000f21670 */
[----:B------:R-:W-:Y:S01]  /*0f30*/  IADD3 R211, R215, UR4, RZ ;  /* 0x00000004d7d37c10 */ /* 0x000fe2000fffe0ff */
[----:B------:R-:W-:Y:S01]  /*0f40*/  @!PT LDS RZ, [RZ] ;  /* 0x00000000fffff984 */ /* 0x000fe20000000800 */
[----:B------:R-:W-:Y:S01]  /*0f50*/  @!PT LDS RZ, [RZ] ;  /* 0x00000000fffff984 */ /* 0x000fe20000000800 */
[----:B------:R-:W-:Y:S01]  /*0f60*/  @!PT LDS RZ, [RZ] ;  /* 0x00000000fffff984 */ /* 0x000fe20000000800 */
[----:B------:R1:W-:Y:S01]  /*0f70*/  LDGSTS.E.BYPASS.LTC128B.128 [R7+0x6080], [R28.64], !P6 ;  /* 0x060800001c077fae */ /* 0x0003e2000f101d50 */
[----:B------:R-:W-:Y:S02]  /*0f80*/  SHF.R.S32.HI R18, RZ, 0x4, R21 ;  /* 0x00000004ff127819 */ /* 0x000fe40000011415 */
[----:B------:R-:W-:Y:S01]  /*0f90*/  IADD3 R216, R7, 0xc080, RZ ;  /* 0x0000c08007d87810 */ /* 0x000fe20007ffe0ff */
[----:B------:R1:W-:Y:S01]  /*0fa0*/  LDGSTS.E.BYPASS.LTC128B.128 [R7+0x8080], [R28.64+0x40], !P5 ;  /* 0x080800401c077fae */ /* 0x0003e2000e901d50 */
[----:B------:R-:W-:Y:S01]  /*0fb0*/  IMAD.WIDE.U32 R40, R232, UR6, R210 ;  /* 0x00000006e8287c25 */ /* 0x000fe2000f8e00d2 */
[----:B------:R-:W-:-:S02]  /*0fc0*/  LEA.HI R13, R21, R18, RZ, 0x1 ;  /* 0x00000012150d7211 */ /* 0x000fc400078f08ff */
[----:B------:R1:W-:Y:S01]  /*0fd0*/  LDGSTS.E.BYPASS.LTC128B.128 [R7+0xa080], [R28.64+0x80], !P4 ;  /* 0x0a0800801c077fae */ /* 0x0003e2000e101d50 */
[----:B------:R-:W-:Y:S01]  /*0fe0*/  IMAD.IADD R14, R41, 0x1, R14 ;  /* 0x00000001290e7824 */ /* 0x000fe200078e020e */
[----:B------:R-:W-:Y:S02]  /*0ff0*/  LEA R30, P0, R40, c[0x0][0x1f0], 0x1 ;  /* 0x00007c00281e7a11 */ /* 0x000fe400078008ff */
[----:B------:R2:W-:Y:S01]  /*1000*/  LDGSTS.E.BYPASS.LTC128B.128 [R7+0x7080], [R22.64], !P3 ;  /* 0x0708000016077fae */ /* 0x0005e2000d901d50 */
[----:B------:R-:W-:Y:S02]  /*1010*/  ISETP.GE.AND P3, PT, R202, c[0x0][0x16c], PT ;  /* 0x00005b00ca007a0c */ /* 0x000fe40003f66270 */
[----:B------:R-:W-:Y:S01]  /*1020*/  LOP3.LUT R13, R13, 0xfffffffe, RZ, 0xc0, !PT ;  /* 0xfffffffe0d0d7812 */ /* 0x000fe200078ec0ff */
[----:B------:R2:W-:Y:S01]  /*1030*/  LDGSTS.E.BYPASS.LTC128B.128 [R7+0x9080], [R22.64+0x40], !P2 ;  /* 0x0908004016077fae */ /* 0x0005e2000d101d50 */
[----:B------:R-:W-:Y:S02]  /*1040*/  SEL R20, RZ, 0x4, P3 ;  /* 0x00000004ff147807 */ /* 0x000fe40001800000 */
[C---:B------:R-:W-:Y:S01]  /*1050*/  ISETP.GE.AND P5, PT, R10.reuse, c[0x0][0x1fc], PT ;  /* 0x00007f000a007a0c */ /* 0x040fe20003fa6270 */
[----:B------:R2:W-:Y:S01]  /*1060*/  LDGSTS.E.BYPASS.LTC128B.128 [R7+0xb080], [R22.64+0x80], !P1 ;  /* 0x0b08008016077fae */ /* 0x0005e2000c901d50 */
[----:B------:R-:W-:Y:S01]  /*1070*/  ISETP.GE.AND P1, PT, R10, c[0x0][0x16c], PT ;  /* 0x00005b000a007a0c */ /* 0x000fe20003f26270 */
[----:B------:R-:W-:Y:S01]  /*1080*/  IMAD.IADD R13, R18, 0x1, -R13 ;  /* 0x00000001120d7824 */ /* 0x000fe200078e0a0d */
[----:B------:R-:W-:-:S02]  /*1090*/  ISETP.GE.AND P3, PT, R8, c[0x0][0x1fc], PT ;  /* 0x00007f0008007a0c */ /* 0x000fc40003f66270 */
[----:B------:R-:W-:Y:S01]  /*10a0*/  SEL R203, RZ, 0x1, P1 ;  /* 0x00000001ffcb7807 */ /* 0x000fe20000800000 */
[----:B------:R-:W-:Y:S01]  /*10b0*/  IMAD.SHL.U32 R199, R13, 0x8, RZ ;  /* 0x000000080dc77824 */ /* 0x000fe200078e00ff */
[----:B------:R-:W-:Y:S02]  /*10c0*/  LEA.HI.X R31, R40, c[0x0][0x1f4], R14, 0x1, P0 ;  /* 0x00007d00281f7a11 */ /* 0x000fe400000f0c0e */
[----:B------:R-:W-:Y:S02]  /*10d0*/  ISETP.GE.AND P2, PT, R10, c[0x0][0x19c], PT ;  /* 0x000067000a007a0c */ /* 0x000fe40003f46270 */
[----:B------:R-:W-:Y:S02]  /*10e0*/  ISETP.GE.AND P1, PT, R8, c[0x0][0x19c], PT ;  /* 0x0000670008007a0c */ /* 0x000fe40003f26270 */
[----:B------:R-:W-:Y:S02]  /*10f0*/  ISETP.GE.AND P4, PT, R202, c[0x0][0x19c], PT ;  /* 0x00006700ca007a0c */ /* 0x000fe40003f86270 */
[----:B------:R-:W-:-:S02]  /*1100*/  IADD3 R14, P0, R17, R6, RZ ;  /* 0x00000006110e7210 */ /* 0x000fc40007f1e0ff */
[----:B------:R-:W-:Y:S02]  /*1110*/  LOP3.LUT R21, R21, 0xfffffff0, RZ, 0xc0, !PT ;  /* 0xfffffff015157812 */ /* 0x000fe400078ec0ff */
[----:B------:R-:W-:Y:S01]  /*1120*/  SEL R19, RZ, 0x1, P5 ;  /* 0x00000001ff137807 */ /* 0x000fe20002800000 */
[----:B------:R-:W-:Y:S01]  /*1130*/  IMAD.X R0, R0, 0x1, R5, P0 ;  /* 0x0000000100007824 */ /* 0x000fe200000e0605 */
[----:B------:R-:W-:Y:S01]  /*1140*/  SEL R18, RZ, 0xffffffff, P3 ;  /* 0xffffffffff127807 */ /* 0x000fe20001800000 */
[----:B------:R-:W-:Y:S01]  /*1150*/  IMAD.IADD R21, R208, 0x1, -R21 ;  /* 0x00000001d0157824 */ /* 0x000fe200078e0a15 */
[C---:B------:R-:W-:Y:S02]  /*1160*/  ISETP.LT.OR P6, PT, R4.reuse, 0x1, P2 ;  /* 0x000000010400780c */ /* 0x040fe400017c1670 */
[----:B------:R-:W-:Y:S01]  /*1170*/  ISETP.LT.OR P5, PT, R4, 0x1, P1 ;  /* 0x000000010400780c */ /* 0x000fe20000fa1670 */
[----:B------:R-:W-:Y:S01]  /*1180*/  IMAD.SHL.U32 R18, R18, 0x2, RZ ;  /* 0x0000000212127824 */ /* 0x000fe200078e00ff */
[----:B--2---:R-:W-:-:S02]  /*1190*/  LOP3.LUT R23, R16, 0xfffffff8, RZ, 0xc0, !PT ;  /* 0xfffffff810177812 */ /* 0x004fc400078ec0ff */
[C---:B------:R-:W-:Y:S02]  /*11a0*/  ISETP.LT.OR P3, PT, R4.reuse, 0x1, P4 ;  /* 0x000000010400780c */ /* 0x040fe40002761670 */
[----:B------:R-:W-:Y:S01]  /*11b0*/  ISETP.LT.OR P2, PT, R4, 0x41, P2 ;  /* 0x000000410400780c */ /* 0x000fe20001741670 */
[----:B------:R-:W-:Y:S01]  /*11c0*/  IMAD.IADD R23, R208, 0x1, -R23 ;  /* 0x00000001d0177824 */ /* 0x000fe200078e0a17 */
[C---:B------:R-:W-:Y:S02]  /*11d0*/  ISETP.LT.OR P1, PT, R4.reuse, 0x41, P1 ;  /* 0x000000410400780c */ /* 0x040fe40000f21670 */
[----:B------:R-:W-:Y:S01]  /*11e0*/  ISETP.LT.OR P4, PT, R4, 0x41, P4 ;  /* 0x000000410400780c */ /* 0x000fe20002781670 */
[----:B------:R2:W-:Y:S01]  /*11f0*/  LDGSTS.E.BYPASS.LTC128B.128 [R7+0x80], [R38.64], !P6 ;  /* 0x0008000026077fae */ /* 0x0005e2000f101d50 */
[----:B------:R-:W-:Y:S02]  /*1200*/  LEA.HI R4, R9, R208, RZ, 0x6 ;  /* 0x000000d009047211 */ /* 0x000fe400078f30ff */
[----:B------:R-:W-:Y:S01]  /*1210*/  LEA.HI R22, R23, R23, RZ, 0x1 ;  /* 0x0000001717167211 */ /* 0x000fe200078f08ff */
[----:B------:R2:W-:Y:S01]  /*1220*/  LDGSTS.E.BYPASS.LTC128B.128 [R7+0x2080], [R38.64+0x40], !P5 ;  /* 0x0208004026077fae */ /* 0x0005e2000e901d50 */
[----:B-1----:R-:W-:-:S02]  /*1230*/  LEA R28, P0, R14, c[0x0][0x280], 0x2 ;  /* 0x0000a0000e1c7a11 */ /* 0x002fc400078010ff */
[----:B------:R-:W-:Y:S01]  /*1240*/  SHF.R.S32.HI R4, RZ, 0x6, R4 ;  /* 0x00000006ff047819 */ /* 0x000fe20000011404 */
[----:B------:R2:W-:Y:S01]  /*1250*/  LDGSTS.E.BYPASS.LTC128B.128 [R7+0x4080], [R38.64+0x80], !P3 ;  /* 0x0408008026077fae */ /* 0x0005e2000d901d50 */
[----:B------:R-:W-:Y:S02]  /*1260*/  LOP3.LUT R27, R22, 0x7fffffe, RZ, 0xc0, !PT ;  /* 0x07fffffe161b7812 */ /* 0x000fe400078ec0ff */
[----:B------:R-:W-:Y:S01]  /*1270*/  LEA.HI.X R29, R14, c[0x0][0x284], R0, 0x2, P0 ;  /* 0x0000a1000e1d7a11 */ /* 0x000fe200000f1400 */
[----:B------:R-:W-:Y:S01]  /*1280*/  IMAD R196, R13, 0x4, R4 ;  /* 0x000000040dc47824 */ /* 0x000fe200078e0204 */
[----:B------:R-:W-:Y:S01]  /*1290*/  SHF.R.S32.HI R14, RZ, 0x1f, R21 ;  /* 0x0000001fff0e7819 */ /* 0x000fe20000011415 */
[----:B------:R-:W-:Y:S01]  /*12a0*/  IMAD.IADD R27, R23, 0x1, -R27 ;  /* 0x00000001171b7824 */ /* 0x000fe200078e0a1b */
[-C--:B------:R-:W-:Y:S01]  /*12b0*/  LEA.HI R24, R21, R21.reuse, RZ, 0x1 ;  /* 0x0000001515187211 */ /* 0x080fe200078f08ff */
[----:B------:R2:W-:Y:S01]  /*12c0*/  LDGSTS.E.BYPASS.LTC128B.128 [R7+0x1080], [R36.64], !P2 ;  /* 0x0108000024077fae */ /* 0x0005e2000d101d50 */
[----:B------:R-:W-:Y:S01]  /*12d0*/  LEA.HI R14, R14, R21, RZ, 0x3 ;  /* 0x000000150e0e7211 */ /* 0x000fe200078f18ff */
[----:B------:R-:W-:Y:S01]  /*12e0*/  IMAD R196, R196, 0x8, R27 ;  /* 0x00000008c4c47824 */ /* 0x000fe200078e021b */
[----:B------:R-:W-:Y:S01]  /*12f0*/  LOP3.LUT R194, R24, 0x7fffffe, RZ, 0xc0, !PT ;  /* 0x07fffffe18c27812 */ /* 0x000fe200078ec0ff */
[----:B------:R2:W-:Y:S01]  /*1300*/  LDGSTS.E.BYPASS.LTC128B.128 [R7+0x3080], [R36.64+0x40], !P1 ;  /* 0x0308004024077fae */ /* 0x0005e2000c901d50 */
[----:B------:R-:W-:Y:S01]  /*1310*/  SHF.R.S32.HI R27, RZ, 0x3, R14 ;  /* 0x00000003ff1b7819 */ /* 0x000fe2000001140e */
[----:B------:R-:W-:Y:S01]  /*1320*/  IMAD.SHL.U32 R23, R23, 0x40, RZ ;  /* 0x0000004017177824 */ /* 0x000fe200078e00ff */
[----:B------:R-:W-:Y:S01]  /*1330*/  LOP3.LUT R14, R14, 0xfffffff8, RZ, 0xc0, !PT ;  /* 0xfffffff80e0e7812 */ /* 0x000fe200078ec0ff */
[C---:B------:R-:W-:Y:S01]  /*1340*/  IMAD.IADD R194, R21.reuse, 0x1, -R194 ;  /* 0x0000000115c27824 */ /* 0x040fe200078e0ac2 */
[----:B------:R-:W-:Y:S01]  /*1350*/  ISETP.GE.AND P0, PT, R8, c[0x0][0x16c], PT ;  /* 0x00005b0008007a0c */ /* 0x000fe20003f06270 */
[----:B------:R2:W-:Y:S01]  /*1360*/  LDGSTS.E.BYPASS.LTC128B.128 [R7+0x5080], [R36.64+0x80], !P4 ;  /* 0x0508008024077fae */ /* 0x0005e2000e101d50 */
[----:B------:R-:W-:Y:S01]  /*1370*/  ISETP.GE.AND P5, PT, R202, c[0x0][0x1fc], PT ;  /* 0x00007f00ca007a0c */ /* 0x000fe20003fa6270 */
[----:B------:R-:W-:Y:S01]  /*1380*/  IMAD.IADD R14, R21, 0x1, -R14 ;  /* 0x00000001150e7824 */ /* 0x000fe200078e0a0e */
[----:B------:R-:W-:Y:S01]  /*1390*/  SEL R21, RZ, 0x2, P0 ;  /* 0x00000002ff157807 */ /* 0x000fe20000000000 */
[----:B------:R-:W0:Y:S01]  /*13a0*/  LDGDEPBAR ;  /* 0x00000000000079af */ /* 0x000e220000000000 */
[----:B------:R-:W-:Y:S01]  /*13b0*/  LOP3.LUT R18, R18, 0x2, R19, 0xe2, !PT ;  /* 0x0000000212127812 */ /* 0x000fe200078ee213 */
[----:B------:R-:W-:Y:S01]  /*13c0*/  IMAD R194, R27, 0x8, R194 ;  /* 0x000000081bc27824 */ /* 0x000fe200078e02c2 */
[----:B------:R-:W-:Y:S01]  /*13d0*/  IADD3 R20, R20, R21, R203 ;  /* 0x0000001514147210 */ /* 0x000fe20007ffe0cb */
[----:B------:R-:W-:Y:S01]  /*13e0*/  IMAD.SHL.U32 R21, R13, 0x10, RZ ;  /* 0x000000100d157824 */ /* 0x000fe200078e00ff */
[----:B------:R-:W-:Y:S01]  /*13f0*/  SEL R19, RZ, 0x4, P5 ;  /* 0x00000004ff137807 */ /* 0x000fe20002800000 */
[----:B------:R-:W-:Y:S01]  /*1400*/  IMAD.SHL.U32 R194, R194, 0x20, RZ ;  /* 0x00000020c2c27824 */ /* 0x000fe200078e00ff */
[----:B------:R-:W-:-:S02]  /*1410*/  LOP3.LUT P5, RZ, R20, 0x1, RZ, 0xc0, !PT ;  /* 0x0000000114ff7812 */ /* 0x000fc400078ac0ff */
[C---:B------:R-:W-:Y:S02]  /*1420*/  LOP3.LUT P3, RZ, R20.reuse, 0x2, RZ, 0xc0, !PT ;  /* 0x0000000214ff7812 */ /* 0x040fe4000786c0ff */
[----:B------:R-:W-:Y:S02]  /*1430*/  LOP3.LUT P2, RZ, R20, 0x4, RZ, 0xc0, !PT ;  /* 0x0000000414ff7812 */ /* 0x000fe4000784c0ff */
[----:B------:R-:W-:Y:S02]  /*1440*/  IADD3 R20, -R17, c[0x0][0x168], RZ ;  /* 0x00005a0011147a10 */ /* 0x000fe40007ffe1ff */
[----:B------:R-:W-:Y:S02]  /*1450*/  LOP3.LUT R18, R18, R19, RZ, 0xfc, !PT ;  /* 0x0000001312127212 */ /* 0x000fe400078efcff */
[CC--:B------:R-:W-:Y:S02]  /*1460*/  ISETP.LE.OR P5, PT, R20.reuse, R212.reuse, !P5 ;  /* 0x000000d41400720c */ /* 0x0c0fe40006fa3670 */
[----:B------:R-:W-:-:S02]  /*1470*/  ISETP.LE.OR P3, PT, R20, R212, !P3 ;  /* 0x000000d41400720c */ /* 0x000fc40005f63670 */
[--C-:B------:R-:W-:Y:S02]  /*1480*/  SHF.R.S32.HI R19, RZ, 0x1, R24.reuse ;  /* 0x00000001ff137819 */ /* 0x100fe40000011418 */
[----:B------:R-:W-:Y:S02]  /*1490*/  ISETP.LE.OR P2, PT, R20, R212, !P2 ;  /* 0x000000d41400720c */ /* 0x000fe40005743670 */
[----:B------:R-:W-:Y:S02]  /*14a0*/  SHF.R.S32.HI R24, RZ, 0x1f, R24 ;  /* 0x0000001fff187819 */ /* 0x000fe40000011418 */
[----:B------:R-:W-:Y:S02]  /*14b0*/  ISETP.GT.AND P1, PT, R208, 0xf, PT ;  /* 0x0000000fd000780c */ /* 0x000fe40003f24270 */
[----:B------:R-:W-:Y:S01]  /*14c0*/  LEA.HI R17, R24, R19, RZ, 0x2 ;  /* 0x0000001318117211 */ /* 0x000fe200078f10ff */
[----:B------:R2:W-:Y:S01]  /*14d0*/  LDGSTS.E.BYPASS.LTC128B.128 [R7+0xc080], [R34.64], !P5 ;  /* 0x0c08000022077fae */ /* 0x0005e2000e901d50 */
[----:B------:R-:W-:-:S02]  /*14e0*/  LOP3.LUT P4, RZ, R18, 0x1, RZ, 0xc0, !PT ;  /* 0x0000000112ff7812 */ /* 0x000fc4000788c0ff */
[----:B------:R-:W-:Y:S01]  /*14f0*/  LOP3.LUT R17, R17, 0xfffffffc, RZ, 0xc0, !PT ;  /* 0xfffffffc11117812 */ /* 0x000fe200078ec0ff */
[----:B------:R2:W-:Y:S01]  /*1500*/  LDGSTS.E.BYPASS.LTC128B.128 [R7+0xd080], [R34.64+0x40], !P3 ;  /* 0x0d08004022077fae */ /* 0x0005e2000d901d50 */
[----:B------:R-:W-:Y:S02]  /*1510*/  ISETP.LE.OR P5, PT, R20, R212, !P4 ;  /* 0x000000d41400720c */ /* 0x000fe400067a3670 */
[C---:B------:R-:W-:Y:S01]  /*1520*/  LOP3.LUT P3, RZ, R18.reuse, 0x2, RZ, 0xc0, !PT ;  /* 0x0000000212ff7812 */ /* 0x040fe2000786c0ff */
[----:B------:R2:W-:Y:S01]  /*1530*/  LDGSTS.E.BYPASS.LTC128B.128 [R7+0xe080], [R34.64+0x80], !P2 ;  /* 0x0e08008022077fae */ /* 0x0005e2000d101d50 */
[----:B------:R-:W-:Y:S01]  /*1540*/  LEA.HI R0, R15, R25, RZ, 0x1 ;  /* 0x000000190f007211 */ /* 0x000fe200078f08ff */
[----:B------:R-:W-:Y:S01]  /*1550*/  IMAD.IADD R17, R19, 0x1, -R17 ;  /* 0x0000000113117824 */ /* 0x000fe200078e0a11 */
[----:B------:R-:W-:Y:S01]  /*1560*/  LOP3.LUT P2, RZ, R18, 0x4, RZ, 0xc0, !PT ;  /* 0x0000000412ff7812 */ /* 0x000fe2000784c0ff */
[----:B------:R-:W-:Y:S01]  /*1570*/  @!P1 IMAD.SHL.U32 R18, R208, 0x10, RZ ;  /* 0x00000010d0129824 */ /* 0x000fe200078e00ff */
[----:B------:R-:W-:-:S02]  /*1580*/  SEL R19, RZ, 0xffffffff, P0 ;  /* 0xffffffffff137807 */ /* 0x000fc40000000000 */
[-C--:B------:R-:W-:Y:S02]  /*1590*/  ISETP.LE.OR P0, PT, R20, R212.reuse, !P3 ;  /* 0x000000d41400720c */ /* 0x080fe40005f03670 */
[----:B------:R-:W-:Y:S01]  /*15a0*/  LOP3.LUT R0, R0, 0xfffffffe, RZ, 0xc0, !PT ;  /* 0xfffffffe00007812 */ /* 0x000fe200078ec0ff */
[----:B------:R1:W-:Y:S01]  /*15b0*/  @!P1 LDGSTS.E.BYPASS.LTC128B.128 [R18+0x18080], [R32.64] ;  /* 0x1808000020129fae */ /* 0x0003e2000b901d50 */
[-C--:B------:R-:W-:Y:S01]  /*15c0*/  LEA.HI R9, R26, R212.reuse, RZ, 0x3 ;  /* 0x000000d41a097211 */ /* 0x080fe200078f18ff */
[----:B------:R-:W-:Y:S01]  /*15d0*/  IMAD.SHL.U32 R19, R19, 0x2, RZ ;  /* 0x0000000213137824 */ /* 0x000fe200078e00ff */
[----:B------:R-:W-:Y:S01]  /*15e0*/  LOP3.LUT R23, R23, 0x1c0, RZ, 0xc0, !PT ;  /* 0x000001c017177812 */ /* 0x000fe200078ec0ff */
[----:B------:R-:W0:Y:S01]  /*15f0*/  LDGDEPBAR ;  /* 0x00000000000079af */ /* 0x000e220000000000 */
[----:B------:R-:W-:Y:S01]  /*1600*/  IMAD.IADD R0, R25, 0x1, -R0 ;  /* 0x0000000119007824 */ /* 0x000fe200078e0a00 */
[----:B------:R-:W-:Y:S01]  /*1610*/  LOP3.LUT R9, R9, 0xfffffff8, RZ, 0xc0, !PT ;  /* 0xfffffff809097812 */ /* 0x000fe200078ec0ff */
[----:B------:R-:W-:Y:S01]  /*1620*/  IMAD.SHL.U32 R25, R25, 0x10, RZ ;  /* 0x0000001019197824 */ /* 0x000fe200078e00ff */
[----:B------:R2:W-:Y:S01]  /*1630*/  LDGSTS.E.BYPASS.LTC128B.128 [R7+0x12080], [R30.64], !P5 ;  /* 0x120800001e077fae */ /* 0x0005e2000e901d50 */
[----:B------:R-:W-:Y:S01]  /*1640*/  ISETP.LE.OR P5, PT, R20, R212, !P2 ;  /* 0x000000d41400720c */ /* 0x000fe200057a3670 */
[----:B------:R-:W-:Y:S01]  /*1650*/  IMAD.SHL.U32 R193, R0, 0x400, RZ ;  /* 0x0000040000c17824 */ /* 0x000fe200078e00ff */
[----:B------:R-:W-:Y:S01]  /*1660*/  SHF.R.S32.HI R22, RZ, 0x1, R22 ;  /* 0x00000001ff167819 */ /* 0x000fe20000011416 */
[----:B------:R-:W-:Y:S01]  /*1670*/  IMAD.IADD R9, R212, 0x1, -R9 ;  /* 0x00000001d4097824 */ /* 0x000fe200078e0a09 */
[----:B------:R-:W-:Y:S01]  /*1680*/  LOP3.LUT R25, R23, 0x30, R25, 0xf8, !PT ;  /* 0x0000003017197812 */ /* 0x000fe200078ef819 */
[----:B------:R2:W-:Y:S01]  /*1690*/  LDGSTS.E.BYPASS.LTC128B.128 [R7+0x13080], [R30.64+0x40], !P0 ;  /* 0x130800401e077fae */ /* 0x0005e2000c101d50 */
[C---:B------:R-:W-:Y:S01]  /*16a0*/  LOP3.LUT P0, RZ, R22.reuse, 0x2, RZ, 0xc0, !PT ;  /* 0x0000000216ff7812 */ /* 0x040fe2000780c0ff */
[----:B------:R-:W-:Y:S01]  /*16b0*/  IMAD.SHL.U32 R22, R22, 0x40, RZ ;  /* 0x0000004016167824 */ /* 0x000fe200078e00ff */
[----:B------:R-:W-:Y:S01]  /*16c0*/  SHF.R.U32.HI R195, RZ, 0x3, R23 ;  /* 0x00000003ffc37819 */ /* 0x000fe20000011617 */
[----:B------:R-:W-:Y:S01]  /*16d0*/  IMAD.SHL.U32 R20, R9, 0x40, RZ ;  /* 0x0000004009147824 */ /* 0x000fe200078e00ff */
[----:B------:R-:W-:Y:S01]  /*16e0*/  LOP3.LUT R25, R25, 0x8, R16, 0xf8, !PT ;  /* 0x0000000819197812 */ /* 0x000fe200078ef810 */
[--C-:B------:R-:W-:Y:S01]  /*16f0*/  IMAD R12, R12, 0x2, R193.reuse ;  /* 0x000000020c0c7824 */ /* 0x100fe200078e02c1 */
[----:B------:R-:W-:Y:S01]  /*1700*/  LOP3.LUT R22, R22, 0xc0, RZ, 0xc0, !PT ;  /* 0x000000c016167812 */ /* 0x000fe200078ec0ff */
[----:B------:R2:W-:Y:S01]  /*1710*/  LDGSTS.E.BYPASS.LTC128B.128 [R7+0x14080], [R30.64+0x80], !P5 ;  /* 0x140800801e077fae */ /* 0x0005e2000e901d50 */
[----:B------:R-:W-:Y:S01]  /*1720*/  LOP3.LUT R195, R25, R195, RZ, 0x3c, !PT ;  /* 0x000000c319c37212 */ /* 0x000fe200078e3cff */
[----:B------:R-:W-:Y:S01]  /*1730*/  IMAD R193, R27, 0x200, R193 ;  /* 0x000002001bc17824 */ /* 0x000fe200078e02c1 */
[----:B------:R-:W-:Y:S01]  /*1740*/  LOP3.LUT R20, R20, 0x1c0, RZ, 0xc0, !PT ;  /* 0x000001c014147812 */ /* 0x000fe200078ec0ff */
[----:B-1----:R-:W-:Y:S01]  /*1750*/  IMAD.SHL.U32 R18, R4, 0x8, RZ ;  /* 0x0000000804127824 */ /* 0x002fe200078e00ff */
[C---:B------:R-:W-:Y:S01]  /*1760*/  LOP3.LUT P6, RZ, R14.reuse, 0x4, RZ, 0xc0, !PT ;  /* 0x000000040eff7812 */ /* 0x040fe200078cc0ff */
[----:B------:R-:W-:Y:S01]  /*1770*/  IMAD R195, R13, 0x200, R195 ;  /* 0x000002000dc37824 */ /* 0x000fe200078e02c3 */
[C---:B------:R-:W-:Y:S01]  /*1780*/  LOP3.LUT P5, RZ, R14.reuse, 0x2, RZ, 0xc0, !PT ;  /* 0x000000020eff7812 */ /* 0x040fe200078ac0ff */
[----:B------:R-:W-:Y:S01]  /*1790*/  IMAD.SHL.U32 R14, R14, 0x40, RZ ;  /* 0x000000400e0e7824 */ /* 0x000fe200078e00ff */
[----:B------:R-:W-:-:S02]  /*17a0*/  LOP3.LUT R15, R15, 0xffffffe0, RZ, 0xc0, !PT ;  /* 0xffffffe00f0f7812 */ /* 0x000fc400078ec0ff */
[----:B------:R-:W-:Y:S02]  /*17b0*/  LOP3.LUT R23, R22, 0x8, R16, 0xf8, !PT ;  /* 0x0000000816177812 */ /* 0x000fe400078ef810 */
[----:B------:R-:W-:Y:S01]  /*17c0*/  LOP3.LUT R18, R18, 0x18, RZ, 0xc0, !PT ;  /* 0x0000001812127812 */ /* 0x000fe200078ec0ff */
[----:B------:R-:W-:Y:S01]  /*17d0*/  IMAD.IADD R13, R208, 0x1, -R15 ;  /* 0x00000001d00d7824 */ /* 0x000fe200078e0a0f */
[----:B------:R-:W-:Y:S02]  /*17e0*/  SHF.R.U32.HI R16, RZ, 0x3, R20 ;  /* 0x00000003ff107819 */ /* 0x000fe40000011614 */
[----:B------:R-:W-:Y:S02]  /*17f0*/  LOP3.LUT R14, R14, 0x1c0, RZ, 0xc0, !PT ;  /* 0x000001c00e0e7812 */ /* 0x000fe400078ec0ff */
[----:B------:R-:W-:Y:S02]  /*1800*/  LOP3.LUT R16, R16, R20, R18, 0x1e, !PT ;  /* 0x0000001410107212 */ /* 0x000fe400078e1e12 */
[----:B------:R-:W-:-:S02]  /*1810*/  LOP3.LUT R203, R19, 0x2, R203, 0xe2, !PT ;  /* 0x0000000213cb7812 */ /* 0x000fc400078ee2cb */
[----:B------:R-:W-:Y:S01]  /*1820*/  LOP3.LUT R199, R199, 0x8, RZ, 0xc0, !PT ;  /* 0x00000008c7c77812 */ /* 0x000fe200078ec0ff */
[----:B------:R-:W-:Y:S01]  /*1830*/  IMAD.IADD R217, R12, 0x1, R16 ;  /* 0x000000010cd97824 */ /* 0x000fe200078e0210 */
[----:B------:R-:W-:Y:S01]  /*1840*/  SHF.R.U32.HI R19, RZ, 0x3, R14 ;  /* 0x00000003ff137819 */ /* 0x000fe2000001160e */
[----:B------:R-:W-:Y:S01]  /*1850*/  @!P1 IMAD.SHL.U32 R16, R208, 0x10, RZ ;  /* 0x00000010d0109824 */ /* 0x000fe200078e00ff */
[----:B------:R-:W-:Y:S01]  /*1860*/  SHF.R.S32.HI R15, RZ, 0x1f, R13 ;  /* 0x0000001fff0f7819 */ /* 0x000fe2000001140d */
[----:B------:R-:W-:Y:S01]  /*1870*/  IMAD.SHL.U32 R217, R217, 0x2, RZ ;  /* 0x00000002d9d97824 */ /* 0x000fe200078e00ff */
[----:B------:R-:W-:Y:S02]  /*1880*/  LOP3.LUT R14, R19, R14, R199, 0x1e, !PT ;  /* 0x0000000e130e7212 */ /* 0x000fe400078e1ec7 */
[----:B------:R-:W-:Y:S01]  /*1890*/  LEA.HI R12, R15, R13, RZ, 0x2 ;  /* 0x0000000d0f0c7211 */ /* 0x000fe200078f10ff */
[----:B------:R-:W-:Y:S01]  /*18a0*/  IMAD.SHL.U32 R15, R17, 0x40, RZ ;  /* 0x00000040110f7824 */ /* 0x000fe200078e00ff */
[----:B------:R1:W-:Y:S01]  /*18b0*/  @!P1 LDGSTS.E.BYPASS.LTC128B.128 [R16+0x18280], [R28.64] ;  /* 0x182800001c109fae */ /* 0x0003e2000b901d50 */
[----:B------:R-:W-:Y:S01]  /*18c0*/  IMAD.IADD R193, R193, 0x1, R14 ;  /* 0x00000001c1c17824 */ /* 0x000fe200078e020e */
[----:B------:R-:W-:-:S02]  /*18d0*/  IADD3 R14, R232, 0x1, RZ ;  /* 0x00000001e80e7810 */ /* 0x000fc40007ffe0ff */
[----:B------:R-:W-:Y:S01]  /*18e0*/  LOP3.LUT R15, R15, 0xc0, RZ, 0xc0, !PT ;  /* 0x000000c00f0f7812 */ /* 0x000fe200078ec0ff */
[----:B------:R-:W0:Y:S01]  /*18f0*/  LDGDEPBAR ;  /* 0x00000000000079af */ /* 0x000e220000000000 */
[----:B------:R-:W-:Y:S02]  /*1900*/  SHF.R.S32.HI R204, RZ, 0x2, R12 ;  /* 0x00000002ffcc7819 */ /* 0x000fe4000001140c */
[----:B------:R-:W-:Y:S01]  /*1910*/  SEL R190, R197, 0xfffffff0, !P5 ;  /* 0xfffffff0c5be7807 */ /* 0x000fe20006800000 */
[----:B------:R-:W0:Y:S01]  /*1920*/  LDGDEPBAR ;  /* 0x00000000000079af */ /* 0x000e220000000000 */
[----:B------:R-:W-:Y:S01]  /*1930*/  LOP3.LUT R21, R21, 0x10, RZ, 0xc0, !PT ;  /* 0x0000001015157812 */ /* 0x000fe200078ec0ff */
[----:B------:R-:W-:Y:S01]  /*1940*/  IMAD R204, R0, 0x10, R204 ;  /* 0x0000001000cc7824 */ /* 0x000fe200078e02cc */
[----:B------:R-:W-:Y:S01]  /*1950*/  ISETP.GE.AND P5, PT, R14, R206, PT ;  /* 0x000000ce0e00720c */ /* 0x000fe20003fa6270 */
[----:B------:R-:W-:Y:S01]  /*1960*/  IMAD R0, R0, 0x200, R194 ;  /* 0x0000020000007824 */ /* 0x000fe200078e02c2 */
[----:B------:R-:W-:-:S02]  /*1970*/  LOP3.LUT R198, R21, 0x8, R198, 0xf8, !PT ;  /* 0x0000000815c67812 */ /* 0x000fc400078ef8c6 */
[----:B------:R-:W-:Y:S02]  /*1980*/  SHF.R.U32.HI R22, RZ, 0x3, R22 ;  /* 0x00000003ff167819 */ /* 0x000fe40000011616 */
[----:B------:R-:W-:Y:S02]  /*1990*/  SEL R188, R197, 0xfffffff0, !P0 ;  /* 0xfffffff0c5bc7807 */ /* 0x000fe40004000000 */
[----:B------:R-:W-:Y:S02]  /*19a0*/  LOP3.LUT R22, R23, R22, RZ, 0x3c, !PT ;  /* 0x0000001617167212 */ /* 0x000fe400078e3cff */
[----:B------:R-:W-:Y:S02]  /*19b0*/  LOP3.LUT P0, RZ, R17, 0x2, RZ, 0xc0, !PT ;  /* 0x0000000211ff7812 */ /* 0x000fe4000780c0ff */
[----:B------:R-:W-:Y:S01]  /*19c0*/  IADD3 R207, R7, 0x12080, RZ ;  /* 0x0001208007cf7810 */ /* 0x000fe20007ffe0ff */
[----:B------:R-:W-:Y:S01]  /*19d0*/  IMAD.U32 R196, R196, 0x20, R22 ;  /* 0x00000020c4c47824 */ /* 0x000fe200078e0016 */
[----:B------:R-:W-:-:S02]  /*19e0*/  SEL R197, R197, 0xfffffff0, !P0 ;  /* 0xfffffff0c5c57807 */ /* 0x000fc40004000000 */
[----:B-1----:R-:W-:-:S04]  /*19f0*/  SHF.R.U32.HI R16, RZ, 0x3, R15 ;  /* 0x00000003ff107819 */ /* 0x002fc8000001160f */
[CC--:B------:R-:W-:Y:S02]  /*1a00*/  LOP3.LUT R199, R16.reuse, R15.reuse, R199, 0x1e, !PT ;  /* 0x0000000f10c77212 */ /* 0x0c0fe400078e1ec7 */
[C---:B------:R-:W-:Y:S02]  /*1a10*/  LOP3.LUT R198, R16.reuse, R198, R15, 0x1e, !PT ;  /* 0x000000c610c67212 */ /* 0x040fe400078e1e0f */
[----:B------:R-:W-:Y:S01]  /*1a20*/  LOP3.LUT R15, R16, R15, R18, 0x1e, !PT ;  /* 0x0000000f100f7212 */ /* 0x000fe200078e1e12 */
[----:B------:R-:W-:Y:S02]  /*1a30*/  IMAD.IADD R199, R0, 0x1, R199 ;  /* 0x0000000100c77824 */ /* 0x000fe400078e02c7 */
[----:B------:R-:W-:Y:S02]  /*1a40*/  IMAD.MOV.U32 R0, RZ, RZ, 0x20 ;  /* 0x00000020ff007424 */ /* 0x000fe400078e00ff */
[C---:B------:R-:W-:Y:S02]  /*1a50*/  IMAD.IADD R198, R194.reuse, 0x1, R198 ;  /* 0x00000001c2c67824 */ /* 0x040fe400078e02c6 */
[----:B------:R-:W-:Y:S01]  /*1a60*/  IMAD.IADD R194, R194, 0x1, R15 ;  /* 0x00000001c2c27824 */ /* 0x000fe200078e020f */
[----:B------:R-:W-:-:S02]  /*1a70*/  SEL R0, R0, 0xffffffe0, !P6 ;  /* 0xffffffe000007807 */ /* 0x000fc40007000000 */
[----:B------:R-:W-:Y:S01]  /*1a80*/  IADD3 R15, R217, 0x18480, RZ ;  /* 0x00018480d90f7810 */ /* 0x000fe20007ffe0ff */
[----:B------:R-:W-:Y:S05]  /*1a90*/  @P5 BRA `(.L_x_822) ;  /* 0x0000019000005947 */ /* 0x000fea0003800000 */
[----:B--2---:R-:W-:Y:S01]  /*1aa0*/  SHF.R.S32.HI R16, RZ, 0x1f, R14 ;  /* 0x0000001fff107819 */ /* 0x004fe2000001140e */
[C---:B------:R-:W-:Y:S01]  /*1ab0*/  IMAD R11, R14.reuse, UR7, RZ ;  /* 0x000000070e0b7c24 */ /* 0x040fe2000f8e02ff */
[----:B------:R-:W-:Y:S01]  /*1ac0*/  BSSY B0, `(.L_x_822) ;  /* 0x0000016000007945 */ /* 0x000fe20003800000 */
[C---:B------:R-:W-:Y:S02]  /*1ad0*/  IMAD.SHL.U32 R17, R14.reuse, 0x40, RZ ;  /* 0x000000400e117824 */ /* 0x040fe400078e00ff */
[----:B------:R-:W-:-:S03]  /*1ae0*/  IMAD.WIDE.U32 R18, R14, UR6, R210 ;  /* 0x000000060e127c25 */ /* 0x000fc6000f8e00d2 */
[----:B------:R-:W-:Y:S01]  /*1af0*/  IADD3 R14, -R17, c[0x0][0x168], RZ ;  /* 0x00005a00110e7a10 */ /* 0x000fe20007ffe1ff */
[----:B------:R-:W-:Y:S01]  /*1b00*/  IMAD R11, R16, UR6, R11 ;  /* 0x00000006100b7c24 */ /* 0x000fe2000f8e020b */
[----:B------:R-:W-:Y:S02]  /*1b10*/  LEA R20, P5, R18, c[0x0][0x1f0], 0x1 ;  /* 0x00007c0012147a11 */ /* 0x000fe400078a08ff */
[----:B------:R-:W-:Y:S01]  /*1b20*/  ISETP.GT.AND P0, PT, R14, R212, PT ;  /* 0x000000d40e00720c */ /* 0x000fe20003f04270 */
[----:B------:R-:W-:-:S03]  /*1b30*/  IMAD.IADD R11, R19, 0x1, R11 ;  /* 0x00000001130b7824 */ /* 0x000fc600078e020b */
[----:B------:R-:W-:Y:S02]  /*1b40*/  ISETP.GE.OR P6, PT, R10, c[0x0][0x1fc], !P0 ;  /* 0x00007f000a007a0c */ /* 0x000fe400047c6670 */
[----:B------:R-:W-:Y:S02]  /*1b50*/  LEA.HI.X R21, R18, c[0x0][0x1f4], R11, 0x1, P5 ;  /* 0x00007d0012157a11 */ /* 0x000fe400028f0c0b */
[----:B------:R-:W-:Y:S02]  /*1b60*/  ISETP.GE.OR P5, PT, R8, c[0x0][0x1fc], !P0 ;  /* 0x00007f0008007a0c */ /* 0x000fe400047a6670 */
[----:B------:R-:W-:-:S07]  /*1b70*/  ISETP.GE.OR P0, PT, R202, c[0x0][0x1fc], !P0 ;  /* 0x00007f00ca007a0c */ /* 0x000fce0004706670 */
[----:B------:R1:W-:Y:S04]  /*1b80*/  LDGSTS.E.BYPASS.LTC128B.128 [R7+0x15080], [R20.64], !P6 ;  /* 0x1508000014077fae */ /* 0x0003e8000f101d50 */
[----:B------:R1:W-:Y:S01]  /*1b90*/  LDGSTS.E.BYPASS.LTC128B.128 [R7+0x16080], [R20.64+0x40], !P5 ;  /* 0x1608004014077fae */ /* 0x0003e2000e901d50 */
[----:B------:R-:W-:-:S03]  /*1ba0*/  IADD3 R6, P5, R17, R6, RZ ;  /* 0x0000000611067210 */ /* 0x000fc60007fbe0ff */
[----:B------:R1:W-:Y:S01]  /*1bb0*/  LDGSTS.E.BYPASS.LTC128B.128 [R7+0x17080], [R20.64+0x80], !P0 ;  /* 0x1708008014077fae */ /* 0x0003e2000c101d50 */
[----:B------:R-:W-:Y:S02]  /*1bc0*/  LEA R10, P0, R6, c[0x0][0x280], 0x2 ;  /* 0x0000a000060a7a11 */ /* 0x000fe400078010ff */
[----:B------:R-:W-:-:S04]  /*1bd0*/  LEA.HI.X.SX32 R5, R17, R5, 0x1, P5 ;  /* 0x0000000511057211 */ /* 0x000fc800028f0eff */
[----:B------:R-:W-:Y:S01]  /*1be0*/  LEA.HI.X R11, R6, c[0x0][0x284], R5, 0x2, P0 ;  /* 0x0000a100060b7a11 */ /* 0x000fe200000f1405 */
[----:B------:R-:W-:Y:S05]  /*1bf0*/  @P1 BRA `(.L_x_823) ;  /* 0x0000002000001947 */ /* 0x000fea0003800000 */
[----:B------:R-:W-:-:S05]  /*1c00*/  SHF.L.U32 R5, R208, 0x4, RZ ;  /* 0x00000004d0057819 */ /* 0x000fca00000006ff */
[----:B------:R2:W-:Y:S02]  /*1c10*/  LDGSTS.E.BYPASS.LTC128B.128 [R5+0x18380], [R10.64] ;  /* 0x183800000a057fae */ /* 0x0005e4000b901d50 */
.L_x_823:
[----:B------:R-:W-:Y:S05]  /*1c20*/  BSYNC B0 ;  /* 0x0000000000007941 */ /* 0x000fea0003800000 */
.L_x_822:
[----:B--2---:R-:W-:Y:S01]  /*1c30*/  SHF.R.S32.HI R5, RZ, 0x1f, R4 ;  /* 0x0000001fff057819 */ /* 0x004fe20000011404 */
[----:B------:R-:W0:Y:S01]  /*1c40*/  LDGDEPBAR ;  /* 0x00000000000079af */ /* 0x000e220000000000 */
[----:B------:R-:W-:Y:S01]  /*1c50*/  LOP3.LUT R12, R12, 0x7ffffffc, RZ, 0xc0, !PT ;  /* 0x7ffffffc0c0c7812 */ /* 0x000fe200078ec0ff */
[----:B------:R-:W-:Y:S01]  /*1c60*/  IMAD R3, R3, c[0x0][0x238], RZ ;  /* 0x00008e0003037a24 */ /* 0x000fe200078e02ff */
[----:B------:R-:W-:Y:S01]  /*1c70*/  LEA.HI R5, R5, R4, RZ, 0x2 ;  /* 0x0000000405057211 */ /* 0x000fe200078f10ff */
[----:B------:R-:W-:Y:S01]  /*1c80*/  IMAD.MOV.U32 R224, RZ, RZ, 0x1 ;  /* 0x00000001ffe07424 */ /* 0x000fe200078e00ff */
[----:B------:R-:W-:Y:S01]  /*1c90*/  SHF.R.S32.HI R209, RZ, 0x1f, R208 ;  /* 0x0000001fffd17819 */ /* 0x000fe200000114d0 */
[----:B------:R-:W-:Y:S01]  /*1ca0*/  IMAD.IADD R12, R13, 0x1, -R12 ;  /* 0x000000010d0c7824 */ /* 0x000fe200078e0a0c */
[----:B------:R-:W-:Y:S01]  /*1cb0*/  LOP3.LUT R5, R5, 0x1ffffffc, RZ, 0xc0, !PT ;  /* 0x1ffffffc05057812 */ /* 0x000fe200078ec0ff */
[C---:B------:R-:W-:Y:S01]  /*1cc0*/  IMAD R3, R2.reuse, c[0x0][0x23c], R3 ;  /* 0x00008f0002037a24 */ /* 0x040fe200078e0203 */
[----:B------:R-:W-:Y:S01]  /*1cd0*/  LOP3.LUT P0, RZ, R9, 0x4, RZ, 0xc0, !PT ;  /* 0x0000000409ff7812 */ /* 0x000fe2000780c0ff */
[----:B-1----:R-:W-:Y:S01]  /*1ce0*/  IMAD.WIDE.U32 R6, R2, c[0x0][0x238], R208 ;  /* 0x00008e0002067a25 */ /* 0x002fe200078e00d0 */
[----:B------:R-:W-:Y:S01]  /*1cf0*/  ULDC.64 UR4, c[0x0][0x240] ;  /* 0x0000900000047ab9 */ /* 0x000fe20000000a00 */
[----:B------:R-:W-:Y:S01]  /*1d00*/  LEA R193, R193, 0x1c480, 0x1 ;  /* 0x0001c480c1c17811 */ /* 0x000fe200078e08ff */
[----:B------:R-:W-:Y:S01]  /*1d10*/  UIMAD UR4, UR12, UR4, URZ ;  /* 0x000000040c0472a4 */ /* 0x000fe2000f8e023f */
[----:B------:R-:W-:Y:S01]  /*1d20*/  IMAD.IADD R5, R4, 0x1, -R5 ;  /* 0x0000000104057824 */ /* 0x000fe200078e0a05 */
[----:B------:R-:W-:Y:S01]  /*1d30*/  ISETP.LE.AND P6, PT, R224, c[0x0][0x2a8], PT ;  /* 0x0000aa00e0007a0c */ /* 0x000fe20003fc3270 */
[----:B------:R-:W-:Y:S01]  /*1d40*/  IMAD.IADD R7, R7, 0x1, R3 ;  /* 0x0000000107077824 */ /* 0x000fe200078e0203 */
[----:B------:R-:W-:Y:S01]  /*1d50*/  ULDC UR7, c[0x0][0x2a0] ;  /* 0x0000a80000077ab9 */ /* 0x000fe20000000800 */
[----:B------:R-:W-:Y:S01]  /*1d60*/  IMAD R221, R5, 0x4, R12 ;  /* 0x0000000405dd7824 */ /* 0x000fe200078e020c */
[----:B------:R-:W-:Y:S01]  /*1d70*/  IADD3 R224, -R205, c[0x0][0x198], R224 ;  /* 0x00006600cde07a10 */ /* 0x000fe20007ffe1e0 */
[----:B------:R-:W-:Y:S01]  /*1d80*/  UIMAD UR13, UR13, UR5, UR4 ;  /* 0x000000050d0d72a4 */ /* 0x000fe2000f8e0204 */
[----:B------:R-:W-:Y:S01]  /*1d90*/  IMAD.WIDE.U32 R226, R226, c[0x0][0x240], R6 ;  /* 0x00009000e2e27a25 */ /* 0x000fe200078e0006 */
[----:B------:R-:W-:Y:S01]  /*1da0*/  ULOP3.LUT UR7, URZ, UR7, URZ, 0x33, !UPT ;  /* 0x000000073f077292 */ /* 0x000fe2000f8e333f */
[----:B------:R-:W-:Y:S01]  /*1db0*/  LEA R191, R0, R193, 0x1 ;  /* 0x000000c100bf7211 */ /* 0x000fe200078e08ff */
[----:B------:R-:W-:Y:S01]  /*1dc0*/  CS2R R162, SRZ ;  /* 0x0000000000a27805 */ /* 0x000fe2000001ff00 */
[----:B------:R-:W-:Y:S01]  /*1dd0*/  IMAD.SHL.U32 R221, R221, 0x2, RZ ;  /* 0x00000002dddd7824 */ /* 0x000fe200078e00ff */
[----:B------:R-:W-:Y:S01]  /*1de0*/  IADD3 R220, R217, 0x184c0, RZ ;  /* 0x000184c0d9dc7810 */ /* 0x000fe20007ffe0ff */
[----:B------:R-:W-:Y:S01]  /*1df0*/  IMAD R192, R190, 0x2, R193 ;  /* 0x00000002bec07824 */ /* 0x000fe200078e02c1 */
[----:B------:R-:W-:Y:S01]  /*1e00*/  @P0 IADD3 R220, R15, -0x40, RZ ;  /* 0xffffffc00fdc0810 */ /* 0x000fe20007ffe0ff */
[----:B------:R-:W-:Y:S01]  /*1e10*/  IMAD.SHL.U32 R196, R196, 0x2, RZ ;  /* 0x00000002c4c47824 */ /* 0x000fe200078e00ff */
[----:B------:R-:W-:Y:S01]  /*1e20*/  IADD3 R224, R224, -c[0x0][0x168], -R221 ;  /* 0x80005a00e0e07a10 */ /* 0x000fe20007ffe8dd */
[----:B------:R-:W-:Y:S01]  /*1e30*/  IMAD.IADD R189, R199, 0x1, R197 ;  /* 0x00000001c7bd7824 */ /* 0x000fe200078e02c5 */
[----:B------:R-:W-:Y:S01]  /*1e40*/  SHF.L.U32 R195, R195, 0x1, RZ ;  /* 0x00000001c3c37819 */ /* 0x000fe200000006ff */
[----:B------:R-:W-:Y:S01]  /*1e50*/  CS2R R160, SRZ ;  /* 0x0000000000a07805 */ /* 0x000fe2000001ff00 */
        /* <DEDUP_REMOVED lines=51> */
[----:B------:R-:W-:Y:S01]  /*2190*/  IMAD.IADD R230, R230, 0x1, -R221 ;  /* 0x00000001e6e67824 */ /* 0x000fe200078e0add */
[C---:B------:R-:W-:Y:S01]  /*21a0*/  IADD3 R229, R224.reuse, c[0x0][0x2a4], RZ ;  /* 0x0000a900e0e57a10 */ /* 0x040fe20007ffe0ff */
[----:B------:R-:W-:Y:S01]  /*21b0*/  ULDC UR6, c[0x0][0x2a0] ;  /* 0x0000a80000067ab9 */ /* 0x000fe20000000800 */
[----:B------:R-:W-:Y:S01]  /*21c0*/  IADD3 R228, R224, UR7, RZ ;  /* 0x00000007e0e47c10 */ /* 0x000fe2000fffe0ff */
[----:B------:R-:W-:-:S02]  /*21d0*/  ULDC UR5, c[0x0][0x2a0] ;  /* 0x0000a80000057ab9 */ /* 0x000fc40000000800 */
[----:B------:R-:W-:Y:S02]  /*21e0*/  UMOV UR4, URZ ;  /* 0x0000003f00047c82 */ /* 0x000fe40008000000 */
[----:B------:R-:W-:Y:S02]  /*21f0*/  UMOV UR19, 0x1 ;  /* 0x0000000100137882 */ /* 0x000fe40000000000 */
[----:B------:R-:W-:Y:S02]  /*2200*/  ULOP3.LUT UR6, URZ, UR6, URZ, 0x33, !UPT ;  /* 0x000000063f067292 */ /* 0x000fe4000f8e333f */
[----:B------:R-:W-:Y:S02]  /*2210*/  ULOP3.LUT UR5, URZ, UR5, URZ, 0x33, !UPT ;  /* 0x000000053f057292 */ /* 0x000fe4000f8e333f */
[----:B------:R-:W-:Y:S02]  /*2220*/  UMOV UR18, URZ ;  /* 0x0000003f00127c82 */ /* 0x000fe40008000000 */
.L_x_842:
[----:B------:R-:W-:Y:S04]  /*2230*/  DEPBAR.LE SB0, 0x1 ;  /* 0x000080400000791a */ /* 0x000fe80000000000 */
[----:B------:R-:W-:Y:S01]  /*2240*/  BAR.SYNC.DEFER_BLOCKING 0x0 ;  /* 0x0000000000007b1d */ /* 0x000fe20000010000 */
[----:B------:R-:W-:Y:S01]  /*2250*/  MOV R3, UR4 ;  /* 0x0000000400037c02 */ /* 0x000fe20008000f00 */
[----:B------:R-:W-:Y:S01]  /*2260*/  IMAD.U32 R234, RZ, RZ, UR4 ;  /* 0x00000004ffea7e24 */ /* 0x000fe2000f8e00ff */
[----:B------:R-:W-:Y:S01]  /*2270*/  MOV R2, UR4 ;  /* 0x0000000400027c02 */ /* 0x000fe20008000f00 */
[----:B------:R-:W-:Y:S02]  /*2280*/  IMAD.U32 R169, RZ, RZ, UR4 ;  /* 0x00000004ffa97e24 */ /* 0x000fe4000f8e00ff */
[----:B------:R-:W-:Y:S01]  /*2290*/  IMAD R3, R3, 0x1800, R199 ;  /* 0x0000180003037824 */ /* 0x000fe200078e02c7 */
[----:B------:R-:W-:Y:S01]  /*22a0*/  LEA R234, R234, R204, 0x6 ;  /* 0x000000cceaea7211 */ /* 0x000fe200078e30ff */
[----:B------:R-:W-:Y:S02]  /*22b0*/  IMAD R2, R2, 0x1800, R197 ;  /* 0x0000180002027824 */ /* 0x000fe400078e02c5 */
[----:B------:R-:W-:Y:S02]  /*22c0*/  IMAD.SHL.U32 R168, R3, 0x2, RZ ;  /* 0x0000000203a87824 */ /* 0x000fe400078e00ff */
[----:B------:R-:W-:Y:S01]  /*22d0*/  IMAD R169, R169, 0x1800, R189 ;  /* 0x00001800a9a97824 */ /* 0x000fe200078e02bd */
[----:B------:R-:W-:Y:S04]  /*22e0*/  IADD3 R2, R199, R2, RZ ;  /* 0x00000002c7027210 */ /* 0x000fe80007ffe0ff */
[----:B------:R-:W-:Y:S01]  /*22f0*/  SHF.L.U32 R169, R169, 0x1, RZ ;  /* 0x00000001a9a97819 */ /* 0x000fe200000006ff */
[----:B------:R-:W-:Y:S01]  /*2300*/  IMAD.SHL.U32 R176, R2, 0x2, RZ ;  /* 0x0000000202b07824 */ /* 0x000fe200078e00ff */
        /* <DEDUP_REMOVED lines=11> */
[----:B------:R-:W1:Y:S06]  /*23c0*/  LDSM.16.M88.4 R56, [R168+0xd080] ;  /* 0x00d08000a838783b */ /* 0x000e6c0000000200 */
[----:B------:R-:W2:Y:S01]  /*23d0*/  LDSM.16.M88.4 R64, [R168+0xd880] ;  /* 0x00d88000a840783b */ /* 0x000ea20000000200 */
[-C--:B------:R-:W-:Y:S05]  /*23e0*/  HMMA.16816.F32 R12, R28, R18.reuse, RZ ;  /* 0x000000121c0c723c */ /* 0x080fea00000018ff */
[----:B------:R-:W-:Y:S03]  /*23f0*/  LDSM.16.M88.4 R164, [R169+0xd880] ;  /* 0x00d88000a9a4783b */ /* 0x000fe60000000200 */
[C---:B------:R-:W-:Y:S03]  /*2400*/  HMMA.16816.F32 R16, R32.reuse, R18, RZ ;  /* 0x000000122010723c */ /* 0x040fe600000018ff */
[----:B------:R-:W-:Y:S05]  /*2410*/  LDS R241, [R234.X4+0x18080] ;  /* 0x01808000eaf17984 */ /* 0x000fea0000004800 */
[-C--:B---3--:R-:W-:Y:S01]  /*2420*/  HMMA.16816.F32 R20, R32, R36.reuse, RZ ;  /* 0x000000242014723c */ /* 0x088fe200000018ff */
[----:B------:R-:W-:Y:S06]  /*2430*/  LDS R236, [R234.X4+0x180a0] ;  /* 0x0180a000eaec7984 */ /* 0x000fec0000004800 */
[----:B------:R-:W-:Y:S01]  /*2440*/  LDS R235, [R234.X4+0x18100] ;  /* 0x01810000eaeb7984 */ /* 0x000fe20000004800 */
[C---:B------:R-:W-:Y:S05]  /*2450*/  HMMA.16816.F32 R24, R28.reuse, R36, RZ ;  /* 0x000000241c18723c */ /* 0x040fea00000018ff */
[----:B------:R-:W-:Y:S03]  /*2460*/  LDS R233, [R234.X4+0x18120] ;  /* 0x01812000eae97984 */ /* 0x000fe60000004800 */
[-C--:B------:R-:W-:Y:S08]  /*2470*/  HMMA.16816.F32 R28, R28, R38.reuse, RZ ;  /* 0x000000261c1c723c */ /* 0x080ff000000018ff */
[----:B------:R-:W-:Y:S01]  /*2480*/  HMMA.16816.F32 R32, R32, R38, RZ ;  /* 0x000000262020723c */ /* 0x000fe200000018ff */
[----:B------:R-:W3:Y:S07]  /*2490*/  LDSM.16.M88.4 R36, [R196+0x3080] ;  /* 0x00308000c424783b */ /* 0x000eee0000000200 */
        /* <DEDUP_REMOVED lines=8> */
[----:B------:R-:W4:Y:S07]  /*2520*/  LDSM.16.M88.4 R48, [R188+0x2080] ;  /* 0x00208000bc30783b */ /* 0x000f2e0000000200 */
[----:B------:R-:W-:Y:S01]  /*2530*/  HMMA.16816.F32 R32, R40, R54, R32 ;  /* 0x000000362820723c */ /* 0x000fe20000001820 */
[----:B------:R-:W5:Y:S06]  /*2540*/  LDSM.16.M88.4 R40, [R188+0x3080] ;  /* 0x00308000bc28783b */ /* 0x000f6c0000000200 */
[----:B------:R-:W-:Y:S01]  /*2550*/  LDSM.16.M88.4 R52, [R168+0xe080] ;  /* 0x00e08000a834783b */ /* 0x000fe20000000200 */
        /* <DEDUP_REMOVED lines=10> */
[----:B------:R-:W3:Y:S06]  /*2600*/  LDSM.16.M88.4 R36, [R196+0x5080] ;  /* 0x00508000c424783b */ /* 0x000eec0000000200 */
[----:B------:R-:W-:Y:S01]  /*2610*/  LDSM.16.M88.4 R56, [R188+0x5080] ;  /* 0x00508000bc38783b */ /* 0x000fe20000000200 */
[-C--:B----4-:R-:W-:Y:S08]  /*2620*/  HMMA.16816.F32 R4, R44, R48.reuse, R4 ;  /* 0x000000302c04723c */ /* 0x090ff00000001804 */
[C---:B------:R-:W-:Y:S08]  /*2630*/  HMMA.16816.F32 R8, R164.reuse, R48, R8 ;  /* 0x00000030a408723c */ /* 0x040ff00000001808 */
[-C--:B------:R-:W-:Y:S08]  /*2640*/  HMMA.16816.F32 R12, R164, R50.reuse, R12 ;  /* 0x00000032a40c723c */ /* 0x080ff0000000180c */
[C---:B------:R-:W-:Y:S01]  /*2650*/  HMMA.16816.F32 R16, R44.reuse, R50, R16 ;  /* 0x000000322c10723c */ /* 0x040fe20000001810 */
[----:B------:R-:W-:Y:S07]  /*2660*/  LDSM.16.M88.4 R48, [R169+0xe880] ;  /* 0x00e88000a930783b */ /* 0x000fee0000000200 */
[-C--:B-----5:R-:W-:Y:S08]  /*2670*/  HMMA.16816.F32 R20, R44, R40.reuse, R20 ;  /* 0x000000282c14723c */ /* 0x0a0ff00000001814 */
[C---:B------:R-:W-:Y:S08]  /*2680*/  HMMA.16816.F32 R24, R164.reuse, R40, R24 ;  /* 0x00000028a418723c */ /* 0x040ff00000001818 */
[-C--:B------:R-:W-:Y:S08]  /*2690*/  HMMA.16816.F32 R28, R164, R42.reuse, R28 ;  /* 0x0000002aa41c723c */ /* 0x080ff0000000181c */
[----:B------:R-:W-:Y:S01]  /*26a0*/  HMMA.16816.F32 R32, R44, R42, R32 ;  /* 0x0000002a2c20723c */ /* 0x000fe20000001820 */
[----:B------:R-:W-:Y:S06]  /*26b0*/  LDSM.16.M88.4 R44, [R188+0x4080] ;  /* 0x00408000bc2c783b */ /* 0x000fec0000000200 */
[----:B------:R-:W4:Y:S01]  /*26c0*/  LDSM.16.M88.4 R40, [R169+0xe080] ;  /* 0x00e08000a928783b */ /* 0x000f220000000200 */
[-C--:B-1----:R-:W-:Y:S08]  /*26d0*/  HMMA.16816.F32 R4, R52, R60.reuse, R4 ;  /* 0x0000003c3404723c */ /* 0x082ff00000001804 */
[C---:B--2---:R-:W-:Y:S08]  /*26e0*/  HMMA.16816.F32 R8, R64.reuse, R60, R8 ;  /* 0x0000003c4008723c */ /* 0x044ff00000001808 */
[-C--:B------:R-:W-:Y:S08]  /*26f0*/  HMMA.16816.F32 R12, R64, R62.reuse, R12 ;  /* 0x0000003e400c723c */ /* 0x080ff0000000180c */
[C---:B------:R-:W-:Y:S08]  /*2700*/  HMMA.16816.F32 R16, R52.reuse, R62, R16 ;  /* 0x0000003e3410723c */ /* 0x040ff00000001810 */
[-C--:B---3--:R-:W-:Y:S08]  /*2710*/  HMMA.16816.F32 R20, R52, R36.reuse, R20 ;  /* 0x000000243414723c */ /* 0x088ff00000001814 */
[C---:B------:R-:W-:Y:S07]  /*2720*/  HMMA.16816.F32 R24, R64.reuse, R36, R24 ;  /* 0x000000244018723c */ /* 0x040fee0000001818 */
[----:B------:R-:W-:Y:S01]  /*2730*/  IMAD R37, R232, 0x40, R204 ;  /* 0x00000040e8257824 */ /* 0x000fe200078e02cc */
[-C--:B------:R-:W-:Y:S04]  /*2740*/  HMMA.16816.F32 R28, R64, R38.reuse, R28 ;  /* 0x00000026401c723c */ /* 0x080fe8000000181c */
[C---:B------:R-:W-:Y:S02]  /*2750*/  IADD3 R245, R37.reuse, R229, RZ ;  /* 0x000000e525f57210 */ /* 0x040fe40007ffe0ff */
[----:B------:R-:W-:Y:S02]  /*2760*/  IADD3 R244, R37, R228, RZ ;  /* 0x000000e425f47210 */ /* 0x000fe40007ffe0ff */
[----:B------:R-:W-:Y:S04]  /*2770*/  HMMA.16816.F32 R32, R52, R38, R32 ;  /* 0x000000263420723c */ /* 0x000fe80000001820 */
[----:B------:R-:W-:Y:S04]  /*2780*/  IMNMX R245, R230, R245, PT ;  /* 0x000000f5e6f57217 */ /* 0x000fe80003800200 */
[-C--:B----4-:R-:W-:Y:S08]  /*2790*/  HMMA.16816.F32 R4, R40, R44.reuse, R4 ;  /* 0x0000002c2804723c */ /* 0x090ff00000001804 */
[C---:B------:R-:W-:Y:S08]  /*27a0*/  HMMA.16816.F32 R8, R48.reuse, R44, R8 ;  /* 0x0000002c3008723c */ /* 0x040ff00000001808 */
[-C--:B------:R-:W-:Y:S08]  /*27b0*/  HMMA.16816.F32 R12, R48, R46.reuse, R12 ;  /* 0x0000002e300c723c */ /* 0x080ff0000000180c */
[C---:B------:R-:W-:Y:S08]  /*27c0*/  HMMA.16816.F32 R16, R40.reuse, R46, R16 ;  /* 0x0000002e2810723c */ /* 0x040ff00000001810 */
[-C--:B------:R-:W-:Y:S08]  /*27d0*/  HMMA.16816.F32 R20, R40, R56.reuse, R20 ;  /* 0x000000382814723c */ /* 0x080ff00000001814 */
[C---:B------:R-:W-:Y:S08]  /*27e0*/  HMMA.16816.F32 R24, R48.reuse, R56, R24 ;  /* 0x000000383018723c */ /* 0x040ff00000001818 */
[-C--:B------:R-:W-:Y:S08]  /*27f0*/  HMMA.16816.F32 R28, R48, R58.reuse, R28 ;  /* 0x0000003a301c723c */ /* 0x080ff0000000181c */
[----:B------:R-:W-:Y:S01]  /*2800*/  HMMA.16816.F32 R32, R40, R58, R32 ;  /* 0x0000003a2820723c */ /* 0x000fe20000001820 */
[----:B------:R-:W-:-:S08]  /*2810*/  @!P6 BRA `(.L_x_824) ;  /* 0x000001c00000e947 */ /* 0x000fd00003800000 */
        /* <DEDUP_REMOVED lines=14> */
.L_x_826:
[----:B------:R-:W-:Y:S04]  /*2900*/  MOV R36, 0x1 ;  /* 0x0000000100247802 */ /* 0x000fe80000000f00 */
[----:B------:R-:W-:Y:S11]  /*2910*/  ISETP.NE.AND P0, PT, R36, c[0x0][0x2a8], PT ;  /* 0x0000aa0024007a0c */ /* 0x000ff60003f05270 */
[----:B------:R-:W-:Y:S02]  /*2920*/  @!UPT UIADD3 URZ, URZ, URZ, URZ ;  /* 0x0000003f3f3ff290 */ /* 0x000fe4000fffe03f */
[----:B------:R-:W-:Y:S05]  /*2930*/  @P0 IMAD.HI.U32 R36, R38, c[0x0][0x2ac], RZ ;  /* 0x0000ab0026240a27 */ /* 0x000fea00078e00ff */
[----:B------:R-:W-:Y:S02]  /*2940*/  @P0 SHF.R.U32.HI R38, RZ, c[0x0][0x2b0], R36 ;  /* 0x0000ac00ff260a19 */ /* 0x000fe40000011624 */
.L_x_827:
[----:B------:R-:W-:Y:S05]  /*2950*/  BSYNC B0 ;  /* 0x0000000000007941 */ /* 0x000fea0003800000 */
.L_x_825:
[C-C-:B------:R-:W-:Y:S01]  /*2960*/  IADD3 R36, R37.reuse, c[0x0][0x2a4], R224.reuse ;  /* 0x0000a90025247a10 */ /* 0x140fe20007ffe0e0 */
[----:B------:R-:W-:Y:S01]  /*2970*/  IMAD R244, R38, c[0x0][0x2a8], -R205 ;  /* 0x0000aa0026f47a24 */ /* 0x000fe200078e0acd */
[----:B------:R-:W-:Y:S02]  /*2980*/  IADD3 R38, R37, UR6, R224 ;  /* 0x0000000625267c10 */ /* 0x000fe4000fffe0e0 */
[----:B------:R-:W-:Y:S01]  /*2990*/  IMNMX R36, R230, R36, PT ;  /* 0x00000024e6247217 */ /* 0x000fe20003800200 */
[----:B------:R-:W-:Y:S05]  /*29a0*/  IMAD.IADD R244, R244, 0x1, -R221 ;  /* 0x00000001f4f47824 */ /* 0x000fea00078e0add */
[----:B------:R-:W-:Y:S02]  /*29b0*/  IADD3 R245, R244, c[0x0][0x2a8], RZ ;  /* 0x0000aa00f4f57a10 */ /* 0x000fe40007ffe0ff */
[----:B------:R-:W-:Y:S02]  /*29c0*/  IMNMX R244, R38, R244, !PT ;  /* 0x000000f426f47217 */ /* 0x000fe40007800200 */
[----:B------:R-:W-:Y:S02]  /*29d0*/  IMNMX R245, R36, R245, PT ;  /* 0x000000f524f57217 */ /* 0x000fe40003800200 */
.L_x_824:
[----:B------:R-:W-:Y:S04]  /*29e0*/  IADD3 R36, R37, 0x8, RZ ;  /* 0x0000000825247810 */ /* 0x000fe80007ffe0ff */
        /* <DEDUP_REMOVED lines=18> */
.L_x_830:
[----:B------:R-:W-:Y:S04]  /*2b10*/  MOV R36, 0x1 ;  /* 0x0000000100247802 */ /* 0x000fe80000000f00 */
[----:B------:R-:W-:Y:S11]  /*2b20*/  ISETP.NE.AND P0, PT, R36, c[0x0][0x2a8], PT ;  /* 0x0000aa0024007a0c */ /* 0x000ff60003f05270 */
[----:B------:R-:W-:Y:S02]  /*2b30*/  @!UPT UIADD3 URZ, URZ, URZ, URZ ;  /* 0x0000003f3f3ff290 */ /* 0x000fe4000fffe03f */
[----:B------:R-:W-:Y:S05]  /*2b40*/  @P0 IMAD.HI.U32 R36, R38, c[0x0][0x2ac], RZ ;  /* 0x0000ab0026240a27 */ /* 0x000fea00078e00ff */
[----:B------:R-:W-:Y:S02]  /*2b50*/  @P0 SHF.R.U32.HI R38, RZ, c[0x0][0x2b0], R36 ;  /* 0x0000ac00ff260a19 */ /* 0x000fe40000011624 */
.L_x_831:
[----:B------:R-:W-:Y:S05]  /*2b60*/  BSYNC B0 ;  /* 0x0000000000007941 */ /* 0x000fea0003800000 */
.L_x_829:
[----:B------:R-:W-:Y:S04]  /*2b70*/  IMAD R38, R38, c[0x0][0x2a8], -R205 ;  /* 0x0000aa0026267a24 */ /* 0x000fe800078e0acd */
[----:B------:R-:W-:Y:S05]  /*2b80*/  IMAD.IADD R38, R38, 0x1, -R221 ;  /* 0x0000000126267824 */ /* 0x000fea00078e0add */
[----:B------:R-:W-:Y:S02]  /*2b90*/  IADD3 R36, R38, c[0x0][0x2a8], RZ ;  /* 0x0000aa0026247a10 */ /* 0x000fe40007ffe0ff */
[----:B------:R-:W-:Y:S02]  /*2ba0*/  IMNMX R242, R242, R38, !PT ;  /* 0x00000026f2f27217 */ /* 0x000fe40007800200 */
[----:B------:R-:W-:Y:S02]  /*2bb0*/  IMNMX R243, R243, R36, PT ;  /* 0x00000024f3f37217 */ /* 0x000fe40003800200 */
.L_x_828:
        /* <DEDUP_REMOVED lines=19> */
.L_x_834:
[----:B------:R-:W-:Y:S04]  /*2cf0*/  MOV R36, 0x1 ;  /* 0x0000000100247802 */ /* 0x000fe80000000f00 */
[----:B------:R-:W-:Y:S11]  /*2d00*/  ISETP.NE.AND P0, PT, R36, c[0x0][0x2a8], PT ;  /* 0x0000aa0024007a0c */ /* 0x000ff60003f05270 */
[----:B------:R-:W-:Y:S02]  /*2d10*/  @!UPT UIADD3 URZ, URZ, URZ, URZ ;  /* 0x0000003f3f3ff290 */ /* 0x000fe4000fffe03f */
[----:B------:R-:W-:Y:S05]  /*2d20*/  @P0 IMAD.HI.U32 R36, R38, c[0x0][0x2ac], RZ ;  /* 0x0000ab0026240a27 */ /* 0x000fea00078e00ff */
[----:B------:R-:W-:Y:S02]  /*2d30*/  @P0 SHF.R.U32.HI R38, RZ, c[0x0][0x2b0], R36 ;  /* 0x0000ac00ff260a19 */ /* 0x000fe40000011624 */
.L_x_835:
[----:B------:R-:W-:Y:S05]  /*2d40*/  BSYNC B0 ;  /* 0x0000000000007941 */ /* 0x000fea0003800000 */
.L_x_833:
[----:B------:R-:W-:Y:S04]  /*2d50*/  IMAD R38, R38, c[0x0][0x2a8], -R205 ;  /* 0x0000aa0026267a24 */ /* 0x000fe800078e0acd */
[----:B------:R-:W-:Y:S05]  /*2d60*/  IMAD.IADD R38, R38, 0x1, -R221 ;  /* 0x0000000126267824 */ /* 0x000fea00078e0add */
[----:B------:R-:W-:Y:S02]  /*2d70*/  IADD3 R36, R38, c[0x0][0x2a8], RZ ;  /* 0x0000aa0026247a10 */ /* 0x000fe40007ffe0ff */
[----:B------:R-:W-:Y:S02]  /*2d80*/  IMNMX R239, R239, R38, !PT ;  /* 0x00000026efef7217 */ /* 0x000fe40007800200 */
[----:B------:R-:W-:Y:S02]  /*2d90*/  IMNMX R240, R240, R36, PT ;  /* 0x00000024f0f07217 */ /* 0x000fe40003800200 */
.L_x_832:
        /* <DEDUP_REMOVED lines=19> */
.L_x_838:
[----:B------:R-:W-:Y:S04]  /*2ed0*/  MOV R36, 0x1 ;  /* 0x0000000100247802 */ /* 0x000fe80000000f00 */
[----:B------:R-:W-:Y:S11]  /*2ee0*/  ISETP.NE.AND P0, PT, R36, c[0x0][0x2a8], PT ;  /* 0x0000aa0024007a0c */ /* 0x000ff60003f05270 */
[----:B------:R-:W-:Y:S02]  /*2ef0*/  @!UPT UIADD3 URZ, URZ, URZ, URZ ;  /* 0x0000003f3f3ff290 */ /* 0x000fe4000fffe03f */
[----:B------:R-:W-:Y:S05]  /*2f00*/  @P0 IMAD.HI.U32 R36, R37, c[0x0][0x2ac], RZ ;  /* 0x0000ab0025240a27 */ /* 0x000fea00078e00ff */
[----:B------:R-:W-:Y:S02]  /*2f10*/  @P0 SHF.R.U32.HI R37, RZ, c[0x0][0x2b0], R36 ;  /* 0x0000ac00ff250a19 */ /* 0x000fe40000011624 */
.L_x_839:
[----:B------:R-:W-:Y:S05]  /*2f20*/  BSYNC B0 ;  /* 0x0000000000007941 */ /* 0x000fea0003800000 */
.L_x_837:
[----:B------:R-:W-:Y:S04]  /*2f30*/  IMAD R37, R37, c[0x0][0x2a8], -R205 ;  /* 0x0000aa0025257a24 */ /* 0x000fe800078e0acd */
[----:B------:R-:W-:Y:S05]  /*2f40*/  IMAD.IADD R37, R37, 0x1, -R221 ;  /* 0x0000000125257824 */ /* 0x000fea00078e0add */
[----:B------:R-:W-:Y:S02]  /*2f50*/  IADD3 R36, R37, c[0x0][0x2a8], RZ ;  /* 0x0000aa0025247a10 */ /* 0x000fe40007ffe0ff */
[----:B------:R-:W-:Y:S02]  /*2f60*/  IMNMX R238, R238, R37, !PT ;  /* 0x00000025eeee7217 */ /* 0x000fe40007800200 */
[----:B------:R-:W-:Y:S02]  /*2f70*/  IMNMX R237, R237, R36, PT ;  /* 0x00000024eded7217 */ /* 0x000fe40003800200 */
.L_x_836:
[----:B------:R-:W-:Y:S04]  /*2f80*/  DEPBAR.LE SB0, 0x1 ;  /* 0x000080400000791a */ /* 0x000fe80000000000 */
[----:B------:R-:W-:Y:S01]  /*2f90*/  BAR.SYNC.DEFER_BLOCKING 0x0 ;  /* 0x0000000000007b1d */ /* 0x000fe20000010000 */
[----:B------:R-:W-:Y:S02]  /*2fa0*/  IADD3 R231, R232, 0x1, RZ ;  /* 0x00000001e8e77810 */ /* 0x000fe40007ffe0ff */
[----:B------:R-:W-:Y:S02]  /*2fb0*/  LEA R3, R3, 0x12080, 0x1 ;  /* 0x0001208003037811 */ /* 0x000fe400078e08ff */
[----:B------:R-:W-:Y:S02]  /*2fc0*/  ISETP.GE.AND P0, PT, R231, R206, PT ;  /* 0x000000cee700720c */ /* 0x000fe40003f06270 */
[----:B------:R-:W-:Y:S01]  /*2fd0*/  LEA R2, R2, 0x12080, 0x1 ;  /* 0x0001208002027811 */ /* 0x000fe200078e08ff */
[----:B------:R1:W2:Y:S04]  /*2fe0*/  LDSM.16.M88.4 R64, [R168+0x12080] ;  /* 0x01208000a840783b */ /* 0x0002a80000000200 */
[----:B------:R1:W3:Y:S04]  /*2ff0*/  LDSM.16.M88.4 R60, [R168+0x12880] ;  /* 0x01288000a83c783b */ /* 0x0002e80000000200 */
[----:B------:R1:W4:Y:S04]  /*3000*/  LDSM.16.M88.4 R168, [R176+0x12080] ;  /* 0x01208000b0a8783b */ /* 0x0003280000000200 */
[----:B------:R-:W5:Y:S04]  /*3010*/  LDSM.16.M88.4 R176, [R176+0x12880] ;  /* 0x01288000b0b0783b */ /* 0x000f680000000200 */
[----:B------:R1:W1:Y:S04]  /*3020*/  LDSM.16.M88.4 R48, [R196+0x6080] ;  /* 0x00608000c430783b */ /* 0x0002680000000200 */
[----:B------:R1:W1:Y:S04]  /*3030*/  LDSM.16.M88.4 R164, [R196+0x7080] ;  /* 0x00708000c4a4783b */ /* 0x0002680000000200 */
[----:B------:R1:W1:Y:S04]  /*3040*/  LDSM.16.M88.4 R172, [R188+0x6080] ;  /* 0x00608000bcac783b */ /* 0x0002680000000200 */
[----:B------:R1:W1:Y:S01]  /*3050*/  LDSM.16.M88.4 R180, [R188+0x7080] ;  /* 0x00708000bcb4783b */ /* 0x0002620000000200 */
[----:B------:R-:W-:-:S05]  /*3060*/  @P0 BRA `(.L_x_840) ;  /* 0x0000029000000947 */ /* 0x000fca0003800000 */
[----:B------:R-:W-:Y:S01]  /*3070*/  SHF.R.S32.HI R36, RZ, 0x1f, R231 ;  /* 0x0000001fff247819 */ /* 0x000fe200000114e7 */
[----:B------:R-:W5:Y:S01]  /*3080*/  @!P1 S2R R37, SR_CTAID.Y ;  /* 0x0000000000259919 */ /* 0x000f620000002600 */
[C---:B------:R-:W-:Y:S04]  /*3090*/  IMAD.WIDE.U32 R42, R231.reuse, c[0x0][0x178], RZ ;  /* 0x00005e00e72a7a25 */ /* 0x040fe800078e00ff */
[----:B------:R-:W-:Y:S04]  /*30a0*/  IMAD R36, R36, c[0x0][0x178], RZ ;  /* 0x00005e0024247a24 */ /* 0x000fe800078e02ff */
[----:B------:R-:W-:Y:S04]  /*30b0*/  IMAD R36, R231, c[0x0][0x17c], R36 ;  /* 0x00005f00e7247a24 */ /* 0x000fe800078e0224 */
[----:B------:R-:W-:Y:S01]  /*30c0*/  IMAD.IADD R36, R43, 0x1, R36 ;  /* 0x000000012b247824 */ /* 0x000fe200078e0224 */
[----:B-----5:R-:W-:Y:S01]  /*30d0*/  @!P1 SHF.R.S32.HI R39, RZ, 0x1f, R37 ;  /* 0x0000001fff279819 */ /* 0x020fe20000011425 */
[----:B------:R-:W-:Y:S04]  /*30e0*/  @!P1 IMAD.WIDE.U32 R40, R37, c[0x0][0x270], R222 ;  /* 0x00009c0025289a25 */ /* 0x000fe800078e00de */
[----:B------:R-:W-:Y:S04]  /*30f0*/  @!P1 IMAD R39, R39, c[0x0][0x270], RZ ;  /* 0x00009c0027279a24 */ /* 0x000fe800078e02ff */
[----:B------:R-:W-:Y:S01]  /*3100*/  @!P1 IMAD R39, R37, c[0x0][0x274], R39 ;  /* 0x00009d0025279a24 */ /* 0x000fe200078e0227 */
[----:B------:R-:W-:Y:S03]  /*3110*/  @!P1 LEA R37, R232, 0x40, 0x6 ;  /* 0x00000040e8259811 */ /* 0x000fe600078e30ff */
[----:B------:R-:W-:Y:S01]  /*3120*/  @!P1 IMAD.IADD R39, R41, 0x1, R39 ;  /* 0x0000000129279824 */ /* 0x000fe200078e0227 */
[----:B------:R-:W-:Y:S01]  /*3130*/  @!P1 IADD3 R40, P5, P0, R37, UR14, R40 ;  /* 0x0000000e25289c10 */ /* 0x000fe2000f8be028 */
[----:B------:R-:W-:Y:S01]  /*3140*/  IMAD.MOV.U32 R41, RZ, RZ, c[0x0][0x168] ;  /* 0x00005a00ff297624 */ /* 0x000fe200078e00ff */
[----:B------:R-:W-:Y:S03]  /*3150*/  @!P1 SHF.R.S32.HI R37, RZ, 0x1f, R37 ;  /* 0x0000001fff259819 */ /* 0x000fe60000011425 */
[----:B------:R-:W-:Y:S01]  /*3160*/  IMAD R41, R231, -0x40, R41 ;  /* 0xffffffc0e7297824 */ /* 0x000fe200078e0229 */
[----:B------:R-:W-:Y:S02]  /*3170*/  @!P1 IADD3.X R39, R37, UR8, R39, P5, P0 ;  /* 0x0000000825279c10 */ /* 0x000fe4000afe0427 */
[C---:B------:R-:W-:Y:S02]  /*3180*/  LEA R38, P0, R42.reuse, R218, 0x6 ;  /* 0x000000da2a267211 */ /* 0x040fe400078030ff */
[----:B------:R-:W-:Y:S02]  /*3190*/  LOP3.LUT P5, RZ, R203, 0x1, RZ, 0xc0, !PT ;  /* 0x00000001cbff7812 */ /* 0x000fe400078ac0ff */
[----:B------:R-:W-:Y:S01]  /*31a0*/  LEA.HI.X R37, R42, R200, R36, 0x6, P0 ;  /* 0x000000c82a257211 */ /* 0x000fe200000f3424 */
[----:B------:R-:W-:Y:S01]  /*31b0*/  IMAD.U32 R36, RZ, RZ, UR19 ;  /* 0x00000013ff247e24 */ /* 0x000fe2000f8e00ff */
[----:B------:R-:W-:Y:S02]  /*31c0*/  LEA R42, P0, R38, c[0x0][0x160], 0x1 ;  /* 0x00005800262a7a11 */ /* 0x000fe400078008ff */
[-C--:B------:R-:W-:Y:S01]  /*31d0*/  ISETP.LE.OR P5, PT, R41, R212.reuse, !P5 ;  /* 0x000000d42900720c */ /* 0x080fe20006fa3670 */
[----:B------:R-:W-:Y:S01]  /*31e0*/  IMAD R36, R36, 0x3000, R216 ;  /* 0x0000300024247824 */ /* 0x000fe200078e02d8 */
[----:B------:R-:W-:Y:S01]  /*31f0*/  LEA.HI.X R43, R38, c[0x0][0x164], R37, 0x1, P0 ;  /* 0x00005900262b7a11 */ /* 0x000fe200000f0c25 */
[----:B------:R-:W-:Y:S01]  /*3200*/  IMAD.U32 R37, RZ, RZ, UR19 ;  /* 0x00000013ff257e24 */ /* 0x000fe2000f8e00ff */
[C---:B------:R-:W-:Y:S03]  /*3210*/  @!P1 LEA R38, P0, R40.reuse, c[0x0][0x258], 0x2 ;  /* 0x0000960028269a11 */ /* 0x040fe600078010ff */
[----:B------:R-:W-:Y:S01]  /*3220*/  @!P1 IMAD R37, R37, 0x40, R222 ;  /* 0x0000004025259824 */ /* 0x000fe200078e02de */
[----:B------:R-:W-:Y:S02]  /*3230*/  @!P1 LEA.HI.X R39, R40, c[0x0][0x25c], R39, 0x2, P0 ;  /* 0x0000970028279a11 */ /* 0x000fe400000f1427 */
[----:B------:R-:W-:Y:S01]  /*3240*/  LOP3.LUT P0, RZ, R203, 0x2, RZ, 0xc0, !PT ;  /* 0x00000002cbff7812 */ /* 0x000fe2000780c0ff */
[----:B------:R-:W-:Y:S02]  /*3250*/  @!P1 IMAD.SHL.U32 R37, R37, 0x4, RZ ;  /* 0x0000000425259824 */ /* 0x000fe400078e00ff */
[----:B------:R-:W-:Y:S01]  /*3260*/  @!PT LDS RZ, [RZ] ;  /* 0x00000000fffff984 */ /* 0x000fe20000000800 */
[----:B------:R-:W-:Y:S01]  /*3270*/  @!PT LDS RZ, [RZ] ;  /* 0x00000000fffff984 */ /* 0x000fe20000000800 */
[----:B------:R-:W-:Y:S01]  /*3280*/  @!PT LDS RZ, [RZ] ;  /* 0x00000000fffff984 */ /* 0x000fe20000000800 */
[----:B------:R5:W-:Y:S01]  /*3290*/  LDGSTS.E.BYPASS.LTC128B.128 [R36], [R42.64], !P5 ;  /* 0x000000002a247fae */ /* 0x000be2000e901d50 */
[CC--:B------:R-:W-:Y:S02]  /*32a0*/  ISETP.LE.OR P0, PT, R41.reuse, R212.reuse, !P0 ;  /* 0x000000d42900720c */ /* 0x0c0fe40004703670 */
[----:B------:R-:W-:Y:S04]  /*32b0*/  ISETP.GT.AND P5, PT, R41, R212, PT ;  /* 0x000000d42900720c */ /* 0x000fe80003fa4270 */
[----:B------:R-:W-:Y:S07]  /*32c0*/  ISETP.GE.OR P5, PT, R202, c[0x0][0x16c], !P5 ;  /* 0x00005b00ca007a0c */ /* 0x000fee0006fa6670 */
[----:B------:R5:W-:Y:S06]  /*32d0*/  LDGSTS.E.BYPASS.LTC128B.128 [R36+0x1000], [R42.64+0x40], !P0 ;  /* 0x010000402a247fae */ /* 0x000bec000c101d50 */
[----:B------:R5:W-:Y:S06]  /*32e0*/  LDGSTS.E.BYPASS.LTC128B.128 [R36+0x2000], [R42.64+0x80], !P5 ;  /* 0x020000802a247fae */ /* 0x000bec000e901d50 */
[----:B------:R5:W-:Y:S02]  /*32f0*/  @!P1 LDGSTS.E.BYPASS.LTC128B.128 [R37+0x18080], [R38.64] ;  /* 0x1808000026259fae */ /* 0x000be4000b901d50 */
.L_x_840:
[-C--:B-12--5:R-:W-:Y:S01]  /*3300*/  HMMA.16816.F32 R36, R64, R48.reuse, RZ ;  /* 0x000000304024723c */ /* 0x0a6fe200000018ff */
[----:B------:R-:W-:Y:S02]  /*3310*/  LDSM.16.M88.4 R184, [R196+0x8080] ;  /* 0x00808000c4b8783b */ /* 0x000fe40000000200 */
[----:B------:R-:W-:Y:S04]  /*3320*/  ISETP.GT.AND P0, PT, R201, -0x1, PT ;  /* 0xffffffffc900780c */ /* 0x000fe80003f04270 */
[----:B------:R-:W-:Y:S01]  /*3330*/  ISETP.GT.AND P5, PT, R244, RZ, P0 ;  /* 0x000000fff400720c */ /* 0x000fe200007a4270 */
[C---:B---3--:R-:W-:Y:S01]  /*3340*/  HMMA.16816.F32 R40, R60.reuse, R48, RZ ;  /* 0x000000303c28723c */ /* 0x048fe200000018ff */
[----:B------:R-:W0:Y:S02]  /*3350*/  LDGDEPBAR ;  /* 0x00000000000079af */ /* 0x000e240000000000 */
[C---:B------:R-:W-:Y:S04]  /*3360*/  ISETP.LT.OR P5, PT, R245.reuse, 0x1, P5 ;  /* 0x00000001f500780c */ /* 0x040fe80002fa1670 */
[----:B------:R-:W-:Y:S01]  /*3370*/  FSEL R248, R4, -INF , !P5 ;  /* 0xff80000004f87808 */ /* 0x000fe20006800000 */
[-C--:B------:R-:W-:Y:S01]  /*3380*/  HMMA.16816.F32 R44, R60, R50.reuse, RZ ;  /* 0x000000323c2c723c */ /* 0x080fe200000018ff */
[----:B------:R-:W-:Y:S04]  /*3390*/  ISETP.GT.AND P5, PT, R244, 0x1, P0 ;  /* 0x00000001f400780c */ /* 0x000fe800007a4270 */
[----:B------:R-:W-:Y:S03]  /*33a0*/  ISETP.LT.OR P5, PT, R245, 0x2, P5 ;  /* 0x00000002f500780c */ /* 0x000fe60002fa1670 */
[C---:B------:R-:W-:Y:S04]  /*33b0*/  HMMA.16816.F32 R48, R64.reuse, R50, RZ ;  /* 0x000000324030723c */ /* 0x040fe800000018ff */
[----:B------:R-:W-:Y:S02]  /*33c0*/  FSEL R249, R5, -INF , !P5 ;  /* 0xff80000005f97808 */ /* 0x000fe40006800000 */
[----:B------:R-:W-:Y:S02]  /*33d0*/  ISETP.GT.AND P5, PT, R242, RZ, P0 ;  /* 0x000000fff200720c */ /* 0x000fe400007a4270 */
[-C--:B------:R-:W-:Y:S02]  /*33e0*/  HMMA.16816.F32 R52, R64, R164.reuse, RZ ;  /* 0x000000a44034723c */ /* 0x080fe400000018ff */
[C---:B------:R-:W-:Y:S04]  /*33f0*/  ISETP.LT.OR P5, PT, R243.reuse, 0x1, P5 ;  /* 0x00000001f300780c */ /* 0x040fe80002fa1670 */
[----:B------:R-:W-:Y:S02]  /*3400*/  FSEL R246, R6, -INF , !P5 ;  /* 0xff80000006f67808 */ /* 0x000fe40006800000 */
[C---:B------:R-:W-:Y:S02]  /*3410*/  HMMA.16816.F32 R56, R60.reuse, R164, RZ ;  /* 0x000000a43c38723c */ /* 0x040fe400000018ff */
[----:B------:R-:W-:Y:S04]  /*3420*/  ISETP.GT.AND P5, PT, R242, 0x1, P0 ;  /* 0x00000001f200780c */ /* 0x000fe800007a4270 */
[----:B------:R-:W-:Y:S02]  /*3430*/  ISETP.LT.OR P5, PT, R243, 0x2, P5 ;  /* 0x00000002f300780c */ /* 0x000fe40002fa1670 */
[-C--:B------:R-:W-:Y:S04]  /*3440*/  HMMA.16816.F32 R60, R60, R166.reuse, RZ ;  /* 0x000000a63c3c723c */ /* 0x080fe800000018ff */
[----:B------:R-:W-:Y:S02]  /*3450*/  FSEL R247, R7, -INF , !P5 ;  /* 0xff80000007f77808 */ /* 0x000fe40006800000 */
[----:B------:R-:W-:Y:S01]  /*3460*/  LDSM.16.M88.4 R4, [R2+0x1000] ;  /* 0x001000000204783b */ /* 0x000fe20000000200 */
[----:B------:R-:W-:Y:S01]  /*3470*/  ISETP.GT.AND P5, PT, R244, 0x20, P0 ;  /* 0x00000020f400780c */ /* 0x000fe200007a4270 */
[----:B------:R-:W-:Y:S03]  /*3480*/  HMMA.16816.F32 R64, R64, R166, RZ ;  /* 0x000000a64040723c */ /* 0x000fe600000018ff */
[C---:B------:R-:W-:Y:S03]  /*3490*/  ISETP.LT.OR P5, PT, R245.reuse, 0x21, P5 ;  /* 0x00000021f500780c */ /* 0x040fe60002fa1670 */
[----:B------:R-:W1:Y:S01]  /*34a0*/  LDSM.16.M88.4 R164, [R3+0x1000] ;  /* 0x0010000003a4783b */ /* 0x000e620000000200 */
[----:B------:R-:W-:Y:S01]  /*34b0*/  FSEL R16, R16, -INF , !P5 ;  /* 0xff80000010107808 */ /* 0x000fe20006800000 */
[-C--:B----4-:R-:W-:Y:S05]  /*34c0*/  HMMA.16816.F32 R36, R168, R172.reuse, R36 ;  /* 0x000000aca824723c */ /* 0x090fea0000001824 */
[----:B------:R-:W-:Y:S03]  /*34d0*/  ISETP.GT.AND P5, PT, R244, 0x21, P0 ;  /* 0x00000021f400780c */ /* 0x000fe600007a4270 */
[C---:B------:R-:W-:Y:S04]  /*34e0*/  HMMA.16816.F32 R40, R176.reuse, R172, R40 ;  /* 0x000000acb028723c */ /* 0x040fe80000001828 */
[----:B------:R-:W-:Y:S04]  /*34f0*/  ISETP.LT.OR P5, PT, R245, 0x22, P5 ;  /* 0x00000022f500780c */ /* 0x000fe80002fa1670 */
[-C--:B------:R-:W-:Y:S04]  /*3500*/  HMMA.16816.F32 R44, R176, R174.reuse, R44 ;  /* 0x000000aeb02c723c */ /* 0x080fe8000000182c */
[----:B------:R-:W-:Y:S02]  /*3510*/  FSEL R250, R17, -INF , !P5 ;  /* 0xff80000011fa7808 */ /* 0x000fe40006800000 */
[----:B------:R-:W-:Y:S02]  /*3520*/  ISETP.GT.AND P5, PT, R242, 0x20, P0 ;  /* 0x00000020f200780c */ /* 0x000fe400007a4270 */
[C---:B------:R-:W-:Y:S01]  /*3530*/  HMMA.16816.F32 R48, R168.reuse, R174, R48 ;  /* 0x000000aea830723c */ /* 0x040fe20000001830 */
[----:B------:R-:W2:Y:S03]  /*3540*/  LDSM.16.M88.4 R172, [R3+0x1800] ;  /* 0x0018000003ac783b */ /* 0x000ea60000000200 */
[C---:B------:R-:W-:Y:S04]  /*3550*/  ISETP.LT.OR P5, PT, R243.reuse, 0x21, P5 ;  /* 0x00000021f300780c */ /* 0x040fe80002fa1670 */
[-C--:B------:R-:W-:Y:S08]  /*3560*/  HMMA.16816.F32 R52, R168, R180.reuse, R52 ;  /* 0x000000b4a834723c */ /* 0x080ff00000001834 */
[C---:B------:R-:W-:Y:S08]  /*3570*/  HMMA.16816.F32 R56, R176.reuse, R180, R56 ;  /* 0x000000b4b038723c */ /* 0x040ff00000001838 */
[-C--:B------:R-:W-:Y:S01]  /*3580*/  HMMA.16816.F32 R60, R176, R182.reuse, R60 ;  /* 0x000000b6b03c723c */ /* 0x080fe2000000183c */
[----:B------:R-:W3:Y:S07]  /*3590*/  LDSM.16.M88.4 R176, [R196+0x9080] ;  /* 0x00908000c4b0783b */ /* 0x000eee0000000200 */
[----:B------:R-:W-:Y:S01]  /*35a0*/  HMMA.16816.F32 R64, R168, R182, R64 ;  /* 0x000000b6a840723c */ /* 0x000fe20000001840 */
[----:B------:R-:W4:Y:S07]  /*35b0*/  LDSM.16.M88.4 R168, [R188+0x8080] ;  /* 0x00808000bca8783b */ /* 0x000f2e0000000200 */
[-C--:B-1----:R-:W-:Y:S01]  /*35c0*/  HMMA.16816.F32 R36, R164, R184.reuse, R36 ;  /* 0x000000b8a424723c */ /* 0x082fe20000001824 */
[----:B------:R-:W1:Y:S07]  /*35d0*/  LDSM.16.M88.4 R180, [R2+0x1800] ;  /* 0x0018000002b4783b */ /* 0x000e6e0000000200 */
[C---:B--2---:R-:W-:Y:S07]  /*35e0*/  HMMA.16816.F32 R40, R172.reuse, R184, R40 ;  /* 0x000000b8ac28723c */ /* 0x044fee0000001828 */
[----:B------:R-:W-:Y:S01]  /*35f0*/  FSEL R185, R18, -INF , !P5 ;  /* 0xff80000012b97808 */ /* 0x000fe20006800000 */
[-C--:B------:R-:W-:Y:S03]  /*3600*/  HMMA.16816.F32 R44, R172, R186.reuse, R44 ;  /* 0x000000baac2c723c */ /* 0x080fe6000000182c */
[----:B------:R-:W-:Y:S04]  /*3610*/  ISETP.GT.AND P5, PT, R242, 0x21, P0 ;  /* 0x00000021f200780c */ /* 0x000fe800007a4270 */
[----:B------:R-:W-:Y:S01]  /*3620*/  ISETP.LT.OR P5, PT, R243, 0x22, P5 ;  /* 0x00000022f300780c */ /* 0x000fe20002fa1670 */
[C---:B------:R-:W-:Y:S04]  /*3630*/  HMMA.16816.F32 R48, R164.reuse, R186, R48 ;  /* 0x000000baa430723c */ /* 0x040fe80000001830 */
[----:B------:R-:W-:Y:S02]  /*3640*/  FSEL R184, R19, -INF , !P5 ;  /* 0xff80000013b87808 */ /* 0x000fe40006800000 */
[----:B------:R-:W-:Y:S02]  /*3650*/  ISETP.GT.AND P5, PT, R244, 0x40, P0 ;  /* 0x00000040f400780c */ /* 0x000fe400007a4270 */
[-C--:B---3--:R-:W-:Y:S03]  /*3660*/  HMMA.16816.F32 R52, R164, R176.reuse, R52 ;  /* 0x000000b0a434723c */ /* 0x088fe60000001834 */
[C---:B------:R-:W-:Y:S01]  /*3670*/  ISETP.LT.OR P5, PT, R245.reuse, 0x41, P5 ;  /* 0x00000041f500780c */ /* 0x040fe20002fa1670 */
[--C-:B------:R-:W-:Y:S03]  /*3680*/  FFMA.FTZ R184, R184, c[0x0][0x29c], -R236.reuse ;  /* 0x0000a700b8b87a23 */ /* 0x100fe600000108ec */
[----:B------:R-:W-:Y:S01]  /*3690*/  FSEL R20, R20, -INF , !P5 ;  /* 0xff80000014147808 */ /* 0x000fe20006800000 */
[C---:B------:R-:W-:Y:S04]  /*36a0*/  HMMA.16816.F32 R56, R172.reuse, R176, R56 ;  /* 0x000000b0ac38723c */ /* 0x040fe80000001838 */
[--C-:B------:R-:W-:Y:S01]  /*36b0*/  FFMA.FTZ R20, R20, c[0x0][0x29c], -R241.reuse ;  /* 0x0000a70014147a23 */ /* 0x100fe200000108f1 */
[----:B------:R-:W-:Y:S02]  /*36c0*/  ISETP.GT.AND P5, PT, R244, 0x41, P0 ;  /* 0x00000041f400780c */ /* 0x000fe400007a4270 */
[--C-:B------:R-:W-:Y:S01]  /*36d0*/  FFMA.FTZ R176, R248, c[0x0][0x29c], -R241.reuse ;  /* 0x0000a700f8b07a23 */ /* 0x100fe200000108f1 */
[-C--:B------:R-:W-:Y:S01]  /*36e0*/  HMMA.16816.F32 R60, R172, R178.reuse, R60 ;  /* 0x000000b2ac3c723c */ /* 0x080fe2000000183c */
[----:B------:R-:W-:Y:S02]  /*36f0*/  MUFU.EX2 R175, R20 ;  /* 0x0000001400af7308 */ /* 0x000fe40000000800 */
[----:B------:R-:W-:Y:S04]  /*3700*/  ISETP.LT.OR P5, PT, R245, 0x42, P5 ;  /* 0x00000042f500780c */ /* 0x000fe80002fa1670 */
[--C-:B------:R-:W-:Y:S01]  /*3710*/  FFMA.FTZ R173, R16, c[0x0][0x29c], -R241.reuse ;  /* 0x0000a70010ad7a23 */ /* 0x100fe200000108f1 */
[----:B------:R-:W-:Y:S01]  /*3720*/  HMMA.16816.F32 R64, R164, R178, R64 ;  /* 0x000000b2a440723c */ /* 0x000fe20000001840 */
[----:B------:R-:W2:Y:S02]  /*3730*/  LDSM.16.M88.4 R16, [R188+0x9080] ;  /* 0x00908000bc10783b */ /* 0x000ea40000000200 */
[----:B------:R-:W-:Y:S01]  /*3740*/  MUFU.EX2 R176, R176 ;  /* 0x000000b000b07308 */ /* 0x000fe20000000800 */
[----:B------:R-:W-:Y:S01]  /*3750*/  FSEL R21, R21, -INF , !P5 ;  /* 0xff80000015157808 */ /* 0x000fe20006800000 */
[--C-:B------:R-:W-:Y:S01]  /*3760*/  FFMA.FTZ R172, R249, c[0x0][0x29c], -R241.reuse ;  /* 0x0000a700f9ac7a23 */ /* 0x100fe200000108f1 */
[----:B------:R-:W-:Y:S01]  /*3770*/  ISETP.GT.AND P5, PT, R242, 0x40, P0 ;  /* 0x00000040f200780c */ /* 0x000fe200007a4270 */
[--C-:B------:R-:W-:Y:S01]  /*3780*/  FFMA.FTZ R174, R250, c[0x0][0x29c], -R241.reuse ;  /* 0x0000a700faae7a23 */ /* 0x100fe200000108f1 */
[-C--:B----4-:R-:W-:Y:S01]  /*3790*/  HMMA.16816.F32 R36, R4, R168.reuse, R36 ;  /* 0x000000a80424723c */ /* 0x090fe20000001824 */
[----:B------:R-:W-:Y:S04]  /*37a0*/  LDSM.16.M88.4 R164, [R196+0xa080] ;  /* 0x00a08000c4a4783b */ /* 0x000fe80000000200 */
[--C-:B------:R-:W-:Y:S01]  /*37b0*/  FFMA.FTZ R21, R21, c[0x0][0x29c], -R241.reuse ;  /* 0x0000a70015157a23 */ /* 0x100fe200000108f1 */
[----:B------:R-:W-:Y:S01]  /*37c0*/  ISETP.LT.OR P5, PT, R243, 0x41, P5 ;  /* 0x00000041f300780c */ /* 0x000fe20002fa1670 */
[----:B------:R-:W3:Y:S01]  /*37d0*/  MUFU.EX2 R172, R172 ;  /* 0x000000ac00ac7308 */ /* 0x000ee20000000800 */
[C---:B-1----:R-:W-:Y:S04]  /*37e0*/  HMMA.16816.F32 R40, R180.reuse, R168, R40 ;  /* 0x000000a8b428723c */ /* 0x042fe80000001828 */
[----:B------:R-:W-:Y:S01]  /*37f0*/  FSEL R187, R22, -INF , !P5 ;  /* 0xff80000016bb7808 */ /* 0x000fe20006800000 */
[--C-:B------:R-:W-:Y:S01]  /*3800*/  FFMA.FTZ R179, R247, c[0x0][0x29c], -R236.reuse ;  /* 0x0000a700f7b37a23 */ /* 0x100fe200000108ec */
[----:B------:R-:W-:Y:S02]  /*3810*/  ISETP.GT.AND P5, PT, R242, 0x41, P0 ;  /* 0x00000041f200780c */ /* 0x000fe400007a4270 */
[-C--:B------:R-:W-:Y:S01]  /*3820*/  HMMA.16816.F32 R44, R180, R170.reuse, R44 ;  /* 0x000000aab42c723c */ /* 0x080fe2000000182c */
[----:B------:R1:W-:Y:S02]  /*3830*/  MUFU.EX2 R177, R21 ;  /* 0x0000001500b17308 */ /* 0x0003e40000000800 */
[----:B------:R-:W-:Y:S04]  /*3840*/  ISETP.LT.OR P5, PT, R243, 0x42, P5 ;  /* 0x00000042f300780c */ /* 0x000fe80002fa1670 */
[----:B------:R-:W-:Y:S01]  /*3850*/  FSEL R186, R23, -INF , !P5 ;  /* 0xff80000017ba7808 */ /* 0x000fe20006800000 */
[C---:B------:R-:W-:Y:S01]  /*3860*/  HMMA.16816.F32 R48, R4.reuse, R170, R48 ;  /* 0x000000aa0430723c */ /* 0x040fe20000001830 */
[----:B------:R-:W-:Y:S02]  /*3870*/  LDSM.16.M88.4 R168, [R3+0x2800] ;  /* 0x0028000003a8783b */ /* 0x000fe40000000200 */
[----:B------:R-:W-:Y:S01]  /*3880*/  MUFU.EX2 R179, R179 ;  /* 0x000000b300b37308 */ /* 0x000fe20000000800 */
[----:B------:R-:W-:Y:S04]  /*3890*/  ISETP.GT.AND P5, PT, R244, 0x60, P0 ;  /* 0x00000060f400780c */ /* 0x000fe800007a4270 */
[C---:B------:R-:W-:Y:S01]  /*38a0*/  ISETP.LT.OR P5, PT, R245.reuse, 0x61, P5 ;  /* 0x00000061f500780c */ /* 0x040fe20002fa1670 */
[-C--:B--2---:R-:W-:Y:S03]  /*38b0*/  HMMA.16816.F32 R52, R4, R16.reuse, R52 ;  /* 0x000000100434723c */ /* 0x084fe60000001834 */
[----:B------:R-:W-:Y:S01]  /*38c0*/  FSEL R32, R32, -INF , !P5 ;  /* 0xff80000020207808 */ /* 0x000fe20006800000 */
[----:B------:R-:W-:Y:S01]  /*38d0*/  MUFU.EX2 R173, R173 ;  /* 0x000000ad00ad7308 */ /* 0x000fe20000000800 */
[----:B------:R-:W-:Y:S03]  /*38e0*/  ISETP.GT.AND P5, PT, R244, 0x61, P0 ;  /* 0x00000061f400780c */ /* 0x000fe600007a4270 */
[C---:B------:R-:W-:Y:S01]  /*38f0*/  HMMA.16816.F32 R56, R180.reuse, R16, R56 ;  /* 0x00000010b438723c */ /* 0x040fe20000001838 */
[----:B-1----:R1:W2:Y:S03]  /*3900*/  LDSM.16.M88.4 R20, [R3+0x2000] ;  /* 0x002000000314783b */ /* 0x0022a60000000200 */
[----:B------:R-:W-:Y:S01]  /*3910*/  ISETP.LT.OR P5, PT, R245, 0x62, P5 ;  /* 0x00000062f500780c */ /* 0x000fe20002fa1670 */
[--C-:B------:R-:W-:Y:S01]  /*3920*/  FFMA.FTZ R32, R32, c[0x0][0x29c], -R241.reuse ;  /* 0x0000a70020207a23 */ /* 0x100fe200000108f1 */
[----:B------:R-:W4:Y:S02]  /*3930*/  MUFU.EX2 R174, R174 ;  /* 0x000000ae00ae7308 */ /* 0x000f240000000800 */
[-C--:B------:R-:W-:Y:S04]  /*3940*/  HMMA.16816.F32 R60, R180, R18.reuse, R60 ;  /* 0x00000012b43c723c */ /* 0x080fe8000000183c */
[----:B------:R-:W-:Y:S02]  /*3950*/  FSEL R33, R33, -INF , !P5 ;  /* 0xff80000021217808 */ /* 0x000fe40006800000 */
[----:B------:R-:W-:Y:S01]  /*3960*/  ISETP.GT.AND P5, PT, R242, 0x60, P0 ;  /* 0x00000060f200780c */ /* 0x000fe200007a4270 */
[--C-:B------:R-:W-:Y:S01]  /*3970*/  FFMA.FTZ R180, R185, c[0x0][0x29c], -R236.reuse ;  /* 0x0000a700b9b47a23 */ /* 0x100fe200000108ec */
[----:B------:R-:W-:Y:S01]  /*3980*/  HMMA.16816.F32 R64, R4, R18, R64 ;  /* 0x000000120440723c */ /* 0x000fe20000001840 */
[----:B------:R-:W5:Y:S01]  /*3990*/  LDSM.16.M88.4 R4, [R196+0xb080] ;  /* 0x00b08000c404783b */ /* 0x000f620000000200 */
[----:B------:R-:W-:Y:S02]  /*39a0*/  MUFU.EX2 R178, R32 ;  /* 0x0000002000b27308 */ /* 0x000fe40000000800 */
[----:B------:R-:W-:Y:S01]  /*39b0*/  ISETP.LT.OR P5, PT, R243, 0x61, P5 ;  /* 0x00000061f300780c */ /* 0x000fe20002fa1670 */
[----:B------:R-:W-:Y:S02]  /*39c0*/  FFMA.FTZ R241, R33, c[0x0][0x29c], -R241 ;  /* 0x0000a70021f17a23 */ /* 0x000fe400000108f1 */
[--C-:B------:R-:W-:Y:S01]  /*39d0*/  FFMA.FTZ R182, R187, c[0x0][0x29c], -R236.reuse ;  /* 0x0000a700bbb67a23 */ /* 0x100fe200000108ec */
[----:B------:R-:W-:Y:S01]  /*39e0*/  FSEL R34, R34, -INF , !P5 ;  /* 0xff80000022227808 */ /* 0x000fe20006800000 */
[----:B------:R-:W-:Y:S01]  /*39f0*/  LDSM.16.M88.4 R16, [R188+0xa080] ;  /* 0x00a08000bc10783b */ /* 0x000fe20000000200 */
[----:B------:R-:W-:Y:S02]  /*3a00*/  ISETP.GT.AND P5, PT, R242, 0x61, P0 ;  /* 0x00000061f200780c */ /* 0x000fe400007a4270 */
[----:B------:R-:W-:Y:S01]  /*3a10*/  MUFU.EX2 R241, R241 ;  /* 0x000000f100f17308 */ /* 0x000fe20000000800 */
[--C-:B-1----:R-:W-:Y:S01]  /*3a20*/  FFMA.FTZ R3, R246, c[0x0][0x29c], -R236.reuse ;  /* 0x0000a700f6037a23 */ /* 0x102fe200000108ec */
[----:B------:R-:W-:Y:S04]  /*3a30*/  ISETP.LT.OR P5, PT, R243, 0x62, P5 ;  /* 0x00000062f300780c */ /* 0x000fe80002fa1670 */
[----:B------:R-:W-:Y:S02]  /*3a40*/  FSEL R242, R35, -INF , !P5 ;  /* 0xff80000023f27808 */ /* 0x000fe40006800000 */
[C---:B------:R-:W-:Y:S02]  /*3a50*/  ISETP.GT.AND P5, PT, R239.reuse, RZ, P0 ;  /* 0x000000ffef00720c */ /* 0x040fe400007a4270 */
[----:B------:R-:W1:Y:S02]  /*3a60*/  MUFU.EX2 R3, R3 ;  /* 0x0000000300037308 */ /* 0x000e640000000800 */
[----:B------:R-:W-:Y:S01]  /*3a70*/  ISETP.LT.OR P5, PT, R240, 0x1, P5 ;  /* 0x00000001f000780c */ /* 0x000fe20002fa1670 */
[-C--:B--2---:R-:W-:Y:S05]  /*3a80*/  HMMA.16816.F32 R36, R20, R164.reuse, R36 ;  /* 0x000000a41424723c */ /* 0x084fea0000001824 */
[----:B------:R-:W-:Y:S02]  /*3a90*/  FSEL R183, R8, -INF , !P5 ;  /* 0xff80000008b77808 */ /* 0x000fe40006800000 */
[----:B------:R-:W-:Y:S01]  /*3aa0*/  ISETP.GT.AND P5, PT, R239, 0x1, P0 ;  /* 0x00000001ef00780c */ /* 0x000fe200007a4270 */
[C---:B------:R-:W-:Y:S01]  /*3ab0*/  HMMA.16816.F32 R40, R168.reuse, R164, R40 ;  /* 0x000000a4a828723c */ /* 0x040fe20000001828 */
[----:B------:R2:W-:Y:S03]  /*3ac0*/  MUFU.EX2 R165, R184 ;  /* 0x000000b800a57308 */ /* 0x0005e60000000800 */
[----:B------:R-:W-:Y:S04]  /*3ad0*/  ISETP.LT.OR P5, PT, R240, 0x2, P5 ;  /* 0x00000002f000780c */ /* 0x000fe80002fa1670 */
[-C--:B------:R-:W-:Y:S03]  /*3ae0*/  HMMA.16816.F32 R44, R168, R166.reuse, R44 ;  /* 0x000000a6a82c723c */ /* 0x080fe6000000182c */
[----:B------:R-:W1:Y:S01]  /*3af0*/  MUFU.EX2 R180, R180 ;  /* 0x000000b400b47308 */ /* 0x000e620000000800 */
[----:B------:R-:W-:Y:S02]  /*3b00*/  FSEL R185, R9, -INF , !P5 ;  /* 0xff80000009b97808 */ /* 0x000fe40006800000 */
[----:B------:R-:W-:Y:S02]  /*3b10*/  ISETP.GT.AND P5, PT, R238, RZ, P0 ;  /* 0x000000ffee00720c */ /* 0x000fe400007a4270 */
[C---:B------:R-:W-:Y:S04]  /*3b20*/  HMMA.16816.F32 R48, R20.reuse, R166, R48 ;  /* 0x000000a61430723c */ /* 0x040fe80000001830 */
[C---:B------:R-:W-:Y:S01]  /*3b30*/  ISETP.LT.OR P5, PT, R237.reuse, 0x1, P5 ;  /* 0x00000001ed00780c */ /* 0x040fe20002fa1670 */
[----:B------:R-:W1:Y:S02]  /*3b40*/  MUFU.EX2 R182, R182 ;  /* 0x000000b600b67308 */ /* 0x000e640000000800 */
[--C-:B------:R-:W-:Y:S01]  /*3b50*/  FFMA.FTZ R166, R186, c[0x0][0x29c], -R236.reuse ;  /* 0x0000a700baa67a23 */ /* 0x100fe200000108ec */
[-C--:B-----5:R-:W-:Y:S04]  /*3b60*/  HMMA.16816.F32 R52, R20, R4.reuse, R52 ;  /* 0x000000041434723c */ /* 0x0a0fe80000001834 */
[----:B------:R-:W-:Y:S02]  /*3b70*/  FSEL R164, R10, -INF , !P5 ;  /* 0xff8000000aa47808 */ /* 0x000fe40006800000 */
[----:B------:R-:W-:Y:S01]  /*3b80*/  ISETP.GT.AND P5, PT, R238, 0x1, P0 ;  /* 0x00000001ee00780c */ /* 0x000fe200007a4270 */
[----:B------:R-:W5:Y:S01]  /*3b90*/  MUFU.EX2 R166, R166 ;  /* 0x000000a600a67308 */ /* 0x000f620000000800 */
[C---:B------:R-:W-:Y:S04]  /*3ba0*/  HMMA.16816.F32 R56, R168.reuse, R4, R56 ;  /* 0x00000004a838723c */ /* 0x040fe80000001838 */
[----:B------:R-:W-:Y:S01]  /*3bb0*/  ISETP.LT.OR P5, PT, R237, 0x2, P5 ;  /* 0x00000002ed00780c */ /* 0x000fe20002fa1670 */
[----:B------:R-:W-:Y:S02]  /*3bc0*/  FFMA.FTZ R164, R164, c[0x0][0x29c], -R233 ;  /* 0x0000a700a4a47a23 */ /* 0x000fe400000108e9 */
[----:B------:R-:W-:Y:S01]  /*3bd0*/  FFMA.FTZ R5, R183, c[0x0][0x29c], -R235 ;  /* 0x0000a700b7057a23 */ /* 0x000fe200000108eb */
[-C--:B------:R-:W-:Y:S03]  /*3be0*/  HMMA.16816.F32 R60, R168, R6.reuse, R60 ;  /* 0x00000006a83c723c */ /* 0x080fe6000000183c */
[----:B------:R-:W-:Y:S01]  /*3bf0*/  MUFU.EX2 R164, R164 ;  /* 0x000000a400a47308 */ /* 0x000fe20000000800 */
[----:B------:R-:W-:Y:S02]  /*3c00*/  FSEL R181, R11, -INF , !P5 ;  /* 0xff8000000bb57808 */ /* 0x000fe40006800000 */
[----:B------:R-:W-:Y:S01]  /*3c10*/  ISETP.GT.AND P5, PT, R239, 0x20, P0 ;  /* 0x00000020ef00780c */ /* 0x000fe200007a4270 */
[----:B------:R-:W1:Y:S01]  /*3c20*/  LDSM.16.M88.4 R8, [R2+0x2000] ;  /* 0x002000000208783b */ /* 0x000e620000000200 */
[----:B------:R-:W-:Y:S04]  /*3c30*/  HMMA.16816.F32 R64, R20, R6, R64 ;  /* 0x000000061440723c */ /* 0x000fe80000001840 */
[----:B------:R-:W-:Y:S01]  /*3c40*/  ISETP.LT.OR P5, PT, R240, 0x21, P5 ;  /* 0x00000021f000780c */ /* 0x000fe20002fa1670 */
[----:B------:R-:W-:Y:S01]  /*3c50*/  FFMA.FTZ R181, R181, c[0x0][0x29c], -R233 ;  /* 0x0000a700b5b57a23 */ /* 0x000fe200000108e9 */
[----:B------:R-:W1:Y:S01]  /*3c60*/  MUFU.EX2 R5, R5 ;  /* 0x0000000500057308 */ /* 0x000e620000000800 */
[--C-:B------:R-:W-:Y:S01]  /*3c70*/  FFMA.FTZ R6, R185, c[0x0][0x29c], -R235.reuse ;  /* 0x0000a700b9067a23 */ /* 0x100fe200000108eb */
[----:B--2---:R-:W-:Y:S01]  /*3c80*/  FSEL R184, R12, -INF , !P5 ;  /* 0xff8000000cb87808 */ /* 0x004fe20006800000 */
[--C-:B------:R-:W-:Y:S01]  /*3c90*/  FFMA.FTZ R12, R34, c[0x0][0x29c], -R236.reuse ;  /* 0x0000a700220c7a23 */ /* 0x100fe200000108ec */
[----:B------:R-:W-:Y:S01]  /*3ca0*/  ISETP.GT.AND P5, PT, R239, 0x21, P0 ;  /* 0x00000021ef00780c */ /* 0x000fe200007a4270 */
[----:B------:R2:W3:Y:S01]  /*3cb0*/  LDSM.16.M88.4 R32, [R2+0x2800] ;  /* 0x002800000220783b */ /* 0x0004e20000000200 */
[----:B------:R-:W-:Y:S02]  /*3cc0*/  FFMA.FTZ R236, R242, c[0x0][0x29c], -R236 ;  /* 0x0000a700f2ec7a23 */ /* 0x000fe400000108ec */
[----:B------:R-:W-:Y:S01]  /*3cd0*/  ISETP.LT.OR P5, PT, R240, 0x22, P5 ;  /* 0x00000022f000780c */ /* 0x000fe20002fa1670 */
[----:B------:R-:W-:Y:S01]  /*3ce0*/  FFMA.FTZ R7, R184, c[0x0][0x29c], -R235 ;  /* 0x0000a700b8077a23 */ /* 0x000fe200000108eb */
[----:B------:R-:W3:Y:S02]  /*3cf0*/  MUFU.EX2 R6, R6 ;  /* 0x0000000600067308 */ /* 0x000ee40000000800 */
[----:B------:R-:W-:Y:S02]  /*3d00*/  FSEL R186, R13, -INF , !P5 ;  /* 0xff8000000dba7808 */ /* 0x000fe40006800000 */
[----:B------:R-:W-:Y:S04]  /*3d10*/  ISETP.GT.AND P5, PT, R238, 0x20, P0 ;  /* 0x00000020ee00780c */ /* 0x000fe800007a4270 */
[C---:B------:R-:W-:Y:S02]  /*3d20*/  ISETP.LT.OR P5, PT, R237.reuse, 0x21, P5 ;  /* 0x00000021ed00780c */ /* 0x040fe40002fa1670 */
[----:B------:R-:W-:Y:S02]  /*3d30*/  MUFU.EX2 R181, R181 ;  /* 0x000000b500b57308 */ /* 0x000fe40000000800 */
[----:B------:R-:W-:Y:S02]  /*3d40*/  FSEL R4, R14, -INF , !P5 ;  /* 0xff8000000e047808 */ /* 0x000fe40006800000 */
[----:B------:R-:W-:Y:S03]  /*3d50*/  ISETP.GT.AND P5, PT, R238, 0x21, P0 ;  /* 0x00000021ee00780c */ /* 0x000fe600007a4270 */
[--C-:B------:R-:W-:Y:S01]  /*3d60*/  FFMA.FTZ R4, R4, c[0x0][0x29c], -R233.reuse ;  /* 0x0000a70004047a23 */ /* 0x100fe200000108e9 */
[----:B------:R-:W-:Y:S02]  /*3d70*/  ISETP.LT.OR P5, PT, R237, 0x22, P5 ;  /* 0x00000022ed00780c */ /* 0x000fe40002fa1670 */
[----:B--2---:R2:W-:Y:S02]  /*3d80*/  MUFU.EX2 R2, R12 ;  /* 0x0000000c00027308 */ /* 0x0045e40000000800 */
[----:B------:R-:W-:Y:S01]  /*3d90*/  FSEL R167, R15, -INF , !P5 ;  /* 0xff8000000fa77808 */ /* 0x000fe20006800000 */
[-C--:B-1----:R-:W-:Y:S05]  /*3da0*/  HMMA.16816.F32 R36, R8, R16.reuse, R36 ;  /* 0x000000100824723c */ /* 0x082fea0000001824 */
[----:B------:R-:W-:Y:S01]  /*3db0*/  FFMA.FTZ R167, R167, c[0x0][0x29c], -R233 ;  /* 0x0000a700a7a77a23 */ /* 0x000fe200000108e9 */
[C---:B------:R-:W-:Y:S01]  /*3dc0*/  ISETP.GT.AND P5, PT, R239.reuse, 0x40, P0 ;  /* 0x00000040ef00780c */ /* 0x040fe200007a4270 */
[----:B------:R-:W-:Y:S03]  /*3dd0*/  MUFU.EX2 R4, R4 ;  /* 0x0000000400047308 */ /* 0x000fe60000000800 */
[----:B------:R-:W-:Y:S01]  /*3de0*/  ISETP.LT.OR P5, PT, R240, 0x41, P5 ;  /* 0x00000041f000780c */ /* 0x000fe20002fa1670 */
[C---:B---3--:R-:W-:Y:S01]  /*3df0*/  HMMA.16816.F32 R40, R32.reuse, R16, R40 ;  /* 0x000000102028723c */ /* 0x048fe20000001828 */
[----:B------:R-:W1:Y:S03]  /*3e00*/  LDS R17, [R234.X4+0x18280] ;  /* 0x01828000ea117984 */ /* 0x000e660000004800 */
[----:B------:R-:W-:Y:S02]  /*3e10*/  FSEL R24, R24, -INF , !P5 ;  /* 0xff80000018187808 */ /* 0x000fe40006800000 */
[----:B------:R-:W-:Y:S01]  /*3e20*/  MUFU.EX2 R7, R7 ;  /* 0x0000000700077308 */ /* 0x000fe20000000800 */
[----:B------:R-:W-:Y:S01]  /*3e30*/  ISETP.GT.AND P5, PT, R239, 0x41, P0 ;  /* 0x00000041ef00780c */ /* 0x000fe200007a4270 */
[--C-:B------:R-:W-:Y:S01]  /*3e40*/  FFMA.FTZ R16, R186, c[0x0][0x29c], -R235.reuse ;  /* 0x0000a700ba107a23 */ /* 0x100fe200000108eb */
[-C--:B------:R-:W-:Y:S01]  /*3e50*/  HMMA.16816.F32 R44, R32, R18.reuse, R44 ;  /* 0x00000012202c723c */ /* 0x080fe2000000182c */
[----:B--2---:R-:W2:Y:S02]  /*3e60*/  LDSM.16.M88.4 R12, [R188+0xb080] ;  /* 0x00b08000bc0c783b */ /* 0x004ea40000000200 */
[----:B------:R-:W-:Y:S01]  /*3e70*/  ISETP.LT.OR P5, PT, R240, 0x42, P5 ;  /* 0x00000042f000780c */ /* 0x000fe20002fa1670 */
[--C-:B------:R-:W-:Y:S03]  /*3e80*/  FFMA.FTZ R24, R24, c[0x0][0x29c], -R235.reuse ;  /* 0x0000a70018187a23 */ /* 0x100fe600000108eb */
[----:B------:R-:W-:Y:S01]  /*3e90*/  FSEL R25, R25, -INF , !P5 ;  /* 0xff80000019197808 */ /* 0x000fe20006800000 */
[C---:B------:R-:W-:Y:S01]  /*3ea0*/  HMMA.16816.F32 R48, R8.reuse, R18, R48 ;  /* 0x000000120830723c */ /* 0x040fe20000001830 */
[----:B------:R-:W-:Y:S03]  /*3eb0*/  MUFU.EX2 R16, R16 ;  /* 0x0000001000107308 */ /* 0x000fe60000000800 */
[----:B------:R-:W-:Y:S03]  /*3ec0*/  ISETP.GT.AND P5, PT, R239, 0x60, P0 ;  /* 0x00000060ef00780c */ /* 0x000fe600007a4270 */
[----:B------:R-:W-:Y:S01]  /*3ed0*/  FFMA.FTZ R19, R25, c[0x0][0x29c], -R235 ;  /* 0x0000a70019137a23 */ /* 0x000fe200000108eb */
[----:B------:R-:W-:Y:S03]  /*3ee0*/  ISETP.LT.OR P5, PT, R240, 0x61, P5 ;  /* 0x00000061f000780c */ /* 0x000fe60002fa1670 */
[----:B------:R-:W-:Y:S01]  /*3ef0*/  MUFU.EX2 R18, R24 ;  /* 0x0000001800127308 */ /* 0x000fe20000000800 */
[----:B------:R-:W-:Y:S02]  /*3f00*/  FSEL R28, R28, -INF , !P5 ;  /* 0xff8000001c1c7808 */ /* 0x000fe40006800000 */
[----:B------:R-:W-:Y:S04]  /*3f10*/  ISETP.GT.AND P5, PT, R239, 0x61, P0 ;  /* 0x00000061ef00780c */ /* 0x000fe800007a4270 */
[----:B------:R-:W-:Y:S03]  /*3f20*/  ISETP.LT.OR P5, PT, R240, 0x62, P5 ;  /* 0x00000062f000780c */ /* 0x000fe60002fa1670 */
[----:B------:R-:W-:Y:S01]  /*3f30*/  MUFU.EX2 R19, R19 ;  /* 0x0000001300137308 */ /* 0x000fe20000000800 */
[----:B------:R-:W-:Y:S02]  /*3f40*/  FSEL R29, R29, -INF , !P5 ;  /* 0xff8000001d1d7808 */ /* 0x000fe40006800000 */
[----:B------:R-:W-:Y:S01]  /*3f50*/  ISETP.GT.AND P5, PT, R238, 0x40, P0 ;  /* 0x00000040ee00780c */ /* 0x000fe200007a4270 */
[--C-:B-1----:R-:W-:Y:S02]  /*3f60*/  FADD.FTZ R36, R36, -R17.reuse ;  /* 0x8000001124247221 */ /* 0x102fe40000010000 */
[--C-:B------:R-:W-:Y:S01]  /*3f70*/  FADD.FTZ R48, R48, -R17.reuse ;  /* 0x8000001130307221 */ /* 0x100fe20000010000 */
[----:B------:R-:W-:Y:S01]  /*3f80*/  ISETP.LT.OR P5, PT, R237, 0x41, P5 ;  /* 0x00000041ed00780c */ /* 0x000fe20002fa1670 */
[--C-:B------:R-:W-:Y:S02]  /*3f90*/  FADD.FTZ R37, R37, -R17.reuse ;  /* 0x8000001125257221 */ /* 0x100fe40000010000 */
[----:B------:R-:W-:Y:S01]  /*3fa0*/  FADD.FTZ R49, R49, -R17 ;  /* 0x8000001131317221 */ /* 0x000fe20000010000 */
[----:B------:R-:W1:Y:S01]  /*3fb0*/  MUFU.EX2 R167, R167 ;  /* 0x000000a700a77308 */ /* 0x000e620000000800 */
[-C--:B--2---:R-:W-:Y:S03]  /*3fc0*/  HMMA.16816.F32 R52, R8, R12.reuse, R52 ;  /* 0x0000000c0834723c */ /* 0x084fe60000001834 */
[----:B------:R-:W-:Y:S01]  /*3fd0*/  FMUL.FTZ R37, R172, R37 ;  /* 0x00000025ac257220 */ /* 0x000fe20000410000 */
[----:B------:R-:W-:Y:S01]  /*3fe0*/  FSEL R26, R26, -INF , !P5 ;  /* 0xff8000001a1a7808 */ /* 0x000fe20006800000 */
[----:B----4-:R-:W-:Y:S01]  /*3ff0*/  FMUL.FTZ R49, R174, R49 ;  /* 0x00000031ae317220 */ /* 0x010fe20000410000 */
[----:B------:R-:W-:Y:S01]  /*4000*/  ISETP.GT.AND P5, PT, R238, 0x41, P0 ;  /* 0x00000041ee00780c */ /* 0x000fe200007a4270 */
[----:B------:R-:W-:Y:S01]  /*4010*/  FMUL.FTZ R36, R176, R36 ;  /* 0x00000024b0247220 */ /* 0x000fe20000410000 */
[C---:B------:R-:W-:Y:S01]  /*4020*/  HMMA.16816.F32 R56, R32.reuse, R12, R56 ;  /* 0x0000000c2038723c */ /* 0x040fe20000001838 */
[----:B------:R-:W2:Y:S01]  /*4030*/  LDS R13, [R234.X4+0x182a0] ;  /* 0x0182a000ea0d7984 */ /* 0x000ea20000004800 */
[----:B------:R-:W3:Y:S02]  /*4040*/  MUFU.EX2 R236, R236 ;  /* 0x000000ec00ec7308 */ /* 0x000ee40000000800 */
[----:B------:R-:W-:Y:S01]  /*4050*/  F2FP.PACK_AB R36, R37, R36 ;  /* 0x000000242524723e */ /* 0x000fe200000000ff */
[----:B------:R-:W-:Y:S01]  /*4060*/  FFMA.FTZ R26, R26, c[0x0][0x29c], -R233 ;  /* 0x0000a7001a1a7a23 */ /* 0x000fe200000108e9 */
[----:B------:R-:W-:Y:S01]  /*4070*/  F2FP.PACK_AB R176, R172, R176 ;  /* 0x000000b0acb0723e */ /* 0x000fe200000000ff */
[--C-:B------:R-:W-:Y:S01]  /*4080*/  FFMA.FTZ R12, R28, c[0x0][0x29c], -R235.reuse ;  /* 0x0000a7001c0c7a23 */ /* 0x100fe200000108eb */
[-C--:B------:R-:W-:Y:S03]  /*4090*/  HMMA.16816.F32 R60, R32, R14.reuse, R60 ;  /* 0x0000000e203c723c */ /* 0x080fe6000000183c */
[----:B------:R-:W-:Y:S01]  /*40a0*/  ISETP.LT.OR P5, PT, R237, 0x42, P5 ;  /* 0x00000042ed00780c */ /* 0x000fe20002fa1670 */
[----:B------:R-:W-:Y:S01]  /*40b0*/  FFMA.FTZ R235, R29, c[0x0][0x29c], -R235 ;  /* 0x0000a7001deb7a23 */ /* 0x000fe200000108eb */
[----:B------:R-:W-:Y:S01]  /*40c0*/  MUFU.EX2 R26, R26 ;  /* 0x0000001a001a7308 */ /* 0x000fe20000000800 */
[----:B------:R-:W-:Y:S01]  /*40d0*/  FMUL.FTZ R48, R173, R48 ;  /* 0x00000030ad307220 */ /* 0x000fe20000410000 */
[----:B------:R-:W-:Y:S01]  /*40e0*/  F2FP.PACK_AB R173, R174, R173 ;  /* 0x000000adaead723e */ /* 0x000fe200000000ff */
[----:B------:R-:W-:Y:S01]  /*40f0*/  HMMA.16816.F32 R64, R8, R14, R64 ;  /* 0x0000000e0840723c */ /* 0x000fe20000001840 */
[----:B------:R-:W4:Y:S03]  /*4100*/  LDS R8, [R234.X4+0x18300] ;  /* 0x01830000ea087984 */ /* 0x000f260000004800 */
[----:B------:R-:W-:Y:S01]  /*4110*/  FSEL R27, R27, -INF , !P5 ;  /* 0xff8000001b1b7808 */ /* 0x000fe20006800000 */
[----:B------:R-:W1:Y:S01]  /*4120*/  LDS R234, [R234.X4+0x18320] ;  /* 0x01832000eaea7984 */ /* 0x000e620000004800 */
[----:B------:R-:W-:Y:S01]  /*4130*/  ISETP.GT.AND P5, PT, R238, 0x60, P0 ;  /* 0x00000060ee00780c */ /* 0x000fe200007a4270 */
[----:B------:R-:W-:Y:S01]  /*4140*/  FADD.FTZ R52, R52, -R17 ;  /* 0x8000001134347221 */ /* 0x000fe20000010000 */
[----:B------:R-:W-:Y:S01]  /*4150*/  ISETP.GT.AND P0, PT, R238, 0x61, P0 ;  /* 0x00000061ee00780c */ /* 0x000fe20000704270 */
[----:B------:R-:W-:Y:S01]  /*4160*/  STS [R217+0x18480], R176 ;  /* 0x018480b0d9007388 */ /* 0x000fe20000000800 */
[C---:B------:R-:W-:Y:S01]  /*4170*/  ISETP.LT.OR P5, PT, R237.reuse, 0x61, P5 ;  /* 0x00000061ed00780c */ /* 0x040fe20002fa1670 */
[----:B------:R-:W1:Y:S01]  /*4180*/  MUFU.EX2 R12, R12 ;  /* 0x0000000c000c7308 */ /* 0x000e620000000800 */
[----:B------:R-:W-:Y:S01]  /*4190*/  ISETP.LT.OR P0, PT, R237, 0x62, P0 ;  /* 0x00000062ed00780c */ /* 0x000fe20000701670 */
[----:B------:R-:W-:Y:S01]  /*41a0*/  FFMA.FTZ R27, R27, c[0x0][0x29c], -R233 ;  /* 0x0000a7001b1b7a23 */ /* 0x000fe200000108e9 */
[----:B------:R-:W-:Y:S01]  /*41b0*/  FSEL R30, R30, -INF , !P5 ;  /* 0xff8000001e1e7808 */ /* 0x000fe20006800000 */
[----:B------:R-:W-:Y:S01]  /*41c0*/  FMUL.FTZ R52, R175, R52 ;  /* 0x00000034af347220 */ /* 0x000fe20000410000 */
[----:B------:R-:W-:Y:S01]  /*41d0*/  FSEL R31, R31, -INF , !P0 ;  /* 0xff8000001f1f7808 */ /* 0x000fe20004000000 */
[----:B------:R-:W-:Y:S01]  /*41e0*/  FADD.FTZ R53, R53, -R17 ;  /* 0x8000001135357221 */ /* 0x000fe20000010000 */
[----:B------:R-:W-:Y:S01]  /*41f0*/  F2FP.PACK_AB R175, R177, R175 ;  /* 0x000000afb1af723e */ /* 0x000fe200000000ff */
[--C-:B------:R-:W-:Y:S01]  /*4200*/  FFMA.FTZ R30, R30, c[0x0][0x29c], -R233.reuse ;  /* 0x0000a7001e1e7a23 */ /* 0x100fe200000108e9 */
[----:B------:R-:W-:Y:S01]  /*4210*/  F2FP.PACK_AB R48, R49, R48 ;  /* 0x000000303130723e */ /* 0x000fe200000000ff */
[----:B------:R-:W-:Y:S01]  /*4220*/  FFMA.FTZ R233, R31, c[0x0][0x29c], -R233 ;  /* 0x0000a7001fe97a23 */ /* 0x000fe200000108e9 */
[----:B------:R-:W-:Y:S01]  /*4230*/  MUFU.EX2 R27, R27 ;  /* 0x0000001b001b7308 */ /* 0x000fe20000000800 */
[----:B------:R-:W-:Y:S02]  /*4240*/  FMUL.FTZ R53, R177, R53 ;  /* 0x00000035b1357220 */ /* 0x000fe40000410000 */
[--C-:B--2---:R-:W-:Y:S02]  /*4250*/  FADD.FTZ R38, R38, -R13.reuse ;  /* 0x8000000d26267221 */ /* 0x104fe40000010000 */
[--C-:B------:R-:W-:Y:S01]  /*4260*/  FADD.FTZ R50, R50, -R13.reuse ;  /* 0x8000000d32327221 */ /* 0x100fe20000010000 */
[----:B------:R-:W-:Y:S01]  /*4270*/  F2FP.PACK_AB R52, R53, R52 ;  /* 0x000000343534723e */ /* 0x000fe200000000ff */
[----:B------:R-:W-:Y:S01]  /*4280*/  FMUL.FTZ R38, R3, R38 ;  /* 0x0000002603267220 */ /* 0x000fe20000410000 */
[----:B------:R-:W-:Y:S01]  /*4290*/  F2FP.PACK_AB R3, R179, R3 ;  /* 0x00000003b303723e */ /* 0x000fe200000000ff */
[----:B------:R-:W-:Y:S01]  /*42a0*/  FMUL.FTZ R50, R180, R50 ;  /* 0x00000032b4327220 */ /* 0x000fe20000410000 */
[----:B------:R-:W-:Y:S01]  /*42b0*/  F2FP.PACK_AB R180, R165, R180 ;  /* 0x000000b4a5b4723e */ /* 0x000fe200000000ff */
[--C-:B------:R-:W-:Y:S01]  /*42c0*/  FADD.FTZ R54, R54, -R13.reuse ;  /* 0x8000000d36367221 */ /* 0x100fe20000010000 */
[----:B------:R-:W-:Y:S01]  /*42d0*/  MUFU.EX2 R30, R30 ;  /* 0x0000001e001e7308 */ /* 0x000fe20000000800 */
[----:B------:R2:W-:Y:S01]  /*42e0*/  STS [R217+0x18880], R3 ;  /* 0x01888003d9007388 */ /* 0x0005e20000000800 */
[----:B------:R-:W-:Y:S02]  /*42f0*/  FADD.FTZ R66, R66, -R13 ;  /* 0x8000000d42427221 */ /* 0x000fe40000010000 */
[----:B------:R-:W-:Y:S01]  /*4300*/  FMUL.FTZ R54, R182, R54 ;  /* 0x00000036b6367220 */ /* 0x000fe20000410000 */
[----:B------:R-:W-:Y:S01]  /*4310*/  STS [R220], R173 ;  /* 0x000000addc007388 */ /* 0x000fe20000000800 */
[----:B-----5:R-:W-:Y:S01]  /*4320*/  F2FP.PACK_AB R182, R166, R182 ;  /* 0x000000b6a6b6723e */ /* 0x020fe200000000ff */
[--C-:B----4-:R-:W-:Y:S02]  /*4330*/  FADD.FTZ R40, R40, -R8.reuse ;  /* 0x8000000828287221 */ /* 0x110fe40000010000 */
[--C-:B------:R-:W-:Y:S01]  /*4340*/  FADD.FTZ R41, R41, -R8.reuse ;  /* 0x8000000829297221 */ /* 0x100fe20000010000 */
[----:B------:R-:W-:Y:S01]  /*4350*/  STS [R220+0x400], R180 ;  /* 0x000400b4dc007388 */ /* 0x000fe20000000800 */
[--C-:B------:R-:W-:Y:S01]  /*4360*/  FADD.FTZ R44, R44, -R8.reuse ;  /* 0x800000082c2c7221 */ /* 0x100fe20000010000 */
[----:B------:R-:W4:Y:S01]  /*4370*/  MUFU.EX2 R235, R235 ;  /* 0x000000eb00eb7308 */ /* 0x000f220000000800 */
[----:B------:R-:W-:Y:S01]  /*4380*/  FMUL.FTZ R40, R5, R40 ;  /* 0x0000002805287220 */ /* 0x000fe20000410000 */
[C---:B------:R-:W-:Y:S01]  /*4390*/  F2FP.PACK_AB R5, R6.reuse, R5 ;  /* 0x000000050605723e */ /* 0x040fe200000000ff */
[----:B------:R-:W-:Y:S01]  /*43a0*/  FMUL.FTZ R41, R6, R41 ;  /* 0x0000002906297220 */ /* 0x000fe20000410000 */
[----:B-1----:R-:W-:Y:S01]  /*43b0*/  F2FP.PACK_AB R6, R167, R4 ;  /* 0x00000004a706723e */ /* 0x002fe200000000ff */
[----:B------:R-:W-:Y:S01]  /*43c0*/  FMUL.FTZ R44, R7, R44 ;  /* 0x0000002c072c7220 */ /* 0x000fe20000410000 */
[----:B------:R-:W-:Y:S01]  /*43d0*/  F2FP.PACK_AB R7, R16, R7 ;  /* 0x000000071007723e */ /* 0x000fe200000000ff */
[----:B------:R-:W-:Y:S01]  /*43e0*/  STS [R217+0x19480], R5 ;  /* 0x01948005d9007388 */ /* 0x000fe20000000800 */
[----:B------:R-:W-:Y:S01]  /*43f0*/  FMUL.FTZ R66, R2, R66 ;  /* 0x0000004202427220 */ /* 0x000fe20000410000 */
[----:B---3--:R-:W-:Y:S01]  /*4400*/  F2FP.PACK_AB R2, R236, R2 ;  /* 0x00000002ec02723e */ /* 0x008fe200000000ff */
[----:B------:R-:W1:Y:S01]  /*4410*/  MUFU.EX2 R233, R233 ;  /* 0x000000e900e97308 */ /* 0x000e620000000800 */
[----:B------:R-:W-:Y:S01]  /*4420*/  FADD.FTZ R64, R64, -R17 ;  /* 0x8000001140407221 */ /* 0x000fe20000010000 */
[----:B------:R-:W-:Y:S01]  /*4430*/  F2FP.PACK_AB R40, R41, R40 ;  /* 0x000000282928723e */ /* 0x000fe200000000ff */
[--C-:B------:R-:W-:Y:S01]  /*4440*/  FADD.FTZ R56, R56, -R8.reuse ;  /* 0x8000000838387221 */ /* 0x100fe20000010000 */
[----:B--2---:R-:W-:Y:S01]  /*4450*/  F2FP.PACK_AB R3, R181, R164 ;  /* 0x000000a4b503723e */ /* 0x004fe200000000ff */
[----:B------:R-:W-:Y:S01]  /*4460*/  FMUL.FTZ R64, R178, R64 ;  /* 0x00000040b2407220 */ /* 0x000fe20000410000 */
[----:B------:R-:W-:Y:S01]  /*4470*/  F2FP.PACK_AB R178, R241, R178 ;  /* 0x000000b2f1b2723e */ /* 0x000fe200000000ff */
[----:B------:R-:W-:Y:S02]  /*4480*/  FADD.FTZ R60, R60, -R8 ;  /* 0x800000083c3c7221 */ /* 0x000fe40000010000 */
[----:B------:R2:W-:Y:S01]  /*4490*/  STS [R217+0x19880], R3 ;  /* 0x01988003d9007388 */ /* 0x0005e20000000800 */
[----:B------:R-:W-:Y:S01]  /*44a0*/  FMUL.FTZ R56, R18, R56 ;  /* 0x0000003812387220 */ /* 0x000fe20000410000 */
[----:B------:R-:W-:Y:S01]  /*44b0*/  F2FP.PACK_AB R18, R19, R18 ;  /* 0x000000121312723e */ /* 0x000fe200000000ff */
[----:B------:R-:W-:Y:S01]  /*44c0*/  FMUL.FTZ R60, R12, R60 ;  /* 0x0000003c0c3c7220 */ /* 0x000fe20000410000 */
[----:B------:R-:W-:Y:S01]  /*44d0*/  STS [R220+0x1000], R7 ;  /* 0x00100007dc007388 */ /* 0x000fe20000000800 */
[----:B----4-:R-:W-:Y:S01]  /*44e0*/  F2FP.PACK_AB R12, R235, R12 ;  /* 0x0000000ceb0c723e */ /* 0x010fe200000000ff */
[--C-:B------:R-:W-:Y:S02]  /*44f0*/  FADD.FTZ R39, R39, -R13.reuse ;  /* 0x8000000d27277221 */ /* 0x100fe40000010000 */
[----:B------:R-:W-:Y:S01]  /*4500*/  STS [R220+0x1400], R6 ;  /* 0x00140006dc007388 */ /* 0x000fe20000000800 */
[--C-:B------:R-:W-:Y:S02]  /*4510*/  FADD.FTZ R51, R51, -R13.reuse ;  /* 0x8000000d33337221 */ /* 0x100fe40000010000 */
[----:B------:R-:W-:Y:S01]  /*4520*/  FMUL.FTZ R39, R179, R39 ;  /* 0x00000027b3277220 */ /* 0x000fe20000410000 */
[----:B------:R-:W-:Y:S01]  /*4530*/  STS [R217+0x1a480], R175 ;  /* 0x01a480afd9007388 */ /* 0x000fe20000000800 */
[----:B------:R-:W-:Y:S02]  /*4540*/  FMUL.FTZ R51, R165, R51 ;  /* 0x00000033a5337220 */ /* 0x000fe40000410000 */
[--C-:B------:R-:W-:Y:S01]  /*4550*/  FADD.FTZ R43, R43, -R234.reuse ;  /* 0x800000ea2b2b7221 */ /* 0x100fe20000010000 */
[----:B------:R-:W-:Y:S01]  /*4560*/  STS [R217+0x1a880], R182 ;  /* 0x01a880b6d9007388 */ /* 0x000fe20000000800 */
[----:B------:R-:W-:Y:S01]  /*4570*/  FADD.FTZ R42, R42, -R234 ;  /* 0x800000ea2a2a7221 */ /* 0x000fe20000010000 */
[----:B------:R-:W-:Y:S01]  /*4580*/  F2FP.PACK_AB R38, R39, R38 ;  /* 0x000000262726723e */ /* 0x000fe200000000ff */
[----:B------:R-:W-:Y:S01]  /*4590*/  FADD.FTZ R45, R45, -R8 ;  /* 0x800000082d2d7221 */ /* 0x000fe20000010000 */
[----:B------:R1:W-:Y:S01]  /*45a0*/  STS [R220+0x2400], R2 ;  /* 0x00240002dc007388 */ /* 0x0003e20000000800 */
[----:B------:R-:W-:Y:S01]  /*45b0*/  FMUL.FTZ R43, R181, R43 ;  /* 0x0000002bb52b7220 */ /* 0x000fe20000410000 */
[----:B------:R-:W-:Y:S01]  /*45c0*/  F2FP.PACK_AB R50, R51, R50 ;  /* 0x000000323332723e */ /* 0x000fe200000000ff */
[----:B------:R-:W-:Y:S01]  /*45d0*/  FMUL.FTZ R42, R164, R42 ;  /* 0x0000002aa42a7220 */ /* 0x000fe20000410000 */
[----:B------:R-:W-:Y:S01]  /*45e0*/  STS [R220+0x2000], R178 ;  /* 0x002000b2dc007388 */ /* 0x000fe20000000800 */
[----:B--2---:R-:W-:Y:S01]  /*45f0*/  F2FP.PACK_AB R3, R27, R26 ;  /* 0x0000001a1b03723e */ /* 0x004fe200000000ff */
[--C-:B------:R-:W-:Y:S02]  /*4600*/  FADD.FTZ R46, R46, -R234.reuse ;  /* 0x800000ea2e2e7221 */ /* 0x100fe40000010000 */
[----:B------:R-:W-:Y:S01]  /*4610*/  STS [R217+0x1b480], R18 ;  /* 0x01b48012d9007388 */ /* 0x000fe20000000800 */
[----:B------:R-:W-:Y:S01]  /*4620*/  FADD.FTZ R47, R47, -R234 ;  /* 0x800000ea2f2f7221 */ /* 0x000fe20000010000 */
[----:B------:R-:W-:Y:S01]  /*4630*/  F2FP.PACK_AB R42, R43, R42 ;  /* 0x0000002a2b2a723e */ /* 0x000fe200000000ff */
[----:B------:R-:W-:Y:S01]  /*4640*/  FADD.FTZ R55, R55, -R13 ;  /* 0x8000000d37377221 */ /* 0x000fe20000010000 */
[----:B------:R-:W-:Y:S01]  /*4650*/  STS [R217+0x1b880], R3 ;  /* 0x01b88003d9007388 */ /* 0x000fe20000000800 */
[----:B------:R-:W-:Y:S02]  /*4660*/  FMUL.FTZ R45, R16, R45 ;  /* 0x0000002d102d7220 */ /* 0x000fe40000410000 */
[----:B------:R-:W-:Y:S01]  /*4670*/  FMUL.FTZ R46, R4, R46 ;  /* 0x0000002e042e7220 */ /* 0x000fe20000410000 */
[----:B------:R-:W-:Y:S01]  /*4680*/  STS [R220+0x3000], R12 ;  /* 0x0030000cdc007388 */ /* 0x000fe20000000800 */
[----:B------:R-:W-:Y:S01]  /*4690*/  FMUL.FTZ R47, R167, R47 ;  /* 0x0000002fa72f7220 */ /* 0x000fe20000410000 */
[----:B------:R-:W-:Y:S01]  /*46a0*/  F2FP.PACK_AB R44, R45, R44 ;  /* 0x0000002c2d2c723e */ /* 0x000fe200000000ff */
[----:B------:R-:W-:Y:S02]  /*46b0*/  FADD.FTZ R65, R65, -R17 ;  /* 0x8000001141417221 */ /* 0x000fe40000010000 */
[----:B------:R-:W-:Y:S01]  /*46c0*/  FMUL.FTZ R55, R166, R55 ;  /* 0x00000037a6377220 */ /* 0x000fe20000410000 */
[----:B------:R-:W-:Y:S01]  /*46d0*/  F2FP.PACK_AB R46, R47, R46 ;  /* 0x0000002e2f2e723e */ /* 0x000fe200000000ff */
[----:B------:R-:W-:Y:S01]  /*46e0*/  FMUL.FTZ R65, R241, R65 ;  /* 0x00000041f1417220 */ /* 0x000fe20000410000 */
[----:B-1----:R-:W-:Y:S01]  /*46f0*/  F2FP.PACK_AB R2, R233, R30 ;  /* 0x0000001ee902723e */ /* 0x002fe200000000ff */
[----:B------:R-:W-:Y:S01]  /*4700*/  FADD.FTZ R67, R67, -R13 ;  /* 0x8000000d43437221 */ /* 0x000fe20000010000 */
[----:B------:R-:W-:Y:S01]  /*4710*/  F2FP.PACK_AB R54, R55, R54 ;  /* 0x000000363736723e */ /* 0x000fe200000000ff */
[----:B------:R-:W-:Y:S01]  /*4720*/  FADD.FTZ R57, R57, -R8 ;  /* 0x8000000839397221 */ /* 0x000fe20000010000 */
[----:B------:R-:W-:Y:S01]  /*4730*/  F2FP.PACK_AB R64, R65, R64 ;  /* 0x000000404140723e */ /* 0x000fe200000000ff */
[----:B------:R1:W-:Y:S01]  /*4740*/  STS [R220+0x3400], R2 ;  /* 0x00340002dc007388 */ /* 0x0003e20000000800 */
[--C-:B------:R-:W-:Y:S02]  /*4750*/  FADD.FTZ R58, R58, -R234.reuse ;  /* 0x800000ea3a3a7221 */ /* 0x100fe40000010000 */
[----:B------:R-:W-:Y:S01]  /*4760*/  FADD.FTZ R59, R59, -R234 ;  /* 0x800000ea3b3b7221 */ /* 0x000fe20000010000 */
[----:B------:R-:W-:Y:S01]  /*4770*/  BAR.SYNC.DEFER_BLOCKING 0x0 ;  /* 0x0000000000007b1d */ /* 0x000fe20000010000 */
[----:B------:R-:W-:Y:S02]  /*4780*/  FMUL.FTZ R67, R236, R67 ;  /* 0x00000043ec437220 */ /* 0x000fe40000410000 */
[----:B------:R-:W-:Y:S02]  /*4790*/  FADD.FTZ R61, R61, -R8 ;  /* 0x800000083d3d7221 */ /* 0x000fe40000010000 */
[----:B------:R-:W-:Y:S01]  /*47a0*/  FMUL.FTZ R57, R19, R57 ;  /* 0x0000003913397220 */ /* 0x000fe20000410000 */
[----:B------:R-:W-:Y:S01]  /*47b0*/  F2FP.PACK_AB R66, R67, R66 ;  /* 0x000000424342723e */ /* 0x000fe200000000ff */
[----:B------:R-:W-:Y:S02]  /*47c0*/  FMUL.FTZ R58, R26, R58 ;  /* 0x0000003a1a3a7220 */ /* 0x000fe40000410000 */
[----:B------:R-:W-:Y:S01]  /*47d0*/  FMUL.FTZ R59, R27, R59 ;  /* 0x0000003b1b3b7220 */ /* 0x000fe20000410000 */
[----:B------:R-:W-:Y:S01]  /*47e0*/  F2FP.PACK_AB R56, R57, R56 ;  /* 0x000000383938723e */ /* 0x000fe200000000ff */
[--C-:B------:R-:W-:Y:S02]  /*47f0*/  FADD.FTZ R62, R62, -R234.reuse ;  /* 0x800000ea3e3e7221 */ /* 0x100fe40000010000 */
[----:B------:R-:W-:Y:S01]  /*4800*/  FADD.FTZ R63, R63, -R234 ;  /* 0x800000ea3f3f7221 */ /* 0x000fe20000010000 */
[----:B------:R-:W-:Y:S01]  /*4810*/  F2FP.PACK_AB R58, R59, R58 ;  /* 0x0000003a3b3a723e */ /* 0x000fe200000000ff */
[----:B------:R-:W-:Y:S02]  /*4820*/  FMUL.FTZ R62, R30, R62 ;  /* 0x0000003e1e3e7220 */ /* 0x000fe40000410000 */
[----:B------:R-:W-:Y:S02]  /*4830*/  FMUL.FTZ R61, R235, R61 ;  /* 0x0000003deb3d7220 */ /* 0x000fe40000410000 */
[----:B------:R-:W-:Y:S02]  /*4840*/  FMUL.FTZ R63, R233, R63 ;  /* 0x0000003fe93f7220 */ /* 0x000fe40000410000 */
[----:B-1----:R-:W-:Y:S01]  /*4850*/  IMAD.U32 R2, RZ, RZ, UR4 ;  /* 0x00000004ff027e24 */ /* 0x002fe2000f8e00ff */
[----:B------:R-:W-:Y:S01]  /*4860*/  F2FP.PACK_AB R60, R61, R60 ;  /* 0x0000003c3d3c723e */ /* 0x000fe200000000ff */
[----:B------:R-:W-:Y:S02]  /*4870*/  STS [R217+0x1c480], R36 ;  /* 0x01c48024d9007388 */ /* 0x000fe40000000800 */
[----:B------:R-:W-:Y:S01]  /*4880*/  IMAD R2, R2, 0x1800, R198 ;  /* 0x0000180002027824 */ /* 0x000fe200078e02c6 */
[----:B------:R-:W-:Y:S01]  /*4890*/  F2FP.PACK_AB R62, R63, R62 ;  /* 0x0000003e3f3e723e */ /* 0x000fe200000000ff */
        /* <DEDUP_REMOVED lines=15> */
[----:B------:R-:W-:Y:S01]  /*4990*/  LDSM.16.MT88.4 R4, [R195+0x18480] ;  /* 0x01848000c304783b */ /* 0x000fe20000004200 */
[----:B-1----:R-:W-:Y:S07]  /*49a0*/  IMAD.SHL.U32 R64, R2, 0x2, RZ ;  /* 0x0000000202407824 */ /* 0x002fee00078e00ff */
        /* <DEDUP_REMOVED lines=59> */
[----:B------:R2:W1:Y:S06]  /*4d60*/  LDSM.16.M88.4 R20, [R193] ;  /* 0x00000000c114783b */ /* 0x00046c0000000200 */
[----:B------:R-:W-:Y:S01]  /*4d70*/  IADD3 R5, R232, 0x2, RZ ;  /* 0x00000002e8057810 */ /* 0x000fe20007ffe0ff */
[----:B------:R-:W-:Y:S01]  /*4d80*/  HMMA.16816.F32 R112, R12, R30, R112 ;  /* 0x0000001e0c70723c */ /* 0x000fe20000001870 */
[----:B------:R2:W1:Y:S03]  /*4d90*/  LDSM.16.MT88.2 R30, [R194+0x4000] ;  /* 0x00400000c21e783b */ /* 0x0004660000004100 */
[----:B------:R-:W-:Y:S03]  /*4da0*/  ISETP.GE.AND P0, PT, R5, R206, PT ;  /* 0x000000ce0500720c */ /* 0x000fe60003f06270 */
[----:B------:R2:W1:Y:S01]  /*4db0*/  LDSM.16.M88.4 R24, [R193+0x1000] ;  /* 0x00100000c118783b */ /* 0x0004620000000200 */
        /* <DEDUP_REMOVED lines=16> */
[C---:B-12-45:R-:W-:Y:S01]  /*4ec0*/  IMAD.SHL.U32 R9, R5.reuse, 0x40, RZ ;  /* 0x0000004005097824 */ /* 0x076fe200078e00ff */
[----:B------:R-:W-:Y:S01]  /*4ed0*/  SHF.R.S32.HI R6, RZ, 0x1f, R5 ;  /* 0x0000001fff067819 */ /* 0x000fe20000011405 */
[----:B------:R-:W1:Y:S03]  /*4ee0*/  S2R R7, SR_CTAID.Y ;  /* 0x0000000000077919 */ /* 0x000e660000002600 */
[----:B------:R-:W-:Y:S01]  /*4ef0*/  SHF.R.S32.HI R8, RZ, 0x1f, R9 ;  /* 0x0000001fff087819 */ /* 0x000fe20000011409 */
[----:B------:R-:W-:Y:S04]  /*4f00*/  IMAD R6, R6, c[0x0][0x208], RZ ;  /* 0x0000820006067a24 */ /* 0x000fe800078e02ff */
[----:B------:R-:W-:Y:S01]  /*4f10*/  IMAD R6, R5, c[0x0][0x20c], R6 ;  /* 0x0000830005067a24 */ /* 0x000fe200078e0206 */
[----:B-1----:R-:W-:Y:S01]  /*4f20*/  SHF.R.S32.HI R4, RZ, 0x1f, R7 ;  /* 0x0000001fff047819 */ /* 0x002fe20000011407 */
[C---:B------:R-:W-:Y:S04]  /*4f30*/  IMAD.WIDE.U32 R10, R7.reuse, c[0x0][0x288], R222 ;  /* 0x0000a200070a7a25 */ /* 0x040fe800078e00de */
[----:B------:R-:W-:Y:S04]  /*4f40*/  IMAD R4, R4, c[0x0][0x288], RZ ;  /* 0x0000a20004047a24 */ /* 0x000fe800078e02ff */
[----:B------:R-:W-:Y:S01]  /*4f50*/  IMAD R4, R7, c[0x0][0x28c], R4 ;  /* 0x0000a30007047a24 */ /* 0x000fe200078e0204 */
[C---:B------:R-:W-:Y:S02]  /*4f60*/  IADD3 R7, P5, P0, R9.reuse, UR10, R10 ;  /* 0x0000000a09077c10 */ /* 0x040fe4000f8be00a */
[----:B------:R-:W-:Y:S01]  /*4f70*/  IADD3 R9, -R9, c[0x0][0x168], RZ ;  /* 0x00005a0009097a10 */ /* 0x000fe20007ffe1ff */
[----:B------:R-:W-:Y:S02]  /*4f80*/  IMAD.IADD R4, R11, 0x1, R4 ;  /* 0x000000010b047824 */ /* 0x000fe400078e0204 */
[----:B------:R-:W-:Y:S03]  /*4f90*/  IMAD.WIDE.U32 R10, R5, c[0x0][0x208], RZ ;  /* 0x00008200050a7a25 */ /* 0x000fe600078e00ff */
[----:B------:R-:W-:Y:S01]  /*4fa0*/  IADD3.X R4, R8, UR9, R4, P5, P0 ;  /* 0x0000000908047c10 */ /* 0x000fe2000afe0404 */
[----:B------:R-:W-:Y:S01]  /*4fb0*/  IMAD.IADD R6, R11, 0x1, R6 ;  /* 0x000000010b067824 */ /* 0x000fe200078e0206 */
[C---:B------:R-:W-:Y:S02]  /*4fc0*/  LEA R5, P0, R10.reuse, R214, 0x6 ;  /* 0x000000d60a057211 */ /* 0x040fe400078030ff */
[-C--:B------:R-:W-:Y:S02]  /*4fd0*/  ISETP.LE.OR P5, PT, R9, R212.reuse, !P4 ;  /* 0x000000d40900720c */ /* 0x080fe400067a3670 */
[----:B------:R-:W-:Y:S01]  /*4fe0*/  LEA.HI.X R8, R10, R211, R6, 0x6, P0 ;  /* 0x000000d30a087211 */ /* 0x000fe200000f3406 */
[----:B------:R-:W-:Y:S01]  /*4ff0*/  IMAD.U32 R6, RZ, RZ, UR18 ;  /* 0x00000012ff067e24 */ /* 0x000fe2000f8e00ff */
[C---:B------:R-:W-:Y:S03]  /*5000*/  LEA R10, P0, R5.reuse, c[0x0][0x1f0], 0x1 ;  /* 0x00007c00050a7a11 */ /* 0x040fe600078008ff */
[----:B------:R-:W-:Y:S01]  /*5010*/  IMAD R6, R6, 0x3000, R207 ;  /* 0x0000300006067824 */ /* 0x000fe200078e02cf */
[----:B------:R-:W-:Y:S02]  /*5020*/  LEA.HI.X R11, R5, c[0x0][0x1f4], R8, 0x1, P0 ;  /* 0x00007d00050b7a11 */ /* 0x000fe400000f0c08 */
[C---:B------:R-:W-:Y:S03]  /*5030*/  LEA R12, P0, R7.reuse, c[0x0][0x280], 0x2 ;  /* 0x0000a000070c7a11 */ /* 0x040fe600078010ff */
[----:B------:R-:W-:Y:S01]  /*5040*/  @!PT LDS RZ, [RZ] ;  /* 0x00000000fffff984 */ /* 0x000fe20000000800 */
[----:B------:R-:W-:Y:S01]  /*5050*/  @!PT LDS RZ, [RZ] ;  /* 0x00000000fffff984 */ /* 0x000fe20000000800 */
[----:B------:R-:W-:Y:S01]  /*5060*/  @!PT LDS RZ, [RZ] ;  /* 0x00000000fffff984 */ /* 0x000fe20000000800 */
[----:B------:R1:W-:Y:S01]  /*5070*/  LDGSTS.E.BYPASS.LTC128B.128 [R6], [R10.64], !P5 ;  /* 0x000000000a067fae */ /* 0x0003e2000e901d50 */
[----:B------:R-:W-:Y:S01]  /*5080*/  LEA.HI.X R13, R7, c[0x0][0x284], R4, 0x2, P0 ;  /* 0x0000a100070d7a11 */ /* 0x000fe200000f1404 */
[----:B------:R-:W-:Y:S01]  /*5090*/  IMAD.U32 R4, RZ, RZ, UR18 ;  /* 0x00000012ff047e24 */ /* 0x000fe2000f8e00ff */
[CC--:B------:R-:W-:Y:S02]  /*50a0*/  ISETP.LE.OR P0, PT, R9.reuse, R212.reuse, !P3 ;  /* 0x000000d40900720c */ /* 0x0c0fe40005f03670 */
[----:B------:R-:W-:Y:S01]  /*50b0*/  ISETP.LE.OR P5, PT, R9, R212, !P2 ;  /* 0x000000d40900720c */ /* 0x000fe200057a3670 */
[----:B------:R-:W-:Y:S04]  /*50c0*/  @!P1 IMAD R4, R4, 0x40, R222 ;  /* 0x0000004004049824 */ /* 0x000fe800078e02de */
[----:B------:R-:W-:Y:S06]  /*50d0*/  @!P1 IMAD.SHL.U32 R4, R4, 0x4, RZ ;  /* 0x0000000404049824 */ /* 0x000fec00078e00ff */
[----:B------:R1:W-:Y:S05]  /*50e0*/  LDGSTS.E.BYPASS.LTC128B.128 [R6+0x1000], [R10.64+0x40], !P0 ;  /* 0x010000400a067fae */ /* 0x0003ea000c101d50 */
[----:B------:R1:W-:Y:S05]  /*50f0*/  LDGSTS.E.BYPASS.LTC128B.128 [R6+0x2000], [R10.64+0x80], !P5 ;  /* 0x020000800a067fae */ /* 0x0003ea000e901d50 */
[----:B------:R1:W-:Y:S02]  /*5100*/  @!P1 LDGSTS.E.BYPASS.LTC128B.128 [R4+0x18280], [R12.64] ;  /* 0x182800000c049fae */ /* 0x0003e4000b901d50 */
.L_x_841:
[-C--:B-12-45:R-:W-:Y:S01]  /*5110*/  HMMA.16816.F32 R4, R20, R2.reuse, RZ ;  /* 0x000000021404723c */ /* 0x0b6fe200000018ff */
[----:B------:R-:W-:Y:S01]  /*5120*/  LDSM.16.M88.4 R36, [R191] ;  /* 0x00000000bf24783b */ /* 0x000fe20000000200 */
[----:B------:R-:W-:Y:S02]  /*5130*/  UIADD3 UR13, UR4, 0x1, URZ ;  /* 0x00000001040d7890 */ /* 0x000fe4000fffe03f */
[----:B------:R-:W-:Y:S01]  /*5140*/  IMAD R232, R232, 0x1800, RZ ;  /* 0x00001800e8e87824 */ /* 0x000fe200078e02ff */
[----:B------:R-:W-:Y:S01]  /*5150*/  LDSM.16.M88.4 R40, [R191+0x1000] ;  /* 0x00100000bf28783b */ /* 0x000fe20000000200 */
[----:B------:R-:W-:Y:S02]  /*5160*/  UISETP.GE.AND UP2, UPT, UR4, 0x1, UPT ;  /* 0x000000010400788c */ /* 0x000fe4000bf46270 */
[C---:B------:R-:W-:Y:S01]  /*5170*/  HMMA.16816.F32 R8, R24.reuse, R2, RZ ;  /* 0x000000021808723c */ /* 0x040fe200000018ff */
[----:B------:R-:W1:Y:S01]  /*5180*/  LDSM.16.MT88.2 R2, [R194+0x800] ;  /* 0x00080000c202783b */ /* 0x000e620000004100 */
[----:B------:R-:W-:Y:S02]  /*5190*/  UIADD3 UR12, UR19, 0x1, URZ ;  /* 0x00000001130c7890 */ /* 0x000fe4000fffe03f */
[----:B------:R-:W-:Y:S01]  /*51a0*/  UISETP.GE.AND UP1, UPT, UR19, 0x1, UPT ;  /* 0x000000011300788c */ /* 0x000fe2000bf26270 */
[----:B------:R-:W-:Y:S01]  /*51b0*/  LDSM.16.M88.4 R56, [R193+0x2000] ;  /* 0x00200000c138783b */ /* 0x000fe20000000200 */
[----:B------:R-:W-:Y:S02]  /*51c0*/  UIADD3 UR7, UR18, 0x1, URZ ;  /* 0x0000000112077890 */ /* 0x000fe4000fffe03f */
[-C--:B------:R-:W-:Y:S01]  /*51d0*/  HMMA.16816.F32 R12, R24, R28.reuse, RZ ;  /* 0x0000001c180c723c */ /* 0x080fe200000018ff */
[----:B------:R-:W-:Y:S01]  /*51e0*/  LDSM.16.M88.4 R60, [R191+0x3000] ;  /* 0x00300000bf3c783b */ /* 0x000fe20000000200 */
[----:B------:R-:W-:Y:S02]  /*51f0*/  UISETP.GE.AND UP0, UPT, UR18, 0x1, UPT ;  /* 0x000000011200788c */ /* 0x000fe4000bf06270 */
[----:B------:R-:W-:Y:S01]  /*5200*/  USEL UR4, UR13, URZ, !UP2 ;  /* 0x0000003f0d047287 */ /* 0x000fe2000d000000 */
[----:B------:R-:W0:Y:S01]  /*5210*/  LDGDEPBAR ;  /* 0x00000000000079af */ /* 0x000e220000000000 */
[----:B------:R-:W-:Y:S02]  /*5220*/  USEL UR19, UR12, URZ, !UP1 ;  /* 0x0000003f0c137287 */ /* 0x000fe4000c800000 */
[C---:B------:R-:W-:Y:S01]  /*5230*/  HMMA.16816.F32 R16, R20.reuse, R28, RZ ;  /* 0x0000001c1410723c */ /* 0x040fe200000018ff */
[----:B------:R-:W2:Y:S01]  /*5240*/  LDSM.16.MT88.2 R28, [R194+0x2800] ;  /* 0x00280000c21c783b */ /* 0x000ea20000004100 */
[----:B------:R-:W-:Y:S06]  /*5250*/  USEL UR18, UR7, URZ, !UP0 ;  /* 0x0000003f07127287 */ /* 0x000fec000c000000 */
[-C--:B------:R-:W-:Y:S08]  /*5260*/  HMMA.16816.F32 R20, R20, R30.reuse, RZ ;  /* 0x0000001e1414723c */ /* 0x080ff000000018ff */
[----:B------:R-:W-:Y:S01]  /*5270*/  HMMA.16816.F32 R24, R24, R30, RZ ;  /* 0x0000001e1818723c */ /* 0x000fe200000018ff */
[----:B------:R-:W3:Y:S07]  /*5280*/  LDSM.16.MT88.2 R30, [R194+0x4800] ;  /* 0x00480000c21e783b */ /* 0x000eee0000004100 */
[-C--:B------:R-:W-:Y:S08]  /*5290*/  HMMA.16816.F32 R4, R32, R44.reuse, R4 ;  /* 0x0000002c2004723c */ /* 0x080ff00000001804 */
[C---:B------:R-:W-:Y:S01]  /*52a0*/  HMMA.16816.F32 R8, R48.reuse, R44, R8 ;  /* 0x0000002c3008723c */ /* 0x040fe20000001808 */
[----:B------:R-:W-:Y:S07]  /*52b0*/  LDSM.16.M88.4 R44, [R190] ;  /* 0x00000000be2c783b */ /* 0x000fee0000000200 */
[-C--:B------:R-:W-:Y:S08]  /*52c0*/  HMMA.16816.F32 R12, R48, R52.reuse, R12 ;  /* 0x00000034300c723c */ /* 0x080ff0000000180c */
[C---:B------:R-:W-:Y:S01]  /*52d0*/  HMMA.16816.F32 R16, R32.reuse, R52, R16 ;  /* 0x000000342010723c */ /* 0x040fe20000001810 */
[----:B------:R-:W4:Y:S07]  /*52e0*/  LDSM.16.MT88.2 R52, [R194+0xc00] ;  /* 0x000c0000c234783b */ /* 0x000f2e0000004100 */
[-C--:B------:R-:W-:Y:S01]  /*52f0*/  HMMA.16816.F32 R20, R32, R54.reuse, R20 ;  /* 0x000000362014723c */ /* 0x080fe20000001814 */
[----:B------:R-:W5:Y:S07]  /*5300*/  LDSM.16.M88.4 R32, [R190+0x1000] ;  /* 0x00100000be20783b */ /* 0x000f6e0000000200 */
[----:B------:R-:W-:Y:S01]  /*5310*/  HMMA.16816.F32 R24, R48, R54, R24 ;  /* 0x000000363018723c */ /* 0x000fe20000001818 */
[----:B------:R-:W4:Y:S04]  /*5320*/  LDSM.16.MT88.2 R48, [R194+0x2c00] ;  /* 0x002c0000c230783b */ /* 0x000f280000004100 */
[----:B------:R-:W4:Y:S03]  /*5330*/  LDSM.16.MT88.2 R50, [R194+0x4c00] ;  /* 0x004c0000c232783b */ /* 0x000f260000004100 */
[-C--:B-1----:R-:W-:Y:S08]  /*5340*/  HMMA.16816.F32 R4, R36, R2.reuse, R4 ;  /* 0x000000022404723c */ /* 0x082ff00000001804 */
[C---:B------:R-:W-:Y:S01]  /*5350*/  HMMA.16816.F32 R8, R40.reuse, R2, R8 ;  /* 0x000000022808723c */ /* 0x040fe20000001808 */
[----:B------:R-:W1:Y:S07]  /*5360*/  LDSM.16.MT88.2 R2, [R194+0x1000] ;  /* 0x00100000c202783b */ /* 0x000e6e0000004100 */
[-C--:B--2---:R-:W-:Y:S08]  /*5370*/  HMMA.16816.F32 R12, R40, R28.reuse, R12 ;  /* 0x0000001c280c723c */ /* 0x084ff0000000180c */
[C---:B------:R-:W-:Y:S01]  /*5380*/  HMMA.16816.F32 R16, R36.reuse, R28, R16 ;  /* 0x0000001c2410723c */ /* 0x040fe20000001810 */
[----:B------:R-:W-:Y:S07]  /*5390*/  LDSM.16.MT88.2 R28, [R194+0x3000] ;  /* 0x00300000c21c783b */ /* 0x000fee0000004100 */
[-C--:B---3--:R-:W-:Y:S01]  /*53a0*/  HMMA.16816.F32 R20, R36, R30.reuse, R20 ;  /* 0x0000001e2414723c */ /* 0x088fe20000001814 */
[----:B------:R-:W2:Y:S07]  /*53b0*/  LDSM.16.M88.4 R36, [R193+0x3000] ;  /* 0x00300000c124783b */ /* 0x000eae0000000200 */
[----:B------:R-:W-:Y:S01]  /*53c0*/  HMMA.16816.F32 R24, R40, R30, R24 ;  /* 0x0000001e2818723c */ /* 0x000fe20000001818 */
[----:B------:R-:W3:Y:S04]  /*53d0*/  LDSM.16.MT88.2 R30, [R194+0x5000] ;  /* 0x00500000c21e783b */ /* 0x000ee80000004100 */
[----:B------:R-:W-:Y:S03]  /*53e0*/  LDSM.16.M88.4 R40, [R192+0x2000] ;  /* 0x00200000c028783b */ /* 0x000fe60000000200 */
[-C--:B----4-:R-:W-:Y:S08]  /*53f0*/  HMMA.16816.F32 R4, R44, R52.reuse, R4 ;  /* 0x000000342c04723c */ /* 0x090ff00000001804 */
[C---:B-----5:R-:W-:Y:S01]  /*5400*/  HMMA.16816.F32 R8, R32.reuse, R52, R8 ;  /* 0x000000342008723c */ /* 0x060fe20000001808 */
[----:B------:R-:W-:Y:S07]  /*5410*/  LDSM.16.M88.4 R52, [R192+0x3000] ;  /* 0x00300000c034783b */ /* 0x000fee0000000200 */
[-C--:B------:R-:W-:Y:S08]  /*5420*/  HMMA.16816.F32 R12, R32, R48.reuse, R12 ;  /* 0x00000030200c723c */ /* 0x080ff0000000180c */
[C---:B------:R-:W-:Y:S08]  /*5430*/  HMMA.16816.F32 R16, R44.reuse, R48, R16 ;  /* 0x000000302c10723c */ /* 0x040ff00000001810 */
[-C--:B------:R-:W-:Y:S01]  /*5440*/  HMMA.16816.F32 R20, R44, R50.reuse, R20 ;  /* 0x000000322c14723c */ /* 0x080fe20000001814 */
[----:B------:R-:W4:Y:S07]  /*5450*/  LDSM.16.MT88.2 R44, [R194+0x1400] ;  /* 0x00140000c22c783b */ /* 0x000f2e0000004100 */
[----:B------:R-:W-:Y:S01]  /*5460*/  HMMA.16816.F32 R24, R32, R50, R24 ;  /* 0x000000322018723c */ /* 0x000fe20000001818 */
[----:B------:R-:W5:Y:S04]  /*5470*/  LDSM.16.MT88.2 R32, [R194+0x3400] ;  /* 0x00340000c220783b */ /* 0x000f680000004100 */
[----:B------:R-:W4:Y:S03]  /*5480*/  LDSM.16.MT88.2 R34, [R194+0x5400] ;  /* 0x00540000c222783b */ /* 0x000f260000004100 */
[-C--:B-1----:R-:W-:Y:S01]  /*5490*/  HMMA.16816.F32 R4, R56, R2.reuse, R4 ;  /* 0x000000023804723c */ /* 0x082fe20000001804 */
[----:B------:R-:W-:Y:S07]  /*54a0*/  LDSM.16.M88.4 R48, [R191+0x2000] ;  /* 0x00200000bf30783b */ /* 0x000fee0000000200 */
[C---:B--2---:R-:W-:Y:S01]  /*54b0*/  HMMA.16816.F32 R8, R36.reuse, R2, R8 ;  /* 0x000000022408723c */ /* 0x044fe20000001808 */
[----:B------:R-:W1:Y:S07]  /*54c0*/  LDSM.16.MT88.2 R2, [R194+0x1800] ;  /* 0x00180000c202783b */ /* 0x000e6e0000004100 */
[-C--:B------:R-:W-:Y:S08]  /*54d0*/  HMMA.16816.F32 R12, R36, R28.reuse, R12 ;  /* 0x0000001c240c723c */ /* 0x080ff0000000180c */
[C---:B------:R-:W-:Y:S01]  /*54e0*/  HMMA.16816.F32 R16, R56.reuse, R28, R16 ;  /* 0x0000001c3810723c */ /* 0x040fe20000001810 */
[----:B------:R-:W2:Y:S07]  /*54f0*/  LDSM.16.MT88.2 R28, [R194+0x3800] ;  /* 0x00380000c21c783b */ /* 0x000eae0000004100 */
[-C--:B---3--:R-:W-:Y:S08]  /*5500*/  HMMA.16816.F32 R20, R56, R30.reuse, R20 ;  /* 0x0000001e3814723c */ /* 0x088ff00000001814 */
[----:B------:R-:W-:Y:S01]  /*5510*/  HMMA.16816.F32 R24, R36, R30, R24 ;  /* 0x0000001e2418723c */ /* 0x000fe20000001818 */
[----:B------:R-:W3:Y:S04]  /*5520*/  LDSM.16.MT88.2 R30, [R194+0x5800] ;  /* 0x00580000c21e783b */ /* 0x000ee80000004100 */
[----:B------:R-:W-:Y:S03]  /*5530*/  LDSM.16.M88.4 R36, [R0+0x2000] ;  /* 0x002000000024783b */ /* 0x000fe60000000200 */
[-C--:B----4-:R-:W-:Y:S08]  /*5540*/  HMMA.16816.F32 R4, R40, R44.reuse, R4 ;  /* 0x0000002c2804723c */ /* 0x090ff00000001804 */
[C---:B------:R-:W-:Y:S01]  /*5550*/  HMMA.16816.F32 R8, R52.reuse, R44, R8 ;  /* 0x0000002c3408723c */ /* 0x040fe20000001808 */
[----:B------:R-:W-:Y:S07]  /*5560*/  LDSM.16.MT88.2 R44, [R194+0x3c00] ;  /* 0x003c0000c22c783b */ /* 0x000fee0000004100 */
[-C--:B-----5:R-:W-:Y:S08]  /*5570*/  HMMA.16816.F32 R12, R52, R32.reuse, R12 ;  /* 0x00000020340c723c */ /* 0x0a0ff0000000180c */
[C---:B------:R-:W-:Y:S01]  /*5580*/  HMMA.16816.F32 R16, R40.reuse, R32, R16 ;  /* 0x000000202810723c */ /* 0x040fe20000001810 */
[----:B------:R-:W4:Y:S07]  /*5590*/  LDSM.16.MT88.2 R32, [R194+0x1c00] ;  /* 0x001c0000c220783b */ /* 0x000f2e0000004100 */
[-C--:B------:R-:W-:Y:S01]  /*55a0*/  HMMA.16816.F32 R20, R40, R34.reuse, R20 ;  /* 0x000000222814723c */ /* 0x080fe20000001814 */
[----:B------:R-:W5:Y:S07]  /*55b0*/  LDSM.16.M88.4 R40, [R0+0x3000] ;  /* 0x003000000028783b */ /* 0x000f6e0000000200 */
[----:B------:R-:W-:Y:S08]  /*55c0*/  HMMA.16816.F32 R24, R52, R34, R24 ;  /* 0x000000223418723c */ /* 0x000ff00000001818 */
[-C--:B-1----:R-:W-:Y:S08]  /*55d0*/  HMMA.16816.F32 R4, R48, R2.reuse, R4 ;  /* 0x000000023004723c */ /* 0x082ff00000001804 */
[C---:B------:R-:W-:Y:S01]  /*55e0*/  HMMA.16816.F32 R8, R60.reuse, R2, R8 ;  /* 0x000000023c08723c */ /* 0x040fe20000001808 */
[----:B------:R-:W1:Y:S07]  /*55f0*/  LDSM.16.MT88.2 R2, [R194+0x5c00] ;  /* 0x005c0000c202783b */ /* 0x000e6e0000004100 */
[-C--:B--2---:R-:W-:Y:S08]  /*5600*/  HMMA.16816.F32 R12, R60, R28.reuse, R12 ;  /* 0x0000001c3c0c723c */ /* 0x084ff0000000180c */
[C---:B------:R-:W-:Y:S07]  /*5610*/  HMMA.16816.F32 R16, R48.reuse, R28, R16 ;  /* 0x0000001c3010723c */ /* 0x040fee0000001810 */
[C---:B------:R-:W-:Y:S01]  /*5620*/  IADD3 R28, P0, R232.reuse, R226, RZ ;  /* 0x000000e2e81c7210 */ /* 0x040fe20007f1e0ff */
[-C--:B---3--:R-:W-:Y:S04]  /*5630*/  HMMA.16816.F32 R20, R48, R30.reuse, R20 ;  /* 0x0000001e3014723c */ /* 0x088fe80000001814 */
[----:B------:R-:W-:Y:S04]  /*5640*/  LEA.HI.X.SX32 R232, R232, R225, 0x1, P0 ;  /* 0x000000e1e8e87211 */ /* 0x000fe800000f0eff */
[----:B------:R-:W-:Y:S08]  /*5650*/  HMMA.16816.F32 R24, R60, R30, R24 ;  /* 0x0000001e3c18723c */ /* 0x000ff00000001818 */
[-C--:B----4-:R-:W-:Y:S08]  /*5660*/  HMMA.16816.F32 R4, R36, R32.reuse, R4 ;  /* 0x000000202404723c */ /* 0x090ff00000001804 */
[C---:B-----5:R-:W-:Y:S01]  /*5670*/  HMMA.16816.F32 R8, R40.reuse, R32, R8 ;  /* 0x000000202808723c */ /* 0x060fe20000001808 */
[----:B------:R-:W-:Y:S07]  /*5680*/  LDSM.16.MT88.4 R32, [R195+0x1cc80] ;  /* 0x01cc8000c320783b */ /* 0x000fee0000004200 */
[-C--:B------:R-:W-:Y:S08]  /*5690*/  HMMA.16816.F32 R12, R40, R44.reuse, R12 ;  /* 0x0000002c280c723c */ /* 0x080ff0000000180c */
[C---:B------:R-:W-:Y:S07]  /*56a0*/  HMMA.16816.F32 R16, R36.reuse, R44, R16 ;  /* 0x0000002c2410723c */ /* 0x040fee0000001810 */
[C---:B------:R-:W-:Y:S01]  /*56b0*/  LEA R44, P0, R28.reuse, c[0x0][0x220], 0x2 ;  /* 0x000088001c2c7a11 */ /* 0x040fe200078010ff */
[-C--:B-1----:R-:W-:Y:S01]  /*56c0*/  HMMA.16816.F32 R20, R36, R2.reuse, R20 ;  /* 0x000000022414723c */ /* 0x082fe20000001814 */
[----:B------:R-:W-:Y:S03]  /*56d0*/  LDSM.16.MT88.4 R36, [R195+0x1ec80] ;  /* 0x01ec8000c324783b */ /* 0x000fe60000004200 */
[----:B------:R-:W-:Y:S01]  /*56e0*/  LEA.HI.X R45, R28, c[0x0][0x224], R232, 0x2, P0 ;  /* 0x000089001c2d7a11 */ /* 0x000fe200000f14e8 */
[----:B------:R-:W-:Y:S01]  /*56f0*/  IMAD.MOV.U32 R232, RZ, RZ, R231 ;  /* 0x000000ffffe87224 */ /* 0x000fe200078e00e7 */
[----:B------:R-:W-:Y:S01]  /*5700*/  LDSM.16.MT88.4 R28, [R64+0xe080] ;  /* 0x00e08000401c783b */ /* 0x000fe20000004200 */
[----:B------:R-:W-:Y:S01]  /*5710*/  ISETP.GE.AND P0, PT, R231, R206, PT ;  /* 0x000000cee700720c */ /* 0x000fe20003f06270 */
[----:B------:R-:W-:Y:S02]  /*5720*/  HMMA.16816.F32 R24, R40, R2, R24 ;  /* 0x000000022818723c */ /* 0x000fe40000001818 */
        /* <DEDUP_REMOVED lines=21> */
[----:B------:R-:W-:Y:S04]  /*5880*/  RED.E.ADD.F32.FTZ.RN.STRONG.GPU [R44.64+0x4000], R20 ;  /* 0x004000142c00798e */ /* 0x000fe8000c10e790 */
[----:B------:R-:W-:Y:S04]  /*5890*/  RED.E.ADD.F32.FTZ.RN.STRONG.GPU [R44.64+0x4400], R21 ;  /* 0x004400152c00798e */ /* 0x000fe8000c10e790 */
[----:B------:R-:W-:Y:S01]  /*58a0*/  RED.E.ADD.F32.FTZ.RN.STRONG.GPU [R44.64+0x4800], R22 ;  /* 0x004800162c00798e */ /* 0x000fe2000c10e790 */
[-C--:B-1----:R-:W-:Y:S03]  /*58b0*/  HMMA.16816.F32 R116, R4, R8.reuse, R116 ;  /* 0x000000080474723c */ /* 0x082fe60000001874 */
[----:B------:R-:W-:Y:S04]  /*58c0*/  RED.E.ADD.F32.FTZ.RN.STRONG.GPU [R44.64+0x4c00], R23 ;  /* 0x004c00172c00798e */ /* 0x000fe8000c10e790 */
[----:B------:R-:W1:Y:S04]  /*58d0*/  LDSM.16.MT88.4 R20, [R64+0xc480] ;  /* 0x00c480004014783b */ /* 0x000e680000004200 */
[----:B------:R-:W-:Y:S04]  /*58e0*/  RED.E.ADD.F32.FTZ.RN.STRONG.GPU [R44.64+0x5000], R24 ;  /* 0x005000182c00798e */ /* 0x000fe8000c10e790 */
[----:B------:R-:W-:Y:S01]  /*58f0*/  RED.E.ADD.F32.FTZ.RN.STRONG.GPU [R44.64+0x5400], R25 ;  /* 0x005400192c00798e */ /* 0x000fe2000c10e790 */
[C---:B--2---:R-:W-:Y:S03]  /*5900*/  HMMA.16816.F32 R120, R12.reuse, R8, R120 ;  /* 0x000000080c78723c */ /* 0x044fe60000001878 */
[----:B------:R-:W-:Y:S04]  /*5910*/  RED.E.ADD.F32.FTZ.RN.STRONG.GPU [R44.64+0x5800], R26 ;  /* 0x0058001a2c00798e */ /* 0x000fe8000c10e790 */
[----:B------:R-:W-:Y:S01]  /*5920*/  RED.E.ADD.F32.FTZ.RN.STRONG.GPU [R44.64+0x5c00], R27 ;  /* 0x005c001b2c00798e */ /* 0x000fe2000c10e790 */
[-C--:B------:R-:W-:Y:S03]  /*5930*/  HMMA.16816.F32 R124, R12, R10.reuse, R124 ;  /* 0x0000000a0c7c723c */ /* 0x080fe6000000187c */
[----:B------:R-:W2:Y:S05]  /*5940*/  LDSM.16.MT88.4 R24, [R64+0xd480] ;  /* 0x00d480004018783b */ /* 0x000eaa0000004200 */
[C---:B------:R-:W-:Y:S01]  /*5950*/  HMMA.16816.F32 R128, R4.reuse, R10, R128 ;  /* 0x0000000a0480723c */ /* 0x040fe20000001880 */
[----:B------:R-:W4:Y:S07]  /*5960*/  LDSM.16.MT88.4 R8, [R64+0xe480] ;  /* 0x00e480004008783b */ /* 0x000f2e0000004200 */
[-C--:B---3--:R-:W-:Y:S08]  /*5970*/  HMMA.16816.F32 R132, R4, R16.reuse, R132 ;  /* 0x000000100484723c */ /* 0x088ff00000001884 */
        /* <DEDUP_REMOVED lines=9> */
[----:B------:R-:W3:Y:S04]  /*5a10*/  LDSM.16.MT88.4 R4, [R195+0x1d480] ;  /* 0x01d48000c304783b */ /* 0x000ee80000004200 */
        /* <DEDUP_REMOVED lines=11> */
[-C--:B----4-:R-:W-:Y:S08]  /*5ad0*/  HMMA.16816.F32 R148, R32, R8.reuse, R148 ;  /* 0x000000082094723c */ /* 0x090ff00000001894 */
[C---:B------:R-:W-:Y:S08]  /*5ae0*/  HMMA.16816.F32 R152, R36.reuse, R8, R152 ;  /* 0x000000082498723c */ /* 0x040ff00000001898 */
[-C--:B------:R-:W-:Y:S01]  /*5af0*/  HMMA.16816.F32 R156, R36, R10.reuse, R156 ;  /* 0x0000000a249c723c */ /* 0x080fe2000000189c */
[----:B------:R-:W2:Y:S07]  /*5b00*/  LDSM.16.MT88.4 R36, [R64+0xcc80] ;  /* 0x00cc80004024783b */ /* 0x000eae0000004200 */
[----:B------:R-:W-:Y:S01]  /*5b10*/  HMMA.16816.F32 R160, R32, R10, R160 ;  /* 0x0000000a20a0723c */ /* 0x000fe200000018a0 */
[----:B------:R-:W4:Y:S04]  /*5b20*/  LDSM.16.MT88.4 R8, [R64+0xdc80] ;  /* 0x00dc80004008783b */ /* 0x000f280000004200 */
[----:B------:R-:W1:Y:S03]  /*5b30*/  LDSM.16.MT88.4 R32, [R64+0xec80] ;  /* 0x00ec80004020783b */ /* 0x000e660000004200 */
[-C--:B---3--:R-:W-:Y:S08]  /*5b40*/  HMMA.16816.F32 R116, R4, R12.reuse, R116 ;  /* 0x0000000c0474723c */ /* 0x088ff00000001874 */
        /* <DEDUP_REMOVED lines=73> */
.L_x_821:
[----:B------:R-:W-:Y:S05]  /*5fe0*/  @P1 BRA `(.L_x_843) ;  /* 0x0000103000001947 */ /* 0x000fea0003800000 */
[----:B------:R-:W-:Y:S01]  /*5ff0*/  SHF.R.S32.HI R0, RZ, 0x1f, R208 ;  /* 0x0000001fff007819 */ /* 0x000fe200000114d0 */
[----:B------:R-:W-:Y:S01]  /*6000*/  BAR.SYNC.DEFER_BLOCKING 0x1, 0x100 ;  /* 0x0044000000007b1d */ /* 0x000fe20000010000 */
[----:B------:R-:W-:Y:S02]  /*6010*/  F2FP.PACK_AB R68, R69, R68 ;  /* 0x000000444544723e */ /* 0x000fe400000000ff */
[----:B------:R-:W-:-:S02]  /*6020*/  LEA.HI R2, R0, R208, RZ, 0x2 ;  /* 0x000000d000027211 */ /* 0x000fc400078f10ff */
[----:B------:R-:W-:Y:S01]  /*6030*/  LEA.HI R8, R0, R208, RZ, 0x7 ;  /* 0x000000d000087211 */ /* 0x000fe200078f38ff */
[----:B------:R-:W-:Y:S01]  /*6040*/  BSSY B0, `(.L_x_844) ;  /* 0x00000ba000007945 */ /* 0x000fe20003800000 */
[--C-:B------:R-:W-:Y:S02]  /*6050*/  SHF.R.S32.HI R4, RZ, 0x2, R2.reuse ;  /* 0x00000002ff047819 */ /* 0x100fe40000011402 */
[----:B------:R-:W-:Y:S02]  /*6060*/  SHF.R.S32.HI R3, RZ, 0x1f, R2 ;  /* 0x0000001fff037819 */ /* 0x000fe40000011402 */
[----:B------:R-:W-:Y:S02]  /*6070*/  SHF.R.U32.HI R8, RZ, 0x4, R8 ;  /* 0x00000004ff087819 */ /* 0x000fe40000011608 */
[----:B------:R-:W-:Y:S02]  /*6080*/  LEA.HI R3, R3, R4, RZ, 0x3 ;  /* 0x0000000403037211 */ /* 0x000fe400078f18ff */
[----:B------:R-:W-:-:S02]  /*6090*/  F2FP.PACK_AB R70, R71, R70 ;  /* 0x000000464746723e */ /* 0x000fc400000000ff */
[----:B------:R-:W-:Y:S02]  /*60a0*/  LOP3.LUT R6, R3, 0xfffffff8, RZ, 0xc0, !PT ;  /* 0xfffffff803067812 */ /* 0x000fe400078ec0ff */
[----:B------:R-:W-:Y:S02]  /*60b0*/  LEA.HI R3, R0, R208, RZ, 0x5 ;  /* 0x000000d000037211 */ /* 0x000fe400078f28ff */
[----:B------:R-:W-:Y:S01]  /*60c0*/  F2FP.PACK_AB R80, R81, R80 ;  /* 0x000000505150723e */ /* 0x000fe200000000ff */
[----:B------:R-:W-:Y:S01]  /*60d0*/  IMAD.IADD R6, R4, 0x1, -R6 ;  /* 0x0000000104067824 */ /* 0x000fe200078e0a06 */
[--C-:B------:R-:W-:Y:S02]  /*60e0*/  SHF.R.S32.HI R5, RZ, 0x5, R3.reuse ;  /* 0x00000005ff057819 */ /* 0x100fe40000011403 */
[----:B------:R-:W-:Y:S02]  /*60f0*/  SHF.R.S32.HI R7, RZ, 0x1f, R3 ;  /* 0x0000001fff077819 */ /* 0x000fe40000011403 */
[----:B------:R-:W-:-:S02]  /*6100*/  LEA.HI R3, R6, R6, RZ, 0x1 ;  /* 0x0000000606037211 */ /* 0x000fc400078f08ff */
[----:B------:R-:W-:Y:S02]  /*6110*/  LEA.HI R9, R7, R5, RZ, 0x2 ;  /* 0x0000000507097211 */ /* 0x000fe400078f10ff */
[----:B------:R-:W-:Y:S02]  /*6120*/  SHF.R.S32.HI R11, RZ, 0x1, R3 ;  /* 0x00000001ff0b7819 */ /* 0x000fe40000011403 */
[----:B------:R-:W-:Y:S02]  /*6130*/  LOP3.LUT R7, R2, 0xfffffffc, RZ, 0xc0, !PT ;  /* 0xfffffffc02077812 */ /* 0x000fe400078ec0ff */
[----:B------:R-:W-:Y:S01]  /*6140*/  LOP3.LUT R9, R9, 0x7ffffc, RZ, 0xc0, !PT ;  /* 0x007ffffc09097812 */ /* 0x000fe200078ec0ff */
[----:B------:R-:W-:Y:S01]  /*6150*/  IMAD.SHL.U32 R10, R11, 0x40, RZ ;  /* 0x000000400b0a7824 */ /* 0x000fe200078e00ff */
[----:B------:R-:W-:Y:S01]  /*6160*/  LOP3.LUT R3, R3, 0x3fffffe, RZ, 0xc0, !PT ;  /* 0x03fffffe03037812 */ /* 0x000fe200078ec0ff */
[----:B------:R-:W-:Y:S01]  /*6170*/  IMAD.IADD R7, R208, 0x1, -R7 ;  /* 0x00000001d0077824 */ /* 0x000fe200078e0a07 */
[----:B------:R-:W-:Y:S01]  /*6180*/  LEA.HI R2, R2, R4, RZ, 0x1 ;  /* 0x0000000402027211 */ /* 0x000fe200078f08ff */
[----:B------:R-:W-:Y:S01]  /*6190*/  IMAD.IADD R9, R5, 0x1, -R9 ;  /* 0x0000000105097824 */ /* 0x000fe200078e0a09 */
[----:B------:R-:W-:Y:S01]  /*61a0*/  LOP3.LUT R10, R10, 0xc0, RZ, 0xc0, !PT ;  /* 0x000000c00a0a7812 */ /* 0x000fe200078ec0ff */
[----:B------:R-:W-:Y:S01]  /*61b0*/  IMAD.IADD R3, R6, 0x1, -R3 ;  /* 0x0000000106037824 */ /* 0x000fe200078e0a03 */
[----:B------:R-:W-:Y:S01]  /*61c0*/  LOP3.LUT P0, RZ, R11, 0x2, RZ, 0xc0, !PT ;  /* 0x000000020bff7812 */ /* 0x000fe2000780c0ff */
[----:B------:R-:W-:Y:S01]  /*61d0*/  IMAD R9, R9, 0x100, R7 ;  /* 0x0000010009097824 */ /* 0x000fe200078e0207 */
[----:B------:R-:W-:-:S02]  /*61e0*/  LOP3.LUT R8, R10, 0x8, R8, 0xf8, !PT ;  /* 0x000000080a087812 */ /* 0x000fc400078ef808 */
[----:B------:R-:W-:Y:S01]  /*61f0*/  SHF.R.U32.HI R10, RZ, 0x3, R10 ;  /* 0x00000003ff0a7819 */ /* 0x000fe2000001160a */
[----:B------:R-:W-:Y:S01]  /*6200*/  IMAD R3, R3, 0x10, R9 ;  /* 0x0000001003037824 */ /* 0x000fe200078e0209 */
[----:B------:R-:W-:Y:S02]  /*6210*/  LOP3.LUT R2, R2, 0x3fffffe, RZ, 0xc0, !PT ;  /* 0x03fffffe02027812 */ /* 0x000fe400078ec0ff */
[----:B------:R-:W-:Y:S02]  /*6220*/  LOP3.LUT R8, R8, R10, RZ, 0x3c, !PT ;  /* 0x0000000a08087212 */ /* 0x000fe400078e3cff */
[----:B------:R-:W-:Y:S01]  /*6230*/  F2FP.PACK_AB R82, R83, R82 ;  /* 0x000000525352723e */ /* 0x000fe200000000ff */
[----:B------:R-:W-:Y:S01]  /*6240*/  IMAD.IADD R2, R4, 0x1, -R2 ;  /* 0x0000000104027824 */ /* 0x000fe200078e0a02 */
[----:B------:R-:W-:Y:S01]  /*6250*/  F2FP.PACK_AB R72, R73, R72 ;  /* 0x000000484948723e */ /* 0x000fe200000000ff */
[----:B------:R-:W-:Y:S01]  /*6260*/  IMAD.U32 R3, R3, 0x2, R8 ;  /* 0x0000000203037824 */ /* 0x000fe200078e0008 */
[----:B------:R-:W-:Y:S01]  /*6270*/  F2FP.PACK_AB R74, R75, R74 ;  /* 0x0000004a4b4a723e */ /* 0x000fe200000000ff */
[----:B------:R-:W-:Y:S01]  /*6280*/  IMAD R2, R5, 0x8, R2 ;  /* 0x0000000805027824 */ /* 0x000fe200078e0202 */
[----:B------:R-:W-:Y:S01]  /*6290*/  F2FP.PACK_AB R76, R77, R76 ;  /* 0x0000004c4d4c723e */ /* 0x000fe200000000ff */
[----:B------:R-:W-:Y:S01]  /*62a0*/  IMAD.SHL.U32 R3, R3, 0x2, RZ ;  /* 0x0000000203037824 */ /* 0x000fe200078e00ff */
[----:B------:R-:W-:Y:S01]  /*62b0*/  F2FP.PACK_AB R78, R79, R78 ;  /* 0x0000004e4f4e723e */ /* 0x000fe200000000ff */
[----:B------:R-:W-:Y:S01]  /*62c0*/  IMAD.SHL.U32 R8, R7, 0x8, RZ ;  /* 0x0000000807087824 */ /* 0x000fe200078e00ff */
[----:B------:R-:W-:-:S02]  /*62d0*/  F2FP.PACK_AB R84, R85, R84 ;  /* 0x000000545554723e */ /* 0x000fc400000000ff */
[C---:B------:R-:W-:Y:S01]  /*62e0*/  IADD3 R5, R3.reuse, 0x20, RZ ;  /* 0x0000002003057810 */ /* 0x040fe20007ffe0ff */
[----:B------:R-:W-:Y:S01]  /*62f0*/  STS [R3+0x6080], R68 ;  /* 0x0060804403007388 */ /* 0x000fe20000000800 */
[----:B------:R-:W-:Y:S02]  /*6300*/  @P0 IADD3 R5, R3, -0x20, RZ ;  /* 0xffffffe003050810 */ /* 0x000fe40007ffe0ff */
        /* <DEDUP_REMOVED lines=47> */
[----:B------:R-:W-:Y:S02]  /*6600*/  LEA.HI R0, R0, R208, RZ, 0x3 ;  /* 0x000000d000007211 */ /* 0x000fe400078f18ff */
[----:B------:R-:W-:Y:S01]  /*6610*/  F2FP.PACK_AB R148, R149, R148 ;  /* 0x000000949594723e */ /* 0x000fe200000000ff */
[----:B------:R-:W-:Y:S01]  /*6620*/  STS [R3+0xa280], R102 ;  /* 0x00a2806603007388 */ /* 0x000fe20000000800 */
[----:B------:R-:W-:Y:S01]  /*6630*/  F2FP.PACK_AB R150, R151, R150 ;  /* 0x000000969796723e */ /* 0x000fe200000000ff */
[----:B------:R-:W-:Y:S01]  /*6640*/  IMAD.SHL.U32 R0, R0, 0x8, RZ ;  /* 0x0000000800007824 */ /* 0x000fe200078e00ff */
        /* <DEDUP_REMOVED lines=9> */
[----:B------:R-:W-:Y:S01]  /*66e0*/  LOP3.LUT R0, R0, 0xc0, RZ, 0xc0, !PT ;  /* 0x000000c000007812 */ /* 0x000fe200078ec0ff */
[----:B------:R-:W-:Y:S01]  /*66f0*/  STS [R3+0xb280], R106 ;  /* 0x00b2806a03007388 */ /* 0x000fe20000000800 */
[----:B------:R-:W-:-:S02]  /*6700*/  IADD3 R7, -R205, c[0x0][0x2f0], RZ ;  /* 0x0000bc00cd077a10 */ /* 0x000fc40007ffe1ff */
[----:B------:R-:W-:Y:S01]  /*6710*/  SHF.R.U32.HI R6, RZ, 0x3, R0 ;  /* 0x00000003ff067819 */ /* 0x000fe20000011600 */
[----:B------:R-:W-:Y:S01]  /*6720*/  STS [R5+0xb080], R108 ;  /* 0x00b0806c05007388 */ /* 0x000fe20000000800 */
[--C-:B------:R-:W-:Y:S02]  /*6730*/  LOP3.LUT R0, R0, 0x18, R8.reuse, 0xf8, !PT ;  /* 0x0000001800007812 */ /* 0x100fe400078ef808 */
[----:B------:R-:W-:Y:S01]  /*6740*/  IMNMX R7, R7, 0x80, PT ;  /* 0x0000008007077817 */ /* 0x000fe20003800200 */
[----:B------:R-:W-:Y:S01]  /*6750*/  STS [R5+0xb280], R110 ;  /* 0x00b2806e05007388 */ /* 0x000fe20000000800 */
[----:B------:R-:W-:Y:S02]  /*6760*/  LOP3.LUT R0, R0, R6, RZ, 0x3c, !PT ;  /* 0x0000000600007212 */ /* 0x000fe400078e3cff */
[----:B------:R-:W-:Y:S01]  /*6770*/  SHF.R.S32.HI R9, RZ, 0x1f, R8 ;  /* 0x0000001fff097819 */ /* 0x000fe20000011408 */
[----:B------:R-:W-:Y:S01]  /*6780*/  STS [R3+0x80], R116 ;  /* 0x0000807403007388 */ /* 0x000fe20000000800 */
[----:B------:R-:W-:Y:S01]  /*6790*/  ISETP.GE.AND P5, PT, R4, R7, PT ;  /* 0x000000070400720c */ /* 0x000fe20003fa6270 */
[----:B------:R-:W-:Y:S01]  /*67a0*/  IMAD.U32 R2, R2, 0x20, R0 ;  /* 0x0000002002027824 */ /* 0x000fe200078e0000 */
[----:B------:R-:W-:Y:S01]  /*67b0*/  IADD3 R11, R8, 0x20, RZ ;  /* 0x00000020080b7810 */ /* 0x000fe20007ffe0ff */
[----:B------:R-:W-:Y:S02]  /*67c0*/  STS [R3+0x280], R118 ;  /* 0x0002807603007388 */ /* 0x000fe40000000800 */
[----:B------:R-:W-:-:S02]  /*67d0*/  IMAD.SHL.U32 R52, R2, 0x2, RZ ;  /* 0x0000000202347824 */ /* 0x000fc400078e00ff */
        /* <DEDUP_REMOVED lines=22> */
[----:B------:R-:W-:Y:S06]  /*6940*/  BAR.SYNC.DEFER_BLOCKING 0x1, 0x100 ;  /* 0x0044000000007b1d */ /* 0x000fec0000010000 */
[----:B------:R-:W3:Y:S04]  /*6950*/  S2R R0, SR_CTAID.Y ;  /* 0x0000000000007919 */ /* 0x000ee80000002600 */
[----:B-1----:R-:W1:Y:S04]  /*6960*/  S2R R3, SR_CTAID.Z ;  /* 0x0000000000037919 */ /* 0x002e680000002700 */
[----:B------:R4:W5:Y:S04]  /*6970*/  LDS.128 R44, [R52+0x7080] ;  /* 0x00708000342c7984 */ /* 0x0009680000000c00 */
[----:B------:R4:W4:Y:S01]  /*6980*/  LDS.128 R40, [R52+0x9080] ;  /* 0x0090800034287984 */ /* 0x0009220000000c00 */
[----:B---3--:R-:W-:Y:S01]  /*6990*/  SHF.R.S32.HI R2, RZ, 0x1f, R0 ;  /* 0x0000001fff027819 */ /* 0x008fe20000011400 */
[----:B------:R-:W-:-:S02]  /*69a0*/  IMAD.WIDE.U32 R48, R0, c[0x0][0x338], R8 ;  /* 0x0000ce0000307a25 */ /* 0x000fc400078e0008 */
[----:B------:R3:W3:Y:S02]  /*69b0*/  LDS.128 R36, [R52+0xb080] ;  /* 0x00b0800034247984 */ /* 0x0006e40000000c00 */
[----:B--2---:R-:W-:Y:S02]  /*69c0*/  IMAD R5, R2, c[0x0][0x338], RZ ;  /* 0x0000ce0002057a24 */ /* 0x004fe400078e02ff */
[----:B------:R2:W2:Y:S01]  /*69d0*/  LDS.128 R32, [R52+0x80] ;  /* 0x0000800034207984 */ /* 0x0004a20000000c00 */
[----:B-1----:R-:W-:Y:S01]  /*69e0*/  SHF.R.S32.HI R6, RZ, 0x1f, R3 ;  /* 0x0000001fff067819 */ /* 0x002fe20000011403 */
[----:B------:R-:W-:Y:S02]  /*69f0*/  IMAD R5, R0, c[0x0][0x33c], R5 ;  /* 0x0000cf0000057a24 */ /* 0x000fe400078e0205 */
[----:B------:R1:W1:Y:S02]  /*6a00*/  LDS.128 R28, [R52+0x2080] ;  /* 0x00208000341c7984 */ /* 0x0002640000000c00 */
[----:B------:R-:W-:-:S02]  /*6a10*/  IMAD R10, R6, c[0x0][0x340], RZ ;  /* 0x0000d000060a7a24 */ /* 0x000fc400078e02ff */
[----:B------:R1:W1:Y:S01]  /*6a20*/  LDS.128 R24, [R52+0x4080] ;  /* 0x0040800034187984 */ /* 0x0002620000000c00 */
[----:B------:R-:W-:Y:S01]  /*6a30*/  IMAD.IADD R49, R49, 0x1, R5 ;  /* 0x0000000131317824 */ /* 0x000fe200078e0205 */
[----:B------:R-:W-:Y:S01]  /*6a40*/  SHF.R.S32.HI R5, RZ, 0x1f, R4 ;  /* 0x0000001fff057819 */ /* 0x000fe20000011404 */
[C---:B------:R-:W-:Y:S01]  /*6a50*/  IMAD R10, R3.reuse, c[0x0][0x344], R10 ;  /* 0x0000d100030a7a24 */ /* 0x040fe200078e020a */
[----:B------:R1:W1:Y:S01]  /*6a60*/  LDS.128 R20, [R52+0x1080] ;  /* 0x0010800034147984 */ /* 0x0002620000000c00 */
[----:B------:R-:W-:-:S03]  /*6a70*/  IMAD.WIDE.U32 R62, R3, c[0x0][0x340], R48 ;  /* 0x0000d000033e7a25 */ /* 0x000fc600078e0030 */
[----:B------:R1:W1:Y:S01]  /*6a80*/  LDS.128 R16, [R52+0x3080] ;  /* 0x0030800034107984 */ /* 0x0002620000000c00 */
[----:B------:R-:W-:-:S03]  /*6a90*/  IMAD.WIDE R64, R201, 0x80, R4 ;  /* 0x00000080c9407825 */ /* 0x000fc600078e0204 */
[----:B------:R1:W1:Y:S01]  /*6aa0*/  LDS.128 R12, [R52+0x5080] ;  /* 0x00508000340c7984 */ /* 0x0002620000000c00 */
[----:B------:R-:W-:Y:S01]  /*6ab0*/  IMAD.IADD R67, R63, 0x1, R10 ;  /* 0x000000013f437824 */ /* 0x000fe200078e020a */
[----:B------:R-:W-:Y:S05]  /*6ac0*/  @P5 BRA `(.L_x_845) ;  /* 0x0000011000005947 */ /* 0x000fea0003800000 */
[C---:B------:R-:W-:Y:S01]  /*6ad0*/  ISETP.GE.AND P3, PT, R8.reuse, c[0x0][0x324], PT ;  /* 0x0000c90008007a0c */ /* 0x040fe20003f66270 */
[----:B------:R-:W5:Y:S01]  /*6ae0*/  LDS.128 R56, [R52+0x8080] ;  /* 0x0080800034387984 */ /* 0x000f620000000c00 */
[----:B------:R-:W-:Y:S01]  /*6af0*/  IMAD R60, R65, c[0x0][0x330], RZ ;  /* 0x0000cc00413c7a24 */ /* 0x000fe200078e02ff */
[----:B------:R-:W-:Y:S01]  /*6b00*/  IADD3 R10, R8, 0x40, RZ ;  /* 0x00000040080a7810 */ /* 0x000fe20007ffe0ff */
[----:B------:R-:W-:Y:S01]  /*6b10*/  IMAD.MOV.U32 R66, RZ, RZ, R62 ;  /* 0x000000ffff427224 */ /* 0x000fe200078e003e */
[----:B------:R-:W-:Y:S01]  /*6b20*/  ISETP.GE.AND P2, PT, R11, c[0x0][0x324], PT ;  /* 0x0000c9000b007a0c */ /* 0x000fe20003f46270 */
[----:B------:R-:W-:Y:S01]  /*6b30*/  IMAD R60, R64, c[0x0][0x334], R60 ;  /* 0x0000cd00403c7a24 */ /* 0x000fe200078e023c */
[----:B------:R-:W-:Y:S01]  /*6b40*/  ISETP.GE.AND P1, PT, R10, c[0x0][0x324], PT ;  /* 0x0000c9000a007a0c */ /* 0x000fe20003f26270 */
[----:B------:R-:W-:-:S04]  /*6b50*/  IMAD.WIDE.U32 R68, R64, c[0x0][0x330], R66 ;  /* 0x0000cc0040447a25 */ /* 0x000fc800078e0042 */
[----:B------:R-:W-:Y:S01]  /*6b60*/  IMAD.IADD R60, R69, 0x1, R60 ;  /* 0x00000001453c7824 */ /* 0x000fe200078e023c */
[----:B------:R-:W4:Y:S01]  /*6b70*/  @!P3 LDS.128 R48, [R52+0x6080] ;  /* 0x006080003430b984 */ /* 0x000f220000000c00 */
[----:B------:R-:W-:-:S03]  /*6b80*/  LEA R70, P0, R68, c[0x0][0x318], 0x1 ;  /* 0x0000c60044467a11 */ /* 0x000fc600078008ff */
[----:B-1234-:R-:W1:Y:S01]  /*6b90*/  LDS.128 R52, [R52+0xa080] ;  /* 0x00a0800034347984 */ /* 0x01ee620000000c00 */
[----:B------:R-:W-:-:S05]  /*6ba0*/  LEA.HI.X R71, R68, c[0x0][0x31c], R60, 0x1, P0 ;  /* 0x0000c70044477a11 */ /* 0x000fca00000f0c3c */
[----:B-----5:R2:W-:Y:S04]  /*6bb0*/  @!P2 STG.E.128 [R70.64+0x40], R56 ;  /* 0x000040384600a986 */ /* 0x0205e8000c101d10 */
[----:B------:R2:W-:Y:S04]  /*6bc0*/  @!P3 STG.E.128 [R70.64], R48 ;  /* 0x000000304600b986 */ /* 0x0005e8000c101d10 */
[----:B-1----:R2:W-:Y:S02]  /*6bd0*/  @!P1 STG.E.128 [R70.64+0x80], R52 ;  /* 0x0000803446009986 */ /* 0x0025e4000c101d10 */
.L_x_845:
[----:B------:R-:W-:Y:S05]  /*6be0*/  BSYNC B0 ;  /* 0x0000000000007941 */ /* 0x000fea0003800000 */
.L_x_844:
[----:B------:R-:W-:Y:S01]  /*6bf0*/  IADD3 R4, R4, 0x40, RZ ;  /* 0x0000004004047810 */ /* 0x000fe20007ffe0ff */
[----:B------:R-:W-:Y:S03]  /*6c00*/  BSSY B0, `(.L_x_846) ;  /* 0x0000014000007945 */ /* 0x000fe60003800000 */
[----:B------:R-:W-:-:S13]  /*6c10*/  ISETP.GE.AND P4, PT, R4, R7, PT ;  /* 0x000000070400720c */ /* 0x000fda0003f86270 */
[----:B------:R-:W-:Y:S05]  /*6c20*/  @P4 BRA `(.L_x_847) ;  /* 0x0000011000004947 */ /* 0x000fea0003800000 */
[----:B------:R-:W-:Y:S01]  /*6c30*/  IADD3 R7, P0, R64, 0x40, RZ ;  /* 0x0000004040077810 */ /* 0x000fe20007f1e0ff */
[----:B--2---:R-:W-:Y:S01]  /*6c40*/  IMAD.MOV.U32 R48, RZ, RZ, R62 ;  /* 0x000000ffff307224 */ /* 0x004fe200078e003e */
        /* <DEDUP_REMOVED lines=12> */
[----:B-----5:R2:W-:Y:S04]  /*6d10*/  @!P2 STG.E.128 [R4.64], R44 ;  /* 0x0000002c0400a986 */ /* 0x0205e8000c101d10 */
[----:B----4-:R2:W-:Y:S04]  /*6d20*/  @!P1 STG.E.128 [R4.64+0x40], R40 ;  /* 0x0000402804009986 */ /* 0x0105e8000c101d10 */
[----:B---3--:R2:W-:Y:S02]  /*6d30*/  @!P0 STG.E.128 [R4.64+0x80], R36 ;  /* 0x0000802404008986 */ /* 0x0085e4000c101d10 */
.L_x_847:
[----:B------:R-:W-:Y:S05]  /*6d40*/  BSYNC B0 ;  /* 0x0000000000007941 */ /* 0x000fea0003800000 */
.L_x_846:
[----:B------:R-:W-:Y:S01]  /*6d50*/  IMAD R2, R2, c[0x0][0x308], RZ ;  /* 0x0000c20002027a24 */ /* 0x000fe200078e02ff */
[----:B------:R-:W-:Y:S01]  /*6d60*/  BSSY B0, `(.L_x_848) ;  /* 0x0000017000007945 */ /* 0x000fe20003800000 */
[----:B--2---:R-:W-:-:S04]  /*6d70*/  IMAD.WIDE.U32 R4, R0, c[0x0][0x308], R8 ;  /* 0x0000c20000047a25 */ /* 0x004fc800078e0008 */
        /* <DEDUP_REMOVED lines=13> */
[----:B---3--:R-:W-:Y:S01]  /*6e50*/  IMAD.WIDE.U32 R36, R64, c[0x0][0x300], R6 ;  /* 0x0000c00040247a25 */ /* 0x008fe200078e0006 */
[----:B------:R-:W-:-:S03]  /*6e60*/  ISETP.GE.AND P2, PT, R11, c[0x0][0x2f4], PT ;  /* 0x0000bd000b007a0c */ /* 0x000fc60003f46270 */
[----:B------:R-:W-:Y:S01]  /*6e70*/  IMAD.IADD R2, R37, 0x1, R2 ;  /* 0x0000000125027824 */ /* 0x000fe200078e0202 */
[----:B------:R-:W-:-:S04]  /*6e80*/  LEA R38, P0, R36, c[0x0][0x2e8], 0x1 ;  /* 0x0000ba0024267a11 */ /* 0x000fc800078008ff */
[----:B------:R-:W-:-:S05]  /*6e90*/  LEA.HI.X R39, R36, c[0x0][0x2ec], R2, 0x1, P0 ;  /* 0x0000bb0024277a11 */ /* 0x000fca00000f0c02 */
[----:B------:R2:W-:Y:S04]  /*6ea0*/  @!P3 STG.E.128 [R38.64], R32 ;  /* 0x000000202600b986 */ /* 0x0005e8000c101d10 */
[----:B-1----:R2:W-:Y:S04]  /*6eb0*/  @!P2 STG.E.128 [R38.64+0x40], R28 ;  /* 0x0000401c2600a986 */ /* 0x0025e8000c101d10 */
[----:B------:R2:W-:Y:S02]  /*6ec0*/  @!P1 STG.E.128 [R38.64+0x80], R24 ;  /* 0x0000801826009986 */ /* 0x0005e4000c101d10 */
.L_x_849:
[----:B------:R-:W-:Y:S05]  /*6ed0*/  BSYNC B0 ;  /* 0x0000000000007941 */ /* 0x000fea0003800000 */
.L_x_848:
[----:B------:R-:W-:Y:S05]  /*6ee0*/  @P4 EXIT ;  /* 0x000000000000494d */ /* 0x000fea0003800000 */
[----:B------:R-:W-:Y:S01]  /*6ef0*/  IADD3 R0, P0, R64, 0x40, RZ ;  /* 0x0000004040007810 */ /* 0x000fe20007f1e0ff */
[----:B------:R-:W-:Y:S01]  /*6f00*/  IMAD.MOV.U32 R2, RZ, RZ, R4 ;  /* 0x000000ffff027224 */ /* 0x000fe200078e0004 */
[C---:B------:R-:W-:Y:S01]  /*6f10*/  ISETP.GE.AND P1, PT, R8.reuse, c[0x0][0x2f4], PT ;  /* 0x0000bd0008007a0c */ /* 0x040fe20003f26270 */
[----:B------:R-:W-:Y:S01]  /*6f20*/  IMAD.MOV.U32 R3, RZ, RZ, R7 ;  /* 0x000000ffff037224 */ /* 0x000fe200078e0007 */
        /* <DEDUP_REMOVED lines=15> */
.L_x_843:
[----:B------:R-:W1:Y:S01]  /*7020*/  S2R R0, SR_CTAID.Y ;  /* 0x0000000000007919 */ /* 0x000e620000002600 */
[----:B------:R-:W-:Y:S01]  /*7030*/  SHF.R.S32.HI R6, RZ, 0x1f, R208 ;  /* 0x0000001fff067819 */ /* 0x000fe200000114d0 */
[----:B------:R-:W-:Y:S01]  /*7040*/  BSSY B0, `(.L_x_850) ;  /* 0x0000026000007945 */ /* 0x000fe20003800000 */
[----:B------:R-:W-:Y:S01]  /*7050*/  IADD3 R205, -R205, c[0x0][0x2f0], RZ ;  /* 0x0000bc00cdcd7a10 */ /* 0x000fe20007ffe1ff */
[----:B------:R-:W2:Y:S01]  /*7060*/  S2R R2, SR_CTAID.Z ;  /* 0x0000000000027919 */ /* 0x000ea20000002700 */
[----:B------:R-:W-:-:S04]  /*7070*/  LEA.HI R6, R6, R208, RZ, 0x2 ;  /* 0x000000d006067211 */ /* 0x000fc800078f10ff */
[----:B------:R-:W-:Y:S02]  /*7080*/  LOP3.LUT R3, R6, 0x1ffffffc, RZ, 0xc0, !PT ;  /* 0x1ffffffc06037812 */ /* 0x000fe400078ec0ff */
[----:B------:R-:W-:-:S03]  /*7090*/  SHF.R.S32.HI R6, RZ, 0x2, R6 ;  /* 0x00000002ff067819 */ /* 0x000fc60000011406 */
[----:B------:R-:W-:Y:S01]  /*70a0*/  IMAD.IADD R3, R208, 0x1, -R3 ;  /* 0x00000001d0037824 */ /* 0x000fe200078e0a03 */
[----:B------:R-:W-:Y:S02]  /*70b0*/  ISETP.GE.AND P5, PT, R6, R205, PT ;  /* 0x000000cd0600720c */ /* 0x000fe40003fa6270 */
[----:B------:R-:W-:Y:S01]  /*70c0*/  SHF.R.S32.HI R7, RZ, 0x1f, R6 ;  /* 0x0000001fff077819 */ /* 0x000fe20000011406 */
[----:B------:R-:W-:-:S04]  /*70d0*/  IMAD.SHL.U32 R8, R3, 0x8, RZ ;  /* 0x0000000803087824 */ /* 0x000fc800078e00ff */
[----:B------:R-:W-:Y:S01]  /*70e0*/  IMAD.WIDE R14, R201, 0x80, R6 ;  /* 0x00000080c90e7825 */ /* 0x000fe200078e0206 */
[----:B------:R-:W-:Y:S02]  /*70f0*/  SHF.R.S32.HI R9, RZ, 0x1f, R8 ;  /* 0x0000001fff097819 */ /* 0x000fe40000011408 */
[----:B-1----:R-:W-:-:S03]  /*7100*/  SHF.R.S32.HI R4, RZ, 0x1f, R0 ;  /* 0x0000001fff047819 */ /* 0x002fc60000011400 */
[----:B------:R-:W-:Y:S01]  /*7110*/  IMAD.WIDE.U32 R10, R0, c[0x0][0x308], R8 ;  /* 0x0000c200000a7a25 */ /* 0x000fe200078e0008 */
[----:B--2---:R-:W-:-:S03]  /*7120*/  SHF.R.S32.HI R3, RZ, 0x1f, R2 ;  /* 0x0000001fff037819 */ /* 0x004fc60000011402 */
[----:B------:R-:W-:-:S04]  /*7130*/  IMAD R5, R4, c[0x0][0x308], RZ ;  /* 0x0000c20004057a24 */ /* 0x000fc800078e02ff */
[----:B------:R-:W-:-:S04]  /*7140*/  IMAD R5, R0, c[0x0][0x30c], R5 ;  /* 0x0000c30000057a24 */ /* 0x000fc800078e0205 */
[----:B------:R-:W-:Y:S02]  /*7150*/  IMAD.IADD R11, R5, 0x1, R11 ;  /* 0x00000001050b7824 */ /* 0x000fe400078e020b */
[----:B------:R-:W-:Y:S02]  /*7160*/  IMAD R5, R3, c[0x0][0x310], RZ ;  /* 0x0000c40003057a24 */ /* 0x000fe400078e02ff */
[----:B------:R-:W-:Y:S01]  /*7170*/  IMAD.WIDE.U32 R12, R2, c[0x0][0x310], R10 ;  /* 0x0000c400020c7a25 */ /* 0x000fe200078e000a */
[C---:B------:R-:W-:Y:S02]  /*7180*/  IADD3 R11, R8.reuse, 0x20, RZ ;  /* 0x00000020080b7810 */ /* 0x040fe40007ffe0ff */
[----:B------:R-:W-:Y:S01]  /*7190*/  IADD3 R10, R8, 0x40, RZ ;  /* 0x00000040080a7810 */ /* 0x000fe20007ffe0ff */
[----:B------:R-:W-:-:S04]  /*71a0*/  IMAD R5, R2, c[0x0][0x314], R5 ;  /* 0x0000c50002057a24 */ /* 0x000fc800078e0205 */
[----:B------:R-:W-:Y:S01]  /*71b0*/  IMAD.IADD R17, R5, 0x1, R13 ;  /* 0x0000000105117824 */ /* 0x000fe200078e020d */
        /* <DEDUP_REMOVED lines=14> */
.L_x_851:
[----:B------:R-:W-:Y:S05]  /*72a0*/  BSYNC B0 ;  /* 0x0000000000007941 */ /* 0x000fea0003800000 */
.L_x_850:
        /* <DEDUP_REMOVED lines=16> */
[----:B------:R2:W-:Y:S04]  /*73b0*/  @!P2 STG.E.128 [R6.64], RZ ;  /* 0x000000ff0600a986 */ /* 0x0005e8000c101d10 */
[----:B------:R2:W-:Y:S04]  /*73c0*/  @!P1 STG.E.128 [R6.64+0x40], RZ ;  /* 0x000040ff06009986 */ /* 0x0005e8000c101d10 */
[----:B------:R2:W-:Y:S02]  /*73d0*/  @!P0 STG.E.128 [R6.64+0x80], RZ ;  /* 0x000080ff06008986 */ /* 0x0005e4000c101d10 */
.L_x_853:
[----:B------:R-:W-:Y:S05]  /*73e0*/  BSYNC B0 ;  /* 0x0000000000007941 */ /* 0x000fea0003800000 */
.L_x_852:
[----:B------:R-:W-:Y:S01]  /*73f0*/  IMAD R4, R4, c[0x0][0x338], RZ ;  /* 0x0000ce0004047a24 */ /* 0x000fe200078e02ff */
[----:B------:R-:W-:Y:S01]  /*7400*/  BSSY B0, `(.L_x_854) ;  /* 0x0000017000007945 */ /* 0x000fe20003800000 */
[----:B--2---:R-:W-:-:S04]  /*7410*/  IMAD.WIDE.U32 R6, R0, c[0x0][0x338], R8 ;  /* 0x0000ce0000067a25 */ /* 0x004fc800078e0008 */
[----:B------:R-:W-:Y:S02]  /*7420*/  IMAD R4, R0, c[0x0][0x33c], R4 ;  /* 0x0000cf0000047a24 */ /* 0x000fe400078e0204 */
[----:B------:R-:W-:-:S03]  /*7430*/  IMAD R3, R3, c[0x0][0x340], RZ ;  /* 0x0000d00003037a24 */ /* 0x000fc600078e02ff */
[----:B------:R-:W-:Y:S01]  /*7440*/  IADD3 R5, R4, R7, RZ ;  /* 0x0000000704057210 */ /* 0x000fe20007ffe0ff */
[----:B------:R-:W-:Y:S01]  /*7450*/  IMAD R3, R2, c[0x0][0x344], R3 ;  /* 0x0000d10002037a24 */ /* 0x000fe200078e0203 */
[----:B------:R-:W-:-:S05]  /*7460*/  MOV R4, R6 ;  /* 0x0000000600047202 */ /* 0x000fca0000000f00 */
[----:B------:R-:W-:-:S05]  /*7470*/  IMAD.WIDE.U32 R4, R2, c[0x0][0x340], R4 ;  /* 0x0000d00002047a25 */ /* 0x000fca00078e0004 */
[----:B------:R-:W-:Y:S01]  /*7480*/  IADD3 R3, R3, R5, RZ ;  /* 0x0000000503037210 */ /* 0x000fe20007ffe0ff */
        /* <DEDUP_REMOVED lines=14> */
.L_x_855:
[----:B------:R-:W-:Y:S05]  /*7570*/  BSYNC B0 ;  /* 0x0000000000007941 */ /* 0x000fea0003800000 */
.L_x_854:
[----:B------:R-:W-:Y:S05]  /*7580*/  @P4 EXIT ;  /* 0x000000000000494d */ /* 0x000fea0003800000 */
[----:B------:R-:W-:Y:S01]  /*7590*/  IADD3 R0, P0, R14, 0x40, RZ ;  /* 0x000000400e007810 */ /* 0x000fe20007f1e0ff */
[----:B------:R-:W-:Y:S01]  /*75a0*/  IMAD.MOV.U32 R5, RZ, RZ, R3 ;  /* 0x000000ffff057224 */ /* 0x000fe200078e0003 */
[----:B------:R-:W-:-:S03]  /*75b0*/  ISETP.GE.AND P1, PT, R8, c[0x0][0x324], PT ;  /* 0x0000c90008007a0c */ /* 0x000fc60003f26270 */
        /* <DEDUP_REMOVED lines=14> */
.L_x_856:
        /* <DEDUP_REMOVED lines=14> */
.L_x_1421:


//--------------------- .text._ZN7cutlass13device_kernelIN5flash19enable_sm80_to_sm89INS1_16FlashAttnBwdSm80INS1_25CollectiveMainloopBwdSm80ILi2ELi2EN4cute5tupleIJNS5_1CILi64EEENS7_ILi128EEENS7_ILi96EEEEEENS_6half_tEfNS_4arch4Sm80ELb0ELb1ELb0ELb0ELb1ELb0ELb0ELb0ELi2ELi2ELi4ELi2ELb0EEENS1_21CollectiveEpilogueBwdISB_SC_SE_Li256ELb0ELb0ELi2EEENS1_19SingleTileSchedulerILb0ELb0ELb0ELi128EEEEEEEEEvNT_6ParamsE --------------------------
	.section	.text._ZN7cutlass13device_kernelIN5flash19enable_sm80_to_sm89INS1_16FlashAttnBwdSm80INS1_25CollectiveMainloopBwdSm80ILi2ELi2EN4cute5tupleIJNS5_1CILi64EEENS7_ILi128EEENS7_ILi96EEEEEENS_6half_tEfNS_4arch4Sm80ELb0ELb1ELb0ELb0ELb1ELb0ELb0ELb0ELi2ELi2ELi4ELi2ELb0EEENS1_21CollectiveEpilogueBwdISB_SC_SE_Li256ELb0ELb0ELi2EEENS1_19SingleTileSchedulerILb0ELb0ELb0ELi128EEEEEEEEEvNT_6ParamsE,"ax",@progbits
	.sectioninfo	@"SHI_REGISTERS=253"
	.align	128
.text._ZN7cutlass13device_kernelIN5flash19enable_sm80_to_sm89INS1_16FlashAttnBwdSm80INS1_25CollectiveMainloopBwdSm80ILi2ELi2EN4cute5tupleIJNS5_1CILi64EEENS7_ILi128EEENS7_ILi96EEEEEENS_6half_tEfNS_4arch4Sm80ELb0ELb1ELb0ELb0ELb1ELb0ELb0ELb0ELi2ELi2ELi4ELi2ELb0EEENS1_21CollectiveEpilogueBwdISB_SC_SE_Li256ELb0ELb0ELi2EEENS1_19SingleTileSchedulerILb0ELb0ELb0ELi128EEEEEEEEEvNT_6ParamsE:
        .type           _ZN7cutlass13device_kernelIN5flash19enable_sm80_to_sm89INS1_16FlashAttnBwdSm80INS1_25CollectiveMainloopBwdSm80ILi2ELi2EN4cute5tupleIJNS5_1CILi64EEENS7_ILi128EEENS7_ILi96EEEEEENS_6half_tEfNS_4arch4Sm80ELb0ELb1ELb0ELb0ELb1ELb0ELb0ELb0ELi2ELi2ELi4ELi2ELb0EEENS1_21CollectiveEpilogueBwdISB_SC_SE_Li256ELb0ELb0ELi2EEENS1_19SingleTileSchedulerILb0ELb0ELb0ELi128EEEEEEEEEvNT_6ParamsE,@function
        .size           _ZN7cutlass13device_kernelIN5flash19enable_sm80_to_sm89INS1_16FlashAttnBwdSm80INS1_25CollectiveMainloopBwdSm80ILi2ELi2EN4cute5tupleIJNS5_1CILi64EEENS7_ILi128EEENS7_ILi96EEEEEENS_6half_tEfNS_4arch4Sm80ELb0ELb1ELb0ELb0ELb1ELb0ELb0ELb0ELi2ELi2ELi4ELi2ELb0EEENS1_21CollectiveEpilogueBwdISB_SC_SE_Li256ELb0ELb0ELi2EEENS1_19SingleTileSchedulerILb0ELb0ELb0ELi128EEEEEEEEEvNT_6ParamsE,(.L_x_1422 - _ZN7cutlass13device_kernelIN5flash19enable_sm80_to_sm89INS1_16FlashAttnBwdSm80INS1_25CollectiveMainloopBwdSm80ILi2ELi2EN4cute5tupleIJNS5_1CILi64EEENS7_ILi128EEENS7_ILi96EEEEEENS_6half_tEfNS_4arch4Sm80ELb0ELb1ELb0ELb0ELb1ELb0ELb0ELb0ELi2ELi2ELi4ELi2ELb0EEENS1_21CollectiveEpilogueBwdISB_SC_SE_Li256ELb0ELb0ELi2EEENS1_19SingleTileSchedulerILb0ELb0ELb0ELi128EEEEEEEEEvNT_6ParamsE)
        .other          _ZN7cutlass13device_kernelIN5flash19enable_sm80_to_sm89INS1_16FlashAttnBwdSm80INS1_25CollectiveMainloopBwdSm80ILi2ELi2EN4cute5tupleIJNS5_1CILi64EEENS7_ILi128EEENS7_ILi96EEEEEENS_6half_tEfNS_4arch4Sm80ELb0ELb1ELb0ELb0ELb1ELb0ELb0ELb0ELi2ELi2ELi4ELi2ELb0EEENS1_21CollectiveEpilogueBwdISB_SC_SE_Li256ELb0ELb0ELi2EEENS1_19SingleTileSchedulerILb0ELb0ELb0ELi128EEEEEEEEEvNT_6ParamsE,@"STO_CUDA_ENTRY STV_DEFAULT"
_ZN7cutlass13device_kernelIN5flash19enable_sm80_to_sm89INS1_16FlashAttnBwdSm80INS1_25CollectiveMainloopBwdSm80ILi2ELi2EN4cute5tupleIJNS5_1CILi64EEENS7_ILi128EEENS7_ILi96EEEEEENS_6half_tEfNS_4arch4Sm80ELb0ELb1ELb0ELb0ELb1ELb0ELb0ELb0ELi2ELi2ELi4ELi2ELb0EEENS1_21CollectiveEpilogueBwdISB_SC_SE_Li256ELb0ELb0ELi2EEENS1_19SingleTileSchedulerILb0ELb0ELb0ELi128EEEEEEEEEvNT_6ParamsE:
        /* <DEDUP_REMOVED lines=23> */
.L_x_857:
        /* <DEDUP_REMOVED lines=427> */
.L_x_860:
[----:B------:R-:W-:Y:S05]  /*1c20*/  BSYNC B0 ;  /* 0x0000000000007941 */ /* 0x000fea0003800000 */
.L_x_859:
        /* <DEDUP_REMOVED lines=96> */
.L_x_879:
        /* <DEDUP_REMOVED lines=109> */
.L_x_863:
[----:B------:R-:W-:Y:S04]  /*2900*/  MOV R36, 0x1 ;  /* 0x0000000100247802 */ /* 0x000fe80000000f00 */
[----:B------:R-:W-:Y:S11]  /*2910*/  ISETP.NE.AND P0, PT, R36, c[0x0][0x2a8], PT ;  /* 0x0000aa0024007a0c */ /* 0x000ff60003f05270 */
[----:B------:R-:W-:Y:S02]  /*2920*/  @!UPT UIADD3 URZ, URZ, URZ, URZ ;  /* 0x0000003f3f3ff290 */ /* 0x000fe4000fffe03f */
[----:B------:R-:W-:Y:S05]  /*2930*/  @P0 IMAD.HI.U32 R36, R38, c[0x0][0x2ac], RZ ;  /* 0x0000ab0026240a27 */ /* 0x000fea00078e00ff */
[----:B------:R-:W-:Y:S02]  /*2940*/  @P0 SHF.R.U32.HI R38, RZ, c[0x0][0x2b0], R36 ;  /* 0x0000ac00ff260a19 */ /* 0x000fe40000011624 */
.L_x_864:
[----:B------:R-:W-:Y:S05]  /*2950*/  BSYNC B0 ;  /* 0x0000000000007941 */ /* 0x000fea0003800000 */
.L_x_862:
        /* <DEDUP_REMOVED lines=8> */
.L_x_861:
        /* <DEDUP_REMOVED lines=19> */
.L_x_867:
[----:B------:R-:W-:Y:S04]  /*2b10*/  MOV R36, 0x1 ;  /* 0x0000000100247802 */ /* 0x000fe80000000f00 */
[----:B------:R-:W-:Y:S11]  /*2b20*/  ISETP.NE.AND P0, PT, R36, c[0x0][0x2a8], PT ;  /* 0x0000aa0024007a0c */ /* 0x000ff60003f05270 */
[----:B------:R-:W-:Y:S02]  /*2b30*/  @!UPT UIADD3 URZ, URZ, URZ, URZ ;  /* 0x0000003f3f3ff290 */ /* 0x000fe4000fffe03f */
[----:B------:R-:W-:Y:S05]  /*2b40*/  @P0 IMAD.HI.U32 R36, R38, c[0x0][0x2ac], RZ ;  /* 0x0000ab0026240a27 */ /* 0x000fea00078e00ff */
[----:B------:R-:W-:Y:S02]  /*2b50*/  @P0 SHF.R.U32.HI R38, RZ, c[0x0][0x2b0], R36 ;  /* 0x0000ac00ff260a19 */ /* 0x000fe40000011624 */
.L_x_868:
[----:B------:R-:W-:Y:S05]  /*2b60*/  BSYNC B0 ;  /* 0x0000000000007941 */ /* 0x000fea0003800000 */
.L_x_866:
[----:B------:R-:W-:Y:S04]  /*2b70*/  IMAD R38, R38, c[0x0][0x2a8], -R205 ;  /* 0x0000aa0026267a24 */ /* 0x000fe800078e0acd */
[----:B------:R-:W-:Y:S05]  /*2b80*/  IMAD.IADD R38, R38, 0x1, -R221 ;  /* 0x0000000126267824 */ /* 0x000fea00078e0add */
[----:B------:R-:W-:Y:S02]  /*2b90*/  IADD3 R36, R38, c[0x0][0x2a8], RZ ;  /* 0x0000aa0026247a10 */ /* 0x000fe40007ffe0ff */
[----:B------:R-:W-:Y:S02]  /*2ba0*/  IMNMX R242, R242, R38, !PT ;  /* 0x00000026f2f27217 */ /* 0x000fe40007800200 */
[----:B------:R-:W-:Y:S02]  /*2bb0*/  IMNMX R243, R243, R36, PT ;  /* 0x00000024f3f37217 */ /* 0x000fe40003800200 */
.L_x_865:
        /* <DEDUP_REMOVED lines=19> */
.L_x_871:
[----:B------:R-:W-:Y:S04]  /*2cf0*/  MOV R36, 0x1 ;  /* 0x0000000100247802 */ /* 0x000fe80000000f00 */
[----:B------:R-:W-:Y:S11]  /*2d00*/  ISETP.NE.AND P0, PT, R36, c[0x0][0x2a8], PT ;  /* 0x0000aa0024007a0c */ /* 0x000ff60003f05270 */
[----:B------:R-:W-:Y:S02]  /*2d10*/  @!UPT UIADD3 URZ, URZ, URZ, URZ ;  /* 0x0000003f3f3ff290 */ /* 0x000fe4000fffe03f */
[----:B------:R-:W-:Y:S05]  /*2d20*/  @P0 IMAD.HI.U32 R36, R38, c[0x0][0x2ac], RZ ;  /* 0x0000ab0026240a27 */ /* 0x000fea00078e00ff */
[----:B------:R-:W-:Y:S02]  /*2d30*/  @P0 SHF.R.U32.HI R38, RZ, c[0x0][0x2b0], R36 ;  /* 0x0000ac00ff260a19 */ /* 0x000fe40000011624 */
.L_x_872:
[----:B------:R-:W-:Y:S05]  /*2d40*/  BSYNC B0 ;  /* 0x0000000000007941 */ /* 0x000fea0003800000 */
.L_x_870:
[----:B------:R-:W-:Y:S04]  /*2d50*/  IMAD R38, R38, c[0x0][0x2a8], -R205 ;  /* 0x0000aa0026267a24 */ /* 0x000fe800078e0acd */
[----:B------:R-:W-:Y:S05]  /*2d60*/  IMAD.IADD R38, R38, 0x1, -R221 ;  /* 0x0000000126267824 */ /* 0x000fea00078e0add */
[----:B------:R-:W-:Y:S02]  /*2d70*/  IADD3 R36, R38, c[0x0][0x2a8], RZ ;  /* 0x0000aa0026247a10 */ /* 0x000fe40007ffe0ff */
[----:B------:R-:W-:Y:S02]  /*2d80*/  IMNMX R239, R239, R38, !PT ;  /* 0x00000026efef7217 */ /* 0x000fe40007800200 */
[----:B------:R-:W-:Y:S02]  /*2d90*/  IMNMX R240, R240, R36, PT ;  /* 0x00000024f0f07217 */ /* 0x000fe40003800200 */
.L_x_869:
        /* <DEDUP_REMOVED lines=19> */
.L_x_875:
[----:B------:R-:W-:Y:S04]  /*2ed0*/  MOV R36, 0x1 ;  /* 0x0000000100247802 */ /* 0x000fe80000000f00 */
[----:B------:R-:W-:Y:S11]  /*2ee0*/  ISETP.NE.AND P0, PT, R36, c[0x0][0x2a8], PT ;  /* 0x0000aa0024007a0c */ /* 0x000ff60003f05270 */
[----:B------:R-:W-:Y:S02]  /*2ef0*/  @!UPT UIADD3 URZ, URZ, URZ, URZ ;  /* 0x0000003f3f3ff290 */ /* 0x000fe4000fffe03f */
[----:B------:R-:W-:Y:S05]  /*2f00*/  @P0 IMAD.HI.U32 R36, R37, c[0x0][0x2ac], RZ ;  /* 0x0000ab0025240a27 */ /* 0x000fea00078e00ff */
[----:B------:R-:W-:Y:S02]  /*2f10*/  @P0 SHF.R.U32.HI R37, RZ, c[0x0][0x2b0], R36 ;  /* 0x0000ac00ff250a19 */ /* 0x000fe40000011624 */
.L_x_876:
[----:B------:R-:W-:Y:S05]  /*2f20*/  BSYNC B0 ;  /* 0x0000000000007941 */ /* 0x000fea0003800000 */
.L_x_874:
[----:B------:R-:W-:Y:S04]  /*2f30*/  IMAD R37, R37, c[0x0][0x2a8], -R205 ;  /* 0x0000aa0025257a24 */ /* 0x000fe800078e0acd */
[----:B------:R-:W-:Y:S05]  /*2f40*/  IMAD.IADD R37, R37, 0x1, -R221 ;  /* 0x0000000125257824 */ /* 0x000fea00078e0add */
[----:B------:R-:W-:Y:S02]  /*2f50*/  IADD3 R36, R37, c[0x0][0x2a8], RZ ;  /* 0x0000aa0025247a10 */ /* 0x000fe40007ffe0ff */
[----:B------:R-:W-:Y:S02]  /*2f60*/  IMNMX R238, R238, R37, !PT ;  /* 0x00000025eeee7217 */ /* 0x000fe40007800200 */
[----:B------:R-:W-:Y:S02]  /*2f70*/  IMNMX R237, R237, R36, PT ;  /* 0x00000024eded7217 */ /* 0x000fe40003800200 */
.L_x_873:
        /* <DEDUP_REMOVED lines=56> */
.L_x_877:
        /* <DEDUP_REMOVED lines=481> */
.L_x_878:
        /* <DEDUP_REMOVED lines=237> */
.L_x_858:
        /* <DEDUP_REMOVED lines=192> */
.L_x_882:
[----:B------:R-:W-:Y:S05]  /*6be0*/  BSYNC B0 ;  /* 0x0000000000007941 */ /* 0x000fea0003800000 */
.L_x_881:
        /* <DEDUP_REMOVED lines=21> */
.L_x_884:
[----:B------:R-:W-:Y:S05]  /*6d40*/  BSYNC B0 ;  /* 0x0000000000007941 */ /* 0x000fea0003800000 */
.L_x_883:
        /* <DEDUP_REMOVED lines=24> */
.L_x_886:
[----:B------:R-:W-:Y:S05]  /*6ed0*/  BSYNC B0 ;  /* 0x0000000000007941 */ /* 0x000fea0003800000 */
.L_x_885:
        /* <DEDUP_REMOVED lines=20> */
.L_x_880:
        /* <DEDUP_REMOVED lines=40> */
.L_x_888:
[----:B------:R-:W-:Y:S05]  /*72a0*/  BSYNC B0 ;  /* 0x0000000000007941 */ /* 0x000fea0003800000 */
.L_x_887:
        /* <DEDUP_REMOVED lines=19> */
.L_x_890:
[----:B------:R-:W-:Y:S05]  /*73e0*/  BSYNC B0 ;  /* 0x0000000000007941 */ /* 0x000fea0003800000 */
.L_x_889:
        /* <DEDUP_REMOVED lines=24> */
.L_x_892:
[----:B------:R-:W-:Y:S05]  /*7570*/  BSYNC B0 ;  /* 0x0000000000007941 */ /* 0x000fea0003800000 */
.L_x_891:
        /* <DEDUP_REMOVED lines=18> */
.L_x_893:
        /* <DEDUP_REMOVED lines=14> */
.L_x_1422:


//--------------------- .text._ZN7cutlass13device_kernelIN5flash19enable_sm80_to_sm89INS1_16FlashAttnBwdSm80INS1_25CollectiveMainloopBwdSm80ILi2ELi2EN4cute5tupleIJNS5_1CILi64EEENS7_ILi128EEENS7_ILi96EEEEEENS_6half_tEfNS_4arch4Sm80ELb0ELb1ELb0ELb0ELb0ELb0ELb0ELb0ELi2ELi2ELi4ELi2ELb0EEENS1_24CollectiveEpilogueBwdGQAISB_fSE_Li256ELb0ELb0EEENS1_19SingleTileSchedulerILb0ELb0ELb0ELi128EEEEEEEEEvNT_6ParamsE --------------------------
	.section	.text._ZN7cutlass13device_kernelIN5flash19enable_sm80_to_sm89INS1_16FlashAttnBwdSm80INS1_25CollectiveMainloopBwdSm80ILi2ELi2EN4cute5tupleIJNS5_1CILi64EEENS7_ILi128EEENS7_ILi96EEEEEENS_6half_tEfNS_4arch4Sm80ELb0ELb1ELb0ELb0ELb0ELb0ELb0ELb0ELi2ELi2ELi4ELi2ELb0EEENS1_24CollectiveEpilogueBwdGQAISB_fSE_Li256ELb0ELb0EEENS1_19SingleTileSchedulerILb0ELb0ELb0ELi128EEEEEEEEEvNT_6ParamsE,"ax",@progbits
	.sectioninfo	@"SHI_REGISTERS=253"
	.align	128
.text._ZN7cutlass13device_kernelIN5flash19enable_sm80_to_sm89INS1_16FlashAttnBwdSm80INS1_25CollectiveMainloopBwdSm80ILi2ELi2EN4cute5tupleIJNS5_1CILi64EEENS7_ILi128EEENS7_ILi96EEEEEENS_6half_tEfNS_4arch4Sm80ELb0ELb1ELb0ELb0ELb0ELb0ELb0ELb0ELi2ELi2ELi4ELi2ELb0EEENS1_24CollectiveEpilogueBwdGQAISB_fSE_Li256ELb0ELb0EEENS1_19SingleTileSchedulerILb0ELb0ELb0ELi128EEEEEEEEEvNT_6ParamsE:
        .type           _ZN7cutlass13device_kernelIN5flash19enable_sm80_to_sm89INS1_16FlashAttnBwdSm80INS1_25CollectiveMainloopBwdSm80ILi2ELi2EN4cute5tupleIJNS5_1CILi64EEENS7_ILi128EEENS7_ILi96EEEEEENS_6half_tEfNS_4arch4Sm80ELb0ELb1ELb0ELb0ELb0ELb0ELb0ELb0ELi2ELi2ELi4ELi2ELb0EEENS1_24CollectiveEpilogueBwdGQAISB_fSE_Li256ELb0ELb0EEENS1_19SingleTileSchedulerILb0ELb0ELb0ELi128EEEEEEEEEvNT_6ParamsE,@function
        .size           _ZN7cutlass13device_kernelIN5flash19enable_sm80_to_sm89INS1_16FlashAttnBwdSm80INS1_25CollectiveMainloopBwdSm80ILi2ELi2EN4cute5tupleIJNS5_1CILi64EEENS7_ILi128EEENS7_ILi96EEEEEENS_6half_tEfNS_4arch4Sm80ELb0ELb1ELb0ELb0ELb0ELb0ELb0ELb0ELi2ELi2ELi4ELi2ELb0EEENS1_24CollectiveEpilogueBwdGQAISB_fSE_Li256ELb0ELb0EEENS1_19SingleTileSchedulerILb0ELb0ELb0ELi128EEEEEEEEEvNT_6ParamsE,(.L_x_1423 - _ZN7cutlass13device_kernelIN5flash19enable_sm80_to_sm89INS1_16FlashAttnBwdSm80INS1_25CollectiveMainloopBwdSm80ILi2ELi2EN4cute5tupleIJNS5_1CILi64EEENS7_ILi128EEENS7_ILi96EEEEEENS_6half_tEfNS_4arch4Sm80ELb0ELb1ELb0ELb0ELb0ELb0ELb0ELb0ELi2ELi2ELi4ELi2ELb0EEENS1_24CollectiveEpilogueBwdGQAISB_fSE_Li256ELb0ELb0EEENS1_19SingleTileSchedulerILb0ELb0ELb0ELi128EEEEEEEEEvNT_6ParamsE)
        .other          _ZN7cutlass13device_kernelIN5flash19enable_sm80_to_sm89INS1_16FlashAttnBwdSm80INS1_25CollectiveMainloopBwdSm80ILi2ELi2EN4cute5tupleIJNS5_1CILi64EEENS7_ILi128EEENS7_ILi96EEEEEENS_6half_tEfNS_4arch4Sm80ELb0ELb1ELb0ELb0ELb0ELb0ELb0ELb0ELi2ELi2ELi4ELi2ELb0EEENS1_24CollectiveEpilogueBwdGQAISB_fSE_Li256ELb0ELb0EEENS1_19SingleTileSchedulerILb0ELb0ELb0ELi128EEEEEEEEEvNT_6ParamsE,@"STO_CUDA_ENTRY STV_DEFAULT"
_ZN7cutlass13device_kernelIN5flash19enable_sm80_to_sm89INS1_16FlashAttnBwdSm80INS1_25CollectiveMainloopBwdSm80ILi2ELi2EN4cute5tupleIJNS5_1CILi64EEENS7_ILi128EEENS7_ILi96EEEEEENS_6half_tEfNS_4arch4Sm80ELb0ELb1ELb0ELb0ELb0ELb0ELb0ELb0ELi2ELi2ELi4ELi2ELb0EEENS1_24CollectiveEpilogueBwdGQAISB_fSE_Li256ELb0ELb0EEENS1_19SingleTileSchedulerILb0ELb0ELb0ELi128EEEEEEEEEvNT_6ParamsE:
[----:B------:R-:W-:Y:S02]  /*0000*/  MOV R1, c[0x0][0x28] ;  /* 0x00000a0000017a02 */ /* 0x000fe40000000f00 */
[----:B------:R-:W1:Y:S02]  /*0010*/  S2UR UR11, SR_CTAID.Z ;  /* 0x00000000000b79c3 */ /* 0x000e640000002700 */
[----:B-1----:R-:W-:-:S13]  /*0020*/  ISETP.LE.AND P0, PT, RZ, UR11, PT ;  /* 0x0000000bff007c0c */ /* 0x002fda000bf03270 */
[----:B------:R-:W-:Y:S05]  /*0030*/  @!P0 EXIT ;  /* 0x000000000000894d */ /* 0x000fea0003800000 */
[----:B------:R-:W1:Y:S01]  /*0040*/  S2UR UR10, SR_CTAID.X ;  /* 0x00000000000a79c3 */ /* 0x000e620000002500 */
[----:B------:R-:W2:Y:S01]  /*0050*/  S2R R212, SR_TID.X ;  /* 0x0000000000d47919 */ /* 0x000ea20000002100 */
[----:B------:R-:W-:Y:S02]  /*0060*/  ULDC UR5, c[0x0][0x168] ;  /* 0x00005a0000057ab9 */ /* 0x000fe40000000800 */
[----:B------:R-:W-:Y:S01]  /*0070*/  UIADD3 UR5, UR5, 0x3f, URZ ;  /* 0x0000003f05057890 */ /* 0x000fe2000fffe03f */
[----:B------:R-:W3:Y:S03]  /*0080*/  S2R R2, SR_CTAID.Y ;  /* 0x0000000000027919 */ /* 0x000ee60000002600 */
[----:B------:R-:W-:-:S04]  /*0090*/  USHF.R.S32.HI UR4, URZ, 0x1f, UR5 ;  /* 0x0000001f3f047899 */ /* 0x000fc80008011405 */
[----:B------:R-:W-:-:S04]  /*00a0*/  ULEA.HI UR4, UR4, UR5, URZ, 0x6 ;  /* 0x0000000504047291 */ /* 0x000fc8000f8f303f */
[----:B------:R-:W-:Y:S01]  /*00b0*/  USHF.R.S32.HI UR13, URZ, 0x6, UR4 ;  /* 0x000000063f0d7899 */ /* 0x000fe20008011404 */
[----:B-1----:R-:W-:-:S13]  /*00c0*/  ISETP.LE.AND P0, PT, RZ, UR10, PT ;  /* 0x0000000aff007c0c */ /* 0x002fda000bf03270 */
[----:B------:R-:W-:Y:S05]  /*00d0*/  @!P0 BRA `(.L_x_894) ;  /* 0x000000c000008947 */ /* 0x000fea0003800000 */
[----:B--23--:R-:W-:Y:S02]  /*00e0*/  ULDC UR4, c[0x0][0x168] ;  /* 0x00005a0000047ab9 */ /* 0x00cfe40000000800 */
        /* <DEDUP_REMOVED lines=11> */
.L_x_894:
[----:B--23--:R-:W-:Y:S01]  /*01a0*/  USHF.L.U32 UR12, UR10, 0x7, URZ ;  /* 0x000000070a0c7899 */ /* 0x00cfe2000800063f */
        /* <DEDUP_REMOVED lines=13> */
[----:B------:R-:W-:Y:S01]  /*0280*/  ULDC.64 UR20, c[0x0][0x118] ;  /* 0x0000460000147ab9 */ /* 0x000fe20000000a00 */
        /* <DEDUP_REMOVED lines=13> */
[----:B------:R-:W-:Y:S01]  /*0360*/  CS2R R126, SRZ ;  /* 0x00000000007e7805 */ /* 0x000fe2000001ff00 */
[----:B------:R-:W-:Y:S01]  /*0370*/  CS2R R124, SRZ ;  /* 0x00000000007c7805 */ /* 0x000fe2000001ff00 */
[----:B------:R-:W-:Y:S01]  /*0380*/  IMNMX R237, RZ, UR4, !PT ;  /* 0x00000004ffed7c17 */ /* 0x000fe2000f800200 */
[----:B------:R-:W-:Y:S01]  /*0390*/  CS2R R130, SRZ ;  /* 0x0000000000827805 */ /* 0x000fe2000001ff00 */
[----:B------:R-:W-:Y:S01]  /*03a0*/  CS2R R128, SRZ ;  /* 0x0000000000807805 */ /* 0x000fe2000001ff00 */
[----:B------:R-:W-:Y:S01]  /*03b0*/  CS2R R122, SRZ ;  /* 0x00000000007a7805 */ /* 0x000fe2000001ff00 */
[----:B------:R-:W-:Y:S01]  /*03c0*/  ISETP.LT.AND P0, PT, R237, UR13, PT ;  /* 0x0000000ded007c0c */ /* 0x000fe2000bf01270 */
        /* <DEDUP_REMOVED lines=29> */
[----:B------:R-:W-:Y:S01]  /*05a0*/  USHF.R.S32.HI UR16, URZ, 0x1f, UR11 ;  /* 0x0000001f3f107899 */ /* 0x000fe2000801140b */
[----:B------:R-:W-:Y:S01]  /*05b0*/  IMAD.SHL.U32 R226, R212, 0x4, RZ ;  /* 0x00000004d4e27824 */ /* 0x000fe200078e00ff */
[----:B------:R-:W-:Y:S01]  /*05c0*/  ULDC.64 UR4, c[0x0][0x290] ;  /* 0x0000a40000047ab9 */ /* 0x000fe20000000a00 */
[----:B------:R-:W-:Y:S01]  /*05d0*/  SHF.R.S32.HI R3, RZ, 0x1f, R2 ;  /* 0x0000001fff037819 */ /* 0x000fe20000011402 */
[----:B------:R-:W-:Y:S01]  /*05e0*/  UIMAD UR9, UR16, UR4, URZ ;  /* 0x00000004100972a4 */ /* 0x000fe2000f8e023f */
[----:B------:R-:W-:Y:S01]  /*05f0*/  ISETP.NE.AND P0, PT, R0, 0x1, PT ;  /* 0x000000010000780c */ /* 0x000fe20003f05270 */
[----:B------:R-:W-:Y:S01]  /*0600*/  UIMAD.WIDE.U32 UR14, UR11, UR4, URZ ;  /* 0x000000040b0e72a5 */ /* 0x000fe2000f8e003f */
[----:B------:R-:W-:Y:S01]  /*0610*/  SHF.R.S32.HI R227, RZ, 0x1f, R226 ;  /* 0x0000001fffe37819 */ /* 0x000fe200000114e2 */
[----:B------:R-:W-:Y:S01]  /*0620*/  UIMAD UR9, UR11, UR5, UR9 ;  /* 0x000000050b0972a4 */ /* 0x000fe2000f8e0209 */
[----:B------:R-:W-:Y:S01]  /*0630*/  SHF.R.S32.HI R26, RZ, 0x1f, R212 ;  /* 0x0000001fff1a7819 */ /* 0x000fe200000114d4 */
[----:B------:R-:W-:Y:S01]  /*0640*/  IMAD R8, R3, c[0x0][0x270], RZ ;  /* 0x00009c0003087a24 */ /* 0x000fe200078e02ff */
[----:B------:R-:W-:Y:S01]  /*0650*/  ULDC.64 UR4, c[0x0][0x278] ;  /* 0x00009e0000047ab9 */ /* 0x000fe20000000a00 */
[----:B------:R-:W-:Y:S01]  /*0660*/  IMAD.WIDE.U32 R12, R2, c[0x0][0x288], R226 ;  /* 0x0000a200020c7a25 */ /* 0x000fe200078e00e2 */
[----:B------:R-:W-:Y:S01]  /*0670*/  UIMAD.WIDE.U32 UR18, UR11, UR4, URZ ;  /* 0x000000040b1272a5 */ /* 0x000fe2000f8e003f */
[-C--:B------:R-:W-:Y:S01]  /*0680*/  LEA.HI R25, R26, R212.reuse, RZ, 0x2 ;  /* 0x000000d41a197211 */ /* 0x080fe200078f10ff */
[----:B------:R-:W-:Y:S01]  /*0690*/  UIMAD UR4, UR16, UR4, URZ ;  /* 0x00000004100472a4 */ /* 0x000fe2000f8e023f */
[----:B------:R-:W-:Y:S01]  /*06a0*/  IMAD R8, R2, c[0x0][0x274], R8 ;  /* 0x00009d0002087a24 */ /* 0x000fe200078e0208 */
[----:B------:R-:W-:Y:S01]  /*06b0*/  IADD3 R6, P2, R12, UR14, RZ ;  /* 0x0000000e0c067c10 */ /* 0x000fe2000ff5e0ff */
[C---:B------:R-:W-:Y:S01]  /*06c0*/  @P0 IMAD.HI.U32 R0, R2.reuse, c[0x0][0x24c], RZ ;  /* 0x0000930002000a27 */ /* 0x040fe200078e00ff */
[----:B------:R-:W-:Y:S01]  /*06d0*/  UIMAD UR4, UR11, UR5, UR4 ;  /* 0x000000050b0472a4 */ /* 0x000fe2000f8e0204 */
[----:B------:R-:W-:Y:S01]  /*06e0*/  LOP3.LUT R12, R25, 0xfffffffc, RZ, 0xc0, !PT ;  /* 0xfffffffc190c7812 */ /* 0x000fe200078ec0ff */
[----:B------:R-:W1:Y:S01]  /*06f0*/  S2R R230, SR_CTAID.Z ;  /* 0x0000000000e67919 */ /* 0x000e620000002700 */
[----:B------:R-:W-:Y:S01]  /*0700*/  IMAD.WIDE.U32 R10, R2, c[0x0][0x270], R226 ;  /* 0x00009c00020a7a25 */ /* 0x000fe200078e00e2 */
[----:B------:R-:W-:Y:S01]  /*0710*/  UIADD3 UR8, UR19, UR4, URZ ;  /* 0x0000000413087290 */ /* 0x000fe2000fffe03f */
[----:B------:R-:W-:Y:S01]  /*0720*/  LEA.HI R16, R26, R212, RZ, 0x3 ;  /* 0x000000d41a107211 */ /* 0x000fe200078f18ff */
[----:B------:R-:W-:Y:S01]  /*0730*/  UIADD3 UR9, UR15, UR9, URZ ;  /* 0x000000090f097290 */ /* 0x000fe2000fffe03f */
[----:B------:R-:W-:Y:S01]  /*0740*/  IMAD.SHL.U32 R9, R237, 0x40, RZ ;  /* 0x00000040ed097824 */ /* 0x000fe200078e00ff */
[----:B------:R-:W-:Y:S01]  /*0750*/  SHF.R.S32.HI R216, RZ, 0x2, R25 ;  /* 0x00000002ffd87819 */ /* 0x000fe20000011419 */
[----:B------:R-:W-:Y:S01]  /*0760*/  IMAD.MOV.U32 R7, RZ, RZ, R2 ;  /* 0x000000ffff077224 */ /* 0x000fe200078e0002 */
[----:B------:R-:W-:Y:S01]  /*0770*/  @P0 SHF.R.U32.HI R7, RZ, c[0x0][0x250], R0 ;  /* 0x00009400ff070a19 */ /* 0x000fe20000011600 */
[----:B------:R-:W-:Y:S01]  /*0780*/  IMAD.IADD R8, R11, 0x1, R8 ;  /* 0x000000010b087824 */ /* 0x000fe200078e0208 */
[----:B------:R-:W-:Y:S01]  /*0790*/  IADD3 R11, P1, P0, R9, UR18, R10 ;  /* 0x00000012090b7c10 */ /* 0x000fe2000f83e00a */
[----:B------:R-:W-:Y:S01]  /*07a0*/  IMAD.IADD R12, R212, 0x1, -R12 ;  /* 0x00000001d40c7824 */ /* 0x000fe200078e0a0c */
[----:B------:R-:W-:Y:S01]  /*07b0*/  SHF.R.S32.HI R0, RZ, 0x1f, R9 ;  /* 0x0000001fff007819 */ /* 0x000fe20000011409 */
[----:B------:R-:W-:Y:S01]  /*07c0*/  IMAD R5, R3, c[0x0][0x288], RZ ;  /* 0x0000a20003057a24 */ /* 0x000fe200078e02ff */
[----:B------:R-:W-:Y:S01]  /*07d0*/  SHF.R.S32.HI R22, RZ, 0x1f, R7 ;  /* 0x0000001fff167819 */ /* 0x000fe20000011407 */
[----:B------:R-:W-:Y:S01]  /*07e0*/  IMAD.SHL.U32 R10, R12, 0x8, RZ ;  /* 0x000000080c0a7824 */ /* 0x000fe200078e00ff */
[----:B------:R-:W-:Y:S01]  /*07f0*/  IADD3.X R8, R0, UR8, R8, P1, P0 ;  /* 0x0000000800087c10 */ /* 0x000fe20008fe0408 */
[----:B------:R-:W-:Y:S01]  /*0800*/  IMAD R5, R2, c[0x0][0x28c], R5 ;  /* 0x0000a30002057a24 */ /* 0x000fe200078e0205 */
[C---:B------:R-:W-:Y:S01]  /*0810*/  LEA R32, P0, R11.reuse, c[0x0][0x258], 0x2 ;  /* 0x000096000b207a11 */ /* 0x040fe200078010ff */
[C---:B------:R-:W-:Y:S01]  /*0820*/  IMAD R28, R22.reuse, c[0x0][0x1e0], RZ ;  /* 0x00007800161c7a24 */ /* 0x040fe200078e02ff */
[----:B------:R-:W-:Y:S01]  /*0830*/  SHF.R.S32.HI R217, RZ, 0x1f, R216 ;  /* 0x0000001fffd97819 */ /* 0x000fe200000114d8 */
[----:B------:R-:W-:Y:S01]  /*0840*/  IMAD R22, R22, c[0x0][0x1b0], RZ ;  /* 0x00006c0016167a24 */ /* 0x000fe200078e02ff */
[----:B------:R-:W-:Y:S01]  /*0850*/  LEA.HI.X R33, R11, c[0x0][0x25c], R8, 0x2, P0 ;  /* 0x000097000b217a11 */ /* 0x000fe200000f1408 */
[C---:B------:R-:W-:Y:S01]  /*0860*/  IMAD R28, R7.reuse, c[0x0][0x1e4], R28 ;  /* 0x00007900071c7a24 */ /* 0x040fe200078e021c */
[----:B------:R-:W-:Y:S01]  /*0870*/  SHF.R.S32.HI R11, RZ, 0x1f, R10 ;  /* 0x0000001fff0b7819 */ /* 0x000fe2000001140a */
[----:B------:R-:W-:Y:S01]  /*0880*/  IMAD R22, R7, c[0x0][0x1b4], R22 ;  /* 0x00006d0007167a24 */ /* 0x000fe200078e0216 */
[----:B------:R-:W-:Y:S01]  /*0890*/  IADD3.X R5, R13, UR9, R5, P2, !PT ;  /* 0x000000090d057c10 */ /* 0x000fe200097fe405 */
[----:B------:R-:W-:Y:S01]  /*08a0*/  IMAD.SHL.U32 R13, R16, 0x8, RZ ;  /* 0x00000008100d7824 */ /* 0x000fe200078e00ff */
[----:B------:R-:W-:Y:S01]  /*08b0*/  ULDC.64 UR6, c[0x0][0x1e8] ;  /* 0x00007a0000067ab9 */ /* 0x000fe20000000a00 */
[C-C-:B------:R-:W-:Y:S01]  /*08c0*/  IMAD.WIDE.U32 R14, R7.reuse, c[0x0][0x1e0], R10.reuse ;  /* 0x00007800070e7a25 */ /* 0x140fe200078e000a */
[----:B------:R-:W-:Y:S01]  /*08d0*/  ULDC.64 UR4, c[0x0][0x1b8] ;  /* 0x00006e0000047ab9 */ /* 0x000fe20000000a00 */
[----:B------:R-:W-:Y:S01]  /*08e0*/  IADD3 R209, R10, 0x40, RZ ;  /* 0x000000400ad17810 */ /* 0x000fe20007ffe0ff */
[----:B------:R-:W-:Y:S01]  /*08f0*/  UIMAD UR6, UR16, UR6, URZ ;  /* 0x00000006100672a4 */ /* 0x000fe2000f8e023f */
[----:B------:R-:W-:Y:S01]  /*0900*/  IMAD.WIDE.U32 R34, R7, c[0x0][0x1b0], R10 ;  /* 0x00006c0007227a25 */ /* 0x000fe200078e000a */
[----:B------:R-:W-:Y:S01]  /*0910*/  LEA.HI R7, R25, R216, RZ, 0x1 ;  /* 0x000000d819077211 */ /* 0x000fe200078f08ff */
[----:B------:R-:W-:Y:S01]  /*0920*/  UIMAD UR4, UR16, UR4, URZ ;  /* 0x00000004100472a4 */ /* 0x000fe2000f8e023f */
[----:B------:R-:W-:Y:S01]  /*0930*/  LOP3.LUT R13, R13, 0xc0, RZ, 0xc0, !PT ;  /* 0x000000c00d0d7812 */ /* 0x000fe200078ec0ff */
[----:B------:R-:W-:Y:S01]  /*0940*/  IMAD R18, R217, c[0x0][0x178], RZ ;  /* 0x00005e00d9127a24 */ /* 0x000fe200078e02ff */
[----:B------:R-:W-:Y:S01]  /*0950*/  LOP3.LUT R7, R7, 0x7fffffe, RZ, 0xc0, !PT ;  /* 0x07fffffe07077812 */ /* 0x000fe200078ec0ff */
[----:B------:R-:W-:Y:S01]  /*0960*/  IMAD.IADD R29, R15, 0x1, R28 ;  /* 0x000000010f1d7824 */ /* 0x000fe200078e021c */
[----:B------:R-:W-:Y:S01]  /*0970*/  LEA.HI R15, R26, R212, RZ, 0x5 ;  /* 0x000000d41a0f7211 */ /* 0x000fe200078f28ff */
[C---:B------:R-:W-:Y:S01]  /*0980*/  IMAD R18, R216.reuse, c[0x0][0x17c], R18 ;  /* 0x00005f00d8127a24 */ /* 0x040fe200078e0212 */
[----:B------:R-:W-:Y:S01]  /*0990*/  SHF.R.U32.HI R4, RZ, 0x3, R13 ;  /* 0x00000003ff047819 */ /* 0x000fe2000001160d */
[C---:B------:R-:W-:Y:S01]  /*09a0*/  IMAD.WIDE.U32 R30, R216.reuse, c[0x0][0x178], R10 ;  /* 0x00005e00d81e7a25 */ /* 0x040fe200078e000a */
[----:B------:R-:W-:Y:S01]  /*09b0*/  LOP3.LUT R13, R13, 0x18, R10, 0xf8, !PT ;  /* 0x000000180d0d7812 */ /* 0x000fe200078ef80a */
[----:B------:R-:W-:Y:S01]  /*09c0*/  UIMAD UR6, UR11, UR7, UR6 ;  /* 0x000000070b0672a4 */ /* 0x000fe2000f8e0206 */
[----:B------:R-:W-:Y:S01]  /*09d0*/  SHF.R.S32.HI R24, RZ, 0x5, R15 ;  /* 0x00000005ff187819 */ /* 0x000fe2000001140f */
[----:B------:R-:W-:Y:S01]  /*09e0*/  IMAD.MOV.U32 R28, RZ, RZ, R14 ;  /* 0x000000ffff1c7224 */ /* 0x000fe200078e000e */
[----:B------:R-:W-:Y:S01]  /*09f0*/  LOP3.LUT R4, R13, R4, RZ, 0x3c, !PT ;  /* 0x000000040d047212 */ /* 0x000fe200078e3cff */
[----:B------:R-:W-:Y:S01]  /*0a00*/  IMAD.IADD R23, R35, 0x1, R22 ;  /* 0x0000000123177824 */ /* 0x000fe200078e0216 */
[----:B------:R-:W-:Y:S01]  /*0a10*/  UIMAD UR4, UR11, UR5, UR4 ;  /* 0x000000050b0472a4 */ /* 0x000fe2000f8e0204 */
[----:B------:R-:W-:Y:S01]  /*0a20*/  IMAD.IADD R7, R216, 0x1, -R7 ;  /* 0x00000001d8077824 */ /* 0x000fe200078e0a07 */
[----:B------:R-:W-:Y:S01]  /*0a30*/  UMOV UR7, 0x6 ;  /* 0x0000000600077882 */ /* 0x000fe20000000000 */
[----:B------:R-:W-:Y:S01]  /*0a40*/  IMAD.U32 R20, RZ, RZ, UR10 ;  /* 0x0000000aff147e24 */ /* 0x000fe2000f8e00ff */
[----:B------:R-:W-:Y:S01]  /*0a50*/  ISETP.GE.AND P3, PT, R10, c[0x0][0x1cc], PT ;  /* 0x000073000a007a0c */ /* 0x000fe20003f66270 */
[----:B------:R-:W-:Y:S01]  /*0a60*/  IMAD.MOV.U32 R22, RZ, RZ, R34 ;  /* 0x000000ffff167224 */ /* 0x000fe200078e0022 */
[----:B------:R-:W-:Y:S01]  /*0a70*/  SHF.R.S32.HI R25, RZ, 0x1f, R25 ;  /* 0x0000001fff197819 */ /* 0x000fe20000011419 */
[----:B------:R-:W-:Y:S01]  /*0a80*/  IMAD.IADD R19, R31, 0x1, R18 ;  /* 0x000000011f137824 */ /* 0x000fe200078e0212 */
[----:B------:R-:W-:Y:S01]  /*0a90*/  LEA.HI R206, R26, R212, RZ, 0x7 ;  /* 0x000000d41ace7211 */ /* 0x000fe200078f38ff */
[----:B------:R-:W-:Y:S01]  /*0aa0*/  IMAD.MOV.U32 R18, RZ, RZ, R30 ;  /* 0x000000ffff127224 */ /* 0x000fe200078e001e */
[----:B------:R-:W-:Y:S01]  /*0ab0*/  LEA.HI R25, R25, R216, RZ, 0x3 ;  /* 0x000000d819197211 */ /* 0x000fe200078f18ff */
[----:B-1----:R-:W-:Y:S01]  /*0ac0*/  IMAD.WIDE.U32 R28, R230, c[0x0][0x1e8], R28 ;  /* 0x00007a00e61c7a25 */ /* 0x002fe200078e001c */
[----:B------:R-:W-:-:S03]  /*0ad0*/  SHF.R.U32.HI R206, RZ, 0x4, R206 ;  /* 0x00000004ffce7819 */ /* 0x000fc600000116ce */
[----:B------:R-:W-:Y:S02]  /*0ae0*/  IMAD R7, R24, 0x8, R7 ;  /* 0x0000000818077824 */ /* 0x000fe400078e0207 */
[----:B------:R-:W-:-:S04]  /*0af0*/  IMAD.WIDE R20, R20, 0x80, R216 ;  /* 0x0000008014147825 */ /* 0x000fc800078e02d8 */
[----:B------:R-:W-:-:S04]  /*0b00*/  IMAD.WIDE.U32 R22, R230, c[0x0][0x1b8], R22 ;  /* 0x00006e00e6167a25 */ /* 0x000fc800078e0016 */
[----:B------:R-:W-:Y:S01]  /*0b10*/  IMAD.WIDE.U32 R36, R2, c[0x0][0x180], R18 ;  /* 0x0000600002247a25 */ /* 0x000fe200078e0012 */
[----:B------:R-:W-:Y:S01]  /*0b20*/  IADD3 R19, R29, UR6, RZ ;  /* 0x000000061d137c10 */ /* 0x000fe2000fffe0ff */
[----:B------:R-:W-:Y:S01]  /*0b30*/  ULDC UR6, c[0x0][0x198] ;  /* 0x0000660000067ab9 */ /* 0x000fe20000000800 */
[----:B------:R-:W-:Y:S01]  /*0b40*/  IADD3 R29, R23, UR4, RZ ;  /* 0x00000004171d7c10 */ /* 0x000fe2000fffe0ff */
[----:B------:R-:W-:Y:S01]  /*0b50*/  IMAD.U32 R7, R7, 0x20, R4 ;  /* 0x0000002007077824 */ /* 0x000fe200078e0004 */
[----:B------:R-:W-:Y:S01]  /*0b60*/  ULDC.64 UR4, c[0x0][0x208] ;  /* 0x0000820000047ab9 */ /* 0x000fe20000000a00 */
[----:B------:R-:W-:Y:S01]  /*0b70*/  IMAD.MOV.U32 R18, RZ, RZ, R28 ;  /* 0x000000ffff127224 */ /* 0x000fe200078e001c */
[----:B------:R-:W-:Y:S01]  /*0b80*/  USHF.L.U64.HI UR7, UR4, UR7, UR5 ;  /* 0x0000000704077299 */ /* 0x000fe20008010205 */
[----:B------:R-:W-:Y:S01]  /*0b90*/  IMAD R4, R21, c[0x0][0x1d8], RZ ;  /* 0x0000760015047a24 */ /* 0x000fe200078e02ff */
[----:B------:R-:W-:Y:S01]  /*0ba0*/  USHF.L.U32 UR17, UR4, 0x6, URZ ;  /* 0x0000000604117899 */ /* 0x000fe2000800063f */
[----:B------:R-:W-:Y:S01]  /*0bb0*/  IMAD.WIDE.U32 R18, R20, c[0x0][0x1d8], R18 ;  /* 0x0000760014127a25 */ /* 0x000fe200078e0012 */
[----:B------:R-:W-:-:S02]  /*0bc0*/  UIADD3 UR6, -UR12, UR6, URZ ;  /* 0x000000060c067290 */ /* 0x000fc4000fffe13f */
[----:B------:R-:W-:Y:S01]  /*0bd0*/  ULDC.64 UR4, c[0x0][0x188] ;  /* 0x0000620000047ab9 */ /* 0x000fe20000000a00 */
[----:B------:R-:W-:Y:S01]  /*0be0*/  IMAD R4, R20, c[0x0][0x1dc], R4 ;  /* 0x0000770014047a24 */ /* 0x000fe200078e0204 */
[----:B------:R-:W-:Y:S01]  /*0bf0*/  UIMAD UR4, UR16, UR4, URZ ;  /* 0x00000004100472a4 */ /* 0x000fe2000f8e023f */
[----:B------:R-:W-:Y:S02]  /*0c00*/  IMAD R224, R3, c[0x0][0x180], RZ ;  /* 0x0000600003e07a24 */ /* 0x000fe400078e02ff */
[----:B------:R-:W-:Y:S01]  /*0c10*/  IMAD.IADD R4, R19, 0x1, R4 ;  /* 0x0000000113047824 */ /* 0x000fe200078e0204 */
[----:B------:R-:W-:Y:S01]  /*0c20*/  SHF.R.S32.HI R19, RZ, 0x1f, R237 ;  /* 0x0000001fff137819 */ /* 0x000fe200000114ed */
[----:B------:R-:W-:Y:S01]  /*0c30*/  IMAD R224, R2, c[0x0][0x184], R224 ;  /* 0x0000610002e07a24 */ /* 0x000fe200078e02e0 */
[----:B------:R-:W-:Y:S01]  /*0c40*/  UIMAD UR4, UR11, UR5, UR4 ;  /* 0x000000050b0472a4 */ /* 0x000fe2000f8e0204 */
[----:B------:R-:W-:Y:S02]  /*0c50*/  IMAD R14, R237, UR7, RZ ;  /* 0x00000007ed0e7c24 */ /* 0x000fe4000f8e02ff */
[----:B------:R-:W-:-:S02]  /*0c60*/  IMAD.IADD R225, R37, 0x1, R224 ;  /* 0x0000000125e17824 */ /* 0x000fc400078e02e0 */
[----:B------:R-:W-:Y:S01]  /*0c70*/  IMAD.MOV.U32 R28, RZ, RZ, R22 ;  /* 0x000000ffff1c7224 */ /* 0x000fe200078e0016 */
[C---:B------:R-:W-:Y:S01]  /*0c80*/  LEA R22, P0, R18.reuse, c[0x0][0x1c0], 0x1 ;  /* 0x0000700012167a11 */ /* 0x040fe200078008ff */
[----:B------:R-:W-:Y:S02]  /*0c90*/  IMAD R13, R21, c[0x0][0x1a8], RZ ;  /* 0x00006a00150d7a24 */ /* 0x000fe400078e02ff */
[C---:B------:R-:W-:Y:S01]  /*0ca0*/  IMAD R14, R19.reuse, UR17, R14 ;  /* 0x00000011130e7c24 */ /* 0x040fe2000f8e020e */
[----:B------:R-:W-:Y:S01]  /*0cb0*/  LEA.HI.X R23, R18, c[0x0][0x1c4], R4, 0x1, P0 ;  /* 0x0000710012177a11 */ /* 0x000fe200000f0c04 */
[----:B------:R-:W-:Y:S02]  /*0cc0*/  IMAD.MOV.U32 R224, RZ, RZ, R36 ;  /* 0x000000ffffe07224 */ /* 0x000fe400078e0024 */
[----:B------:R-:W-:Y:S02]  /*0cd0*/  IMAD R19, R19, c[0x0][0x178], RZ ;  /* 0x00005e0013137a24 */ /* 0x000fe400078e02ff */
[----:B------:R-:W-:-:S02]  /*0ce0*/  IMAD R13, R20, c[0x0][0x1ac], R13 ;  /* 0x00006b00140d7a24 */ /* 0x000fc400078e020d */
[----:B------:R-:W-:-:S04]  /*0cf0*/  IMAD.WIDE.U32 R28, R20, c[0x0][0x1a8], R28 ;  /* 0x00006a00141c7a25 */ /* 0x000fc800078e001c */
[----:B------:R-:W-:Y:S01]  /*0d00*/  IMAD.WIDE.U32 R20, R237, c[0x0][0x178], RZ ;  /* 0x00005e00ed147a25 */ /* 0x000fe200078e00ff */
[----:B------:R-:W-:-:S03]  /*0d10*/  LEA R38, P1, R28, c[0x0][0x190], 0x1 ;  /* 0x000064001c267a11 */ /* 0x000fc600078208ff */
[----:B------:R-:W-:Y:S02]  /*0d20*/  IMAD R19, R237, c[0x0][0x17c], R19 ;  /* 0x00005f00ed137a24 */ /* 0x000fe400078e0213 */
[----:B------:R-:W-:-:S04]  /*0d30*/  IMAD.WIDE.U32 R224, R230, c[0x0][0x188], R224 ;  /* 0x00006200e6e07a25 */ /* 0x000fc800078e00e0 */
[----:B------:R-:W-:Y:S01]  /*0d40*/  IMAD.MOV.U32 R8, RZ, RZ, c[0x0][0x1d8] ;  /* 0x00007600ff087624 */ /* 0x000fe200078e00ff */
[----:B------:R-:W-:Y:S01]  /*0d50*/  IADD3 R208, R225, UR4, RZ ;  /* 0x00000004e1d07c10 */ /* 0x000fe2000fffe0ff */
[----:B------:R-:W-:Y:S01]  /*0d60*/  IMAD.IADD R13, R29, 0x1, R13 ;  /* 0x000000011d0d7824 */ /* 0x000fe200078e020d */
[----:B------:R-:W-:Y:S01]  /*0d70*/  LEA R17, P0, R20, R224, 0x6 ;  /* 0x000000e014117211 */ /* 0x000fe200078030ff */
[----:B------:R-:W-:Y:S01]  /*0d80*/  IMAD.IADD R19, R21, 0x1, R19 ;  /* 0x0000000115137824 */ /* 0x000fe200078e0213 */
[----:B------:R-:W-:Y:S01]  /*0d90*/  LEA R18, P2, R8, R22, 0x7 ;  /* 0x0000001608127211 */ /* 0x000fe200078438ff */
[----:B------:R-:W-:Y:S01]  /*0da0*/  IMAD.MOV.U32 R4, RZ, RZ, c[0x0][0x1dc] ;  /* 0x00007700ff047624 */ /* 0x000fe200078e00ff */
[----:B------:R-:W-:Y:S01]  /*0db0*/  LEA.HI.X R39, R28, c[0x0][0x194], R13, 0x1, P1 ;  /* 0x000065001c277a11 */ /* 0x000fe200008f0c0d */
[----:B------:R-:W-:Y:S01]  /*0dc0*/  IMAD R30, R217, c[0x0][0x208], RZ ;  /* 0x00008200d91e7a24 */ /* 0x000fe200078e02ff */
[----:B------:R-:W-:Y:S01]  /*0dd0*/  LEA.HI.X R13, R20, R208, R19, 0x6, P0 ;  /* 0x000000d0140d7211 */ /* 0x000fe200000f3413 */
[----:B------:R-:W-:Y:S01]  /*0de0*/  IMAD.WIDE.U32 R34, R216, c[0x0][0x208], R10 ;  /* 0x00008200d8227a25 */ /* 0x000fe200078e000a */
[----:B------:R-:W-:Y:S01]  /*0df0*/  LEA.HI.X R19, R8, R23, R4, 0x7, P2 ;  /* 0x0000001708137211 */ /* 0x000fe200010f3c04 */
[----:B------:R-:W-:Y:S01]  /*0e00*/  ULDC.64 UR4, c[0x0][0x218] ;  /* 0x0000860000047ab9 */ /* 0x000fe20000000a00 */
[----:B------:R-:W-:Y:S01]  /*0e10*/  LEA.HI R20, R26, R212, RZ, 0x4 ;  /* 0x000000d41a147211 */ /* 0x000fe200078f20ff */
[----:B------:R-:W-:Y:S01]  /*0e20*/  IMAD.MOV.U32 R8, RZ, RZ, c[0x0][0x1a8] ;  /* 0x00006a00ff087624 */ /* 0x000fe200078e00ff */
[----:B------:R-:W-:Y:S01]  /*0e30*/  UIMAD UR4, UR16, UR4, URZ ;  /* 0x00000004100472a4 */ /* 0x000fe2000f8e023f */
[----:B------:R-:W-:-:S02]  /*0e40*/  IMAD R30, R216, c[0x0][0x20c], R30 ;  /* 0x00008300d81e7a24 */ /* 0x000fc400078e021e */
[----:B------:R-:W-:Y:S01]  /*0e50*/  IMAD.MOV.U32 R4, RZ, RZ, c[0x0][0x1ac] ;  /* 0x00006b00ff047624 */ /* 0x000fe200078e00ff */
[C---:B------:R-:W-:Y:S01]  /*0e60*/  LEA R36, P1, R8.reuse, R38, 0x7 ;  /* 0x0000002608247211 */ /* 0x040fe200078238ff */
[----:B------:R-:W-:Y:S01]  /*0e70*/  IMAD.IADD R31, R35, 0x1, R30 ;  /* 0x00000001231f7824 */ /* 0x000fe200078e021e */
[----:B------:R-:W-:Y:S01]  /*0e80*/  UIMAD UR4, UR11, UR5, UR4 ;  /* 0x000000050b0472a4 */ /* 0x000fe2000f8e0204 */
[----:B------:R-:W-:Y:S01]  /*0e90*/  IMAD.MOV.U32 R30, RZ, RZ, R34 ;  /* 0x000000ffff1e7224 */ /* 0x000fe200078e0022 */
[----:B------:R-:W-:Y:S01]  /*0ea0*/  LEA.HI.X R37, R8, R39, R4, 0x7, P1 ;  /* 0x0000002708257211 */ /* 0x000fe200008f3c04 */
[----:B------:R-:W-:Y:S01]  /*0eb0*/  IMAD R218, R3, c[0x0][0x210], RZ ;  /* 0x0000840003da7a24 */ /* 0x000fe200078e02ff */
[----:B------:R-:W-:Y:S01]  /*0ec0*/  IADD3 R8, R10, 0x20, RZ ;  /* 0x000000200a087810 */ /* 0x000fe20007ffe0ff */
[----:B------:R-:W-:Y:S01]  /*0ed0*/  IMAD.WIDE.U32 R30, R2, c[0x0][0x210], R30 ;  /* 0x00008400021e7a25 */ /* 0x000fe200078e001e */
[----:B------:R-:W-:Y:S02]  /*0ee0*/  IADD3 R4, -R216, UR6, RZ ;  /* 0x00000006d8047c10 */ /* 0x000fe4000fffe1ff */
[----:B------:R-:W-:Y:S01]  /*0ef0*/  ISETP.GE.AND P2, PT, R8, c[0x0][0x1cc], PT ;  /* 0x0000730008007a0c */ /* 0x000fe20003f46270 */
[----:B------:R-:W-:Y:S01]  /*0f00*/  IMAD R218, R2, c[0x0][0x214], R218 ;  /* 0x0000850002da7a24 */ /* 0x000fe200078e02da */
[----:B------:R-:W-:Y:S01]  /*0f10*/  ISETP.GE.AND P1, PT, R209, c[0x0][0x1cc], PT ;  /* 0x00007300d1007a0c */ /* 0x000fe20003f26270 */
[----:B------:R-:W-:Y:S01]  /*0f20*/  IMAD.SHL.U32 R7, R7, 0x2, RZ ;  /* 0x0000000207077824 */ /* 0x000fe200078e00ff */
[C---:B------:R-:W-:Y:S01]  /*0f30*/  ISETP.LT.OR P6, PT, R4.reuse, 0x1, P3 ;  /* 0x000000010400780c */ /* 0x040fe20001fc1670 */
[----:B------:R-:W-:Y:S01]  /*0f40*/  IMAD.IADD R219, R31, 0x1, R218 ;  /* 0x000000011fdb7824 */ /* 0x000fe200078e02da */
[C---:B------:R-:W-:Y:S01]  /*0f50*/  ISETP.LT.OR P5, PT, R4.reuse, 0x1, P2 ;  /* 0x000000010400780c */ /* 0x040fe200017a1670 */
[----:B------:R-:W-:Y:S01]  /*0f60*/  IMAD.MOV.U32 R218, RZ, RZ, R30 ;  /* 0x000000ffffda7224 */ /* 0x000fe200078e001e */
[C---:B------:R-:W-:Y:S01]  /*0f70*/  ISETP.LT.OR P4, PT, R4.reuse, 0x1, P1 ;  /* 0x000000010400780c */ /* 0x040fe20000f81670 */
[----:B------:R-:W-:Y:S01]  /*0f80*/  IMAD.MOV.U32 R205, RZ, RZ, 0x10 ;  /* 0x00000010ffcd7424 */ /* 0x000fe200078e00ff */
[----:B------:R-:W-:Y:S01]  /*0f90*/  ISETP.LT.OR P3, PT, R4, 0x41, P3 ;  /* 0x000000410400780c */ /* 0x000fe20001f61670 */
[----:B------:R-:W-:Y:S01]  /*0fa0*/  IMAD.WIDE.U32 R218, R230, c[0x0][0x218], R218 ;  /* 0x00008600e6da7a25 */ /* 0x000fe200078e00da */
[----:B------:R-:W-:-:S02]  /*0fb0*/  ISETP.LT.OR P2, PT, R4, 0x41, P2 ;  /* 0x000000410400780c */ /* 0x000fc40001741670 */
[----:B------:R-:W-:Y:S01]  /*0fc0*/  ISETP.LT.OR P1, PT, R4, 0x41, P1 ;  /* 0x000000410400780c */ /* 0x000fe20000f21670 */
[----:B------:R-:W-:Y:S01]  /*0fd0*/  IMAD.MOV.U32 R214, RZ, RZ, R218 ;  /* 0x000000ffffd67224 */ /* 0x000fe200078e00da */
[----:B------:R-:W-:Y:S01]  /*0fe0*/  LEA R34, P0, R17, c[0x0][0x160], 0x1 ;  /* 0x0000580011227a11 */ /* 0x000fe200078008ff */
[----:B------:R-:W-:Y:S01]  /*0ff0*/  @!PT LDS RZ, [RZ] ;  /* 0x00000000fffff984 */ /* 0x000fe20000000800 */
[----:B------:R-:W-:Y:S01]  /*1000*/  @!PT LDS RZ, [RZ] ;  /* 0x00000000fffff984 */ /* 0x000fe20000000800 */
[----:B------:R-:W-:Y:S01]  /*1010*/  @!PT LDS RZ, [RZ] ;  /* 0x00000000fffff984 */ /* 0x000fe20000000800 */
[----:B------:R1:W-:Y:S01]  /*1020*/  LDGSTS.E.BYPASS.LTC128B.128 [R7+0x6080], [R22.64], !P6 ;  /* 0x0608000016077fae */ /* 0x0003e2000f101d54 */
[----:B------:R-:W-:Y:S02]  /*1030*/  IADD3 R215, R219, UR4, RZ ;  /* 0x00000004dbd77c10 */ /* 0x000fe4000fffe0ff */
[----:B------:R-:W-:Y:S01]  /*1040*/  LEA.HI.X R35, R17, c[0x0][0x164], R13, 0x1, P0 ;  /* 0x0000590011237a11 */ /* 0x000fe200000f0c0d */
[----:B------:R1:W-:Y:S01]  /*1050*/  LDGSTS.E.BYPASS.LTC128B.128 [R7+0x8080], [R22.64+0x40], !P5 ;  /* 0x0808004016077fae */ /* 0x0003e2000e901d54 */
[----:B------:R-:W-:Y:S01]  /*1060*/  SHF.R.S32.HI R17, RZ, 0x4, R20 ;  /* 0x00000004ff117819 */ /* 0x000fe20000011414 */
[----:B------:R-:W-:Y:S01]  /*1070*/  IMAD.WIDE.U32 R28, R237, UR17, R214 ;  /* 0x00000011ed1c7c25 */ /* 0x000fe2000f8e00d6 */
[----:B------:R-:W-:Y:S01]  /*1080*/  ISETP.GE.AND P5, PT, R10, c[0x0][0x1fc], PT ;  /* 0x00007f000a007a0c */ /* 0x000fe20003fa6270 */
[----:B------:R1:W-:Y:S01]  /*1090*/  LDGSTS.E.BYPASS.LTC128B.128 [R7+0xa080], [R22.64+0x80], !P4 ;  /* 0x0a08008016077fae */ /* 0x0003e2000e101d54 */
[----:B------:R-:W-:Y:S01]  /*10a0*/  LEA.HI R13, R20, R17, RZ, 0x1 ;  /* 0x00000011140d7211 */ /* 0x000fe200078f08ff */
[----:B------:R-:W-:Y:S01]  /*10b0*/  IMAD.IADD R14, R29, 0x1, R14 ;  /* 0x000000011d0e7824 */ /* 0x000fe200078e020e */
[----:B------:R-:W-:Y:S01]  /*10c0*/  LEA R30, P0, R28, c[0x0][0x1f0], 0x1 ;  /* 0x00007c001c1e7a11 */ /* 0x000fe200078008ff */
[----:B------:R2:W-:Y:S01]  /*10d0*/  LDGSTS.E.BYPASS.LTC128B.128 [R7+0x7080], [R18.64], !P3 ;  /* 0x0708000012077fae */ /* 0x0005e2000d901d54 */
[----:B------:R-:W-:-:S02]  /*10e0*/  ISETP.GE.AND P3, PT, R209, c[0x0][0x16c], PT ;  /* 0x00005b00d1007a0c */ /* 0x000fc40003f66270 */
[----:B------:R-:W-:Y:S01]  /*10f0*/  LOP3.LUT R13, R13, 0xfffffffe, RZ, 0xc0, !PT ;  /* 0xfffffffe0d0d7812 */ /* 0x000fe200078ec0ff */
[----:B------:R2:W-:Y:S01]  /*1100*/  LDGSTS.E.BYPASS.LTC128B.128 [R7+0x9080], [R18.64+0x40], !P2 ;  /* 0x0908004012077fae */ /* 0x0005e2000d101d54 */
[----:B------:R-:W-:Y:S02]  /*1110*/  LEA.HI.X R31, R28, c[0x0][0x1f4], R14, 0x1, P0 ;  /* 0x00007d001c1f7a11 */ /* 0x000fe400000f0c0e */
[C---:B------:R-:W-:Y:S01]  /*1120*/  ISETP.GE.AND P2, PT, R10.reuse, c[0x0][0x19c], PT ;  /* 0x000067000a007a0c */ /* 0x040fe20003f46270 */
[----:B------:R2:W-:Y:S01]  /*1130*/  LDGSTS.E.BYPASS.LTC128B.128 [R7+0xb080], [R18.64+0x80], !P1 ;  /* 0x0b08008012077fae */ /* 0x0005e2000c901d54 */
[----:B------:R-:W-:Y:S01]  /*1140*/  ISETP.GE.AND P1, PT, R10, c[0x0][0x16c], PT ;  /* 0x00005b000a007a0c */ /* 0x000fe20003f26270 */
[----:B------:R-:W-:Y:S01]  /*1150*/  IMAD.IADD R13, R17, 0x1, -R13 ;  /* 0x00000001110d7824 */ /* 0x000fe200078e0a0d */
[----:B------:R-:W-:Y:S02]  /*1160*/  ISETP.GE.AND P4, PT, R209, c[0x0][0x19c], PT ;  /* 0x00006700d1007a0c */ /* 0x000fe40003f86270 */
[----:B------:R-:W-:Y:S01]  /*1170*/  SEL R210, RZ, 0x1, P1 ;  /* 0x00000001ffd27807 */ /* 0x000fe20000800000 */
[----:B------:R-:W-:Y:S01]  /*1180*/  IMAD.SHL.U32 R207, R13, 0x8, RZ ;  /* 0x000000080dcf7824 */ /* 0x000fe200078e00ff */
[----:B------:R-:W-:-:S02]  /*1190*/  ISETP.GE.AND P1, PT, R8, c[0x0][0x19c], PT ;  /* 0x0000670008007a0c */ /* 0x000fc40003f26270 */
[----:B------:R-:W-:Y:S02]  /*11a0*/  IADD3 R14, P0, R9, R6, RZ ;  /* 0x00000006090e7210 */ /* 0x000fe40007f1e0ff */
[----:B------:R-:W-:Y:S02]  /*11b0*/  LOP3.LUT R20, R20, 0xfffffff0, RZ, 0xc0, !PT ;  /* 0xfffffff014147812 */ /* 0x000fe400078ec0ff */
[----:B------:R-:W-:Y:S01]  /*11c0*/  ISETP.LT.OR P6, PT, R4, 0x1, P2 ;  /* 0x000000010400780c */ /* 0x000fe200017c1670 */
[----:B------:R-:W-:Y:S01]  /*11d0*/  IMAD.X R0, R0, 0x1, R5, P0 ;  /* 0x0000000100007824 */ /* 0x000fe200000e0605 */
[----:B-1----:R-:W-:Y:S01]  /*11e0*/  LOP3.LUT R22, R16, 0xfffffff8, RZ, 0xc0, !PT ;  /* 0xfffffff810167812 */ /* 0x002fe200078ec0ff */
[----:B------:R-:W-:Y:S01]  /*11f0*/  IMAD.IADD R20, R212, 0x1, -R20 ;  /* 0x00000001d4147824 */ /* 0x000fe200078e0a14 */
[----:B------:R-:W-:Y:S02]  /*1200*/  ISETP.LT.OR P2, PT, R4, 0x41, P2 ;  /* 0x000000410400780c */ /* 0x000fe40001741670 */
[----:B------:R-:W-:Y:S01]  /*1210*/  LEA R28, P0, R14, c[0x0][0x280], 0x2 ;  /* 0x0000a0000e1c7a11 */ /* 0x000fe200078010ff */
[----:B------:R-:W-:Y:S01]  /*1220*/  IMAD.IADD R22, R212, 0x1, -R22 ;  /* 0x00000001d4167824 */ /* 0x000fe200078e0a16 */
[----:B------:R-:W-:-:S02]  /*1230*/  LEA.HI R23, R20, R20, RZ, 0x1 ;  /* 0x0000001414177211 */ /* 0x000fc400078f08ff */
[----:B------:R-:W-:Y:S02]  /*1240*/  LEA.HI.X R29, R14, c[0x0][0x284], R0, 0x2, P0 ;  /* 0x0000a1000e1d7a11 */ /* 0x000fe400000f1400 */
[----:B------:R-:W-:Y:S01]  /*1250*/  LEA.HI R21, R22, R22, RZ, 0x1 ;  /* 0x0000001616157211 */ /* 0x000fe200078f08ff */
[----:B------:R1:W-:Y:S01]  /*1260*/  LDGSTS.E.BYPASS.LTC128B.128 [R7+0x80], [R38.64], !P6 ;  /* 0x0008000026077fae */ /* 0x0003e2000f101d54 */
[----:B--2---:R-:W-:Y:S02]  /*1270*/  SEL R19, RZ, 0x4, P3 ;  /* 0x00000004ff137807 */ /* 0x004fe40001800000 */
[----:B------:R-:W-:Y:S02]  /*1280*/  ISETP.GE.AND P3, PT, R8, c[0x0][0x1fc], PT ;  /* 0x00007f0008007a0c */ /* 0x000fe40003f66270 */
[----:B------:R-:W-:Y:S02]  /*1290*/  SEL R18, RZ, 0x1, P5 ;  /* 0x00000001ff127807 */ /* 0x000fe40002800000 */
[----:B------:R-:W-:-:S02]  /*12a0*/  SEL R17, RZ, 0xffffffff, P3 ;  /* 0xffffffffff117807 */ /* 0x000fc40001800000 */
[C---:B------:R-:W-:Y:S02]  /*12b0*/  ISETP.LT.OR P5, PT, R4.reuse, 0x1, P1 ;  /* 0x000000010400780c */ /* 0x040fe40000fa1670 */
[C---:B------:R-:W-:Y:S01]  /*12c0*/  ISETP.LT.OR P3, PT, R4.reuse, 0x1, P4 ;  /* 0x000000010400780c */ /* 0x040fe20002761670 */
[----:B------:R-:W-:Y:S01]  /*12d0*/  IMAD.SHL.U32 R17, R17, 0x2, RZ ;  /* 0x0000000211117824 */ /* 0x000fe200078e00ff */
[C---:B------:R-:W-:Y:S02]  /*12e0*/  ISETP.LT.OR P1, PT, R4.reuse, 0x41, P1 ;  /* 0x000000410400780c */ /* 0x040fe40000f21670 */
[----:B------:R-:W-:Y:S02]  /*12f0*/  ISETP.LT.OR P4, PT, R4, 0x41, P4 ;  /* 0x000000410400780c */ /* 0x000fe40002781670 */
[----:B------:R-:W-:Y:S02]  /*1300*/  LEA.HI R4, R26, R212, RZ, 0x6 ;  /* 0x000000d41a047211 */ /* 0x000fe400078f30ff */
[----:B------:R-:W-:-:S02]  /*1310*/  LOP3.LUT R27, R21, 0x7fffffe, RZ, 0xc0, !PT ;  /* 0x07fffffe151b7812 */ /* 0x000fc400078ec0ff */
[----:B------:R-:W-:Y:S01]  /*1320*/  SHF.R.S32.HI R4, RZ, 0x6, R4 ;  /* 0x00000006ff047819 */ /* 0x000fe20000011404 */
[----:B------:R1:W-:Y:S01]  /*1330*/  LDGSTS.E.BYPASS.LTC128B.128 [R7+0x2080], [R38.64+0x40], !P5 ;  /* 0x0208004026077fae */ /* 0x0003e2000e901d54 */
[----:B------:R-:W-:Y:S01]  /*1340*/  SHF.R.S32.HI R14, RZ, 0x1f, R20 ;  /* 0x0000001fff0e7819 */ /* 0x000fe20000011414 */
[----:B------:R-:W-:Y:S01]  /*1350*/  IMAD.IADD R27, R22, 0x1, -R27 ;  /* 0x00000001161b7824 */ /* 0x000fe200078e0a1b */
[----:B------:R-:W-:Y:S01]  /*1360*/  LOP3.LUT R202, R23, 0x7fffffe, RZ, 0xc0, !PT ;  /* 0x07fffffe17ca7812 */ /* 0x000fe200078ec0ff */
[----:B------:R-:W-:Y:S01]  /*1370*/  IMAD R204, R13, 0x4, R4 ;  /* 0x000000040dcc7824 */ /* 0x000fe200078e0204 */
[----:B------:R-:W-:Y:S01]  /*1380*/  LEA.HI R14, R14, R20, RZ, 0x3 ;  /* 0x000000140e0e7211 */ /* 0x000fe200078f18ff */
[----:B------:R1:W-:Y:S01]  /*1390*/  LDGSTS.E.BYPASS.LTC128B.128 [R7+0x4080], [R38.64+0x80], !P3 ;  /* 0x0408008026077fae */ /* 0x0003e2000d901d54 */
[----:B------:R-:W-:Y:S01]  /*13a0*/  ISETP.GE.AND P0, PT, R8, c[0x0][0x16c], PT ;  /* 0x00005b0008007a0c */ /* 0x000fe20003f06270 */
[----:B------:R-:W-:Y:S01]  /*13b0*/  IMAD R204, R204, 0x8, R27 ;  /* 0x00000008cccc7824 */ /* 0x000fe200078e021b */
[----:B------:R-:W-:Y:S01]  /*13c0*/  SHF.R.S32.HI R27, RZ, 0x3, R14 ;  /* 0x00000003ff1b7819 */ /* 0x000fe2000001140e */
[----:B------:R-:W-:Y:S01]  /*13d0*/  IMAD.IADD R202, R20, 0x1, -R202 ;  /* 0x0000000114ca7824 */ /* 0x000fe200078e0aca */
[----:B------:R-:W-:Y:S01]  /*13e0*/  LOP3.LUT R14, R14, 0xfffffff8, RZ, 0xc0, !PT ;  /* 0xfffffff80e0e7812 */ /* 0x000fe200078ec0ff */
[----:B------:R1:W-:Y:S01]  /*13f0*/  LDGSTS.E.BYPASS.LTC128B.128 [R7+0x1080], [R36.64], !P2 ;  /* 0x0108000024077fae */ /* 0x0003e2000d101d54 */
[----:B------:R-:W-:Y:S01]  /*1400*/  ISETP.GE.AND P5, PT, R209, c[0x0][0x1fc], PT ;  /* 0x00007f00d1007a0c */ /* 0x000fe20003fa6270 */
[----:B------:R-:W-:Y:S01]  /*1410*/  IMAD.SHL.U32 R22, R22, 0x40, RZ ;  /* 0x0000004016167824 */ /* 0x000fe200078e00ff */
[----:B------:R-:W-:Y:S01]  /*1420*/  LOP3.LUT R17, R17, 0x2, R18, 0xe2, !PT ;  /* 0x0000000211117812 */ /* 0x000fe200078ee212 */
[----:B------:R-:W-:Y:S01]  /*1430*/  IMAD.IADD R14, R20, 0x1, -R14 ;  /* 0x00000001140e7824 */ /* 0x000fe200078e0a0e */
[----:B------:R-:W-:Y:S01]  /*1440*/  SEL R20, RZ, 0x2, P0 ;  /* 0x00000002ff147807 */ /* 0x000fe20000000000 */
[----:B------:R1:W-:Y:S01]  /*1450*/  LDGSTS.E.BYPASS.LTC128B.128 [R7+0x3080], [R36.64+0x40], !P1 ;  /* 0x0308004024077fae */ /* 0x0003e2000c901d54 */
[----:B------:R-:W-:Y:S01]  /*1460*/  SEL R18, RZ, 0x4, P5 ;  /* 0x00000004ff127807 */ /* 0x000fe20002800000 */
[----:B------:R-:W-:Y:S01]  /*1470*/  IMAD R202, R27, 0x8, R202 ;  /* 0x000000081bca7824 */ /* 0x000fe200078e02ca */
[----:B------:R-:W-:Y:S01]  /*1480*/  IADD3 R19, R19, R20, R210 ;  /* 0x0000001413137210 */ /* 0x000fe20007ffe0d2 */
[----:B------:R1:W-:Y:S01]  /*1490*/  LDGSTS.E.BYPASS.LTC128B.128 [R7+0x5080], [R36.64+0x80], !P4 ;  /* 0x0508008024077fae */ /* 0x0003e2000e101d54 */
[----:B------:R-:W-:Y:S01]  /*14a0*/  IADD3 R9, -R9, c[0x0][0x168], RZ ;  /* 0x00005a0009097a10 */ /* 0x000fe20007ffe1ff */
[----:B------:R-:W-:Y:S01]  /*14b0*/  IMAD.SHL.U32 R202, R202, 0x20, RZ ;  /* 0x00000020caca7824 */ /* 0x000fe200078e00ff */
[C---:B------:R-:W-:Y:S01]  /*14c0*/  LOP3.LUT P5, RZ, R19.reuse, 0x1, RZ, 0xc0, !PT ;  /* 0x0000000113ff7812 */ /* 0x040fe200078ac0ff */
[----:B------:R-:W0:Y:S01]  /*14d0*/  LDGDEPBAR ;  /* 0x00000000000079af */ /* 0x000e220000000000 */
[----:B------:R-:W-:-:S02]  /*14e0*/  LOP3.LUT P3, RZ, R19, 0x2, RZ, 0xc0, !PT ;  /* 0x0000000213ff7812 */ /* 0x000fc4000786c0ff */
[-C--:B------:R-:W-:Y:S02]  /*14f0*/  ISETP.LE.OR P5, PT, R9, R216.reuse, !P5 ;  /* 0x000000d80900720c */ /* 0x080fe40006fa3670 */
[----:B------:R-:W-:Y:S02]  /*1500*/  LOP3.LUT P2, RZ, R19, 0x4, RZ, 0xc0, !PT ;  /* 0x0000000413ff7812 */ /* 0x000fe4000784c0ff */
[CC--:B------:R-:W-:Y:S02]  /*1510*/  ISETP.LE.OR P3, PT, R9.reuse, R216.reuse, !P3 ;  /* 0x000000d80900720c */ /* 0x0c0fe40005f63670 */
[----:B------:R-:W-:Y:S02]  /*1520*/  ISETP.LE.OR P2, PT, R9, R216, !P2 ;  /* 0x000000d80900720c */ /* 0x000fe40005743670 */
[----:B------:R-:W-:Y:S02]  /*1530*/  LOP3.LUT R18, R17, R18, RZ, 0xfc, !PT ;  /* 0x0000001211127212 */ /* 0x000fe400078efcff */
[----:B------:R-:W-:-:S02]  /*1540*/  ISETP.GT.AND P1, PT, R212, 0xf, PT ;  /* 0x0000000fd400780c */ /* 0x000fc40003f24270 */
[----:B------:R-:W-:Y:S01]  /*1550*/  LOP3.LUT P4, RZ, R18, 0x1, RZ, 0xc0, !PT ;  /* 0x0000000112ff7812 */ /* 0x000fe2000788c0ff */
[----:B------:R1:W-:Y:S01]  /*1560*/  LDGSTS.E.BYPASS.LTC128B.128 [R7+0xc080], [R34.64], !P5 ;  /* 0x0c08000022077fae */ /* 0x0003e2000e901d54 */
[--C-:B------:R-:W-:Y:S02]  /*1570*/  SHF.R.S32.HI R17, RZ, 0x1, R23.reuse ;  /* 0x00000001ff117819 */ /* 0x100fe40000011417 */
[----:B------:R-:W-:Y:S01]  /*1580*/  SHF.R.S32.HI R23, RZ, 0x1f, R23 ;  /* 0x0000001fff177819 */ /* 0x000fe20000011417 */
[----:B------:R1:W-:Y:S01]  /*1590*/  LDGSTS.E.BYPASS.LTC128B.128 [R7+0xd080], [R34.64+0x40], !P3 ;  /* 0x0d08004022077fae */ /* 0x0003e2000d901d54 */
[----:B------:R-:W-:Y:S02]  /*15a0*/  ISETP.LE.OR P5, PT, R9, R216, !P4 ;  /* 0x000000d80900720c */ /* 0x000fe400067a3670 */
[----:B------:R-:W-:Y:S01]  /*15b0*/  LEA.HI R19, R23, R17, RZ, 0x2 ;  /* 0x0000001117137211 */ /* 0x000fe200078f10ff */
[----:B------:R1:W-:Y:S01]  /*15c0*/  LDGSTS.E.BYPASS.LTC128B.128 [R7+0xe080], [R34.64+0x80], !P2 ;  /* 0x0e08008022077fae */ /* 0x0003e2000d101d54 */
[----:B------:R-:W-:-:S02]  /*15d0*/  LEA.HI R0, R15, R24, RZ, 0x1 ;  /* 0x000000180f007211 */ /* 0x000fc400078f08ff */
[C---:B------:R-:W-:Y:S02]  /*15e0*/  LOP3.LUT P3, RZ, R18.reuse, 0x2, RZ, 0xc0, !PT ;  /* 0x0000000212ff7812 */ /* 0x040fe4000786c0ff */
[----:B------:R-:W-:Y:S01]  /*15f0*/  LOP3.LUT P2, RZ, R18, 0x4, RZ, 0xc0, !PT ;  /* 0x0000000412ff7812 */ /* 0x000fe2000784c0ff */
[----:B------:R-:W-:Y:S01]  /*1600*/  @!P1 IMAD.SHL.U32 R18, R212, 0x10, RZ ;  /* 0x00000010d4129824 */ /* 0x000fe200078e00ff */
[----:B------:R-:W-:Y:S02]  /*1610*/  LOP3.LUT R19, R19, 0xfffffffc, RZ, 0xc0, !PT ;  /* 0xfffffffc13137812 */ /* 0x000fe400078ec0ff */
[----:B------:R-:W-:Y:S02]  /*1620*/  LOP3.LUT R0, R0, 0xfffffffe, RZ, 0xc0, !PT ;  /* 0xfffffffe00007812 */ /* 0x000fe400078ec0ff */
[----:B------:R2:W-:Y:S01]  /*1630*/  @!P1 LDGSTS.E.BYPASS.LTC128B.128 [R18+0x18080], [R32.64] ;  /* 0x1808000020129fae */ /* 0x0005e2000b901d54 */
[----:B------:R-:W-:Y:S01]  /*1640*/  IMAD.IADD R17, R17, 0x1, -R19 ;  /* 0x0000000111117824 */ /* 0x000fe200078e0a13 */
[----:B------:R-:W-:Y:S01]  /*1650*/  SEL R19, RZ, 0xffffffff, P0 ;  /* 0xffffffffff137807 */ /* 0x000fe20000000000 */
[C---:B------:R-:W-:Y:S01]  /*1660*/  IMAD.IADD R0, R24.reuse, 0x1, -R0 ;  /* 0x0000000118007824 */ /* 0x040fe200078e0a00 */
[----:B------:R-:W0:Y:S01]  /*1670*/  LDGDEPBAR ;  /* 0x00000000000079af */ /* 0x000e220000000000 */
[CC--:B------:R-:W-:Y:S01]  /*1680*/  ISETP.LE.OR P0, PT, R9.reuse, R216.reuse, !P3 ;  /* 0x000000d80900720c */ /* 0x0c0fe20005f03670 */
[----:B------:R-:W-:Y:S01]  /*1690*/  IMAD.SHL.U32 R24, R24, 0x10, RZ ;  /* 0x0000001018187824 */ /* 0x000fe200078e00ff */
[----:B------:R-:W-:Y:S01]  /*16a0*/  LOP3.LUT R22, R22, 0x1c0, RZ, 0xc0, !PT ;  /* 0x000001c016167812 */ /* 0x000fe200078ec0ff */
[----:B------:R1:W-:Y:S01]  /*16b0*/  LDGSTS.E.BYPASS.LTC128B.128 [R7+0x12080], [R30.64], !P5 ;  /* 0x120800001e077fae */ /* 0x0003e2000e901d54 */
[----:B------:R-:W-:Y:S01]  /*16c0*/  ISETP.LE.OR P5, PT, R9, R216, !P2 ;  /* 0x000000d80900720c */ /* 0x000fe200057a3670 */
[----:B------:R-:W-:Y:S01]  /*16d0*/  IMAD.SHL.U32 R19, R19, 0x2, RZ ;  /* 0x0000000213137824 */ /* 0x000fe200078e00ff */
[----:B------:R-:W-:Y:S01]  /*16e0*/  LOP3.LUT R9, R25, 0xfffffff8, RZ, 0xc0, !PT ;  /* 0xfffffff819097812 */ /* 0x000fe200078ec0ff */
[----:B------:R-:W-:Y:S01]  /*16f0*/  IMAD.SHL.U32 R201, R0, 0x400, RZ ;  /* 0x0000040000c97824 */ /* 0x000fe200078e00ff */
[----:B------:R-:W-:-:S02]  /*1700*/  SHF.R.S32.HI R21, RZ, 0x1, R21 ;  /* 0x00000001ff157819 */ /* 0x000fc40000011415 */
[----:B------:R-:W-:Y:S01]  /*1710*/  LOP3.LUT R24, R22, 0x30, R24, 0xf8, !PT ;  /* 0x0000003016187812 */ /* 0x000fe200078ef818 */
[----:B------:R-:W-:Y:S01]  /*1720*/  IMAD.IADD R9, R216, 0x1, -R9 ;  /* 0x00000001d8097824 */ /* 0x000fe200078e0a09 */
[----:B------:R-:W-:Y:S01]  /*1730*/  SHF.R.U32.HI R203, RZ, 0x3, R22 ;  /* 0x00000003ffcb7819 */ /* 0x000fe20000011616 */
[----:B------:R-:W-:Y:S01]  /*1740*/  IMAD.SHL.U32 R22, R21, 0x40, RZ ;  /* 0x0000004015167824 */ /* 0x000fe200078e00ff */
[--C-:B------:R-:W-:Y:S01]  /*1750*/  LOP3.LUT R24, R24, 0x8, R16.reuse, 0xf8, !PT ;  /* 0x0000000818187812 */ /* 0x100fe200078ef810 */
[----:B------:R-:W-:Y:S01]  /*1760*/  IMAD.SHL.U32 R20, R9, 0x40, RZ ;  /* 0x0000004009147824 */ /* 0x000fe200078e00ff */
[----:B------:R1:W-:Y:S01]  /*1770*/  LDGSTS.E.BYPASS.LTC128B.128 [R7+0x13080], [R30.64+0x40], !P0 ;  /* 0x130800401e077fae */ /* 0x0003e2000c101d54 */
[----:B------:R-:W-:Y:S01]  /*1780*/  LOP3.LUT P6, RZ, R14, 0x4, RZ, 0xc0, !PT ;  /* 0x000000040eff7812 */ /* 0x000fe200078cc0ff */
[----:B------:R-:W-:Y:S01]  /*1790*/  IMAD R12, R12, 0x2, R201 ;  /* 0x000000020c0c7824 */ /* 0x000fe200078e02c9 */
[----:B------:R-:W-:Y:S01]  /*17a0*/  LOP3.LUT R203, R24, R203, RZ, 0x3c, !PT ;  /* 0x000000cb18cb7212 */ /* 0x000fe200078e3cff */
[----:B------:R1:W-:Y:S01]  /*17b0*/  LDGSTS.E.BYPASS.LTC128B.128 [R7+0x14080], [R30.64+0x80], !P5 ;  /* 0x140800801e077fae */ /* 0x0003e2000e901d54 */
[----:B------:R-:W-:Y:S01]  /*17c0*/  LOP3.LUT R22, R22, 0xc0, RZ, 0xc0, !PT ;  /* 0x000000c016167812 */ /* 0x000fe200078ec0ff */
[----:B--2---:R-:W-:Y:S01]  /*17d0*/  IMAD.SHL.U32 R18, R4, 0x8, RZ ;  /* 0x0000000804127824 */ /* 0x004fe200078e00ff */
[----:B------:R-:W-:Y:S01]  /*17e0*/  LOP3.LUT R20, R20, 0x1c0, RZ, 0xc0, !PT ;  /* 0x000001c014147812 */ /* 0x000fe200078ec0ff */
[----:B------:R-:W-:Y:S01]  /*17f0*/  IMAD R203, R13, 0x200, R203 ;  /* 0x000002000dcb7824 */ /* 0x000fe200078e02cb */
[C---:B------:R-:W-:Y:S01]  /*1800*/  LOP3.LUT P5, RZ, R14.reuse, 0x2, RZ, 0xc0, !PT ;  /* 0x000000020eff7812 */ /* 0x040fe200078ac0ff */
[----:B------:R-:W-:Y:S01]  /*1810*/  IMAD.SHL.U32 R14, R14, 0x40, RZ ;  /* 0x000000400e0e7824 */ /* 0x000fe200078e00ff */
[----:B------:R-:W-:Y:S01]  /*1820*/  LOP3.LUT R15, R15, 0xffffffe0, RZ, 0xc0, !PT ;  /* 0xffffffe00f0f7812 */ /* 0x000fe200078ec0ff */
[----:B------:R-:W-:Y:S01]  /*1830*/  IMAD R201, R27, 0x200, R201 ;  /* 0x000002001bc97824 */ /* 0x000fe200078e02c9 */
[----:B------:R-:W-:Y:S01]  /*1840*/  LOP3.LUT P0, RZ, R21, 0x2, RZ, 0xc0, !PT ;  /* 0x0000000215ff7812 */ /* 0x000fe2000780c0ff */
[----:B------:R-:W-:Y:S01]  /*1850*/  IMAD.SHL.U32 R21, R13, 0x10, RZ ;  /* 0x000000100d157824 */ /* 0x000fe200078e00ff */
[----:B------:R-:W-:Y:S01]  /*1860*/  LOP3.LUT R23, R22, 0x8, R16, 0xf8, !PT ;  /* 0x0000000816177812 */ /* 0x000fe200078ef810 */
[----:B------:R-:W-:Y:S01]  /*1870*/  IMAD.IADD R13, R212, 0x1, -R15 ;  /* 0x00000001d40d7824 */ /* 0x000fe200078e0a0f */
[----:B------:R-:W-:-:S02]  /*1880*/  LOP3.LUT R18, R18, 0x18, RZ, 0xc0, !PT ;  /* 0x0000001812127812 */ /* 0x000fc400078ec0ff */
[----:B------:R-:W-:Y:S02]  /*1890*/  SHF.R.U32.HI R16, RZ, 0x3, R20 ;  /* 0x00000003ff107819 */ /* 0x000fe40000011614 */
[----:B------:R-:W-:Y:S02]  /*18a0*/  LOP3.LUT R14, R14, 0x1c0, RZ, 0xc0, !PT ;  /* 0x000001c00e0e7812 */ /* 0x000fe400078ec0ff */
[----:B------:R-:W-:Y:S02]  /*18b0*/  LOP3.LUT R16, R16, R20, R18, 0x1e, !PT ;  /* 0x0000001410107212 */ /* 0x000fe400078e1e12 */
[----:B------:R-:W-:Y:S02]  /*18c0*/  LOP3.LUT R210, R19, 0x2, R210, 0xe2, !PT ;  /* 0x0000000213d27812 */ /* 0x000fe400078ee2d2 */
[----:B------:R-:W-:Y:S01]  /*18d0*/  LOP3.LUT R207, R207, 0x8, RZ, 0xc0, !PT ;  /* 0x00000008cfcf7812 */ /* 0x000fe200078ec0ff */
[----:B------:R-:W-:Y:S01]  /*18e0*/  IMAD.IADD R222, R12, 0x1, R16 ;  /* 0x000000010cde7824 */ /* 0x000fe200078e0210 */
[----:B------:R-:W-:Y:S01]  /*18f0*/  SHF.R.U32.HI R19, RZ, 0x3, R14 ;  /* 0x00000003ff137819 */ /* 0x000fe2000001160e */
[----:B------:R-:W-:Y:S01]  /*1900*/  @!P1 IMAD.SHL.U32 R16, R212, 0x10, RZ ;  /* 0x00000010d4109824 */ /* 0x000fe200078e00ff */
[----:B------:R-:W-:Y:S01]  /*1910*/  SHF.R.S32.HI R15, RZ, 0x1f, R13 ;  /* 0x0000001fff0f7819 */ /* 0x000fe2000001140d */
[----:B------:R-:W-:Y:S01]  /*1920*/  IMAD.SHL.U32 R222, R222, 0x2, RZ ;  /* 0x00000002dede7824 */ /* 0x000fe200078e00ff */
[----:B------:R-:W-:-:S02]  /*1930*/  LOP3.LUT R14, R19, R14, R207, 0x1e, !PT ;  /* 0x0000000e130e7212 */ /* 0x000fc400078e1ecf */
[----:B------:R-:W-:Y:S01]  /*1940*/  LEA.HI R12, R15, R13, RZ, 0x2 ;  /* 0x0000000d0f0c7211 */ /* 0x000fe200078f10ff */
[----:B------:R-:W-:Y:S01]  /*1950*/  IMAD.SHL.U32 R15, R17, 0x40, RZ ;  /* 0x00000040110f7824 */ /* 0x000fe200078e00ff */
[----:B------:R2:W-:Y:S01]  /*1960*/  @!P1 LDGSTS.E.BYPASS.LTC128B.128 [R16+0x18280], [R28.64] ;  /* 0x182800001c109fae */ /* 0x0005e2000b901d54 */
[----:B------:R-:W-:Y:S01]  /*1970*/  IMAD.IADD R201, R201, 0x1, R14 ;  /* 0x00000001c9c97824 */ /* 0x000fe200078e020e */
[----:B------:R-:W-:Y:S02]  /*1980*/  IADD3 R14, R237, 0x1, RZ ;  /* 0x00000001ed0e7810 */ /* 0x000fe40007ffe0ff */
[----:B------:R-:W-:Y:S01]  /*1990*/  LOP3.LUT R15, R15, 0xc0, RZ, 0xc0, !PT ;  /* 0x000000c00f0f7812 */ /* 0x000fe200078ec0ff */
[----:B------:R-:W0:Y:S01]  /*19a0*/  LDGDEPBAR ;  /* 0x00000000000079af */ /* 0x000e220000000000 */
[----:B------:R-:W-:Y:S02]  /*19b0*/  SHF.R.S32.HI R211, RZ, 0x2, R12 ;  /* 0x00000002ffd37819 */ /* 0x000fe4000001140c */
[----:B------:R-:W-:Y:S01]  /*19c0*/  SEL R198, R205, 0xfffffff0, !P5 ;  /* 0xfffffff0cdc67807 */ /* 0x000fe20006800000 */
[----:B------:R-:W0:Y:S01]  /*19d0*/  LDGDEPBAR ;  /* 0x00000000000079af */ /* 0x000e220000000000 */
[----:B------:R-:W-:Y:S01]  /*19e0*/  LOP3.LUT R21, R21, 0x10, RZ, 0xc0, !PT ;  /* 0x0000001015157812 */ /* 0x000fe200078ec0ff */
[----:B------:R-:W-:Y:S01]  /*19f0*/  IMAD R211, R0, 0x10, R211 ;  /* 0x0000001000d37824 */ /* 0x000fe200078e02d3 */
[----:B------:R-:W-:Y:S01]  /*1a00*/  ISETP.GE.AND P5, PT, R14, UR13, PT ;  /* 0x0000000d0e007c0c */ /* 0x000fe2000bfa6270 */
[----:B------:R-:W-:Y:S01]  /*1a10*/  IMAD R0, R0, 0x200, R202 ;  /* 0x0000020000007824 */ /* 0x000fe200078e02ca */
[----:B------:R-:W-:-:S02]  /*1a20*/  LOP3.LUT R206, R21, 0x8, R206, 0xf8, !PT ;  /* 0x0000000815ce7812 */ /* 0x000fc400078ef8ce */
[----:B------:R-:W-:Y:S02]  /*1a30*/  SHF.R.U32.HI R22, RZ, 0x3, R22 ;  /* 0x00000003ff167819 */ /* 0x000fe40000011616 */
[----:B------:R-:W-:Y:S02]  /*1a40*/  SEL R196, R205, 0xfffffff0, !P0 ;  /* 0xfffffff0cdc47807 */ /* 0x000fe40004000000 */
[----:B------:R-:W-:Y:S02]  /*1a50*/  LOP3.LUT R22, R23, R22, RZ, 0x3c, !PT ;  /* 0x0000001617167212 */ /* 0x000fe400078e3cff */
[----:B------:R-:W-:Y:S02]  /*1a60*/  LOP3.LUT P0, RZ, R17, 0x2, RZ, 0xc0, !PT ;  /* 0x0000000211ff7812 */ /* 0x000fe4000780c0ff */
[C---:B------:R-:W-:Y:S01]  /*1a70*/  IADD3 R221, R7.reuse, 0xc080, RZ ;  /* 0x0000c08007dd7810 */ /* 0x040fe20007ffe0ff */
[----:B------:R-:W-:Y:S01]  /*1a80*/  IMAD.U32 R204, R204, 0x20, R22 ;  /* 0x00000020cccc7824 */ /* 0x000fe200078e0016 */
[----:B------:R-:W-:-:S02]  /*1a90*/  IADD3 R220, R7, 0x12080, RZ ;  /* 0x0001208007dc7810 */ /* 0x000fc40007ffe0ff */
[----:B--2---:R-:W-:Y:S02]  /*1aa0*/  SHF.R.U32.HI R16, RZ, 0x3, R15 ;  /* 0x00000003ff107819 */ /* 0x004fe4000001160f */
[----:B------:R-:W-:Y:S02]  /*1ab0*/  SEL R205, R205, 0xfffffff0, !P0 ;  /* 0xfffffff0cdcd7807 */ /* 0x000fe40004000000 */
[CC--:B------:R-:W-:Y:S02]  /*1ac0*/  LOP3.LUT R207, R16.reuse, R15.reuse, R207, 0x1e, !PT ;  /* 0x0000000f10cf7212 */ /* 0x0c0fe400078e1ecf */
[C---:B------:R-:W-:Y:S02]  /*1ad0*/  LOP3.LUT R206, R16.reuse, R206, R15, 0x1e, !PT ;  /* 0x000000ce10ce7212 */ /* 0x040fe400078e1e0f */
[----:B------:R-:W-:Y:S01]  /*1ae0*/  LOP3.LUT R15, R16, R15, R18, 0x1e, !PT ;  /* 0x0000000f100f7212 */ /* 0x000fe200078e1e12 */
[----:B------:R-:W-:Y:S02]  /*1af0*/  IMAD.IADD R207, R0, 0x1, R207 ;  /* 0x0000000100cf7824 */ /* 0x000fe400078e02cf */
[----:B------:R-:W-:-:S02]  /*1b00*/  IMAD.MOV.U32 R0, RZ, RZ, 0x20 ;  /* 0x00000020ff007424 */ /* 0x000fc400078e00ff */
[C---:B------:R-:W-:Y:S02]  /*1b10*/  IMAD.IADD R206, R202.reuse, 0x1, R206 ;  /* 0x00000001cace7824 */ /* 0x040fe400078e02ce */
[----:B------:R-:W-:Y:S01]  /*1b20*/  IMAD.IADD R202, R202, 0x1, R15 ;  /* 0x00000001caca7824 */ /* 0x000fe200078e020f */
[----:B------:R-:W-:Y:S02]  /*1b30*/  SEL R0, R0, 0xffffffe0, !P6 ;  /* 0xffffffe000007807 */ /* 0x000fe40007000000 */
[----:B------:R-:W-:Y:S01]  /*1b40*/  IADD3 R15, R222, 0x18480, RZ ;  /* 0x00018480de0f7810 */ /* 0x000fe20007ffe0ff */
[----:B------:R-:W-:Y:S05]  /*1b50*/  @P5 BRA `(.L_x_896) ;  /* 0x0000019000005947 */ /* 0x000fea0003800000 */
[----:B-1----:R-:W-:Y:S01]  /*1b60*/  SHF.R.S32.HI R16, RZ, 0x1f, R14 ;  /* 0x0000001fff107819 */ /* 0x002fe2000001140e */
        /* <DEDUP_REMOVED lines=23> */
.L_x_897:
[----:B------:R-:W-:Y:S05]  /*1ce0*/  BSYNC B0 ;  /* 0x0000000000007941 */ /* 0x000fea0003800000 */
.L_x_896:
[----:B-12---:R-:W-:Y:S01]  /*1cf0*/  SHF.R.S32.HI R5, RZ, 0x1f, R4 ;  /* 0x0000001fff057819 */ /* 0x006fe20000011404 */
[----:B------:R-:W0:Y:S01]  /*1d00*/  LDGDEPBAR ;  /* 0x00000000000079af */ /* 0x000e220000000000 */
[----:B------:R-:W-:Y:S01]  /*1d10*/  LOP3.LUT R12, R12, 0x7ffffffc, RZ, 0xc0, !PT ;  /* 0x7ffffffc0c0c7812 */ /* 0x000fe200078ec0ff */
[----:B------:R-:W-:Y:S01]  /*1d20*/  IMAD R3, R3, c[0x0][0x238], RZ ;  /* 0x00008e0003037a24 */ /* 0x000fe200078e02ff */
[----:B------:R-:W-:Y:S01]  /*1d30*/  LEA.HI R5, R5, R4, RZ, 0x2 ;  /* 0x0000000405057211 */ /* 0x000fe200078f10ff */
[----:B------:R-:W-:Y:S01]  /*1d40*/  UMOV UR22, 0x1 ;  /* 0x0000000100167882 */ /* 0x000fe20000000000 */
[----:B------:R-:W-:Y:S01]  /*1d50*/  SHF.R.S32.HI R213, RZ, 0x1f, R212 ;  /* 0x0000001fffd57819 */ /* 0x000fe200000114d4 */
[----:B------:R-:W-:Y:S01]  /*1d60*/  IMAD.IADD R12, R13, 0x1, -R12 ;  /* 0x000000010d0c7824 */ /* 0x000fe200078e0a0c */
[----:B------:R-:W-:Y:S01]  /*1d70*/  LOP3.LUT R5, R5, 0x1ffffffc, RZ, 0xc0, !PT ;  /* 0x1ffffffc05057812 */ /* 0x000fe200078ec0ff */
[----:B------:R-:W-:Y:S01]  /*1d80*/  ULDC UR17, c[0x0][0x198] ;  /* 0x0000660000117ab9 */ /* 0x000fe20000000800 */
[----:B------:R-:W-:Y:S01]  /*1d90*/  LOP3.LUT P0, RZ, R9, 0x4, RZ, 0xc0, !PT ;  /* 0x0000000409ff7812 */ /* 0x000fe2000780c0ff */
[----:B------:R-:W-:Y:S01]  /*1da0*/  UIADD3 UR17, -UR12, UR17, UR22 ;  /* 0x000000110c117290 */ /* 0x000fe2000fffe116 */
[----:B------:R-:W-:Y:S01]  /*1db0*/  IMAD R3, R2, c[0x0][0x23c], R3 ;  /* 0x00008f0002037a24 */ /* 0x000fe200078e0203 */
[----:B------:R-:W-:Y:S01]  /*1dc0*/  ULDC.64 UR4, c[0x0][0x240] ;  /* 0x0000900000047ab9 */ /* 0x000fe20000000a00 */
[----:B------:R-:W-:Y:S01]  /*1dd0*/  IMAD.IADD R5, R4, 0x1, -R5 ;  /* 0x0000000104057824 */ /* 0x000fe200078e0a05 */
[----:B------:R-:W-:Y:S01]  /*1de0*/  UIMAD UR4, UR16, UR4, URZ ;  /* 0x00000004100472a4 */ /* 0x000fe2000f8e023f */
[----:B------:R-:W-:Y:S01]  /*1df0*/  IMAD.WIDE.U32 R6, R2, c[0x0][0x238], R212 ;  /* 0x00008e0002067a25 */ /* 0x000fe200078e00d4 */
[----:B------:R-:W-:Y:S01]  /*1e00*/  LEA R201, R201, 0x1c480, 0x1 ;  /* 0x0001c480c9c97811 */ /* 0x000fe200078e08ff */
[----:B------:R-:W-:Y:S01]  /*1e10*/  ULDC UR16, c[0x0][0x2a0] ;  /* 0x0000a80000107ab9 */ /* 0x000fe20000000800 */
[----:B------:R-:W-:Y:S01]  /*1e20*/  SHF.L.U32 R204, R204, 0x1, RZ ;  /* 0x00000001cccc7819 */ /* 0x000fe200000006ff */
[----:B------:R-:W-:Y:S01]  /*1e30*/  IMAD R228, R5, 0x4, R12 ;  /* 0x0000000405e47824 */ /* 0x000fe200078e020c */
[----:B------:R-:W-:Y:S01]  /*1e40*/  UIMAD UR23, UR11, UR5, UR4 ;  /* 0x000000050b1772a4 */ /* 0x000fe2000f8e0204 */
[----:B------:R-:W-:Y:S01]  /*1e50*/  IMAD.IADD R7, R7, 0x1, R3 ;  /* 0x0000000107077824 */ /* 0x000fe200078e0203 */
[----:B------:R-:W-:Y:S01]  /*1e60*/  ULOP3.LUT UR16, URZ, UR16, URZ, 0x33, !UPT ;  /* 0x000000103f107292 */ /* 0x000fe2000f8e333f */
[----:B------:R-:W-:Y:S01]  /*1e70*/  IMAD.U32 R229, RZ, RZ, UR17 ;  /* 0x00000011ffe57e24 */ /* 0x000fe2000f8e00ff */
[----:B------:R-:W-:Y:S01]  /*1e80*/  LEA R199, R0, R201, 0x1 ;  /* 0x000000c900c77211 */ /* 0x000fe200078e08ff */
[----:B------:R-:W-:Y:S01]  /*1e90*/  IMAD.SHL.U32 R228, R228, 0x2, RZ ;  /* 0x00000002e4e47824 */ /* 0x000fe200078e00ff */
[----:B------:R-:W-:Y:S01]  /*1ea0*/  IADD3 R223, R222, 0x184c0, RZ ;  /* 0x000184c0dedf7810 */ /* 0x000fe20007ffe0ff */
[----:B------:R-:W-:Y:S01]  /*1eb0*/  IMAD.WIDE.U32 R230, R230, c[0x0][0x240], R6 ;  /* 0x00009000e6e67a25 */ /* 0x000fe200078e0006 */
[----:B------:R-:W-:Y:S01]  /*1ec0*/  @P0 IADD3 R223, R15, -0x40, RZ ;  /* 0xffffffc00fdf0810 */ /* 0x000fe20007ffe0ff */
[----:B------:R-:W-:Y:S01]  /*1ed0*/  CS2R R162, SRZ ;  /* 0x0000000000a27805 */ /* 0x000fe2000001ff00 */
[----:B------:R-:W-:Y:S01]  /*1ee0*/  IADD3 R229, R229, -c[0x0][0x168], -R228 ;  /* 0x80005a00e5e57a10 */ /* 0x000fe20007ffe8e4 */
[----:B------:R-:W-:Y:S01]  /*1ef0*/  IMAD R200, R198, 0x2, R201 ;  /* 0x00000002c6c87824 */ /* 0x000fe200078e02c9 */
[----:B------:R-:W-:Y:S01]  /*1f00*/  LEA R202, R202, 0x80, 0x1 ;  /* 0x00000080caca7811 */ /* 0x000fe200078e08ff */
[----:B------:R-:W-:Y:S01]  /*1f10*/  IMAD.SHL.U32 R203, R203, 0x2, RZ ;  /* 0x00000002cbcb7824 */ /* 0x000fe200078e00ff */
[----:B------:R-:W-:Y:S01]  /*1f20*/  CS2R R160, SRZ ;  /* 0x0000000000a07805 */ /* 0x000fe2000001ff00 */
[----:B------:R-:W-:Y:S01]  /*1f30*/  IMAD.IADD R197, R207, 0x1, R205 ;  /* 0x00000001cfc57824 */ /* 0x000fe200078e02cd */
        /* <DEDUP_REMOVED lines=49> */
[----:B------:R-:W-:Y:S01]  /*2250*/  IADD3 R235, -R228, UR6, RZ ;  /* 0x00000006e4eb7c10 */ /* 0x000fe2000fffe1ff */
[----:B------:R-:W-:Y:S01]  /*2260*/  ULDC UR7, c[0x0][0x2a8] ;  /* 0x0000aa0000077ab9 */ /* 0x000fe20000000800 */
[----:B------:R-:W-:Y:S01]  /*2270*/  IADD3 R232, R231, UR23, RZ ;  /* 0x00000017e7e87c10 */ /* 0x000fe2000fffe0ff */
[----:B------:R-:W-:Y:S01]  /*2280*/  ULDC UR5, c[0x0][0x2a0] ;  /* 0x0000a80000057ab9 */ /* 0x000fe20000000800 */
[C---:B------:R-:W-:Y:S01]  /*2290*/  IADD3 R234, R229.reuse, c[0x0][0x2a4], RZ ;  /* 0x0000a900e5ea7a10 */ /* 0x040fe20007ffe0ff */
[----:B------:R-:W-:Y:S01]  /*22a0*/  UMOV UR4, URZ ;  /* 0x0000003f00047c82 */ /* 0x000fe20008000000 */
[----:B------:R-:W-:Y:S01]  /*22b0*/  IADD3 R233, R229, UR16, RZ ;  /* 0x00000010e5e97c10 */ /* 0x000fe2000fffe0ff */
[----:B------:R-:W-:-:S02]  /*22c0*/  UMOV UR24, 0x1 ;  /* 0x0000000100187882 */ /* 0x000fc40000000000 */
[----:B------:R-:W-:Y:S02]  /*22d0*/  UISETP.GT.AND UP4, UPT, UR10, -0x1, UPT ;  /* 0xffffffff0a00788c */ /* 0x000fe4000bf84270 */
[----:B------:R-:W-:Y:S02]  /*22e0*/  UISETP.LE.AND UP3, UPT, UR22, UR7, UPT ;  /* 0x000000071600728c */ /* 0x000fe4000bf63270 */
[----:B------:R-:W-:Y:S02]  /*22f0*/  ULOP3.LUT UR5, URZ, UR5, URZ, 0x33, !UPT ;  /* 0x000000053f057292 */ /* 0x000fe4000f8e333f */
[----:B------:R-:W-:Y:S02]  /*2300*/  UMOV UR17, URZ ;  /* 0x0000003f00117c82 */ /* 0x000fe40008000000 */
.L_x_916:
[----:B------:R-:W-:Y:S04]  /*2310*/  DEPBAR.LE SB0, 0x1 ;  /* 0x000080400000791a */ /* 0x000fe80000000000 */
[----:B------:R-:W-:Y:S01]  /*2320*/  BAR.SYNC.DEFER_BLOCKING 0x0 ;  /* 0x0000000000007b1d */ /* 0x000fe20000010000 */
[----:B------:R-:W-:Y:S01]  /*2330*/  MOV R3, UR4 ;  /* 0x0000000400037c02 */ /* 0x000fe20008000f00 */
[----:B------:R-:W-:Y:S01]  /*2340*/  IMAD.U32 R2, RZ, RZ, UR4 ;  /* 0x00000004ff027e24 */ /* 0x000fe2000f8e00ff */
[----:B------:R-:W-:Y:S02]  /*2350*/  MOV R173, UR4 ;  /* 0x0000000400ad7c02 */ /* 0x000fe40008000f00 */
[----:B------:R-:W-:Y:S01]  /*2360*/  MOV R239, UR4 ;  /* 0x0000000400ef7c02 */ /* 0x000fe20008000f00 */
[----:B------:R-:W-:Y:S01]  /*2370*/  IMAD R3, R3, 0x1800, R207 ;  /* 0x0000180003037824 */ /* 0x000fe200078e02cf */
[----:B------:R-:W-:Y:S01]  /*2380*/  PLOP3.LUT P0, PT, PT, PT, UP3, 0x80, 0x0 ;  /* 0x000000000000781c */ /* 0x000fe20003f0f038 */
[----:B------:R-:W-:Y:S02]  /*2390*/  IMAD R2, R2, 0x1800, R205 ;  /* 0x0000180002027824 */ /* 0x000fe400078e02cd */
[----:B------:R-:W-:Y:S01]  /*23a0*/  IMAD R173, R173, 0x1800, R197 ;  /* 0x00001800adad7824 */ /* 0x000fe200078e02c5 */
[----:B------:R-:W-:Y:S01]  /*23b0*/  SHF.L.U32 R172, R3, 0x1, RZ ;  /* 0x0000000103ac7819 */ /* 0x000fe200000006ff */
[----:B------:R-:W-:Y:S02]  /*23c0*/  IMAD.IADD R2, R207, 0x1, R2 ;  /* 0x00000001cf027824 */ /* 0x000fe400078e0202 */
[----:B------:R-:W-:Y:S02]  /*23d0*/  IMAD.SHL.U32 R173, R173, 0x2, RZ ;  /* 0x00000002adad7824 */ /* 0x000fe400078e00ff */
[--C-:B------:R-:W-:Y:S01]  /*23e0*/  IMAD R239, R239, 0x40, R211.reuse ;  /* 0x00000040efef7824 */ /* 0x100fe200078e02d3 */
[----:B------:R-:W-:Y:S04]  /*23f0*/  SHF.L.U32 R2, R2, 0x1, RZ ;  /* 0x0000000102027819 */ /* 0x000fe800000006ff */
        /* <DEDUP_REMOVED lines=17> */
[----:B------:R-:W-:Y:S05]  /*2510*/  LDSM.16.M88.4 R168, [R173+0xd880] ;  /* 0x00d88000ada8783b */ /* 0x000fea0000000200 */
[-C--:B---3--:R-:W-:Y:S01]  /*2520*/  HMMA.16816.F32 R20, R32, R36.reuse, RZ ;  /* 0x000000242014723c */ /* 0x088fe200000018ff */
[----:B------:R-:W-:Y:S06]  /*2530*/  LDS R247, [R239+0x18080] ;  /* 0x01808000eff77984 */ /* 0x000fec0000000800 */
[----:B------:R-:W-:Y:S01]  /*2540*/  LDS R241, [R239+0x180a0] ;  /* 0x0180a000eff17984 */ /* 0x000fe20000000800 */
[C---:B------:R-:W-:Y:S05]  /*2550*/  HMMA.16816.F32 R24, R28.reuse, R36, RZ ;  /* 0x000000241c18723c */ /* 0x040fea00000018ff */
[----:B------:R-:W-:Y:S03]  /*2560*/  LDS R240, [R239+0x18100] ;  /* 0x01810000eff07984 */ /* 0x000fe60000000800 */
[-C--:B------:R-:W-:Y:S03]  /*2570*/  HMMA.16816.F32 R28, R28, R38.reuse, RZ ;  /* 0x000000261c1c723c */ /* 0x080fe600000018ff */
[----:B------:R-:W-:Y:S05]  /*2580*/  LDS R238, [R239+0x18120] ;  /* 0x01812000efee7984 */ /* 0x000fea0000000800 */
[----:B------:R-:W-:Y:S01]  /*2590*/  HMMA.16816.F32 R32, R32, R38, RZ ;  /* 0x000000262020723c */ /* 0x000fe200000018ff */
[----:B------:R-:W3:Y:S07]  /*25a0*/  LDSM.16.M88.4 R36, [R204+0x3080] ;  /* 0x00308000cc24783b */ /* 0x000eee0000000200 */
[-C--:B----4-:R-:W-:Y:S08]  /*25b0*/  HMMA.16816.F32 R4, R40, R44.reuse, R4 ;  /* 0x0000002c2804723c */ /* 0x090ff00000001804 */
[C---:B-----5:R-:W-:Y:S08]  /*25c0*/  HMMA.16816.F32 R8, R48.reuse, R44, R8 ;  /* 0x0000002c3008723c */ /* 0x060ff00000001808 */
[-C--:B------:R-:W-:Y:S08]  /*25d0*/  HMMA.16816.F32 R12, R48, R46.reuse, R12 ;  /* 0x0000002e300c723c */ /* 0x080ff0000000180c */
[C---:B------:R-:W-:Y:S01]  /*25e0*/  HMMA.16816.F32 R16, R40.reuse, R46, R16 ;  /* 0x0000002e2810723c */ /* 0x040fe20000001810 */
[----:B------:R-:W4:Y:S07]  /*25f0*/  LDSM.16.M88.4 R44, [R173+0xd080] ;  /* 0x00d08000ad2c783b */ /* 0x000f2e0000000200 */
[-C--:B------:R-:W-:Y:S08]  /*2600*/  HMMA.16816.F32 R20, R40, R52.reuse, R20 ;  /* 0x000000342814723c */ /* 0x080ff00000001814 */
[C---:B------:R-:W-:Y:S08]  /*2610*/  HMMA.16816.F32 R24, R48.reuse, R52, R24 ;  /* 0x000000343018723c */ /* 0x040ff00000001818 */
[-C--:B------:R-:W-:Y:S01]  /*2620*/  HMMA.16816.F32 R28, R48, R54.reuse, R28 ;  /* 0x00000036301c723c */ /* 0x080fe2000000181c */
[----:B------:R-:W-:Y:S07]  /*2630*/  LDSM.16.M88.4 R48, [R172+0xe080] ;  /* 0x00e08000ac30783b */ /* 0x000fee0000000200 */
[----:B------:R-:W-:Y:S01]  /*2640*/  HMMA.16816.F32 R32, R40, R54, R32 ;  /* 0x000000362820723c */ /* 0x000fe20000001820 */
[----:B------:R-:W5:Y:S06]  /*2650*/  LDSM.16.M88.4 R40, [R196+0x3080] ;  /* 0x00308000c428783b */ /* 0x000f6c0000000200 */
        /* <DEDUP_REMOVED lines=8> */
[-C--:B------:R-:W-:Y:S08]  /*26e0*/  HMMA.16816.F32 R28, R64, R38.reuse, R28 ;  /* 0x00000026401c723c */ /* 0x080ff0000000181c */
[----:B------:R-:W-:Y:S01]  /*26f0*/  HMMA.16816.F32 R32, R56, R38, R32 ;  /* 0x000000263820723c */ /* 0x000fe20000001820 */
[----:B------:R-:W2:Y:S06]  /*2700*/  LDSM.16.M88.4 R36, [R204+0x5080] ;  /* 0x00508000cc24783b */ /* 0x000eac0000000200 */
[----:B------:R-:W-:Y:S01]  /*2710*/  LDSM.16.M88.4 R56, [R173+0xe880] ;  /* 0x00e88000ad38783b */ /* 0x000fe20000000200 */
[-C--:B----4-:R-:W-:Y:S08]  /*2720*/  HMMA.16816.F32 R4, R44, R164.reuse, R4 ;  /* 0x000000a42c04723c */ /* 0x090ff00000001804 */
[C---:B------:R-:W-:Y:S08]  /*2730*/  HMMA.16816.F32 R8, R168.reuse, R164, R8 ;  /* 0x000000a4a808723c */ /* 0x040ff00000001808 */
[-C--:B------:R-:W-:Y:S08]  /*2740*/  HMMA.16816.F32 R12, R168, R166.reuse, R12 ;  /* 0x000000a6a80c723c */ /* 0x080ff0000000180c */
[C---:B------:R-:W-:Y:S08]  /*2750*/  HMMA.16816.F32 R16, R44.reuse, R166, R16 ;  /* 0x000000a62c10723c */ /* 0x040ff00000001810 */
[-C--:B-----5:R-:W-:Y:S08]  /*2760*/  HMMA.16816.F32 R20, R44, R40.reuse, R20 ;  /* 0x000000282c14723c */ /* 0x0a0ff00000001814 */
[C---:B------:R-:W-:Y:S08]  /*2770*/  HMMA.16816.F32 R24, R168.reuse, R40, R24 ;  /* 0x00000028a818723c */ /* 0x040ff00000001818 */
[-C--:B------:R-:W-:Y:S08]  /*2780*/  HMMA.16816.F32 R28, R168, R42.reuse, R28 ;  /* 0x0000002aa81c723c */ /* 0x080ff0000000181c */
[----:B------:R-:W-:Y:S01]  /*2790*/  HMMA.16816.F32 R32, R44, R42, R32 ;  /* 0x0000002a2c20723c */ /* 0x000fe20000001820 */
[----:B------:R-:W-:Y:S06]  /*27a0*/  LDSM.16.M88.4 R44, [R196+0x4080] ;  /* 0x00408000c42c783b */ /* 0x000fec0000000200 */
[----:B------:R-:W3:Y:S01]  /*27b0*/  LDSM.16.M88.4 R40, [R173+0xe080] ;  /* 0x00e08000ad28783b */ /* 0x000ee20000000200 */
[-C--:B------:R-:W-:Y:S08]  /*27c0*/  HMMA.16816.F32 R4, R48, R52.reuse, R4 ;  /* 0x000000343004723c */ /* 0x080ff00000001804 */
[C---:B-1----:R-:W-:Y:S08]  /*27d0*/  HMMA.16816.F32 R8, R60.reuse, R52, R8 ;  /* 0x000000343c08723c */ /* 0x042ff00000001808 */
[-C--:B------:R-:W-:Y:S08]  /*27e0*/  HMMA.16816.F32 R12, R60, R54.reuse, R12 ;  /* 0x000000363c0c723c */ /* 0x080ff0000000180c */
[C---:B------:R-:W-:Y:S01]  /*27f0*/  HMMA.16816.F32 R16, R48.reuse, R54, R16 ;  /* 0x000000363010723c */ /* 0x040fe20000001810 */
[----:B------:R-:W1:Y:S07]  /*2800*/  LDSM.16.M88.4 R52, [R196+0x5080] ;  /* 0x00508000c434783b */ /* 0x000e6e0000000200 */
[-C--:B--2---:R-:W-:Y:S08]  /*2810*/  HMMA.16816.F32 R20, R48, R36.reuse, R20 ;  /* 0x000000243014723c */ /* 0x084ff00000001814 */
[C---:B------:R-:W-:Y:S07]  /*2820*/  HMMA.16816.F32 R24, R60.reuse, R36, R24 ;  /* 0x000000243c18723c */ /* 0x040fee0000001818 */
[----:B------:R-:W-:Y:S01]  /*2830*/  IMAD R37, R237, 0x40, R211 ;  /* 0x00000040ed257824 */ /* 0x000fe200078e02d3 */
[-C--:B------:R-:W-:Y:S04]  /*2840*/  HMMA.16816.F32 R28, R60, R38.reuse, R28 ;  /* 0x000000263c1c723c */ /* 0x080fe8000000181c */
[C---:B------:R-:W-:Y:S01]  /*2850*/  IADD3 R249, R37.reuse, R234, RZ ;  /* 0x000000ea25f97210 */ /* 0x040fe20007ffe0ff */
[----:B------:R-:W-:Y:S03]  /*2860*/  IMAD.IADD R250, R37, 0x1, R233 ;  /* 0x0000000125fa7824 */ /* 0x000fe600078e02e9 */
[----:B------:R-:W-:Y:S04]  /*2870*/  HMMA.16816.F32 R32, R48, R38, R32 ;  /* 0x000000263020723c */ /* 0x000fe80000001820 */
[----:B------:R-:W-:Y:S04]  /*2880*/  IMNMX R249, R235, R249, PT ;  /* 0x000000f9ebf97217 */ /* 0x000fe80003800200 */
[-C--:B---3--:R-:W-:Y:S08]  /*2890*/  HMMA.16816.F32 R4, R40, R44.reuse, R4 ;  /* 0x0000002c2804723c */ /* 0x088ff00000001804 */
[C---:B------:R-:W-:Y:S08]  /*28a0*/  HMMA.16816.F32 R8, R56.reuse, R44, R8 ;  /* 0x0000002c3808723c */ /* 0x040ff00000001808 */
[-C--:B------:R-:W-:Y:S08]  /*28b0*/  HMMA.16816.F32 R12, R56, R46.reuse, R12 ;  /* 0x0000002e380c723c */ /* 0x080ff0000000180c */
[C---:B------:R-:W-:Y:S08]  /*28c0*/  HMMA.16816.F32 R16, R40.reuse, R46, R16 ;  /* 0x0000002e2810723c */ /* 0x040ff00000001810 */
[-C--:B-1----:R-:W-:Y:S08]  /*28d0*/  HMMA.16816.F32 R20, R40, R52.reuse, R20 ;  /* 0x000000342814723c */ /* 0x082ff00000001814 */
        /* <DEDUP_REMOVED lines=18> */
.L_x_900:
[----:B------:R-:W-:Y:S04]  /*2a00*/  MOV R36, 0x1 ;  /* 0x0000000100247802 */ /* 0x000fe80000000f00 */
[----:B------:R-:W-:Y:S11]  /*2a10*/  ISETP.NE.AND P5, PT, R36, c[0x0][0x2a8], PT ;  /* 0x0000aa0024007a0c */ /* 0x000ff60003fa5270 */
[----:B------:R-:W-:Y:S02]  /*2a20*/  @!UPT UIADD3 URZ, URZ, URZ, URZ ;  /* 0x0000003f3f3ff290 */ /* 0x000fe4000fffe03f */
[----:B------:R-:W-:Y:S05]  /*2a30*/  @P5 IMAD.HI.U32 R36, R38, c[0x0][0x2ac], RZ ;  /* 0x0000ab0026245a27 */ /* 0x000fea00078e00ff */
[----:B------:R-:W-:Y:S02]  /*2a40*/  @P5 SHF.R.U32.HI R38, RZ, c[0x0][0x2b0], R36 ;  /* 0x0000ac00ff265a19 */ /* 0x000fe40000011624 */
.L_x_901:
[----:B------:R-:W-:Y:S05]  /*2a50*/  BSYNC B0 ;  /* 0x0000000000007941 */ /* 0x000fea0003800000 */
.L_x_899:
[----:B------:R-:W-:Y:S04]  /*2a60*/  IMAD.MOV.U32 R36, RZ, RZ, c[0x0][0x2a8] ;  /* 0x0000aa00ff247624 */ /* 0x000fe800078e00ff */
[----:B------:R-:W-:Y:S01]  /*2a70*/  IMAD R250, R38, R36, -UR12 ;  /* 0x8000000c26fa7e24 */ /* 0x000fe2000f8e0224 */
[C-C-:B------:R-:W-:Y:S02]  /*2a80*/  IADD3 R36, R37.reuse, c[0x0][0x2a4], R229.reuse ;  /* 0x0000a90025247a10 */ /* 0x140fe40007ffe0e5 */
[----:B------:R-:W-:Y:S01]  /*2a90*/  IADD3 R38, R37, UR5, R229 ;  /* 0x0000000525267c10 */ /* 0x000fe2000fffe0e5 */
[----:B------:R-:W-:Y:S01]  /*2aa0*/  IMAD.IADD R250, R250, 0x1, -R228 ;  /* 0x00000001fafa7824 */ /* 0x000fe200078e0ae4 */
[----:B------:R-:W-:Y:S04]  /*2ab0*/  IMNMX R36, R235, R36, PT ;  /* 0x00000024eb247217 */ /* 0x000fe80003800200 */
[----:B------:R-:W-:Y:S02]  /*2ac0*/  IADD3 R249, R250, c[0x0][0x2a8], RZ ;  /* 0x0000aa00faf97a10 */ /* 0x000fe40007ffe0ff */
[----:B------:R-:W-:Y:S02]  /*2ad0*/  IMNMX R250, R38, R250, !PT ;  /* 0x000000fa26fa7217 */ /* 0x000fe40007800200 */
[----:B------:R-:W-:Y:S02]  /*2ae0*/  IMNMX R249, R36, R249, PT ;  /* 0x000000f924f97217 */ /* 0x000fe40003800200 */
.L_x_898:
[----:B------:R-:W-:Y:S04]  /*2af0*/  IADD3 R36, R37, 0x8, RZ ;  /* 0x0000000825247810 */ /* 0x000fe80007ffe0ff */
[----:B------:R-:W-:Y:S01]  /*2b00*/  IADD3 R246, R36, c[0x0][0x2a4], R229 ;  /* 0x0000a90024f67a10 */ /* 0x000fe20007ffe0e5 */
[----:B------:R-:W-:Y:S03]  /*2b10*/  IMAD.IADD R248, R233, 0x1, R36 ;  /* 0x00000001e9f87824 */ /* 0x000fe600078e0224 */
        /* <DEDUP_REMOVED lines=16> */
.L_x_904:
[----:B------:R-:W-:Y:S04]  /*2c20*/  MOV R36, 0x1 ;  /* 0x0000000100247802 */ /* 0x000fe80000000f00 */
[----:B------:R-:W-:Y:S11]  /*2c30*/  ISETP.NE.AND P5, PT, R36, c[0x0][0x2a8], PT ;  /* 0x0000aa0024007a0c */ /* 0x000ff60003fa5270 */
[----:B------:R-:W-:Y:S02]  /*2c40*/  @!UPT UIADD3 URZ, URZ, URZ, URZ ;  /* 0x0000003f3f3ff290 */ /* 0x000fe4000fffe03f */
[----:B------:R-:W-:Y:S05]  /*2c50*/  @P5 IMAD.HI.U32 R36, R38, c[0x0][0x2ac], RZ ;  /* 0x0000ab0026245a27 */ /* 0x000fea00078e00ff */
[----:B------:R-:W-:Y:S02]  /*2c60*/  @P5 SHF.R.U32.HI R38, RZ, c[0x0][0x2b0], R36 ;  /* 0x0000ac00ff265a19 */ /* 0x000fe40000011624 */
.L_x_905:
[----:B------:R-:W-:Y:S05]  /*2c70*/  BSYNC B0 ;  /* 0x0000000000007941 */ /* 0x000fea0003800000 */
.L_x_903:
[----:B------:R-:W-:Y:S04]  /*2c80*/  IMAD.MOV.U32 R36, RZ, RZ, c[0x0][0x2a8] ;  /* 0x0000aa00ff247624 */ /* 0x000fe800078e00ff */
[----:B------:R-:W-:Y:S04]  /*2c90*/  IMAD R38, R38, R36, -UR12 ;  /* 0x8000000c26267e24 */ /* 0x000fe8000f8e0224 */
[----:B------:R-:W-:Y:S05]  /*2ca0*/  IMAD.IADD R38, R38, 0x1, -R228 ;  /* 0x0000000126267824 */ /* 0x000fea00078e0ae4 */
[----:B------:R-:W-:Y:S02]  /*2cb0*/  IADD3 R36, R38, c[0x0][0x2a8], RZ ;  /* 0x0000aa0026247a10 */ /* 0x000fe40007ffe0ff */
[----:B------:R-:W-:Y:S02]  /*2cc0*/  IMNMX R248, R248, R38, !PT ;  /* 0x00000026f8f87217 */ /* 0x000fe40007800200 */
[----:B------:R-:W-:Y:S02]  /*2cd0*/  IMNMX R246, R246, R36, PT ;  /* 0x00000024f6f67217 */ /* 0x000fe40003800200 */
.L_x_902:
[----:B------:R-:W-:Y:S04]  /*2ce0*/  IADD3 R36, R37, 0x20, RZ ;  /* 0x0000002025247810 */ /* 0x000fe80007ffe0ff */
[----:B------:R-:W-:Y:S01]  /*2cf0*/  IADD3 R245, R36, c[0x0][0x2a4], R229 ;  /* 0x0000a90024f57a10 */ /* 0x000fe20007ffe0e5 */
        /* <DEDUP_REMOVED lines=17> */
.L_x_908:
[----:B------:R-:W-:Y:S04]  /*2e10*/  MOV R36, 0x1 ;  /* 0x0000000100247802 */ /* 0x000fe80000000f00 */
[----:B------:R-:W-:Y:S11]  /*2e20*/  ISETP.NE.AND P5, PT, R36, c[0x0][0x2a8], PT ;  /* 0x0000aa0024007a0c */ /* 0x000ff60003fa5270 */
[----:B------:R-:W-:Y:S02]  /*2e30*/  @!UPT UIADD3 URZ, URZ, URZ, URZ ;  /* 0x0000003f3f3ff290 */ /* 0x000fe4000fffe03f */
[----:B------:R-:W-:Y:S05]  /*2e40*/  @P5 IMAD.HI.U32 R36, R38, c[0x0][0x2ac], RZ ;  /* 0x0000ab0026245a27 */ /* 0x000fea00078e00ff */
[----:B------:R-:W-:Y:S02]  /*2e50*/  @P5 SHF.R.U32.HI R38, RZ, c[0x0][0x2b0], R36 ;  /* 0x0000ac00ff265a19 */ /* 0x000fe40000011624 */
.L_x_909:
[----:B------:R-:W-:Y:S05]  /*2e60*/  BSYNC B0 ;  /* 0x0000000000007941 */ /* 0x000fea0003800000 */
.L_x_907:
[----:B------:R-:W-:Y:S04]  /*2e70*/  IMAD.MOV.U32 R36, RZ, RZ, c[0x0][0x2a8] ;  /* 0x0000aa00ff247624 */ /* 0x000fe800078e00ff */
[----:B------:R-:W-:Y:S04]  /*2e80*/  IMAD R38, R38, R36, -UR12 ;  /* 0x8000000c26267e24 */ /* 0x000fe8000f8e0224 */
[----:B------:R-:W-:Y:S05]  /*2e90*/  IMAD.IADD R38, R38, 0x1, -R228 ;  /* 0x0000000126267824 */ /* 0x000fea00078e0ae4 */
[----:B------:R-:W-:Y:S02]  /*2ea0*/  IADD3 R36, R38, c[0x0][0x2a8], RZ ;  /* 0x0000aa0026247a10 */ /* 0x000fe40007ffe0ff */
[----:B------:R-:W-:Y:S02]  /*2eb0*/  IMNMX R244, R244, R38, !PT ;  /* 0x00000026f4f47217 */ /* 0x000fe40007800200 */
[----:B------:R-:W-:Y:S02]  /*2ec0*/  IMNMX R245, R245, R36, PT ;  /* 0x00000024f5f57217 */ /* 0x000fe40003800200 */
.L_x_906:
        /* <DEDUP_REMOVED lines=19> */
.L_x_912:
[----:B------:R-:W-:Y:S04]  /*3000*/  MOV R36, 0x1 ;  /* 0x0000000100247802 */ /* 0x000fe80000000f00 */
[----:B------:R-:W-:Y:S11]  /*3010*/  ISETP.NE.AND P0, PT, R36, c[0x0][0x2a8], PT ;  /* 0x0000aa0024007a0c */ /* 0x000ff60003f05270 */
[----:B------:R-:W-:Y:S02]  /*3020*/  @!UPT UIADD3 URZ, URZ, URZ, URZ ;  /* 0x0000003f3f3ff290 */ /* 0x000fe4000fffe03f */
[----:B------:R-:W-:Y:S05]  /*3030*/  @P0 IMAD.HI.U32 R36, R37, c[0x0][0x2ac], RZ ;  /* 0x0000ab0025240a27 */ /* 0x000fea00078e00ff */
[----:B------:R-:W-:Y:S02]  /*3040*/  @P0 SHF.R.U32.HI R37, RZ, c[0x0][0x2b0], R36 ;  /* 0x0000ac00ff250a19 */ /* 0x000fe40000011624 */
.L_x_913:
[----:B------:R-:W-:Y:S05]  /*3050*/  BSYNC B0 ;  /* 0x0000000000007941 */ /* 0x000fea0003800000 */
.L_x_911:
[----:B------:R-:W-:Y:S04]  /*3060*/  IMAD.MOV.U32 R36, RZ, RZ, c[0x0][0x2a8] ;  /* 0x0000aa00ff247624 */ /* 0x000fe800078e00ff */
[----:B------:R-:W-:Y:S04]  /*3070*/  IMAD R37, R37, R36, -UR12 ;  /* 0x8000000c25257e24 */ /* 0x000fe8000f8e0224 */
[----:B------:R-:W-:Y:S05]  /*3080*/  IMAD.IADD R37, R37, 0x1, -R228 ;  /* 0x0000000125257824 */ /* 0x000fea00078e0ae4 */
[----:B------:R-:W-:Y:S02]  /*3090*/  IADD3 R36, R37, c[0x0][0x2a8], RZ ;  /* 0x0000aa0025247a10 */ /* 0x000fe40007ffe0ff */
[----:B------:R-:W-:Y:S02]  /*30a0*/  IMNMX R243, R243, R37, !PT ;  /* 0x00000025f3f37217 */ /* 0x000fe40007800200 */
[----:B------:R-:W-:Y:S02]  /*30b0*/  IMNMX R242, R242, R36, PT ;  /* 0x00000024f2f27217 */ /* 0x000fe40003800200 */
.L_x_910:
[----:B------:R-:W-:Y:S04]  /*30c0*/  DEPBAR.LE SB0, 0x1 ;  /* 0x000080400000791a */ /* 0x000fe80000000000 */
[----:B------:R-:W-:Y:S01]  /*30d0*/  BAR.SYNC.DEFER_BLOCKING 0x0 ;  /* 0x0000000000007b1d */ /* 0x000fe20000010000 */
[----:B------:R-:W-:Y:S02]  /*30e0*/  IADD3 R236, R237, 0x1, RZ ;  /* 0x00000001edec7810 */ /* 0x000fe40007ffe0ff */
[----:B------:R-:W-:Y:S02]  /*30f0*/  LEA R3, R3, 0x12080, 0x1 ;  /* 0x0001208003037811 */ /* 0x000fe400078e08ff */
[----:B------:R-:W-:Y:S01]  /*3100*/  ISETP.GE.AND P0, PT, R236, UR13, PT ;  /* 0x0000000dec007c0c */ /* 0x000fe2000bf06270 */
[----:B------:R1:W2:Y:S04]  /*3110*/  LDSM.16.M88.4 R64, [R172+0x12080] ;  /* 0x01208000ac40783b */ /* 0x0002a80000000200 */
[----:B------:R1:W3:Y:S04]  /*3120*/  LDSM.16.M88.4 R60, [R172+0x12880] ;  /* 0x01288000ac3c783b */ /* 0x0002e80000000200 */
[----:B------:R1:W4:Y:S04]  /*3130*/  LDSM.16.M88.4 R48, [R204+0x6080] ;  /* 0x00608000cc30783b */ /* 0x0003280000000200 */
[----:B------:R1:W5:Y:S04]  /*3140*/  LDSM.16.M88.4 R164, [R204+0x7080] ;  /* 0x00708000cca4783b */ /* 0x0003680000000200 */
[----:B------:R1:W1:Y:S04]  /*3150*/  LDSM.16.M88.4 R168, [R2+0x12080] ;  /* 0x0120800002a8783b */ /* 0x0002680000000200 */
[----:B------:R1:W1:Y:S04]  /*3160*/  LDSM.16.M88.4 R176, [R2+0x12880] ;  /* 0x0128800002b0783b */ /* 0x0002680000000200 */
[----:B------:R1:W1:Y:S04]  /*3170*/  LDSM.16.M88.4 R172, [R196+0x6080] ;  /* 0x00608000c4ac783b */ /* 0x0002680000000200 */
[----:B------:R1:W1:Y:S01]  /*3180*/  LDSM.16.M88.4 R180, [R196+0x7080] ;  /* 0x00708000c4b4783b */ /* 0x0002620000000200 */
[----:B------:R-:W-:-:S05]  /*3190*/  @P0 BRA `(.L_x_914) ;  /* 0x0000029000000947 */ /* 0x000fca0003800000 */
[----:B------:R-:W-:Y:S01]  /*31a0*/  SHF.R.S32.HI R38, RZ, 0x1f, R236 ;  /* 0x0000001fff267819 */ /* 0x000fe200000114ec */
[----:B------:R-:W5:Y:S01]  /*31b0*/  @!P1 S2R R37, SR_CTAID.Y ;  /* 0x0000000000259919 */ /* 0x000f620000002600 */
[----:B------:R-:W-:Y:S01]  /*31c0*/  @!P1 LEA R41, R237, 0x40, 0x6 ;  /* 0x00000040ed299811 */ /* 0x000fe200078e30ff */
[----:B------:R-:W-:Y:S04]  /*31d0*/  IMAD.WIDE.U32 R42, R236, c[0x0][0x178], RZ ;  /* 0x00005e00ec2a7a25 */ /* 0x000fe800078e00ff */
[----:B------:R-:W-:Y:S01]  /*31e0*/  IMAD R38, R38, c[0x0][0x178], RZ ;  /* 0x00005e0026267a24 */ /* 0x000fe200078e02ff */
[----:B------:R-:W-:Y:S03]  /*31f0*/  LEA R39, P6, R42, R224, 0x6 ;  /* 0x000000e02a277211 */ /* 0x000fe600078c30ff */
[----:B------:R-:W-:Y:S04]  /*3200*/  IMAD R38, R236, c[0x0][0x17c], R38 ;  /* 0x00005f00ec267a24 */ /* 0x000fe800078e0226 */
[----:B------:R-:W-:Y:S05]  /*3210*/  IMAD.IADD R38, R43, 0x1, R38 ;  /* 0x000000012b267824 */ /* 0x000fea00078e0226 */
[----:B------:R-:W-:Y:S02]  /*3220*/  LEA.HI.X R38, R42, R208, R38, 0x6, P6 ;  /* 0x000000d02a267211 */ /* 0x000fe400030f3426 */
[----:B------:R-:W-:Y:S02]  /*3230*/  LEA R42, P6, R39, c[0x0][0x160], 0x1 ;  /* 0x00005800272a7a11 */ /* 0x000fe400078c08ff */
[----:B-----5:R-:W-:Y:S01]  /*3240*/  @!P1 SHF.R.S32.HI R36, RZ, 0x1f, R37 ;  /* 0x0000001fff249819 */ /* 0x020fe20000011425 */
[----:B------:R-:W-:Y:S01]  /*3250*/  @!P1 IMAD.WIDE.U32 R44, R37, c[0x0][0x270], R226 ;  /* 0x00009c00252c9a25 */ /* 0x000fe200078e00e2 */
[----:B------:R-:W-:Y:S02]  /*3260*/  LEA.HI.X R43, R39, c[0x0][0x164], R38, 0x1, P6 ;  /* 0x00005900272b7a11 */ /* 0x000fe400030f0c26 */
[----:B------:R-:W-:Y:S01]  /*3270*/  LOP3.LUT P6, RZ, R210, 0x1, RZ, 0xc0, !PT ;  /* 0x00000001d2ff7812 */ /* 0x000fe200078cc0ff */
[----:B------:R-:W-:Y:S01]  /*3280*/  @!P1 IMAD R36, R36, c[0x0][0x270], RZ ;  /* 0x00009c0024249a24 */ /* 0x000fe200078e02ff */
[----:B------:R-:W-:Y:S02]  /*3290*/  @!P1 IADD3 R40, P5, P0, R41, UR18, R44 ;  /* 0x0000001229289c10 */ /* 0x000fe4000f8be02c */
[----:B------:R-:W-:Y:S01]  /*32a0*/  @!P1 SHF.R.S32.HI R41, RZ, 0x1f, R41 ;  /* 0x0000001fff299819 */ /* 0x000fe20000011429 */
[----:B------:R-:W-:Y:S02]  /*32b0*/  @!P1 IMAD R36, R37, c[0x0][0x274], R36 ;  /* 0x00009d0025249a24 */ /* 0x000fe400078e0224 */
[----:B------:R-:W-:Y:S02]  /*32c0*/  IMAD.MOV.U32 R37, RZ, RZ, c[0x0][0x168] ;  /* 0x00005a00ff257624 */ /* 0x000fe400078e00ff */
[----:B------:R-:W-:Y:S02]  /*32d0*/  @!P1 IMAD.IADD R36, R45, 0x1, R36 ;  /* 0x000000012d249824 */ /* 0x000fe400078e0224 */
[----:B------:R-:W-:Y:S03]  /*32e0*/  IMAD R37, R236, -0x40, R37 ;  /* 0xffffffc0ec257824 */ /* 0x000fe600078e0225 */
[----:B------:R-:W-:Y:S02]  /*32f0*/  @!P1 IADD3.X R36, R41, UR8, R36, P5, P0 ;  /* 0x0000000829249c10 */ /* 0x000fe4000afe0424 */
[----:B------:R-:W-:Y:S02]  /*3300*/  @!P1 LEA R44, P0, R40, c[0x0][0x258], 0x2 ;  /* 0x00009600282c9a11 */ /* 0x000fe400078010ff */
[CC--:B------:R-:W-:Y:S02]  /*3310*/  ISETP.LE.OR P6, PT, R37.reuse, R216.reuse, !P6 ;  /* 0x000000d82500720c */ /* 0x0c0fe400077c3670 */
[----:B------:R-:W-:Y:S02]  /*3320*/  LOP3.LUT P5, RZ, R210, 0x2, RZ, 0xc0, !PT ;  /* 0x00000002d2ff7812 */ /* 0x000fe400078ac0ff */
[----:B------:R-:W-:Y:S01]  /*3330*/  @!P1 LEA.HI.X R45, R40, c[0x0][0x25c], R36, 0x2, P0 ;  /* 0x00009700282d9a11 */ /* 0x000fe200000f1424 */
[----:B------:R-:W-:Y:S01]  /*3340*/  IMAD.U32 R36, RZ, RZ, UR24 ;  /* 0x00000018ff247e24 */ /* 0x000fe2000f8e00ff */
[CC--:B------:R-:W-:Y:S02]  /*3350*/  ISETP.LE.OR P5, PT, R37.reuse, R216.reuse, !P5 ;  /* 0x000000d82500720c */ /* 0x0c0fe40006fa3670 */
[----:B------:R-:W-:Y:S01]  /*3360*/  ISETP.GT.AND P0, PT, R37, R216, PT ;  /* 0x000000d82500720c */ /* 0x000fe20003f04270 */
[----:B------:R-:W-:Y:S02]  /*3370*/  IMAD.U32 R37, RZ, RZ, UR24 ;  /* 0x00000018ff257e24 */ /* 0x000fe4000f8e00ff */
[----:B------:R-:W-:Y:S01]  /*3380*/  @!P1 IMAD R36, R36, 0x40, R226 ;  /* 0x0000004024249824 */ /* 0x000fe200078e02e2 */
[----:B------:R-:W-:Y:S01]  /*3390*/  ISETP.GE.OR P0, PT, R209, c[0x0][0x16c], !P0 ;  /* 0x00005b00d1007a0c */ /* 0x000fe20004706670 */
[----:B------:R-:W-:Y:S02]  /*33a0*/  IMAD R37, R37, 0x3000, R221 ;  /* 0x0000300025257824 */ /* 0x000fe400078e02dd */
[----:B------:R-:W-:Y:S03]  /*33b0*/  @!P1 IMAD.SHL.U32 R36, R36, 0x4, RZ ;  /* 0x0000000424249824 */ /* 0x000fe600078e00ff */
[----:B------:R-:W-:Y:S01]  /*33c0*/  @!PT LDS RZ, [RZ] ;  /* 0x00000000fffff984 */ /* 0x000fe20000000800 */
[----:B------:R-:W-:Y:S01]  /*33d0*/  @!PT LDS RZ, [RZ] ;  /* 0x00000000fffff984 */ /* 0x000fe20000000800 */
[----:B------:R-:W-:Y:S01]  /*33e0*/  @!PT LDS RZ, [RZ] ;  /* 0x00000000fffff984 */ /* 0x000fe20000000800 */
[----:B------:R5:W-:Y:S06]  /*33f0*/  LDGSTS.E.BYPASS.LTC128B.128 [R37], [R42.64], !P6 ;  /* 0x000000002a257fae */ /* 0x000bec000f101d54 */
[----:B------:R5:W-:Y:S06]  /*3400*/  LDGSTS.E.BYPASS.LTC128B.128 [R37+0x1000], [R42.64+0x40], !P5 ;  /* 0x010000402a257fae */ /* 0x000bec000e901d54 */
[----:B------:R5:W-:Y:S06]  /*3410*/  LDGSTS.E.BYPASS.LTC128B.128 [R37+0x2000], [R42.64+0x80], !P0 ;  /* 0x020000802a257fae */ /* 0x000bec000c101d54 */
[----:B------:R5:W-:Y:S02]  /*3420*/  @!P1 LDGSTS.E.BYPASS.LTC128B.128 [R36+0x18080], [R44.64] ;  /* 0x180800002c249fae */ /* 0x000be4000b901d54 */
.L_x_914:
[-C--:B--2-45:R-:W-:Y:S01]  /*3430*/  HMMA.16816.F32 R36, R64, R48.reuse, RZ ;  /* 0x000000304024723c */ /* 0x0b4fe200000018ff */
[----:B------:R-:W-:Y:S01]  /*3440*/  LDSM.16.M88.4 R184, [R3+0x1000] ;  /* 0x0010000003b8783b */ /* 0x000fe20000000200 */
[----:B------:R-:W-:Y:S04]  /*3450*/  PLOP3.LUT P0, PT, PT, PT, UP4, 0x80, 0x0 ;  /* 0x000000000000781c */ /* 0x000fe80003f0f048 */
[C---:B------:R-:W-:Y:S02]  /*3460*/  ISETP.GT.AND P5, PT, R250.reuse, RZ, P0 ;  /* 0x000000fffa00720c */ /* 0x040fe400007a4270 */
[C---:B---3--:R-:W-:Y:S01]  /*3470*/  HMMA.16816.F32 R40, R60.reuse, R48, RZ ;  /* 0x000000303c28723c */ /* 0x048fe200000018ff */
[----:B------:R-:W2:Y:S01]  /*3480*/  LDSM.16.M88.4 R188, [R204+0x8080] ;  /* 0x00808000ccbc783b */ /* 0x000ea20000000200 */
[C---:B------:R-:W-:Y:S02]  /*3490*/  ISETP.LT.OR P5, PT, R249.reuse, 0x1, P5 ;  /* 0x00000001f900780c */ /* 0x040fe40002fa1670 */
[----:B------:R-:W-:Y:S02]  /*34a0*/  ISETP.GT.AND P6, PT, R250, 0x60, P0 ;  /* 0x00000060fa00780c */ /* 0x000fe400007c4270 */
[----:B------:R-:W-:Y:S02]  /*34b0*/  FSEL R4, R4, -INF , !P5 ;  /* 0xff80000004047808 */ /* 0x000fe40006800000 */
[-C--:B------:R-:W-:Y:S01]  /*34c0*/  HMMA.16816.F32 R44, R60, R50.reuse, RZ ;  /* 0x000000323c2c723c */ /* 0x080fe200000018ff */
[----:B------:R-:W3:Y:S01]  /*34d0*/  LDSM.16.M88.4 R192, [R3+0x1800] ;  /* 0x0018000003c0783b */ /* 0x000ee20000000200 */
[C---:B------:R-:W-:Y:S02]  /*34e0*/  ISETP.GT.AND P5, PT, R250.reuse, 0x1, P0 ;  /* 0x00000001fa00780c */ /* 0x040fe400007a4270 */
[C---:B------:R-:W-:Y:S02]  /*34f0*/  ISETP.LT.OR P6, PT, R249.reuse, 0x61, P6 ;  /* 0x00000061f900780c */ /* 0x040fe400037c1670 */
[----:B------:R-:W-:Y:S02]  /*3500*/  ISETP.LT.OR P5, PT, R249, 0x2, P5 ;  /* 0x00000002f900780c */ /* 0x000fe40002fa1670 */
[C---:B------:R-:W-:Y:S01]  /*3510*/  HMMA.16816.F32 R48, R64.reuse, R50, RZ ;  /* 0x000000324030723c */ /* 0x040fe200000018ff */
[----:B------:R-:W0:Y:S03]  /*3520*/  LDGDEPBAR ;  /* 0x00000000000079af */ /* 0x000e260000000000 */
[----:B------:R-:W-:Y:S02]  /*3530*/  FSEL R5, R5, -INF , !P5 ;  /* 0xff80000005057808 */ /* 0x000fe40006800000 */
[----:B------:R-:W-:Y:S02]  /*3540*/  ISETP.GT.AND P5, PT, R250, 0x20, P0 ;  /* 0x00000020fa00780c */ /* 0x000fe400007a4270 */
[-C--:B------:R-:W-:Y:S01]  /*3550*/  HMMA.16816.F32 R52, R64, R164.reuse, RZ ;  /* 0x000000a44034723c */ /* 0x080fe200000018ff */
[----:B------:R-:W-:Y:S02]  /*3560*/  FSEL R32, R32, -INF , !P6 ;  /* 0xff80000020207808 */ /* 0x000fe40007000000 */
[C---:B------:R-:W-:Y:S02]  /*3570*/  ISETP.LT.OR P5, PT, R249.reuse, 0x21, P5 ;  /* 0x00000021f900780c */ /* 0x040fe40002fa1670 */
[----:B------:R-:W-:Y:S01]  /*3580*/  ISETP.GT.AND P6, PT, R248, 0x21, P0 ;  /* 0x00000021f800780c */ /* 0x000fe200007c4270 */
[----:B------:R-:W-:Y:S01]  /*3590*/  FFMA.FTZ R32, R32, c[0x0][0x29c], -R247 ;  /* 0x0000a70020207a23 */ /* 0x000fe200000108f7 */
[----:B------:R-:W-:Y:S01]  /*35a0*/  FSEL R16, R16, -INF , !P5 ;  /* 0xff80000010107808 */ /* 0x000fe20006800000 */
[C---:B------:R-:W-:Y:S02]  /*35b0*/  HMMA.16816.F32 R56, R60.reuse, R164, RZ ;  /* 0x000000a43c38723c */ /* 0x040fe400000018ff */
[----:B------:R-:W-:Y:S02]  /*35c0*/  ISETP.GT.AND P5, PT, R250, 0x21, P0 ;  /* 0x00000021fa00780c */ /* 0x000fe400007a4270 */
[----:B------:R-:W-:Y:S01]  /*35d0*/  MUFU.EX2 R32, R32 ;  /* 0x0000002000207308 */ /* 0x000fe20000000800 */
[----:B------:R-:W-:Y:S02]  /*35e0*/  ISETP.LT.OR P6, PT, R246, 0x22, P6 ;  /* 0x00000022f600780c */ /* 0x000fe400037c1670 */
[----:B------:R-:W-:Y:S01]  /*35f0*/  ISETP.LT.OR P5, PT, R249, 0x22, P5 ;  /* 0x00000022f900780c */ /* 0x000fe20002fa1670 */
[-C--:B------:R-:W-:Y:S01]  /*3600*/  HMMA.16816.F32 R60, R60, R166.reuse, RZ ;  /* 0x000000a63c3c723c */ /* 0x080fe200000018ff */
[----:B------:R-:W-:Y:S02]  /*3610*/  FSEL R19, R19, -INF , !P6 ;  /* 0xff80000013137808 */ /* 0x000fe40007000000 */
[----:B------:R-:W-:Y:S02]  /*3620*/  ISETP.GT.AND P6, PT, R244, 0x21, P0 ;  /* 0x00000021f400780c */ /* 0x000fe400007c4270 */
[----:B------:R-:W-:Y:S01]  /*3630*/  FSEL R17, R17, -INF , !P5 ;  /* 0xff80000011117808 */ /* 0x000fe20006800000 */
[----:B------:R-:W-:Y:S01]  /*3640*/  FFMA.FTZ R19, R19, c[0x0][0x29c], -R241 ;  /* 0x0000a70013137a23 */ /* 0x000fe200000108f1 */
[----:B------:R-:W-:Y:S01]  /*3650*/  ISETP.GT.AND P5, PT, R250, 0x40, P0 ;  /* 0x00000040fa00780c */ /* 0x000fe200007a4270 */
[----:B------:R-:W-:Y:S01]  /*3660*/  HMMA.16816.F32 R64, R64, R166, RZ ;  /* 0x000000a64040723c */ /* 0x000fe200000018ff */
[----:B------:R-:W4:Y:S01]  /*3670*/  LDSM.16.M88.4 R164, [R204+0x9080] ;  /* 0x00908000cca4783b */ /* 0x000f220000000200 */
[----:B------:R-:W-:Y:S02]  /*3680*/  ISETP.LT.OR P6, PT, R245, 0x22, P6 ;  /* 0x00000022f500780c */ /* 0x000fe400037c1670 */
[----:B------:R-:W-:Y:S02]  /*3690*/  ISETP.LT.OR P5, PT, R249, 0x41, P5 ;  /* 0x00000041f900780c */ /* 0x000fe40002fa1670 */
[----:B------:R-:W-:Y:S02]  /*36a0*/  FSEL R13, R13, -INF , !P6 ;  /* 0xff8000000d0d7808 */ /* 0x000fe40007000000 */
[-C--:B-1----:R-:W-:Y:S05]  /*36b0*/  HMMA.16816.F32 R36, R168, R172.reuse, R36 ;  /* 0x000000aca824723c */ /* 0x082fea0000001824 */
[----:B------:R-:W-:Y:S01]  /*36c0*/  FSEL R20, R20, -INF , !P5 ;  /* 0xff80000014147808 */ /* 0x000fe20006800000 */
[----:B------:R-:W-:Y:S01]  /*36d0*/  FFMA.FTZ R13, R13, c[0x0][0x29c], -R240 ;  /* 0x0000a7000d0d7a23 */ /* 0x000fe200000108f0 */
[----:B------:R-:W-:Y:S01]  /*36e0*/  ISETP.GT.AND P5, PT, R250, 0x41, P0 ;  /* 0x00000041fa00780c */ /* 0x000fe200007a4270 */
[C---:B------:R-:W-:Y:S04]  /*36f0*/  HMMA.16816.F32 R40, R176.reuse, R172, R40 ;  /* 0x000000acb028723c */ /* 0x040fe80000001828 */
[----:B------:R-:W-:Y:S01]  /*3700*/  MUFU.EX2 R13, R13 ;  /* 0x0000000d000d7308 */ /* 0x000fe20000000800 */
[----:B------:R-:W-:Y:S02]  /*3710*/  ISETP.LT.OR P5, PT, R249, 0x42, P5 ;  /* 0x00000042f900780c */ /* 0x000fe40002fa1670 */
[----:B------:R-:W-:Y:S01]  /*3720*/  ISETP.GT.AND P6, PT, R243, RZ, P0 ;  /* 0x000000fff300720c */ /* 0x000fe200007c4270 */
[-C--:B------:R-:W-:Y:S03]  /*3730*/  HMMA.16816.F32 R44, R176, R174.reuse, R44 ;  /* 0x000000aeb02c723c */ /* 0x080fe6000000182c */
[----:B------:R-:W-:Y:S02]  /*3740*/  ISETP.LT.OR P6, PT, R242, 0x1, P6 ;  /* 0x00000001f200780c */ /* 0x000fe400037c1670 */
[----:B------:R-:W-:Y:S02]  /*3750*/  FSEL R21, R21, -INF , !P5 ;  /* 0xff80000015157808 */ /* 0x000fe40006800000 */
[----:B------:R-:W-:Y:S01]  /*3760*/  FSEL R10, R10, -INF , !P6 ;  /* 0xff8000000a0a7808 */ /* 0x000fe20007000000 */
[C---:B------:R-:W-:Y:S01]  /*3770*/  HMMA.16816.F32 R48, R168.reuse, R174, R48 ;  /* 0x000000aea830723c */ /* 0x040fe20000001830 */
[----:B------:R-:W-:Y:S03]  /*3780*/  LDSM.16.M88.4 R172, [R196+0x8080] ;  /* 0x00808000c4ac783b */ /* 0x000fe60000000200 */
[--C-:B------:R-:W-:Y:S01]  /*3790*/  FFMA.FTZ R21, R21, c[0x0][0x29c], -R247.reuse ;  /* 0x0000a70015157a23 */ /* 0x100fe200000108f7 */
[----:B------:R-:W-:Y:S01]  /*37a0*/  ISETP.GT.AND P6, PT, R244, 0x41, P0 ;  /* 0x00000041f400780c */ /* 0x000fe200007c4270 */
[----:B------:R-:W-:Y:S01]  /*37b0*/  FFMA.FTZ R10, R10, c[0x0][0x29c], -R238 ;  /* 0x0000a7000a0a7a23 */ /* 0x000fe200000108ee */
[----:B------:R-:W-:Y:S01]  /*37c0*/  ISETP.GT.AND P5, PT, R250, 0x61, P0 ;  /* 0x00000061fa00780c */ /* 0x000fe200007a4270 */
[-C--:B------:R-:W-:Y:S03]  /*37d0*/  HMMA.16816.F32 R52, R168, R180.reuse, R52 ;  /* 0x000000b4a834723c */ /* 0x080fe60000001834 */
[----:B------:R-:W-:Y:S01]  /*37e0*/  ISETP.LT.OR P6, PT, R245, 0x42, P6 ;  /* 0x00000042f500780c */ /* 0x000fe200037c1670 */
[----:B------:R-:W-:Y:S01]  /*37f0*/  MUFU.EX2 R10, R10 ;  /* 0x0000000a000a7308 */ /* 0x000fe20000000800 */
[----:B------:R-:W-:Y:S03]  /*3800*/  ISETP.LT.OR P5, PT, R249, 0x62, P5 ;  /* 0x00000062f900780c */ /* 0x000fe60002fa1670 */
[C---:B------:R-:W-:Y:S04]  /*3810*/  HMMA.16816.F32 R56, R176.reuse, R180, R56 ;  /* 0x000000b4b038723c */ /* 0x040fe80000001838 */
[----:B------:R-:W-:Y:S02]  /*3820*/  FSEL R33, R33, -INF , !P5 ;  /* 0xff80000021217808 */ /* 0x000fe40006800000 */
[----:B------:R-:W-:Y:S02]  /*3830*/  ISETP.GT.AND P5, PT, R248, RZ, P0 ;  /* 0x000000fff800720c */ /* 0x000fe400007a4270 */
[-C--:B------:R-:W-:Y:S01]  /*3840*/  HMMA.16816.F32 R60, R176, R182.reuse, R60 ;  /* 0x000000b6b03c723c */ /* 0x080fe2000000183c */
[----:B------:R-:W-:Y:S02]  /*3850*/  LDSM.16.M88.4 R176, [R2+0x13880] ;  /* 0x0138800002b0783b */ /* 0x000fe40000000200 */
[----:B------:R-:W-:Y:S04]  /*3860*/  ISETP.LT.OR P5, PT, R246, 0x1, P5 ;  /* 0x00000001f600780c */ /* 0x000fe80002fa1670 */
[----:B------:R-:W-:Y:S01]  /*3870*/  FSEL R6, R6, -INF , !P5 ;  /* 0xff80000006067808 */ /* 0x000fe20006800000 */
[----:B------:R-:W-:Y:S01]  /*3880*/  HMMA.16816.F32 R64, R168, R182, R64 ;  /* 0x000000b6a840723c */ /* 0x000fe20000001840 */
[----:B------:R-:W1:Y:S03]  /*3890*/  LDSM.16.M88.4 R168, [R2+0x13080] ;  /* 0x0130800002a8783b */ /* 0x000e660000000200 */
[----:B------:R-:W-:Y:S04]  /*38a0*/  ISETP.GT.AND P5, PT, R248, 0x1, P0 ;  /* 0x00000001f800780c */ /* 0x000fe800007a4270 */
[-C--:B--2---:R-:W-:Y:S01]  /*38b0*/  HMMA.16816.F32 R36, R184, R188.reuse, R36 ;  /* 0x000000bcb824723c */ /* 0x084fe20000001824 */
[----:B------:R-:W-:Y:S04]  /*38c0*/  LDSM.16.M88.4 R180, [R3+0x2000] ;  /* 0x0020000003b4783b */ /* 0x000fe80000000200 */
[----:B------:R-:W-:Y:S03]  /*38d0*/  ISETP.LT.OR P5, PT, R246, 0x2, P5 ;  /* 0x00000002f600780c */ /* 0x000fe60002fa1670 */
[C---:B---3--:R-:W-:Y:S04]  /*38e0*/  HMMA.16816.F32 R40, R192.reuse, R188, R40 ;  /* 0x000000bcc028723c */ /* 0x048fe80000001828 */
[----:B------:R-:W-:Y:S02]  /*38f0*/  FSEL R7, R7, -INF , !P5 ;  /* 0xff80000007077808 */ /* 0x000fe40006800000 */
[----:B------:R-:W-:Y:S01]  /*3900*/  ISETP.GT.AND P5, PT, R248, 0x20, P0 ;  /* 0x00000020f800780c */ /* 0x000fe200007a4270 */
[----:B------:R-:W-:Y:S01]  /*3910*/  FFMA.FTZ R188, R4, c[0x0][0x29c], -R247 ;  /* 0x0000a70004bc7a23 */ /* 0x000fe200000108f7 */
[-C--:B------:R-:W-:Y:S03]  /*3920*/  HMMA.16816.F32 R44, R192, R190.reuse, R44 ;  /* 0x000000bec02c723c */ /* 0x080fe6000000182c */
[----:B------:R-:W-:Y:S01]  /*3930*/  ISETP.LT.OR P5, PT, R246, 0x21, P5 ;  /* 0x00000021f600780c */ /* 0x000fe20002fa1670 */
[----:B------:R-:W-:Y:S01]  /*3940*/  FFMA.FTZ R7, R7, c[0x0][0x29c], -R241 ;  /* 0x0000a70007077a23 */ /* 0x000fe200000108f1 */
[----:B------:R-:W2:Y:S01]  /*3950*/  MUFU.EX2 R188, R188 ;  /* 0x000000bc00bc7308 */ /* 0x000ea20000000800 */
[--C-:B------:R-:W-:Y:S01]  /*3960*/  FFMA.FTZ R189, R5, c[0x0][0x29c], -R247.reuse ;  /* 0x0000a70005bd7a23 */ /* 0x100fe200000108f7 */
[----:B------:R-:W-:Y:S01]  /*3970*/  FSEL R18, R18, -INF , !P5 ;  /* 0xff80000012127808 */ /* 0x000fe20006800000 */
[C---:B------:R-:W-:Y:S04]  /*3980*/  HMMA.16816.F32 R48, R184.reuse, R190, R48 ;  /* 0x000000beb830723c */ /* 0x040fe80000001830 */
[----:B------:R-:W-:Y:S03]  /*3990*/  ISETP.GT.AND P5, PT, R248, 0x40, P0 ;  /* 0x00000040f800780c */ /* 0x000fe600007a4270 */
[--C-:B------:R-:W-:Y:S01]  /*39a0*/  FFMA.FTZ R190, R16, c[0x0][0x29c], -R247.reuse ;  /* 0x0000a70010be7a23 */ /* 0x100fe200000108f7 */
[-C--:B----4-:R-:W-:Y:S01]  /*39b0*/  HMMA.16816.F32 R52, R184, R164.reuse, R52 ;  /* 0x000000a4b834723c */ /* 0x090fe20000001834 */
[----:B------:R-:W3:Y:S02]  /*39c0*/  MUFU.EX2 R189, R189 ;  /* 0x000000bd00bd7308 */ /* 0x000ee40000000800 */
[----:B------:R-:W-:Y:S01]  /*39d0*/  ISETP.LT.OR P5, PT, R246, 0x41, P5 ;  /* 0x00000041f600780c */ /* 0x000fe20002fa1670 */
[--C-:B------:R-:W-:Y:S03]  /*39e0*/  FFMA.FTZ R191, R17, c[0x0][0x29c], -R247.reuse ;  /* 0x0000a70011bf7a23 */ /* 0x100fe600000108f7 */
[----:B------:R-:W-:Y:S01]  /*39f0*/  FSEL R22, R22, -INF , !P5 ;  /* 0xff80000016167808 */ /* 0x000fe20006800000 */
[C---:B------:R-:W-:Y:S03]  /*3a00*/  HMMA.16816.F32 R56, R192.reuse, R164, R56 ;  /* 0x000000a4c038723c */ /* 0x040fe60000001838 */
[----:B------:R-:W4:Y:S01]  /*3a10*/  MUFU.EX2 R190, R190 ;  /* 0x000000be00be7308 */ /* 0x000f220000000800 */
[----:B------:R-:W-:Y:S04]  /*3a20*/  ISETP.GT.AND P5, PT, R248, 0x41, P0 ;  /* 0x00000041f800780c */ /* 0x000fe800007a4270 */
[-C--:B------:R-:W-:Y:S03]  /*3a30*/  HMMA.16816.F32 R60, R192, R166.reuse, R60 ;  /* 0x000000a6c03c723c */ /* 0x080fe6000000183c */
[----:B------:R-:W-:Y:S02]  /*3a40*/  ISETP.LT.OR P5, PT, R246, 0x42, P5 ;  /* 0x00000042f600780c */ /* 0x000fe40002fa1670 */
[----:B------:R-:W-:Y:S02]  /*3a50*/  MUFU.EX2 R193, R21 ;  /* 0x0000001500c17308 */ /* 0x000fe40000000800 */
[--C-:B------:R-:W-:Y:S01]  /*3a60*/  FFMA.FTZ R192, R20, c[0x0][0x29c], -R247.reuse ;  /* 0x0000a70014c07a23 */ /* 0x100fe200000108f7 */
[----:B------:R-:W-:Y:S01]  /*3a70*/  HMMA.16816.F32 R64, R184, R166, R64 ;  /* 0x000000a6b840723c */ /* 0x000fe20000001840 */
[----:B------:R-:W5:Y:S03]  /*3a80*/  LDSM.16.M88.4 R164, [R196+0x9080] ;  /* 0x00908000c4a4783b */ /* 0x000f660000000200 */
[----:B------:R-:W-:Y:S01]  /*3a90*/  FSEL R23, R23, -INF , !P5 ;  /* 0xff80000017177808 */ /* 0x000fe20006800000 */
[----:B------:R-:W-:Y:S01]  /*3aa0*/  FFMA.FTZ R247, R33, c[0x0][0x29c], -R247 ;  /* 0x0000a70021f77a23 */ /* 0x000fe200000108f7 */
[----:B------:R-:W-:Y:S01]  /*3ab0*/  ISETP.GT.AND P5, PT, R248, 0x60, P0 ;  /* 0x00000060f800780c */ /* 0x000fe200007a4270 */
[----:B------:R2:W-:Y:S01]  /*3ac0*/  MUFU.EX2 R33, R7 ;  /* 0x0000000700217308 */ /* 0x0005e20000000800 */
[-C--:B-1----:R-:W-:Y:S01]  /*3ad0*/  HMMA.16816.F32 R36, R168, R172.reuse, R36 ;  /* 0x000000aca824723c */ /* 0x082fe20000001824 */
[----:B------:R-:W1:Y:S04]  /*3ae0*/  LDSM.16.M88.4 R184, [R204+0xa080] ;  /* 0x00a08000ccb8783b */ /* 0x000e680000000200 */
[----:B------:R-:W-:Y:S03]  /*3af0*/  ISETP.LT.OR P5, PT, R246, 0x61, P5 ;  /* 0x00000061f600780c */ /* 0x000fe60002fa1670 */
[C---:B------:R-:W-:Y:S01]  /*3b00*/  HMMA.16816.F32 R40, R176.reuse, R172, R40 ;  /* 0x000000acb028723c */ /* 0x040fe20000001828 */
[----:B------:R-:W-:Y:S03]  /*3b10*/  MUFU.EX2 R247, R247 ;  /* 0x000000f700f77308 */ /* 0x000fe60000000800 */
[----:B------:R-:W-:Y:S02]  /*3b20*/  FSEL R34, R34, -INF , !P5 ;  /* 0xff80000022227808 */ /* 0x000fe40006800000 */
[----:B------:R-:W-:Y:S02]  /*3b30*/  ISETP.GT.AND P5, PT, R248, 0x61, P0 ;  /* 0x00000061f800780c */ /* 0x000fe400007a4270 */
[-C--:B------:R-:W-:Y:S03]  /*3b40*/  HMMA.16816.F32 R44, R176, R174.reuse, R44 ;  /* 0x000000aeb02c723c */ /* 0x080fe6000000182c */
[----:B------:R-:W-:Y:S01]  /*3b50*/  ISETP.LT.OR P5, PT, R246, 0x62, P5 ;  /* 0x00000062f600780c */ /* 0x000fe20002fa1670 */
[----:B------:R-:W1:Y:S03]  /*3b60*/  MUFU.EX2 R191, R191 ;  /* 0x000000bf00bf7308 */ /* 0x000e660000000800 */
[----:B------:R-:W-:Y:S01]  /*3b70*/  FSEL R35, R35, -INF , !P5 ;  /* 0xff80000023237808 */ /* 0x000fe20006800000 */
[C---:B------:R-:W-:Y:S01]  /*3b80*/  HMMA.16816.F32 R48, R168.reuse, R174, R48 ;  /* 0x000000aea830723c */ /* 0x040fe20000001830 */
[----:B------:R1:W3:Y:S03]  /*3b90*/  LDSM.16.M88.4 R172, [R3+0x2800] ;  /* 0x0028000003ac783b */ /* 0x0002e60000000200 */
[----:B------:R-:W-:Y:S02]  /*3ba0*/  ISETP.GT.AND P5, PT, R244, RZ, P0 ;  /* 0x000000fff400720c */ /* 0x000fe400007a4270 */
[----:B------:R-:W3:Y:S02]  /*3bb0*/  MUFU.EX2 R192, R192 ;  /* 0x000000c000c07308 */ /* 0x000ee40000000800 */
[C---:B------:R-:W-:Y:S01]  /*3bc0*/  ISETP.LT.OR P5, PT, R245.reuse, 0x1, P5 ;  /* 0x00000001f500780c */ /* 0x040fe20002fa1670 */
[-C--:B-----5:R-:W-:Y:S03]  /*3bd0*/  HMMA.16816.F32 R52, R168, R164.reuse, R52 ;  /* 0x000000a4a834723c */ /* 0x0a0fe60000001834 */
[----:B------:R-:W-:Y:S02]  /*3be0*/  FSEL R8, R8, -INF , !P5 ;  /* 0xff80000008087808 */ /* 0x000fe40006800000 */
[----:B------:R-:W-:Y:S03]  /*3bf0*/  ISETP.GT.AND P5, PT, R244, 0x1, P0 ;  /* 0x00000001f400780c */ /* 0x000fe600007a4270 */
[C---:B------:R-:W-:Y:S04]  /*3c00*/  HMMA.16816.F32 R56, R176.reuse, R164, R56 ;  /* 0x000000a4b038723c */ /* 0x040fe80000001838 */
[--C-:B------:R-:W-:Y:S01]  /*3c10*/  FFMA.FTZ R8, R8, c[0x0][0x29c], -R240.reuse ;  /* 0x0000a70008087a23 */ /* 0x100fe200000108f0 */
[----:B------:R-:W-:Y:S01]  /*3c20*/  ISETP.LT.OR P5, PT, R245, 0x2, P5 ;  /* 0x00000002f500780c */ /* 0x000fe20002fa1670 */
[--C-:B-1----:R-:W-:Y:S02]  /*3c30*/  FFMA.FTZ R3, R6, c[0x0][0x29c], -R241.reuse ;  /* 0x0000a70006037a23 */ /* 0x102fe400000108f1 */
[-C--:B------:R-:W-:Y:S01]  /*3c40*/  HMMA.16816.F32 R60, R176, R166.reuse, R60 ;  /* 0x000000a6b03c723c */ /* 0x080fe2000000183c */
[----:B--2---:R-:W1:Y:S01]  /*3c50*/  LDSM.16.M88.4 R4, [R204+0xb080] ;  /* 0x00b08000cc04783b */ /* 0x004e620000000200 */
[----:B------:R-:W-:Y:S02]  /*3c60*/  MUFU.EX2 R8, R8 ;  /* 0x0000000800087308 */ /* 0x000fe40000000800 */
[----:B------:R-:W-:Y:S02]  /*3c70*/  FSEL R9, R9, -INF , !P5 ;  /* 0xff80000009097808 */ /* 0x000fe40006800000 */
[----:B------:R-:W-:Y:S02]  /*3c80*/  ISETP.GT.AND P5, PT, R244, 0x20, P0 ;  /* 0x00000020f400780c */ /* 0x000fe400007a4270 */
[----:B------:R-:W-:Y:S01]  /*3c90*/  HMMA.16816.F32 R64, R168, R166, R64 ;  /* 0x000000a6a840723c */ /* 0x000fe20000001840 */
[----:B------:R-:W-:Y:S03]  /*3ca0*/  LDSM.16.M88.4 R164, [R2+0x14880] ;  /* 0x0148800002a4783b */ /* 0x000fe60000000200 */
[----:B------:R2:W-:Y:S01]  /*3cb0*/  MUFU.EX2 R169, R19 ;  /* 0x0000001300a97308 */ /* 0x0005e20000000800 */
[--C-:B------:R-:W-:Y:S01]  /*3cc0*/  FFMA.FTZ R9, R9, c[0x0][0x29c], -R240.reuse ;  /* 0x0000a70009097a23 */ /* 0x100fe200000108f0 */
[----:B------:R-:W-:Y:S01]  /*3cd0*/  ISETP.LT.OR P5, PT, R245, 0x21, P5 ;  /* 0x00000021f500780c */ /* 0x000fe20002fa1670 */
[--C-:B------:R-:W-:Y:S01]  /*3ce0*/  FFMA.FTZ R168, R18, c[0x0][0x29c], -R241.reuse ;  /* 0x0000a70012a87a23 */ /* 0x100fe200000108f1 */
[-C--:B------:R-:W-:Y:S05]  /*3cf0*/  HMMA.16816.F32 R36, R180, R184.reuse, R36 ;  /* 0x000000b8b424723c */ /* 0x080fea0000001824 */
[--C-:B------:R-:W-:Y:S01]  /*3d00*/  FFMA.FTZ R170, R22, c[0x0][0x29c], -R241.reuse ;  /* 0x0000a70016aa7a23 */ /* 0x100fe200000108f1 */
[----:B------:R-:W-:Y:S01]  /*3d10*/  MUFU.EX2 R9, R9 ;  /* 0x0000000900097308 */ /* 0x000fe20000000800 */
[--C-:B------:R-:W-:Y:S01]  /*3d20*/  FFMA.FTZ R171, R23, c[0x0][0x29c], -R241.reuse ;  /* 0x0000a70017ab7a23 */ /* 0x100fe200000108f1 */
[C---:B---3--:R-:W-:Y:S01]  /*3d30*/  HMMA.16816.F32 R40, R172.reuse, R184, R40 ;  /* 0x000000b8ac28723c */ /* 0x048fe20000001828 */
[----:B------:R-:W-:Y:S03]  /*3d40*/  LDSM.16.M88.4 R20, [R196+0xa080] ;  /* 0x00a08000c414783b */ /* 0x000fe60000000200 */
[----:B------:R-:W-:Y:S02]  /*3d50*/  FSEL R12, R12, -INF , !P5 ;  /* 0xff8000000c0c7808 */ /* 0x000fe40006800000 */
[----:B------:R-:W-:Y:S02]  /*3d60*/  ISETP.GT.AND P5, PT, R244, 0x40, P0 ;  /* 0x00000040f400780c */ /* 0x000fe400007a4270 */
[-C--:B------:R-:W-:Y:S01]  /*3d70*/  HMMA.16816.F32 R44, R172, R186.reuse, R44 ;  /* 0x000000baac2c723c */ /* 0x080fe2000000182c */
[----:B------:R-:W3:Y:S02]  /*3d80*/  MUFU.EX2 R3, R3 ;  /* 0x0000000300037308 */ /* 0x000ee40000000800 */
[----:B------:R-:W-:Y:S01]  /*3d90*/  ISETP.LT.OR P5, PT, R245, 0x41, P5 ;  /* 0x00000041f500780c */ /* 0x000fe20002fa1670 */
[----:B--2---:R2:W5:Y:S01]  /*3da0*/  LDSM.16.M88.4 R16, [R2+0x14080] ;  /* 0x014080000210783b */ /* 0x0045620000000200 */
[----:B------:R-:W-:Y:S02]  /*3db0*/  FFMA.FTZ R12, R12, c[0x0][0x29c], -R240 ;  /* 0x0000a7000c0c7a23 */ /* 0x000fe400000108f0 */
[----:B------:R-:W-:Y:S01]  /*3dc0*/  FSEL R24, R24, -INF , !P5 ;  /* 0xff80000018187808 */ /* 0x000fe20006800000 */
[C---:B------:R-:W-:Y:S03]  /*3dd0*/  HMMA.16816.F32 R48, R180.reuse, R186, R48 ;  /* 0x000000bab430723c */ /* 0x040fe60000001830 */
[----:B------:R-:W-:Y:S01]  /*3de0*/  MUFU.EX2 R12, R12 ;  /* 0x0000000c000c7308 */ /* 0x000fe20000000800 */
[----:B------:R-:W-:Y:S04]  /*3df0*/  ISETP.GT.AND P5, PT, R243, 0x1, P0 ;  /* 0x00000001f300780c */ /* 0x000fe800007a4270 */
[-C--:B-1----:R-:W-:Y:S03]  /*3e00*/  HMMA.16816.F32 R52, R180, R4.reuse, R52 ;  /* 0x00000004b434723c */ /* 0x082fe60000001834 */
[----:B------:R-:W-:Y:S02]  /*3e10*/  ISETP.LT.OR P5, PT, R242, 0x2, P5 ;  /* 0x00000002f200780c */ /* 0x000fe40002fa1670 */
[----:B------:R-:W1:Y:S02]  /*3e20*/  MUFU.EX2 R168, R168 ;  /* 0x000000a800a87308 */ /* 0x000e640000000800 */
[----:B------:R-:W-:Y:S01]  /*3e30*/  FSEL R11, R11, -INF , !P5 ;  /* 0xff8000000b0b7808 */ /* 0x000fe20006800000 */
[C---:B------:R-:W-:Y:S04]  /*3e40*/  HMMA.16816.F32 R56, R172.reuse, R4, R56 ;  /* 0x00000004ac38723c */ /* 0x040fe80000001838 */
[--C-:B--2---:R-:W-:Y:S01]  /*3e50*/  FFMA.FTZ R2, R34, c[0x0][0x29c], -R241.reuse ;  /* 0x0000a70022027a23 */ /* 0x104fe200000108f1 */
[----:B------:R-:W-:Y:S01]  /*3e60*/  ISETP.GT.AND P5, PT, R244, 0x60, P0 ;  /* 0x00000060f400780c */ /* 0x000fe200007a4270 */
[----:B------:R-:W-:Y:S01]  /*3e70*/  FFMA.FTZ R241, R35, c[0x0][0x29c], -R241 ;  /* 0x0000a70023f17a23 */ /* 0x000fe200000108f1 */
[----:B------:R-:W-:Y:S01]  /*3e80*/  MUFU.EX2 R170, R170 ;  /* 0x000000aa00aa7308 */ /* 0x000fe20000000800 */
[-C--:B------:R-:W-:Y:S03]  /*3e90*/  HMMA.16816.F32 R60, R172, R6.reuse, R60 ;  /* 0x00000006ac3c723c */ /* 0x080fe6000000183c */
[----:B------:R-:W-:Y:S01]  /*3ea0*/  ISETP.LT.OR P5, PT, R245, 0x61, P5 ;  /* 0x00000061f500780c */ /* 0x000fe20002fa1670 */
[----:B------:R-:W-:Y:S03]  /*3eb0*/  FFMA.FTZ R11, R11, c[0x0][0x29c], -R238 ;  /* 0x0000a7000b0b7a23 */ /* 0x000fe600000108ee */
[----:B------:R-:W-:Y:S01]  /*3ec0*/  FSEL R28, R28, -INF , !P5 ;  /* 0xff8000001c1c7808 */ /* 0x000fe20006800000 */
[----:B------:R-:W-:Y:S01]  /*3ed0*/  HMMA.16816.F32 R64, R180, R6, R64 ;  /* 0x00000006b440723c */ /* 0x000fe20000001840 */
[----:B------:R-:W2:Y:S01]  /*3ee0*/  LDSM.16.M88.4 R4, [R196+0xb080] ;  /* 0x00b08000c404783b */ /* 0x000ea20000000200 */
[----:B------:R-:W-:Y:S02]  /*3ef0*/  MUFU.EX2 R11, R11 ;  /* 0x0000000b000b7308 */ /* 0x000fe40000000800 */
[----:B------:R-:W-:Y:S04]  /*3f00*/  ISETP.GT.AND P5, PT, R243, 0x21, P0 ;  /* 0x00000021f300780c */ /* 0x000fe800007a4270 */
[-C--:B-----5:R-:W-:Y:S04]  /*3f10*/  HMMA.16816.F32 R36, R16, R20.reuse, R36 ;  /* 0x000000141024723c */ /* 0x0a0fe80000001824 */
[----:B------:R-:W-:Y:S01]  /*3f20*/  MUFU.EX2 R2, R2 ;  /* 0x0000000200027308 */ /* 0x000fe20000000800 */
[----:B------:R-:W-:Y:S03]  /*3f30*/  ISETP.LT.OR P5, PT, R242, 0x22, P5 ;  /* 0x00000022f200780c */ /* 0x000fe60002fa1670 */
[C---:B------:R-:W-:Y:S01]  /*3f40*/  HMMA.16816.F32 R40, R164.reuse, R20, R40 ;  /* 0x00000014a428723c */ /* 0x040fe20000001828 */
[----:B------:R-:W5:Y:S03]  /*3f50*/  LDS R20, [R239+0x18280] ;  /* 0x01828000ef147984 */ /* 0x000f660000000800 */
[----:B------:R-:W-:Y:S02]  /*3f60*/  FSEL R15, R15, -INF , !P5 ;  /* 0xff8000000f0f7808 */ /* 0x000fe40006800000 */
[----:B------:R-:W-:Y:S01]  /*3f70*/  MUFU.EX2 R241, R241 ;  /* 0x000000f100f17308 */ /* 0x000fe20000000800 */
[----:B------:R-:W-:Y:S01]  /*3f80*/  FFMA.FTZ R21, R24, c[0x0][0x29c], -R240 ;  /* 0x0000a70018157a23 */ /* 0x000fe200000108f0 */
[-C--:B------:R-:W-:Y:S03]  /*3f90*/  HMMA.16816.F32 R44, R164, R22.reuse, R44 ;  /* 0x00000016a42c723c */ /* 0x080fe6000000182c */
[----:B------:R-:W-:Y:S01]  /*3fa0*/  ISETP.GT.AND P5, PT, R243, 0x40, P0 ;  /* 0x00000040f300780c */ /* 0x000fe200007a4270 */
[--C-:B------:R-:W-:Y:S03]  /*3fb0*/  FFMA.FTZ R15, R15, c[0x0][0x29c], -R238.reuse ;  /* 0x0000a7000f0f7a23 */ /* 0x100fe600000108ee */
[----:B------:R-:W-:Y:S01]  /*3fc0*/  ISETP.LT.OR P5, PT, R242, 0x41, P5 ;  /* 0x00000041f200780c */ /* 0x000fe20002fa1670 */
[C---:B------:R-:W-:Y:S01]  /*3fd0*/  HMMA.16816.F32 R48, R16.reuse, R22, R48 ;  /* 0x000000161030723c */ /* 0x040fe20000001830 */
[----:B------:R-:W-:Y:S03]  /*3fe0*/  MUFU.EX2 R21, R21 ;  /* 0x0000001500157308 */ /* 0x000fe60000000800 */
[----:B------:R-:W-:Y:S02]  /*3ff0*/  FSEL R26, R26, -INF , !P5 ;  /* 0xff8000001a1a7808 */ /* 0x000fe40006800000 */
[----:B------:R-:W-:Y:S02]  /*4000*/  ISETP.GT.AND P5, PT, R243, 0x60, P0 ;  /* 0x00000060f300780c */ /* 0x000fe400007a4270 */
[----:B------:R-:W-:Y:S01]  /*4010*/  FSEL R22, R25, -INF , !P6 ;  /* 0xff80000019167808 */ /* 0x000fe20007000000 */
[-C--:B--2---:R-:W-:Y:S02]  /*4020*/  HMMA.16816.F32 R52, R16, R4.reuse, R52 ;  /* 0x000000041034723c */ /* 0x084fe40000001834 */
[----:B------:R-:W-:Y:S01]  /*4030*/  MUFU.EX2 R15, R15 ;  /* 0x0000000f000f7308 */ /* 0x000fe20000000800 */
[----:B------:R-:W-:Y:S01]  /*4040*/  FFMA.FTZ R26, R26, c[0x0][0x29c], -R238 ;  /* 0x0000a7001a1a7a23 */ /* 0x000fe200000108ee */
[----:B------:R-:W-:Y:S01]  /*4050*/  ISETP.GT.AND P6, PT, R243, 0x20, P0 ;  /* 0x00000020f300780c */ /* 0x000fe200007c4270 */
[--C-:B------:R-:W-:Y:S01]  /*4060*/  FFMA.FTZ R22, R22, c[0x0][0x29c], -R240.reuse ;  /* 0x0000a70016167a23 */ /* 0x100fe200000108f0 */
[----:B------:R-:W-:Y:S02]  /*4070*/  ISETP.LT.OR P5, PT, R242, 0x61, P5 ;  /* 0x00000061f200780c */ /* 0x000fe40002fa1670 */
[C---:B------:R-:W-:Y:S01]  /*4080*/  HMMA.16816.F32 R56, R164.reuse, R4, R56 ;  /* 0x00000004a438723c */ /* 0x040fe20000001838 */
[----:B------:R-:W2:Y:S03]  /*4090*/  LDS R5, [R239+0x182a0] ;  /* 0x0182a000ef057984 */ /* 0x000ea60000000800 */
[----:B------:R-:W-:Y:S01]  /*40a0*/  MUFU.EX2 R22, R22 ;  /* 0x0000001600167308 */ /* 0x000fe20000000800 */
[----:B------:R-:W-:Y:S02]  /*40b0*/  FSEL R30, R30, -INF , !P5 ;  /* 0xff8000001e1e7808 */ /* 0x000fe40006800000 */
[----:B------:R-:W-:Y:S01]  /*40c0*/  FFMA.FTZ R4, R28, c[0x0][0x29c], -R240 ;  /* 0x0000a7001c047a23 */ /* 0x000fe200000108f0 */
[-C--:B------:R-:W-:Y:S03]  /*40d0*/  HMMA.16816.F32 R60, R164, R6.reuse, R60 ;  /* 0x00000006a43c723c */ /* 0x080fe6000000183c */
[----:B------:R-:W-:Y:S01]  /*40e0*/  ISETP.LT.OR P6, PT, R242, 0x21, P6 ;  /* 0x00000021f200780c */ /* 0x000fe200037c1670 */
[--C-:B-----5:R-:W-:Y:S02]  /*40f0*/  FADD.FTZ R36, R36, -R20.reuse ;  /* 0x8000001424247221 */ /* 0x120fe40000010000 */
[----:B------:R-:W-:Y:S01]  /*4100*/  FADD.FTZ R48, R48, -R20 ;  /* 0x8000001430307221 */ /* 0x000fe20000010000 */
[----:B------:R-:W-:Y:S01]  /*4110*/  MUFU.EX2 R26, R26 ;  /* 0x0000001a001a7308 */ /* 0x000fe20000000800 */
[----:B------:R-:W-:Y:S01]  /*4120*/  HMMA.16816.F32 R64, R16, R6, R64 ;  /* 0x000000061040723c */ /* 0x000fe20000001840 */
[----:B------:R-:W5:Y:S03]  /*4130*/  LDS R6, [R239+0x18300] ;  /* 0x01830000ef067984 */ /* 0x000f660000000800 */
[----:B------:R-:W-:Y:S01]  /*4140*/  FSEL R14, R14, -INF , !P6 ;  /* 0xff8000000e0e7808 */ /* 0x000fe20007000000 */
[----:B------:R-:W5:Y:S01]  /*4150*/  LDS R239, [R239+0x18320] ;  /* 0x01832000efef7984 */ /* 0x000f620000000800 */
[----:B------:R-:W-:Y:S01]  /*4160*/  ISETP.GT.AND P6, PT, R244, 0x61, P0 ;  /* 0x00000061f400780c */ /* 0x000fe200007c4270 */
[----:B------:R-:W-:Y:S01]  /*4170*/  FMUL.FTZ R36, R188, R36 ;  /* 0x00000024bc247220 */ /* 0x000fe20000410000 */
[----:B------:R-:W-:Y:S01]  /*4180*/  F2FP.PACK_AB R188, R189, R188 ;  /* 0x000000bcbdbc723e */ /* 0x000fe200000000ff */
[----:B------:R-:W-:Y:S01]  /*4190*/  FFMA.FTZ R14, R14, c[0x0][0x29c], -R238 ;  /* 0x0000a7000e0e7a23 */ /* 0x000fe200000108ee */
[----:B------:R-:W-:Y:S01]  /*41a0*/  MUFU.EX2 R171, R171 ;  /* 0x000000ab00ab7308 */ /* 0x000fe20000000800 */
[----:B------:R-:W-:Y:S01]  /*41b0*/  ISETP.LT.OR P6, PT, R245, 0x62, P6 ;  /* 0x00000062f500780c */ /* 0x000fe200037c1670 */
[----:B----4-:R-:W-:Y:S01]  /*41c0*/  FMUL.FTZ R48, R190, R48 ;  /* 0x00000030be307220 */ /* 0x010fe20000410000 */
[----:B------:R-:W-:Y:S01]  /*41d0*/  F2FP.PACK_AB R190, R191, R190 ;  /* 0x000000bebfbe723e */ /* 0x000fe200000000ff */
[----:B------:R-:W-:Y:S01]  /*41e0*/  STS [R222+0x18480], R188 ;  /* 0x018480bcde007388 */ /* 0x000fe20000000800 */
[----:B------:R-:W-:Y:S01]  /*41f0*/  FSEL R29, R29, -INF , !P6 ;  /* 0xff8000001d1d7808 */ /* 0x000fe20007000000 */
[----:B------:R-:W-:Y:S01]  /*4200*/  FADD.FTZ R52, R52, -R20 ;  /* 0x8000001434347221 */ /* 0x000fe20000010000 */
[C---:B------:R-:W-:Y:S01]  /*4210*/  ISETP.GT.AND P6, PT, R243.reuse, 0x41, P0 ;  /* 0x00000041f300780c */ /* 0x040fe200007c4270 */
[----:B------:R-:W-:Y:S01]  /*4220*/  FFMA.FTZ R30, R30, c[0x0][0x29c], -R238 ;  /* 0x0000a7001e1e7a23 */ /* 0x000fe200000108ee */
[----:B------:R-:W-:Y:S01]  /*4230*/  ISETP.GT.AND P0, PT, R243, 0x61, P0 ;  /* 0x00000061f300780c */ /* 0x000fe20000704270 */
[----:B------:R-:W4:Y:S01]  /*4240*/  MUFU.EX2 R14, R14 ;  /* 0x0000000e000e7308 */ /* 0x000f220000000800 */
[----:B------:R-:W-:Y:S01]  /*4250*/  ISETP.LT.OR P6, PT, R242, 0x42, P6 ;  /* 0x00000042f200780c */ /* 0x000fe200037c1670 */
[----:B------:R-:W-:Y:S01]  /*4260*/  FMUL.FTZ R52, R192, R52 ;  /* 0x00000034c0347220 */ /* 0x000fe20000410000 */
[----:B------:R-:W-:Y:S01]  /*4270*/  ISETP.LT.OR P0, PT, R242, 0x62, P0 ;  /* 0x00000062f200780c */ /* 0x000fe20000701670 */
[----:B------:R-:W-:Y:S01]  /*4280*/  FFMA.FTZ R240, R29, c[0x0][0x29c], -R240 ;  /* 0x0000a7001df07a23 */ /* 0x000fe200000108f0 */
[----:B------:R-:W-:Y:S01]  /*4290*/  FSEL R27, R27, -INF , !P6 ;  /* 0xff8000001b1b7808 */ /* 0x000fe20007000000 */
[--C-:B--2---:R-:W-:Y:S01]  /*42a0*/  FADD.FTZ R38, R38, -R5.reuse ;  /* 0x8000000526267221 */ /* 0x104fe20000010000 */
[----:B------:R-:W-:Y:S01]  /*42b0*/  FSEL R31, R31, -INF , !P0 ;  /* 0xff8000001f1f7808 */ /* 0x000fe20004000000 */
[--C-:B------:R-:W-:Y:S01]  /*42c0*/  FADD.FTZ R50, R50, -R5.reuse ;  /* 0x8000000532327221 */ /* 0x100fe20000010000 */
[----:B------:R-:W-:Y:S01]  /*42d0*/  F2FP.PACK_AB R192, R193, R192 ;  /* 0x000000c0c1c0723e */ /* 0x000fe200000000ff */
[----:B---3--:R-:W-:Y:S01]  /*42e0*/  FMUL.FTZ R38, R3, R38 ;  /* 0x0000002603267220 */ /* 0x008fe20000410000 */
[----:B------:R-:W-:Y:S01]  /*42f0*/  F2FP.PACK_AB R3, R33, R3 ;  /* 0x000000032103723e */ /* 0x000fe200000000ff */
[----:B-1----:R-:W-:Y:S01]  /*4300*/  FMUL.FTZ R50, R168, R50 ;  /* 0x00000032a8327220 */ /* 0x002fe20000410000 */
[----:B------:R-:W-:Y:S01]  /*4310*/  F2FP.PACK_AB R168, R169, R168 ;  /* 0x000000a8a9a8723e */ /* 0x000fe200000000ff */
[--C-:B------:R-:W-:Y:S01]  /*4320*/  FADD.FTZ R39, R39, -R5.reuse ;  /* 0x8000000527277221 */ /* 0x100fe20000010000 */
[----:B------:R-:W-:Y:S01]  /*4330*/  MUFU.EX2 R30, R30 ;  /* 0x0000001e001e7308 */ /* 0x000fe20000000800 */
[----:B------:R1:W-:Y:S01]  /*4340*/  STS [R222+0x18880], R3 ;  /* 0x01888003de007388 */ /* 0x0003e20000000800 */
[--C-:B------:R-:W-:Y:S02]  /*4350*/  FADD.FTZ R51, R51, -R5.reuse ;  /* 0x8000000533337221 */ /* 0x100fe40000010000 */
[--C-:B------:R-:W-:Y:S01]  /*4360*/  FADD.FTZ R54, R54, -R5.reuse ;  /* 0x8000000536367221 */ /* 0x100fe20000010000 */
[----:B------:R-:W-:Y:S01]  /*4370*/  STS [R223], R190 ;  /* 0x000000bedf007388 */ /* 0x000fe20000000800 */
[--C-:B-----5:R-:W-:Y:S02]  /*4380*/  FADD.FTZ R40, R40, -R6.reuse ;  /* 0x8000000628287221 */ /* 0x120fe40000010000 */
[----:B------:R-:W-:Y:S01]  /*4390*/  FADD.FTZ R44, R44, -R6 ;  /* 0x800000062c2c7221 */ /* 0x000fe20000010000 */
[----:B------:R-:W-:Y:S01]  /*43a0*/  STS [R223+0x400], R168 ;  /* 0x000400a8df007388 */ /* 0x000fe20000000800 */
[----:B------:R-:W-:Y:S01]  /*43b0*/  FMUL.FTZ R40, R8, R40 ;  /* 0x0000002808287220 */ /* 0x000fe20000410000 */
[----:B------:R-:W-:Y:S01]  /*43c0*/  F2FP.PACK_AB R8, R9, R8 ;  /* 0x000000080908723e */ /* 0x000fe200000000ff */
[--C-:B------:R-:W-:Y:S01]  /*43d0*/  FADD.FTZ R55, R55, -R5.reuse ;  /* 0x8000000537377221 */ /* 0x100fe20000010000 */
[----:B------:R-:W2:Y:S01]  /*43e0*/  MUFU.EX2 R4, R4 ;  /* 0x0000000400047308 */ /* 0x000ea20000000800 */
[--C-:B------:R-:W-:Y:S02]  /*43f0*/  FADD.FTZ R66, R66, -R5.reuse ;  /* 0x8000000542427221 */ /* 0x100fe40000010000 */
[----:B------:R-:W-:Y:S01]  /*4400*/  FADD.FTZ R67, R67, -R5 ;  /* 0x8000000543437221 */ /* 0x000fe20000010000 */
[----:B----4-:R-:W-:Y:S01]  /*4410*/  F2FP.PACK_AB R5, R15, R14 ;  /* 0x0000000e0f05723e */ /* 0x010fe200000000ff */
[----:B------:R-:W-:Y:S01]  /*4420*/  FMUL.FTZ R44, R12, R44 ;  /* 0x0000002c0c2c7220 */ /* 0x000fe20000410000 */
[----:B------:R-:W-:Y:S01]  /*4430*/  F2FP.PACK_AB R12, R13, R12 ;  /* 0x0000000c0d0c723e */ /* 0x000fe200000000ff */
[----:B------:R-:W-:Y:S01]  /*4440*/  STS [R222+0x19480], R8 ;  /* 0x01948008de007388 */ /* 0x000fe20000000800 */
[--C-:B------:R-:W-:Y:S02]  /*4450*/  FFMA.FTZ R27, R27, c[0x0][0x29c], -R238.reuse ;  /* 0x0000a7001b1b7a23 */ /* 0x100fe400000108ee */
[----:B------:R-:W-:Y:S01]  /*4460*/  FMUL.FTZ R54, R170, R54 ;  /* 0x00000036aa367220 */ /* 0x000fe20000410000 */
[----:B------:R-:W-:Y:S01]  /*4470*/  F2FP.PACK_AB R170, R171, R170 ;  /* 0x000000aaabaa723e */ /* 0x000fe200000000ff */
[----:B------:R-:W-:Y:S01]  /*4480*/  FFMA.FTZ R238, R31, c[0x0][0x29c], -R238 ;  /* 0x0000a7001fee7a23 */ /* 0x000fe200000108ee */
[----:B-1----:R-:W-:Y:S01]  /*4490*/  F2FP.PACK_AB R3, R11, R10 ;  /* 0x0000000a0b03723e */ /* 0x002fe200000000ff */
[----:B------:R-:W-:Y:S01]  /*44a0*/  FMUL.FTZ R66, R2, R66 ;  /* 0x0000004202427220 */ /* 0x000fe20000410000 */
[----:B------:R-:W-:Y:S01]  /*44b0*/  F2FP.PACK_AB R2, R241, R2 ;  /* 0x00000002f102723e */ /* 0x000fe200000000ff */
[----:B------:R-:W1:Y:S01]  /*44c0*/  MUFU.EX2 R27, R27 ;  /* 0x0000001b001b7308 */ /* 0x000e620000000800 */
[----:B------:R-:W-:Y:S01]  /*44d0*/  FADD.FTZ R64, R64, -R20 ;  /* 0x8000001440407221 */ /* 0x000fe20000010000 */
[----:B------:R1:W-:Y:S01]  /*44e0*/  STS [R222+0x19880], R3 ;  /* 0x01988003de007388 */ /* 0x0003e20000000800 */
[--C-:B------:R-:W-:Y:S02]  /*44f0*/  FADD.FTZ R56, R56, -R6.reuse ;  /* 0x8000000638387221 */ /* 0x100fe40000010000 */
[----:B------:R-:W-:Y:S01]  /*4500*/  FMUL.FTZ R64, R32, R64 ;  /* 0x0000004020407220 */ /* 0x000fe20000410000 */
[----:B------:R-:W-:Y:S01]  /*4510*/  STS [R223+0x1000], R12 ;  /* 0x0010000cdf007388 */ /* 0x000fe20000000800 */
[----:B------:R-:W-:Y:S01]  /*4520*/  F2FP.PACK_AB R32, R247, R32 ;  /* 0x00000020f720723e */ /* 0x000fe200000000ff */
[----:B------:R-:W-:Y:S02]  /*4530*/  FADD.FTZ R60, R60, -R6 ;  /* 0x800000063c3c7221 */ /* 0x000fe40000010000 */
[----:B------:R-:W-:Y:S01]  /*4540*/  STS [R223+0x1400], R5 ;  /* 0x00140005df007388 */ /* 0x000fe20000000800 */
[----:B------:R-:W3:Y:S01]  /*4550*/  MUFU.EX2 R240, R240 ;  /* 0x000000f000f07308 */ /* 0x000ee20000000800 */
[----:B------:R-:W-:Y:S01]  /*4560*/  FMUL.FTZ R56, R21, R56 ;  /* 0x0000003815387220 */ /* 0x000fe20000410000 */
[----:B------:R-:W-:Y:S01]  /*4570*/  F2FP.PACK_AB R21, R22, R21 ;  /* 0x000000151615723e */ /* 0x000fe200000000ff */
[----:B------:R-:W-:Y:S01]  /*4580*/  STS [R222+0x1a480], R192 ;  /* 0x01a480c0de007388 */ /* 0x000fe20000000800 */
[----:B--2---:R-:W-:Y:S02]  /*4590*/  FMUL.FTZ R60, R4, R60 ;  /* 0x0000003c043c7220 */ /* 0x004fe40000410000 */
[--C-:B------:R-:W-:Y:S01]  /*45a0*/  FADD.FTZ R37, R37, -R20.reuse ;  /* 0x8000001425257221 */ /* 0x100fe20000010000 */
[----:B------:R-:W-:Y:S01]  /*45b0*/  STS [R222+0x1a880], R170 ;  /* 0x01a880aade007388 */ /* 0x000fe20000000800 */
[----:B------:R-:W-:Y:S02]  /*45c0*/  FADD.FTZ R49, R49, -R20 ;  /* 0x8000001431317221 */ /* 0x000fe40000010000 */
[----:B------:R-:W2:Y:S01]  /*45d0*/  MUFU.EX2 R238, R238 ;  /* 0x000000ee00ee7308 */ /* 0x000ea20000000800 */
[----:B------:R2:W-:Y:S01]  /*45e0*/  STS [R223+0x2400], R2 ;  /* 0x00240002df007388 */ /* 0x0005e20000000800 */
[----:B------:R-:W-:Y:S02]  /*45f0*/  FMUL.FTZ R37, R189, R37 ;  /* 0x00000025bd257220 */ /* 0x000fe40000410000 */
[----:B------:R-:W-:Y:S01]  /*4600*/  FMUL.FTZ R39, R33, R39 ;  /* 0x0000002721277220 */ /* 0x000fe20000410000 */
[----:B------:R-:W-:Y:S01]  /*4610*/  STS [R223+0x2000], R32 ;  /* 0x00200020df007388 */ /* 0x000fe20000000800 */
[----:B-1----:R-:W-:Y:S01]  /*4620*/  F2FP.PACK_AB R3, R27, R26 ;  /* 0x0000001a1b03723e */ /* 0x002fe200000000ff */
[--C-:B------:R-:W-:Y:S01]  /*4630*/  FADD.FTZ R41, R41, -R6.reuse ;  /* 0x8000000629297221 */ /* 0x100fe20000010000 */
[----:B------:R-:W-:Y:S01]  /*4640*/  F2FP.PACK_AB R36, R37, R36 ;  /* 0x000000242524723e */ /* 0x000fe200000000ff */
[----:B------:R-:W-:Y:S01]  /*4650*/  STS [R222+0x1b480], R21 ;  /* 0x01b48015de007388 */ /* 0x000fe20000000800 */
[----:B------:R-:W-:Y:S01]  /*4660*/  FMUL.FTZ R49, R191, R49 ;  /* 0x00000031bf317220 */ /* 0x000fe20000410000 */
[----:B------:R-:W-:Y:S01]  /*4670*/  F2FP.PACK_AB R38, R39, R38 ;  /* 0x000000262726723e */ /* 0x000fe200000000ff */
[----:B------:R-:W-:Y:S01]  /*4680*/  FMUL.FTZ R51, R169, R51 ;  /* 0x00000033a9337220 */ /* 0x000fe20000410000 */
[----:B------:R-:W-:Y:S01]  /*4690*/  STS [R222+0x1b880], R3 ;  /* 0x01b88003de007388 */ /* 0x000fe20000000800 */
[----:B---3--:R-:W-:Y:S01]  /*46a0*/  F2FP.PACK_AB R4, R240, R4 ;  /* 0x00000004f004723e */ /* 0x008fe200000000ff */
[--C-:B------:R-:W-:Y:S01]  /*46b0*/  FADD.FTZ R42, R42, -R239.reuse ;  /* 0x800000ef2a2a7221 */ /* 0x100fe20000010000 */
[----:B------:R-:W-:Y:S01]  /*46c0*/  F2FP.PACK_AB R48, R49, R48 ;  /* 0x000000303130723e */ /* 0x000fe200000000ff */
[--C-:B------:R-:W-:Y:S01]  /*46d0*/  FADD.FTZ R43, R43, -R239.reuse ;  /* 0x800000ef2b2b7221 */ /* 0x100fe20000010000 */
[----:B------:R-:W-:Y:S01]  /*46e0*/  F2FP.PACK_AB R50, R51, R50 ;  /* 0x000000323332723e */ /* 0x000fe200000000ff */
[----:B------:R-:W-:Y:S01]  /*46f0*/  STS [R223+0x3000], R4 ;  /* 0x00300004df007388 */ /* 0x000fe20000000800 */
[----:B------:R-:W-:Y:S02]  /*4700*/  FADD.FTZ R45, R45, -R6 ;  /* 0x800000062d2d7221 */ /* 0x000fe40000010000 */
[----:B------:R-:W-:Y:S02]  /*4710*/  FMUL.FTZ R41, R9, R41 ;  /* 0x0000002909297220 */ /* 0x000fe40000410000 */
[----:B------:R-:W-:Y:S01]  /*4720*/  FMUL.FTZ R42, R10, R42 ;  /* 0x0000002a0a2a7220 */ /* 0x000fe20000410000 */
[----:B--2---:R-:W-:Y:S01]  /*4730*/  F2FP.PACK_AB R2, R238, R30 ;  /* 0x0000001eee02723e */ /* 0x004fe200000000ff */
[----:B------:R-:W-:Y:S01]  /*4740*/  FMUL.FTZ R43, R11, R43 ;  /* 0x0000002b0b2b7220 */ /* 0x000fe20000410000 */
[----:B------:R-:W-:Y:S01]  /*4750*/  F2FP.PACK_AB R40, R41, R40 ;  /* 0x000000282928723e */ /* 0x000fe200000000ff */
[--C-:B------:R-:W-:Y:S02]  /*4760*/  FADD.FTZ R46, R46, -R239.reuse ;  /* 0x800000ef2e2e7221 */ /* 0x100fe40000010000 */
[----:B------:R1:W-:Y:S01]  /*4770*/  STS [R223+0x3400], R2 ;  /* 0x00340002df007388 */ /* 0x0003e20000000800 */
[--C-:B------:R-:W-:Y:S01]  /*4780*/  FADD.FTZ R47, R47, -R239.reuse ;  /* 0x800000ef2f2f7221 */ /* 0x100fe20000010000 */
[----:B------:R-:W-:Y:S01]  /*4790*/  F2FP.PACK_AB R42, R43, R42 ;  /* 0x0000002a2b2a723e */ /* 0x000fe200000000ff */
[--C-:B------:R-:W-:Y:S01]  /*47a0*/  FADD.FTZ R53, R53, -R20.reuse ;  /* 0x8000001435357221 */ /* 0x100fe20000010000 */
[----:B------:R-:W-:Y:S01]  /*47b0*/  BAR.SYNC.DEFER_BLOCKING 0x0 ;  /* 0x0000000000007b1d */ /* 0x000fe20000010000 */
[----:B------:R-:W-:Y:S02]  /*47c0*/  FMUL.FTZ R45, R13, R45 ;  /* 0x0000002d0d2d7220 */ /* 0x000fe40000410000 */
[----:B------:R-:W-:Y:S02]  /*47d0*/  FMUL.FTZ R46, R14, R46 ;  /* 0x0000002e0e2e7220 */ /* 0x000fe40000410000 */
[----:B------:R-:W-:Y:S01]  /*47e0*/  FMUL.FTZ R47, R15, R47 ;  /* 0x0000002f0f2f7220 */ /* 0x000fe20000410000 */
[----:B------:R-:W-:Y:S01]  /*47f0*/  F2FP.PACK_AB R44, R45, R44 ;  /* 0x0000002c2d2c723e */ /* 0x000fe200000000ff */
[----:B------:R-:W-:Y:S02]  /*4800*/  FADD.FTZ R65, R65, -R20 ;  /* 0x8000001441417221 */ /* 0x000fe40000010000 */
[----:B------:R-:W-:Y:S01]  /*4810*/  FMUL.FTZ R53, R193, R53 ;  /* 0x00000035c1357220 */ /* 0x000fe20000410000 */
[----:B------:R-:W-:Y:S01]  /*4820*/  F2FP.PACK_AB R46, R47, R46 ;  /* 0x0000002e2f2e723e */ /* 0x000fe200000000ff */
[----:B------:R-:W-:Y:S02]  /*4830*/  FMUL.FTZ R55, R171, R55 ;  /* 0x00000037ab377220 */ /* 0x000fe40000410000 */
[----:B------:R-:W-:Y:S01]  /*4840*/  FMUL.FTZ R65, R247, R65 ;  /* 0x00000041f7417220 */ /* 0x000fe20000410000 */
[----:B------:R-:W-:Y:S01]  /*4850*/  F2FP.PACK_AB R52, R53, R52 ;  /* 0x000000343534723e */ /* 0x000fe200000000ff */
[--C-:B------:R-:W-:Y:S01]  /*4860*/  FADD.FTZ R57, R57, -R6.reuse ;  /* 0x8000000639397221 */ /* 0x100fe20000010000 */
[----:B------:R-:W-:Y:S01]  /*4870*/  F2FP.PACK_AB R54, R55, R54 ;  /* 0x000000363736723e */ /* 0x000fe200000000ff */
[--C-:B------:R-:W-:Y:S01]  /*4880*/  FADD.FTZ R58, R58, -R239.reuse ;  /* 0x800000ef3a3a7221 */ /* 0x100fe20000010000 */
[----:B------:R-:W-:Y:S01]  /*4890*/  F2FP.PACK_AB R64, R65, R64 ;  /* 0x000000404140723e */ /* 0x000fe200000000ff */
[--C-:B------:R-:W-:Y:S02]  /*48a0*/  FADD.FTZ R59, R59, -R239.reuse ;  /* 0x800000ef3b3b7221 */ /* 0x100fe40000010000 */
[----:B------:R-:W-:Y:S02]  /*48b0*/  FMUL.FTZ R67, R241, R67 ;  /* 0x00000043f1437220 */ /* 0x000fe40000410000 */
[----:B------:R-:W-:Y:S01]  /*48c0*/  FADD.FTZ R61, R61, -R6 ;  /* 0x800000063d3d7221 */ /* 0x000fe20000010000 */
        /* <DEDUP_REMOVED lines=16> */
[----:B-1----:R-:W-:Y:S01]  /*49d0*/  IMAD.U32 R2, RZ, RZ, UR4 ;  /* 0x00000004ff027e24 */ /* 0x002fe2000f8e00ff */
[----:B------:R-:W-:Y:S02]  /*49e0*/  F2FP.PACK_AB R60, R61, R60 ;  /* 0x0000003c3d3c723e */ /* 0x000fe400000000ff */
[----:B------:R-:W-:Y:S01]  /*49f0*/  STS [R222+0x1d880], R42 ;  /* 0x01d8802ade007388 */ /* 0x000fe20000000800 */
[----:B------:R-:W-:Y:S01]  /*4a00*/  IMAD R2, R2, 0x1800, R206 ;  /* 0x0000180002027824 */ /* 0x000fe200078e02ce */
[----:B------:R-:W-:Y:S02]  /*4a10*/  F2FP.PACK_AB R62, R63, R62 ;  /* 0x0000003e3f3e723e */ /* 0x000fe400000000ff */
        /* <DEDUP_REMOVED lines=83> */
[C---:B------:R-:W-:Y:S07]  /*4f50*/  HMMA.16816.F32 R88, R36.reuse, R8, R88 ;  /* 0x000000082458723c */ /* 0x040fee0000001858 */
[----:B------:R-:W-:Y:S01]  /*4f60*/  IADD3 R9, R237, 0x2, RZ ;  /* 0x00000002ed097810 */ /* 0x000fe20007ffe0ff */
[-C--:B------:R-:W-:Y:S03]  /*4f70*/  HMMA.16816.F32 R92, R36, R10.reuse, R92 ;  /* 0x0000000a245c723c */ /* 0x080fe6000000185c */
[----:B------:R-:W-:Y:S05]  /*4f80*/  ISETP.GE.AND P0, PT, R9, UR13, PT ;  /* 0x0000000d09007c0c */ /* 0x000fea000bf06270 */
[C---:B------:R-:W-:Y:S08]  /*4f90*/  HMMA.16816.F32 R96, R40.reuse, R10, R96 ;  /* 0x0000000a2860723c */ /* 0x040ff00000001860 */
[-C--:B---3--:R-:W-:Y:S08]  /*4fa0*/  HMMA.16816.F32 R100, R40, R16.reuse, R100 ;  /* 0x000000102864723c */ /* 0x088ff00000001864 */
[C---:B------:R-:W-:Y:S08]  /*4fb0*/  HMMA.16816.F32 R104, R36.reuse, R16, R104 ;  /* 0x000000102468723c */ /* 0x040ff00000001868 */
[-C--:B------:R-:W-:Y:S08]  /*4fc0*/  HMMA.16816.F32 R108, R36, R18.reuse, R108 ;  /* 0x00000012246c723c */ /* 0x080ff0000000186c */
[----:B------:R-:W-:Y:S01]  /*4fd0*/  HMMA.16816.F32 R112, R40, R18, R112 ;  /* 0x000000122870723c */ /* 0x000fe20000001870 */
[----:B------:R-:W-:-:S07]  /*4fe0*/  @P0 BRA `(.L_x_915) ;  /* 0x0000025000000947 */ /* 0x000fce0003800000 */
[----:B-12-45:R-:W-:Y:S01]  /*4ff0*/  IMAD.WIDE.U32 R10, R9, c[0x0][0x208], RZ ;  /* 0x00008200090a7a25 */ /* 0x036fe200078e00ff */
[----:B------:R-:W-:Y:S01]  /*5000*/  SHF.R.S32.HI R5, RZ, 0x1f, R9 ;  /* 0x0000001fff057819 */ /* 0x000fe20000011409 */
[----:B------:R-:W1:Y:S04]  /*5010*/  S2R R6, SR_CTAID.Y ;  /* 0x0000000000067919 */ /* 0x000e680000002600 */
[----:B------:R-:W-:Y:S04]  /*5020*/  IMAD R5, R5, c[0x0][0x208], RZ ;  /* 0x0000820005057a24 */ /* 0x000fe800078e02ff */
[C---:B------:R-:W-:Y:S02]  /*5030*/  IMAD R5, R9.reuse, c[0x0][0x20c], R5 ;  /* 0x0000830009057a24 */ /* 0x040fe400078e0205 */
[----:B------:R-:W-:Y:S02]  /*5040*/  IMAD.SHL.U32 R9, R9, 0x40, RZ ;  /* 0x0000004009097824 */ /* 0x000fe400078e00ff */
[----:B------:R-:W-:Y:S03]  /*5050*/  IMAD.IADD R5, R11, 0x1, R5 ;  /* 0x000000010b057824 */ /* 0x000fe600078e0205 */
[----:B------:R-:W-:Y:S02]  /*5060*/  SHF.R.S32.HI R8, RZ, 0x1f, R9 ;  /* 0x0000001fff087819 */ /* 0x000fe40000011409 */
[----:B-1----:R-:W-:Y:S01]  /*5070*/  SHF.R.S32.HI R4, RZ, 0x1f, R6 ;  /* 0x0000001fff047819 */ /* 0x002fe20000011406 */
[----:B------:R-:W-:Y:S04]  /*5080*/  IMAD.WIDE.U32 R12, R6, c[0x0][0x288], R226 ;  /* 0x0000a200060c7a25 */ /* 0x000fe800078e00e2 */
[----:B------:R-:W-:Y:S01]  /*5090*/  IMAD R4, R4, c[0x0][0x288], RZ ;  /* 0x0000a20004047a24 */ /* 0x000fe200078e02ff */
[C---:B------:R-:W-:Y:S02]  /*50a0*/  IADD3 R7, P5, P0, R9.reuse, UR14, R12 ;  /* 0x0000000e09077c10 */ /* 0x040fe4000f8be00c */
[----:B------:R-:W-:Y:S01]  /*50b0*/  IADD3 R9, -R9, c[0x0][0x168], RZ ;  /* 0x00005a0009097a10 */ /* 0x000fe20007ffe1ff */
[----:B------:R-:W-:Y:S01]  /*50c0*/  IMAD R4, R6, c[0x0][0x28c], R4 ;  /* 0x0000a30006047a24 */ /* 0x000fe200078e0204 */
[C---:B------:R-:W-:Y:S03]  /*50d0*/  LEA R6, P6, R10.reuse, R218, 0x6 ;  /* 0x000000da0a067211 */ /* 0x040fe600078c30ff */
[----:B------:R-:W-:Y:S01]  /*50e0*/  IMAD.IADD R4, R13, 0x1, R4 ;  /* 0x000000010d047824 */ /* 0x000fe200078e0204 */
[----:B------:R-:W-:Y:S02]  /*50f0*/  LEA.HI.X R5, R10, R215, R5, 0x6, P6 ;  /* 0x000000d70a057211 */ /* 0x000fe400030f3405 */
[----:B------:R-:W-:Y:S02]  /*5100*/  LEA R10, P6, R6, c[0x0][0x1f0], 0x1 ;  /* 0x00007c00060a7a11 */ /* 0x000fe400078c08ff */
[----:B------:R-:W-:Y:S02]  /*5110*/  IADD3.X R4, R8, UR9, R4, P5, P0 ;  /* 0x0000000908047c10 */ /* 0x000fe4000afe0404 */
[CC--:B------:R-:W-:Y:S02]  /*5120*/  ISETP.LE.OR P5, PT, R9.reuse, R216.reuse, !P4 ;  /* 0x000000d80900720c */ /* 0x0c0fe400067a3670 */
[----:B------:R-:W-:Y:S01]  /*5130*/  LEA.HI.X R11, R6, c[0x0][0x1f4], R5, 0x1, P6 ;  /* 0x00007d00060b7a11 */ /* 0x000fe200030f0c05 */
[----:B------:R-:W-:Y:S01]  /*5140*/  IMAD.U32 R5, RZ, RZ, UR17 ;  /* 0x00000011ff057e24 */ /* 0x000fe2000f8e00ff */
[-C--:B------:R-:W-:Y:S02]  /*5150*/  ISETP.LE.OR P6, PT, R9, R216.reuse, !P3 ;  /* 0x000000d80900720c */ /* 0x080fe40005fc3670 */
[----:B------:R-:W-:Y:S01]  /*5160*/  LEA R12, P0, R7, c[0x0][0x280], 0x2 ;  /* 0x0000a000070c7a11 */ /* 0x000fe200078010ff */
[----:B------:R-:W-:Y:S03]  /*5170*/  IMAD R5, R5, 0x3000, R220 ;  /* 0x0000300005057824 */ /* 0x000fe600078e02dc */
[----:B------:R-:W-:Y:S01]  /*5180*/  LEA.HI.X R13, R7, c[0x0][0x284], R4, 0x2, P0 ;  /* 0x0000a100070d7a11 */ /* 0x000fe200000f1404 */
[----:B------:R-:W-:Y:S01]  /*5190*/  IMAD.U32 R4, RZ, RZ, UR17 ;  /* 0x00000011ff047e24 */ /* 0x000fe2000f8e00ff */
[----:B------:R-:W-:Y:S01]  /*51a0*/  ISETP.LE.OR P0, PT, R9, R216, !P2 ;  /* 0x000000d80900720c */ /* 0x000fe20005703670 */
[----:B------:R-:W-:Y:S01]  /*51b0*/  @!PT LDS RZ, [RZ] ;  /* 0x00000000fffff984 */ /* 0x000fe20000000800 */
[----:B------:R-:W-:Y:S01]  /*51c0*/  @!PT LDS RZ, [RZ] ;  /* 0x00000000fffff984 */ /* 0x000fe20000000800 */
[----:B------:R-:W-:Y:S01]  /*51d0*/  @!PT LDS RZ, [RZ] ;  /* 0x00000000fffff984 */ /* 0x000fe20000000800 */
[----:B------:R1:W-:Y:S02]  /*51e0*/  LDGSTS.E.BYPASS.LTC128B.128 [R5], [R10.64], !P5 ;  /* 0x000000000a057fae */ /* 0x0003e4000e901d54 */
[----:B------:R-:W-:Y:S03]  /*51f0*/  @!P1 IMAD R4, R4, 0x40, R226 ;  /* 0x0000004004049824 */ /* 0x000fe600078e02e2 */
[----:B------:R1:W-:Y:S01]  /*5200*/  LDGSTS.E.BYPASS.LTC128B.128 [R5+0x1000], [R10.64+0x40], !P6 ;  /* 0x010000400a057fae */ /* 0x0003e2000f101d54 */
[----:B------:R-:W-:Y:S06]  /*5210*/  @!P1 IMAD.SHL.U32 R4, R4, 0x4, RZ ;  /* 0x0000000404049824 */ /* 0x000fec00078e00ff */
[----:B------:R1:W-:Y:S05]  /*5220*/  LDGSTS.E.BYPASS.LTC128B.128 [R5+0x2000], [R10.64+0x80], !P0 ;  /* 0x020000800a057fae */ /* 0x0003ea000c101d54 */
[----:B------:R1:W-:Y:S02]  /*5230*/  @!P1 LDGSTS.E.BYPASS.LTC128B.128 [R4+0x18280], [R12.64] ;  /* 0x182800000c049fae */ /* 0x0003e4000b901d54 */
.L_x_915:
        /* <DEDUP_REMOVED lines=96> */
[----:B------:R-:W-:Y:S01]  /*5840*/  ISETP.GE.AND P0, PT, R236, UR13, PT ;  /* 0x0000000dec007c0c */ /* 0x000fe2000bf06270 */
        /* <DEDUP_REMOVED lines=140> */
.L_x_895:
[----:B------:R-:W-:Y:S05]  /*6110*/  @P1 EXIT ;  /* 0x000000000000194d */ /* 0x000fea0003800000 */
[----:B------:R-:W1:Y:S01]  /*6120*/  S2R R2, SR_CTAID.Y ;  /* 0x0000000000027919 */ /* 0x000e620000002600 */
[----:B------:R-:W-:Y:S01]  /*6130*/  MOV R0, 0x1 ;  /* 0x0000000100007802 */ /* 0x000fe20000000f00 */
[----:B------:R-:W-:Y:S02]  /*6140*/  UIMAD UR5, UR10, 0x3000, URZ ;  /* 0x000030000a0578a4 */ /* 0x000fe4000f8e023f */
[----:B------:R-:W-:Y:S01]  /*6150*/  BAR.SYNC.DEFER_BLOCKING 0x1, 0x100 ;  /* 0x0044000000007b1d */ /* 0x000fe20000010000 */
[----:B------:R-:W-:Y:S01]  /*6160*/  ISETP.NE.AND P1, PT, R0, c[0x0][0x338], PT ;  /* 0x0000ce0000007a0c */ /* 0x000fe20003f25270 */
[----:B------:R-:W-:-:S02]  /*6170*/  USHF.R.S32.HI UR4, URZ, 0x1f, UR5 ;  /* 0x0000001f3f047899 */ /* 0x000fc40008011405 */
[C---:B------:R-:W-:Y:S02]  /*6180*/  IADD3 R6, P0, R212.reuse, UR5, RZ ;  /* 0x00000005d4067c10 */ /* 0x040fe4000ff1e0ff */
[----:B------:R-:W2:Y:S02]  /*6190*/  S2R R0, SR_CTAID.Z ;  /* 0x0000000000007919 */ /* 0x000ea40000002700 */
[----:B------:R-:W-:-:S06]  /*61a0*/  LEA.HI.X.SX32 R7, R212, UR4, 0x1, P0 ;  /* 0x00000004d4077c11 */ /* 0x000fcc00080f0eff */
[----:B-1----:R-:W-:-:S05]  /*61b0*/  @P1 IMAD.HI.U32 R3, R2, c[0x0][0x33c], RZ ;  /* 0x0000cf0002031a27 */ /* 0x002fca00078e00ff */
[----:B------:R-:W-:-:S04]  /*61c0*/  @P1 SHF.R.U32.HI R2, RZ, c[0x0][0x340], R3 ;  /* 0x0000d000ff021a19 */ /* 0x000fc80000011603 */
[----:B------:R-:W-:Y:S01]  /*61d0*/  SHF.R.S32.HI R4, RZ, 0x1f, R2 ;  /* 0x0000001fff047819 */ /* 0x000fe20000011402 */
[----:B------:R-:W-:-:S04]  /*61e0*/  IMAD.WIDE.U32 R8, R2, c[0x0][0x328], R6 ;  /* 0x0000ca0002087a25 */ /* 0x000fc800078e0006 */
[C---:B------:R-:W-:Y:S02]  /*61f0*/  IMAD R3, R4.reuse, c[0x0][0x328], RZ ;  /* 0x0000ca0004037a24 */ /* 0x040fe400078e02ff */
[----:B------:R-:W-:Y:S02]  /*6200*/  IMAD R4, R4, c[0x0][0x300], RZ ;  /* 0x0000c00004047a24 */ /* 0x000fe400078e02ff */
[----:B------:R-:W-:-:S04]  /*6210*/  IMAD.WIDE.U32 R6, R2, c[0x0][0x300], R6 ;  /* 0x0000c00002067a25 */ /* 0x000fc800078e0006 */
[C---:B------:R-:W-:Y:S02]  /*6220*/  IMAD R3, R2.reuse, c[0x0][0x32c], R3 ;  /* 0x0000cb0002037a24 */ /* 0x040fe400078e0203 */
[----:B------:R-:W-:Y:S01]  /*6230*/  IMAD R4, R2, c[0x0][0x304], R4 ;  /* 0x0000c10002047a24 */ /* 0x000fe200078e0204 */
[----:B--2---:R-:W-:Y:S02]  /*6240*/  SHF.R.S32.HI R2, RZ, 0x1f, R0 ;  /* 0x0000001fff027819 */ /* 0x004fe40000011400 */
[----:B------:R-:W-:Y:S02]  /*6250*/  IADD3 R9, R9, R3, RZ ;  /* 0x0000000309097210 */ /* 0x000fe40007ffe0ff */
[----:B------:R-:W-:Y:S01]  /*6260*/  IADD3 R5, R7, R4, RZ ;  /* 0x0000000407057210 */ /* 0x000fe20007ffe0ff */
[----:B------:R-:W-:Y:S01]  /*6270*/  IMAD R3, R2, c[0x0][0x330], RZ ;  /* 0x0000cc0002037a24 */ /* 0x000fe200078e02ff */
[----:B------:R-:W-:Y:S01]  /*6280*/  MOV R4, R6 ;  /* 0x0000000600047202 */ /* 0x000fe20000000f00 */
        /* <DEDUP_REMOVED lines=108> */
.L_x_917:
        /* <DEDUP_REMOVED lines=11> */
.L_x_1423:


//--------------------- .text._ZN7cutlass13device_kernelIN5flash19enable_sm80_to_sm89INS1_16FlashAttnBwdSm80INS1_25CollectiveMainloopBwdSm80ILi2ELi2EN4cute5tupleIJNS5_1CILi64EEENS7_ILi128EEENS7_ILi96EEEEEENS_6half_tEfNS_4arch4Sm80ELb0ELb1ELb0ELb0ELb1ELb0ELb0ELb0ELi2ELi2ELi4ELi2ELb0EEENS1_24CollectiveEpilogueBwdGQAISB_fSE_Li256ELb0ELb1EEENS1_19SingleTileSchedulerILb0ELb0ELb0ELi128EEEEEEEEEvNT_6ParamsE --------------------------
	.section	.text._ZN7cutlass13device_kernelIN5flash19enable_sm80_to_sm89INS1_16FlashAttnBwdSm80INS1_25CollectiveMainloopBwdSm80ILi2ELi2EN4cute5tupleIJNS5_1CILi64EEENS7_ILi128EEENS7_ILi96EEEEEENS_6half_tEfNS_4arch4Sm80ELb0ELb1ELb0ELb0ELb1ELb0ELb0ELb0ELi2ELi2ELi4ELi2ELb0EEENS1_24CollectiveEpilogueBwdGQAISB_fSE_Li256ELb0ELb1EEENS1_19SingleTileSchedulerILb0ELb0ELb0ELi128EEEEEEEEEvNT_6ParamsE,"ax",@progbits
	.sectioninfo	@"SHI_REGISTERS=253"
	.align	128
.text._ZN7cutlass13device_kernelIN5flash19enable_sm80_to_sm89INS1_16FlashAttnBwdSm80INS1_25CollectiveMainloopBwdSm80ILi2ELi2EN4cute5tupleIJNS5_1CILi64EEENS7_ILi128EEENS7_ILi96EEEEEENS_6half_tEfNS_4arch4Sm80ELb0ELb1ELb0ELb0ELb1ELb0ELb0ELb0ELi2ELi2ELi4ELi2ELb0EEENS1_24CollectiveEpilogueBwdGQAISB_fSE_Li256ELb0ELb1EEENS1_19SingleTileSchedulerILb0ELb0ELb0ELi128EEEEEEEEEvNT_6ParamsE:
        .type           _ZN7cutlass13device_kernelIN5flash19enable_sm80_to_sm89INS1_16FlashAttnBwdSm80INS1_25CollectiveMainloopBwdSm80ILi2ELi2EN4cute5tupleIJNS5_1CILi64EEENS7_ILi128EEENS7_ILi96EEEEEENS_6half_tEfNS_4arch4Sm80ELb0ELb1ELb0ELb0ELb1ELb0ELb0ELb0ELi2ELi2ELi4ELi2ELb0EEENS1_24CollectiveEpilogueBwdGQAISB_fSE_Li256ELb0ELb1EEENS1_19SingleTileSchedulerILb0ELb0ELb0ELi128EEEEEEEEEvNT_6ParamsE,@function
        .size           _ZN7cutlass13device_kernelIN5flash19enable_sm80_to_sm89INS1_16FlashAttnBwdSm80INS1_25CollectiveMainloopBwdSm80ILi2ELi2EN4cute5tupleIJNS5_1CILi64EEENS7_ILi128EEENS7_ILi96EEEEEENS_6half_tEfNS_4arch4Sm80ELb0ELb1ELb0ELb0ELb1ELb0ELb0ELb0ELi2ELi2ELi4ELi2ELb0EEENS1_24CollectiveEpilogueBwdGQAISB_fSE_Li256ELb0ELb1EEENS1_19SingleTileSchedulerILb0ELb0ELb0ELi128EEEEEEEEEvNT_6ParamsE,(.L_x_1424 - _ZN7cutlass13device_kernelIN5flash19enable_sm80_to_sm89INS1_16FlashAttnBwdSm80INS1_25CollectiveMainloopBwdSm80ILi2ELi2EN4cute5tupleIJNS5_1CILi64EEENS7_ILi128EEENS7_ILi96EEEEEENS_6half_tEfNS_4arch4Sm80ELb0ELb1ELb0ELb0ELb1ELb0ELb0ELb0ELi2ELi2ELi4ELi2ELb0EEENS1_24CollectiveEpilogueBwdGQAISB_fSE_Li256ELb0ELb1EEENS1_19SingleTileSchedulerILb0ELb0ELb0ELi128EEEEEEEEEvNT_6ParamsE)
        .other          _ZN7cutlass13device_kernelIN5flash19enable_sm80_to_sm89INS1_16FlashAttnBwdSm80INS1_25CollectiveMainloopBwdSm80ILi2ELi2EN4cute5tupleIJNS5_1CILi64EEENS7_ILi128EEENS7_ILi96EEEEEENS_6half_tEfNS_4arch4Sm80ELb0ELb1ELb0ELb0ELb1ELb0ELb0ELb0ELi2ELi2ELi4ELi2ELb0EEENS1_24CollectiveEpilogueBwdGQAISB_fSE_Li256ELb0ELb1EEENS1_19SingleTileSchedulerILb0ELb0ELb0ELi128EEEEEEEEEvNT_6ParamsE,@"STO_CUDA_ENTRY STV_DEFAULT"
_ZN7cutlass13device_kernelIN5flash19enable_sm80_to_sm89INS1_16FlashAttnBwdSm80INS1_25CollectiveMainloopBwdSm80ILi2ELi2EN4cute5tupleIJNS5_1CILi64EEENS7_ILi128EEENS7_ILi96EEEEEENS_6half_tEfNS_4arch4Sm80ELb0ELb1ELb0ELb0ELb1ELb0ELb0ELb0ELi2ELi2ELi4ELi2ELb0EEENS1_24CollectiveEpilogueBwdGQAISB_fSE_Li256ELb0ELb1EEENS1_19SingleTileSchedulerILb0ELb0ELb0ELi128EEEEEEEEEvNT_6ParamsE:
        /* <DEDUP_REMOVED lines=26> */
.L_x_918:
        /* <DEDUP_REMOVED lines=436> */
.L_x_921:
[----:B------:R-:W-:Y:S05]  /*1ce0*/  BSYNC B0 ;  /* 0x0000000000007941 */ /* 0x000fea0003800000 */
.L_x_920:
        /* <DEDUP_REMOVED lines=91> */
[----:B------:R-:W-:Y:S01]  /*22a0*/  ULDC UR5, c[0x0][0x2a0] ;  /* 0x0000a80000057ab9 */ /* 0x000fe20000000800 */
[----:B------:R-:W-:Y:S01]  /*22b0*/  IADD3 R233, R229, UR17, RZ ;  /* 0x00000011e5e97c10 */ /* 0x000fe2000fffe0ff */
[----:B------:R-:W-:-:S02]  /*22c0*/  UMOV UR4, URZ ;  /* 0x0000003f00047c82 */ /* 0x000fc40008000000 */
[----:B------:R-:W-:Y:S02]  /*22d0*/  UMOV UR25, 0x1 ;  /* 0x0000000100197882 */ /* 0x000fe40000000000 */
[----:B------:R-:W-:Y:S02]  /*22e0*/  UISETP.GT.AND UP4, UPT, UR10, -0x1, UPT ;  /* 0xffffffff0a00788c */ /* 0x000fe4000bf84270 */
[----:B------:R-:W-:Y:S02]  /*22f0*/  UISETP.LE.AND UP3, UPT, UR23, UR16, UPT ;  /* 0x000000101700728c */ /* 0x000fe4000bf63270 */
[----:B------:R-:W-:Y:S02]  /*2300*/  ULOP3.LUT UR7, URZ, UR7, URZ, 0x33, !UPT ;  /* 0x000000073f077292 */ /* 0x000fe4000f8e333f */
[----:B------:R-:W-:Y:S02]  /*2310*/  ULOP3.LUT UR5, URZ, UR5, URZ, 0x33, !UPT ;  /* 0x000000053f057292 */ /* 0x000fe4000f8e333f */
[----:B------:R-:W-:-:S02]  /*2320*/  UMOV UR22, URZ ;  /* 0x0000003f00167c82 */ /* 0x000fc40008000000 */
.L_x_940:
[----:B------:R-:W-:Y:S04]  /*2330*/  DEPBAR.LE SB0, 0x1 ;  /* 0x000080400000791a */ /* 0x000fe80000000000 */
[----:B------:R-:W-:Y:S01]  /*2340*/  BAR.SYNC.DEFER_BLOCKING 0x0 ;  /* 0x0000000000007b1d */ /* 0x000fe20000010000 */
[----:B------:R-:W-:Y:S01]  /*2350*/  MOV R3, UR4 ;  /* 0x0000000400037c02 */ /* 0x000fe20008000f00 */
[----:B------:R-:W-:Y:S01]  /*2360*/  IMAD.U32 R239, RZ, RZ, UR4 ;  /* 0x00000004ffef7e24 */ /* 0x000fe2000f8e00ff */
[----:B------:R-:W-:Y:S01]  /*2370*/  MOV R2, UR4 ;  /* 0x0000000400027c02 */ /* 0x000fe20008000f00 */
[----:B------:R-:W-:Y:S01]  /*2380*/  IMAD.U32 R169, RZ, RZ, UR4 ;  /* 0x00000004ffa97e24 */ /* 0x000fe2000f8e00ff */
[----:B------:R-:W-:Y:S01]  /*2390*/  PLOP3.LUT P0, PT, PT, PT, UP3, 0x80, 0x0 ;  /* 0x000000000000781c */ /* 0x000fe20003f0f038 */
        /* <DEDUP_REMOVED lines=103> */
.L_x_924:
[----:B------:R-:W-:Y:S04]  /*2a10*/  MOV R36, 0x1 ;  /* 0x0000000100247802 */ /* 0x000fe80000000f00 */
[----:B------:R-:W-:Y:S11]  /*2a20*/  ISETP.NE.AND P5, PT, R36, c[0x0][0x2a8], PT ;  /* 0x0000aa0024007a0c */ /* 0x000ff60003fa5270 */
[----:B------:R-:W-:Y:S02]  /*2a30*/  @!UPT UIADD3 URZ, URZ, URZ, URZ ;  /* 0x0000003f3f3ff290 */ /* 0x000fe4000fffe03f */
[----:B------:R-:W-:Y:S05]  /*2a40*/  @P5 IMAD.HI.U32 R36, R38, c[0x0][0x2ac], RZ ;  /* 0x0000ab0026245a27 */ /* 0x000fea00078e00ff */
[----:B------:R-:W-:Y:S02]  /*2a50*/  @P5 SHF.R.U32.HI R38, RZ, c[0x0][0x2b0], R36 ;  /* 0x0000ac00ff265a19 */ /* 0x000fe40000011624 */
.L_x_925:
[----:B------:R-:W-:Y:S05]  /*2a60*/  BSYNC B0 ;  /* 0x0000000000007941 */ /* 0x000fea0003800000 */
.L_x_923:
        /* <DEDUP_REMOVED lines=9> */
.L_x_922:
        /* <DEDUP_REMOVED lines=19> */
.L_x_928:
[----:B------:R-:W-:Y:S04]  /*2c30*/  MOV R36, 0x1 ;  /* 0x0000000100247802 */ /* 0x000fe80000000f00 */
[----:B------:R-:W-:Y:S11]  /*2c40*/  ISETP.NE.AND P5, PT, R36, c[0x0][0x2a8], PT ;  /* 0x0000aa0024007a0c */ /* 0x000ff60003fa5270 */
[----:B------:R-:W-:Y:S02]  /*2c50*/  @!UPT UIADD3 URZ, URZ, URZ, URZ ;  /* 0x0000003f3f3ff290 */ /* 0x000fe4000fffe03f */
[----:B------:R-:W-:Y:S05]  /*2c60*/  @P5 IMAD.HI.U32 R36, R38, c[0x0][0x2ac], RZ ;  /* 0x0000ab0026245a27 */ /* 0x000fea00078e00ff */
[----:B------:R-:W-:Y:S02]  /*2c70*/  @P5 SHF.R.U32.HI R38, RZ, c[0x0][0x2b0], R36 ;  /* 0x0000ac00ff265a19 */ /* 0x000fe40000011624 */
.L_x_929:
[----:B------:R-:W-:Y:S05]  /*2c80*/  BSYNC B0 ;  /* 0x0000000000007941 */ /* 0x000fea0003800000 */
.L_x_927:
[----:B------:R-:W-:Y:S04]  /*2c90*/  IMAD.MOV.U32 R36, RZ, RZ, c[0x0][0x2a8] ;  /* 0x0000aa00ff247624 */ /* 0x000fe800078e00ff */
[----:B------:R-:W-:Y:S04]  /*2ca0*/  IMAD R38, R38, R36, -UR12 ;  /* 0x8000000c26267e24 */ /* 0x000fe8000f8e0224 */
[----:B------:R-:W-:Y:S05]  /*2cb0*/  IMAD.IADD R38, R38, 0x1, -R228 ;  /* 0x0000000126267824 */ /* 0x000fea00078e0ae4 */
[----:B------:R-:W-:Y:S02]  /*2cc0*/  IADD3 R36, R38, c[0x0][0x2a8], RZ ;  /* 0x0000aa0026247a10 */ /* 0x000fe40007ffe0ff */
[----:B------:R-:W-:Y:S02]  /*2cd0*/  IMNMX R248, R248, R38, !PT ;  /* 0x00000026f8f87217 */ /* 0x000fe40007800200 */
[----:B------:R-:W-:Y:S02]  /*2ce0*/  IMNMX R246, R246, R36, PT ;  /* 0x00000024f6f67217 */ /* 0x000fe40003800200 */
.L_x_926:
        /* <DEDUP_REMOVED lines=19> */
.L_x_932:
[----:B------:R-:W-:Y:S04]  /*2e20*/  MOV R36, 0x1 ;  /* 0x0000000100247802 */ /* 0x000fe80000000f00 */
[----:B------:R-:W-:Y:S11]  /*2e30*/  ISETP.NE.AND P5, PT, R36, c[0x0][0x2a8], PT ;  /* 0x0000aa0024007a0c */ /* 0x000ff60003fa5270 */
[----:B------:R-:W-:Y:S02]  /*2e40*/  @!UPT UIADD3 URZ, URZ, URZ, URZ ;  /* 0x0000003f3f3ff290 */ /* 0x000fe4000fffe03f */
[----:B------:R-:W-:Y:S05]  /*2e50*/  @P5 IMAD.HI.U32 R36, R38, c[0x0][0x2ac], RZ ;  /* 0x0000ab0026245a27 */ /* 0x000fea00078e00ff */
[----:B------:R-:W-:Y:S02]  /*2e60*/  @P5 SHF.R.U32.HI R38, RZ, c[0x0][0x2b0], R36 ;  /* 0x0000ac00ff265a19 */ /* 0x000fe40000011624 */
.L_x_933:
[----:B------:R-:W-:Y:S05]  /*2e70*/  BSYNC B0 ;  /* 0x0000000000007941 */ /* 0x000fea0003800000 */
.L_x_931:
[----:B------:R-:W-:Y:S04]  /*2e80*/  IMAD.MOV.U32 R36, RZ, RZ, c[0x0][0x2a8] ;  /* 0x0000aa00ff247624 */ /* 0x000fe800078e00ff */
[----:B------:R-:W-:Y:S04]  /*2e90*/  IMAD R38, R38, R36, -UR12 ;  /* 0x8000000c26267e24 */ /* 0x000fe8000f8e0224 */
[----:B------:R-:W-:Y:S05]  /*2ea0*/  IMAD.IADD R38, R38, 0x1, -R228 ;  /* 0x0000000126267824 */ /* 0x000fea00078e0ae4 */
[----:B------:R-:W-:Y:S02]  /*2eb0*/  IADD3 R36, R38, c[0x0][0x2a8], RZ ;  /* 0x0000aa0026247a10 */ /* 0x000fe40007ffe0ff */
[----:B------:R-:W-:Y:S02]  /*2ec0*/  IMNMX R244, R244, R38, !PT ;  /* 0x00000026f4f47217 */ /* 0x000fe40007800200 */
[----:B------:R-:W-:Y:S02]  /*2ed0*/  IMNMX R245, R245, R36, PT ;  /* 0x00000024f5f57217 */ /* 0x000fe40003800200 */
.L_x_930:
        /* <DEDUP_REMOVED lines=19> */
.L_x_936:
[----:B------:R-:W-:Y:S04]  /*3010*/  MOV R36, 0x1 ;  /* 0x0000000100247802 */ /* 0x000fe80000000f00 */
[----:B------:R-:W-:Y:S11]  /*3020*/  ISETP.NE.AND P0, PT, R36, c[0x0][0x2a8], PT ;  /* 0x0000aa0024007a0c */ /* 0x000ff60003f05270 */
[----:B------:R-:W-:Y:S02]  /*3030*/  @!UPT UIADD3 URZ, URZ, URZ, URZ ;  /* 0x0000003f3f3ff290 */ /* 0x000fe4000fffe03f */
[----:B------:R-:W-:Y:S05]  /*3040*/  @P0 IMAD.HI.U32 R36, R37, c[0x0][0x2ac], RZ ;  /* 0x0000ab0025240a27 */ /* 0x000fea00078e00ff */
[----:B------:R-:W-:Y:S02]  /*3050*/  @P0 SHF.R.U32.HI R37, RZ, c[0x0][0x2b0], R36 ;  /* 0x0000ac00ff250a19 */ /* 0x000fe40000011624 */
.L_x_937:
[----:B------:R-:W-:Y:S05]  /*3060*/  BSYNC B0 ;  /* 0x0000000000007941 */ /* 0x000fea0003800000 */
.L_x_935:
[----:B------:R-:W-:Y:S04]  /*3070*/  IMAD.MOV.U32 R36, RZ, RZ, c[0x0][0x2a8] ;  /* 0x0000aa00ff247624 */ /* 0x000fe800078e00ff */
[----:B------:R-:W-:Y:S04]  /*3080*/  IMAD R37, R37, R36, -UR12 ;  /* 0x8000000c25257e24 */ /* 0x000fe8000f8e0224 */
[----:B------:R-:W-:Y:S05]  /*3090*/  IMAD.IADD R37, R37, 0x1, -R228 ;  /* 0x0000000125257824 */ /* 0x000fea00078e0ae4 */
[----:B------:R-:W-:Y:S02]  /*30a0*/  IADD3 R36, R37, c[0x0][0x2a8], RZ ;  /* 0x0000aa0025247a10 */ /* 0x000fe40007ffe0ff */
[----:B------:R-:W-:Y:S02]  /*30b0*/  IMNMX R243, R243, R37, !PT ;  /* 0x00000025f3f37217 */ /* 0x000fe40007800200 */
[----:B------:R-:W-:Y:S02]  /*30c0*/  IMNMX R242, R242, R36, PT ;  /* 0x00000024f2f27217 */ /* 0x000fe40003800200 */
.L_x_934:
[----:B------:R-:W-:Y:S04]  /*30d0*/  DEPBAR.LE SB0, 0x1 ;  /* 0x000080400000791a */ /* 0x000fe80000000000 */
[----:B------:R-:W-:Y:S01]  /*30e0*/  BAR.SYNC.DEFER_BLOCKING 0x0 ;  /* 0x0000000000007b1d */ /* 0x000fe20000010000 */
[----:B------:R-:W-:Y:S02]  /*30f0*/  IADD3 R236, R237, 0x1, RZ ;  /* 0x00000001edec7810 */ /* 0x000fe40007ffe0ff */
[----:B------:R-:W-:Y:S02]  /*3100*/  LEA R3, R3, 0x12080, 0x1 ;  /* 0x0001208003037811 */ /* 0x000fe400078e08ff */
[----:B------:R-:W-:Y:S02]  /*3110*/  ISETP.GE.AND P0, PT, R236, UR13, PT ;  /* 0x0000000dec007c0c */ /* 0x000fe4000bf06270 */
[----:B------:R-:W-:Y:S01]  /*3120*/  LEA R2, R2, 0x12080, 0x1 ;  /* 0x0001208002027811 */ /* 0x000fe200078e08ff */
[----:B------:R1:W2:Y:S04]  /*3130*/  LDSM.16.M88.4 R64, [R168+0x12080] ;  /* 0x01208000a840783b */ /* 0x0002a80000000200 */
[----:B------:R1:W3:Y:S04]  /*3140*/  LDSM.16.M88.4 R60, [R168+0x12880] ;  /* 0x01288000a83c783b */ /* 0x0002e80000000200 */
[----:B------:R1:W4:Y:S04]  /*3150*/  LDSM.16.M88.4 R168, [R176+0x12080] ;  /* 0x01208000b0a8783b */ /* 0x0003280000000200 */
[----:B------:R-:W1:Y:S04]  /*3160*/  LDSM.16.M88.4 R176, [R176+0x12880] ;  /* 0x01288000b0b0783b */ /* 0x000e680000000200 */
        /* <DEDUP_REMOVED lines=46> */
.L_x_938:
[-C--:B-12-4-:R-:W-:Y:S01]  /*3450*/  HMMA.16816.F32 R36, R64, R48.reuse, RZ ;  /* 0x000000304024723c */ /* 0x096fe200000018ff */
[----:B------:R-:W-:Y:S01]  /*3460*/  LDSM.16.M88.4 R184, [R3+0x1000] ;  /* 0x0010000003b8783b */ /* 0x000fe20000000200 */
[----:B------:R-:W-:Y:S04]  /*3470*/  PLOP3.LUT P0, PT, PT, PT, UP4, 0x80, 0x0 ;  /* 0x000000000000781c */ /* 0x000fe80003f0f048 */
[C---:B------:R-:W-:Y:S02]  /*3480*/  ISETP.GT.AND P5, PT, R250.reuse, RZ, P0 ;  /* 0x000000fffa00720c */ /* 0x040fe400007a4270 */
[C---:B---3--:R-:W-:Y:S01]  /*3490*/  HMMA.16816.F32 R40, R60.reuse, R48, RZ ;  /* 0x000000303c28723c */ /* 0x048fe200000018ff */
[----:B------:R-:W1:Y:S01]  /*34a0*/  LDSM.16.M88.4 R188, [R204+0x8080] ;  /* 0x00808000ccbc783b */ /* 0x000e620000000200 */
[C---:B------:R-:W-:Y:S02]  /*34b0*/  ISETP.LT.OR P5, PT, R249.reuse, 0x1, P5 ;  /* 0x00000001f900780c */ /* 0x040fe40002fa1670 */
[----:B------:R-:W-:Y:S02]  /*34c0*/  ISETP.GT.AND P6, PT, R250, 0x60, P0 ;  /* 0x00000060fa00780c */ /* 0x000fe400007c4270 */
[----:B------:R-:W-:Y:S02]  /*34d0*/  FSEL R4, R4, -INF , !P5 ;  /* 0xff80000004047808 */ /* 0x000fe40006800000 */
[-C--:B------:R-:W-:Y:S01]  /*34e0*/  HMMA.16816.F32 R44, R60, R50.reuse, RZ ;  /* 0x000000323c2c723c */ /* 0x080fe200000018ff */
[----:B------:R-:W2:Y:S01]  /*34f0*/  LDSM.16.M88.4 R192, [R3+0x1800] ;  /* 0x0018000003c0783b */ /* 0x000ea20000000200 */
        /* <DEDUP_REMOVED lines=25> */
[----:B------:R-:W3:Y:S01]  /*3690*/  LDSM.16.M88.4 R164, [R204+0x9080] ;  /* 0x00908000cca4783b */ /* 0x000ee20000000200 */
[----:B------:R-:W-:Y:S02]  /*36a0*/  ISETP.LT.OR P6, PT, R245, 0x22, P6 ;  /* 0x00000022f500780c */ /* 0x000fe400037c1670 */
[----:B------:R-:W-:Y:S02]  /*36b0*/  ISETP.LT.OR P5, PT, R249, 0x41, P5 ;  /* 0x00000041f900780c */ /* 0x000fe40002fa1670 */
[----:B------:R-:W-:Y:S02]  /*36c0*/  FSEL R13, R13, -INF , !P6 ;  /* 0xff8000000d0d7808 */ /* 0x000fe40007000000 */
[-C--:B------:R-:W-:Y:S05]  /*36d0*/  HMMA.16816.F32 R36, R168, R172.reuse, R36 ;  /* 0x000000aca824723c */ /* 0x080fea0000001824 */
        /* <DEDUP_REMOVED lines=29> */
[----:B------:R-:W4:Y:S03]  /*38b0*/  LDSM.16.M88.4 R168, [R2+0x1000] ;  /* 0x0010000002a8783b */ /* 0x000f260000000200 */
[----:B------:R-:W-:Y:S04]  /*38c0*/  ISETP.GT.AND P5, PT, R248, 0x1, P0 ;  /* 0x00000001f800780c */ /* 0x000fe800007a4270 */
[-C--:B-1----:R-:W-:Y:S01]  /*38d0*/  HMMA.16816.F32 R36, R184, R188.reuse, R36 ;  /* 0x000000bcb824723c */ /* 0x082fe20000001824 */
[----:B------:R-:W-:Y:S04]  /*38e0*/  LDSM.16.M88.4 R180, [R3+0x2000] ;  /* 0x0020000003b4783b */ /* 0x000fe80000000200 */
[----:B------:R-:W-:Y:S03]  /*38f0*/  ISETP.LT.OR P5, PT, R246, 0x2, P5 ;  /* 0x00000002f600780c */ /* 0x000fe60002fa1670 */
[C---:B--2---:R-:W-:Y:S04]  /*3900*/  HMMA.16816.F32 R40, R192.reuse, R188, R40 ;  /* 0x000000bcc028723c */ /* 0x044fe80000001828 */
[----:B------:R-:W-:Y:S02]  /*3910*/  FSEL R7, R7, -INF , !P5 ;  /* 0xff80000007077808 */ /* 0x000fe40006800000 */
[----:B------:R-:W-:Y:S01]  /*3920*/  ISETP.GT.AND P5, PT, R248, 0x20, P0 ;  /* 0x00000020f800780c */ /* 0x000fe200007a4270 */
[----:B------:R-:W-:Y:S01]  /*3930*/  FFMA.FTZ R188, R4, c[0x0][0x29c], -R247 ;  /* 0x0000a70004bc7a23 */ /* 0x000fe200000108f7 */
[-C--:B------:R-:W-:Y:S03]  /*3940*/  HMMA.16816.F32 R44, R192, R190.reuse, R44 ;  /* 0x000000bec02c723c */ /* 0x080fe6000000182c */
[----:B------:R-:W-:Y:S01]  /*3950*/  ISETP.LT.OR P5, PT, R246, 0x21, P5 ;  /* 0x00000021f600780c */ /* 0x000fe20002fa1670 */
[----:B------:R-:W-:Y:S01]  /*3960*/  FFMA.FTZ R7, R7, c[0x0][0x29c], -R241 ;  /* 0x0000a70007077a23 */ /* 0x000fe200000108f1 */
[----:B------:R-:W1:Y:S01]  /*3970*/  MUFU.EX2 R188, R188 ;  /* 0x000000bc00bc7308 */ /* 0x000e620000000800 */
[--C-:B------:R-:W-:Y:S01]  /*3980*/  FFMA.FTZ R189, R5, c[0x0][0x29c], -R247.reuse ;  /* 0x0000a70005bd7a23 */ /* 0x100fe200000108f7 */
[----:B------:R-:W-:Y:S01]  /*3990*/  FSEL R18, R18, -INF , !P5 ;  /* 0xff80000012127808 */ /* 0x000fe20006800000 */
[C---:B------:R-:W-:Y:S04]  /*39a0*/  HMMA.16816.F32 R48, R184.reuse, R190, R48 ;  /* 0x000000beb830723c */ /* 0x040fe80000001830 */
[----:B------:R-:W-:Y:S03]  /*39b0*/  ISETP.GT.AND P5, PT, R248, 0x40, P0 ;  /* 0x00000040f800780c */ /* 0x000fe600007a4270 */
[--C-:B------:R-:W-:Y:S01]  /*39c0*/  FFMA.FTZ R190, R16, c[0x0][0x29c], -R247.reuse ;  /* 0x0000a70010be7a23 */ /* 0x100fe200000108f7 */
[-C--:B---3--:R-:W-:Y:S01]  /*39d0*/  HMMA.16816.F32 R52, R184, R164.reuse, R52 ;  /* 0x000000a4b834723c */ /* 0x088fe20000001834 */
[----:B------:R-:W2:Y:S02]  /*39e0*/  MUFU.EX2 R189, R189 ;  /* 0x000000bd00bd7308 */ /* 0x000ea40000000800 */
[----:B------:R-:W-:Y:S01]  /*39f0*/  ISETP.LT.OR P5, PT, R246, 0x41, P5 ;  /* 0x00000041f600780c */ /* 0x000fe20002fa1670 */
[--C-:B------:R-:W-:Y:S03]  /*3a00*/  FFMA.FTZ R191, R17, c[0x0][0x29c], -R247.reuse ;  /* 0x0000a70011bf7a23 */ /* 0x100fe600000108f7 */
[----:B------:R-:W-:Y:S01]  /*3a10*/  FSEL R22, R22, -INF , !P5 ;  /* 0xff80000016167808 */ /* 0x000fe20006800000 */
[C---:B------:R-:W-:Y:S03]  /*3a20*/  HMMA.16816.F32 R56, R192.reuse, R164, R56 ;  /* 0x000000a4c038723c */ /* 0x040fe60000001838 */
[----:B------:R-:W3:Y:S01]  /*3a30*/  MUFU.EX2 R190, R190 ;  /* 0x000000be00be7308 */ /* 0x000ee20000000800 */
        /* <DEDUP_REMOVED lines=11> */
[-C--:B----4-:R-:W-:Y:S01]  /*3af0*/  HMMA.16816.F32 R36, R168, R172.reuse, R36 ;  /* 0x000000aca824723c */ /* 0x090fe20000001824 */
[----:B------:R-:W4:Y:S04]  /*3b00*/  LDSM.16.M88.4 R184, [R204+0xa080] ;  /* 0x00a08000ccb8783b */ /* 0x000f280000000200 */
        /* <DEDUP_REMOVED lines=10> */
[----:B------:R1:W2:Y:S03]  /*3bb0*/  LDSM.16.M88.4 R172, [R3+0x2800] ;  /* 0x0028000003ac783b */ /* 0x0002a60000000200 */
[----:B------:R-:W-:Y:S02]  /*3bc0*/  ISETP.GT.AND P5, PT, R244, RZ, P0 ;  /* 0x000000fff400720c */ /* 0x000fe400007a4270 */
[----:B------:R-:W2:Y:S02]  /*3bd0*/  MUFU.EX2 R192, R192 ;  /* 0x000000c000c07308 */ /* 0x000ea40000000800 */
        /* <DEDUP_REMOVED lines=9> */
[----:B------:R-:W1:Y:S01]  /*3c70*/  LDSM.16.M88.4 R4, [R204+0xb080] ;  /* 0x00b08000cc04783b */ /* 0x000e620000000200 */
        /* <DEDUP_REMOVED lines=9> */
[-C--:B----4-:R-:W-:Y:S05]  /*3d10*/  HMMA.16816.F32 R36, R180, R184.reuse, R36 ;  /* 0x000000b8b424723c */ /* 0x090fea0000001824 */
[--C-:B------:R-:W-:Y:S01]  /*3d20*/  FFMA.FTZ R170, R22, c[0x0][0x29c], -R241.reuse ;  /* 0x0000a70016aa7a23 */ /* 0x100fe200000108f1 */
[----:B------:R-:W-:Y:S01]  /*3d30*/  MUFU.EX2 R9, R9 ;  /* 0x0000000900097308 */ /* 0x000fe20000000800 */
[--C-:B------:R-:W-:Y:S01]  /*3d40*/  FFMA.FTZ R171, R23, c[0x0][0x29c], -R241.reuse ;  /* 0x0000a70017ab7a23 */ /* 0x100fe200000108f1 */
[C---:B--2---:R-:W-:Y:S01]  /*3d50*/  HMMA.16816.F32 R40, R172.reuse, R184, R40 ;  /* 0x000000b8ac28723c */ /* 0x044fe20000001828 */
[----:B------:R-:W-:Y:S03]  /*3d60*/  LDSM.16.M88.4 R20, [R196+0xa080] ;  /* 0x00a08000c414783b */ /* 0x000fe60000000200 */
[----:B------:R-:W-:Y:S02]  /*3d70*/  FSEL R12, R12, -INF , !P5 ;  /* 0xff8000000c0c7808 */ /* 0x000fe40006800000 */
[----:B------:R-:W-:Y:S02]  /*3d80*/  ISETP.GT.AND P5, PT, R244, 0x40, P0 ;  /* 0x00000040f400780c */ /* 0x000fe400007a4270 */
[-C--:B------:R-:W-:Y:S01]  /*3d90*/  HMMA.16816.F32 R44, R172, R186.reuse, R44 ;  /* 0x000000baac2c723c */ /* 0x080fe2000000182c */
[----:B------:R-:W2:Y:S02]  /*3da0*/  MUFU.EX2 R3, R3 ;  /* 0x0000000300037308 */ /* 0x000ea40000000800 */
[----:B------:R-:W-:Y:S01]  /*3db0*/  ISETP.LT.OR P5, PT, R245, 0x41, P5 ;  /* 0x00000041f500780c */ /* 0x000fe20002fa1670 */
[----:B-----5:R4:W5:Y:S01]  /*3dc0*/  LDSM.16.M88.4 R16, [R2+0x2000] ;  /* 0x002000000210783b */ /* 0x0209620000000200 */
        /* <DEDUP_REMOVED lines=10> */
[--C-:B----4-:R-:W-:Y:S01]  /*3e70*/  FFMA.FTZ R2, R34, c[0x0][0x29c], -R241.reuse ;  /* 0x0000a70022027a23 */ /* 0x110fe200000108f1 */
        /* <DEDUP_REMOVED lines=8> */
[----:B------:R-:W4:Y:S01]  /*3f00*/  LDSM.16.M88.4 R4, [R196+0xb080] ;  /* 0x00b08000c404783b */ /* 0x000f220000000200 */
[----:B------:R-:W-:Y:S02]  /*3f10*/  MUFU.EX2 R11, R11 ;  /* 0x0000000b000b7308 */ /* 0x000fe40000000800 */
[----:B------:R-:W-:Y:S04]  /*3f20*/  ISETP.GT.AND P5, PT, R243, 0x21, P0 ;  /* 0x00000021f300780c */ /* 0x000fe800007a4270 */
[-C--:B-----5:R-:W-:Y:S04]  /*3f30*/  HMMA.16816.F32 R36, R16, R20.reuse, R36 ;  /* 0x000000141024723c */ /* 0x0a0fe80000001824 */
[----:B------:R-:W-:Y:S01]  /*3f40*/  MUFU.EX2 R2, R2 ;  /* 0x0000000200027308 */ /* 0x000fe20000000800 */
[----:B------:R-:W-:Y:S03]  /*3f50*/  ISETP.LT.OR P5, PT, R242, 0x22, P5 ;  /* 0x00000022f200780c */ /* 0x000fe60002fa1670 */
[C---:B------:R-:W-:Y:S01]  /*3f60*/  HMMA.16816.F32 R40, R164.reuse, R20, R40 ;  /* 0x00000014a428723c */ /* 0x040fe20000001828 */
[----:B------:R-:W5:Y:S03]  /*3f70*/  LDS R20, [R239.X4+0x18280] ;  /* 0x01828000ef147984 */ /* 0x000f660000004800 */
        /* <DEDUP_REMOVED lines=12> */
[-C--:B----4-:R-:W-:Y:S02]  /*4040*/  HMMA.16816.F32 R52, R16, R4.reuse, R52 ;  /* 0x000000041034723c */ /* 0x090fe40000001834 */
[----:B------:R-:W-:Y:S01]  /*4050*/  MUFU.EX2 R15, R15 ;  /* 0x0000000f000f7308 */ /* 0x000fe20000000800 */
[----:B------:R-:W-:Y:S01]  /*4060*/  FFMA.FTZ R26, R26, c[0x0][0x29c], -R238 ;  /* 0x0000a7001a1a7a23 */ /* 0x000fe200000108ee */
[----:B------:R-:W-:Y:S01]  /*4070*/  ISETP.GT.AND P6, PT, R243, 0x20, P0 ;  /* 0x00000020f300780c */ /* 0x000fe200007c4270 */
[--C-:B------:R-:W-:Y:S01]  /*4080*/  FFMA.FTZ R22, R22, c[0x0][0x29c], -R240.reuse ;  /* 0x0000a70016167a23 */ /* 0x100fe200000108f0 */
[----:B------:R-:W-:Y:S02]  /*4090*/  ISETP.LT.OR P5, PT, R242, 0x61, P5 ;  /* 0x00000061f200780c */ /* 0x000fe40002fa1670 */
[C---:B------:R-:W-:Y:S01]  /*40a0*/  HMMA.16816.F32 R56, R164.reuse, R4, R56 ;  /* 0x00000004a438723c */ /* 0x040fe20000001838 */
[----:B------:R-:W4:Y:S03]  /*40b0*/  LDS R5, [R239.X4+0x182a0] ;  /* 0x0182a000ef057984 */ /* 0x000f260000004800 */
        /* <DEDUP_REMOVED lines=9> */
[----:B------:R-:W5:Y:S03]  /*4150*/  LDS R6, [R239.X4+0x18300] ;  /* 0x01830000ef067984 */ /* 0x000f660000004800 */
[----:B------:R-:W-:Y:S01]  /*4160*/  FSEL R14, R14, -INF , !P6 ;  /* 0xff8000000e0e7808 */ /* 0x000fe20007000000 */
[----:B------:R-:W5:Y:S01]  /*4170*/  LDS R239, [R239.X4+0x18320] ;  /* 0x01832000efef7984 */ /* 0x000f620000004800 */
[----:B------:R-:W-:Y:S01]  /*4180*/  ISETP.GT.AND P6, PT, R244, 0x61, P0 ;  /* 0x00000061f400780c */ /* 0x000fe200007c4270 */
[----:B------:R-:W-:Y:S01]  /*4190*/  FMUL.FTZ R36, R188, R36 ;  /* 0x00000024bc247220 */ /* 0x000fe20000410000 */
[----:B------:R-:W-:Y:S01]  /*41a0*/  F2FP.PACK_AB R188, R189, R188 ;  /* 0x000000bcbdbc723e */ /* 0x000fe200000000ff */
[----:B------:R-:W-:Y:S01]  /*41b0*/  FFMA.FTZ R14, R14, c[0x0][0x29c], -R238 ;  /* 0x0000a7000e0e7a23 */ /* 0x000fe200000108ee */
[----:B------:R-:W-:Y:S01]  /*41c0*/  MUFU.EX2 R171, R171 ;  /* 0x000000ab00ab7308 */ /* 0x000fe20000000800 */
[----:B------:R-:W-:Y:S01]  /*41d0*/  ISETP.LT.OR P6, PT, R245, 0x62, P6 ;  /* 0x00000062f500780c */ /* 0x000fe200037c1670 */
[----:B---3--:R-:W-:Y:S01]  /*41e0*/  FMUL.FTZ R48, R190, R48 ;  /* 0x00000030be307220 */ /* 0x008fe20000410000 */
[----:B------:R-:W-:Y:S01]  /*41f0*/  F2FP.PACK_AB R190, R191, R190 ;  /* 0x000000bebfbe723e */ /* 0x000fe200000000ff */
[----:B------:R-:W-:Y:S01]  /*4200*/  STS [R222+0x18480], R188 ;  /* 0x018480bcde007388 */ /* 0x000fe20000000800 */
[----:B------:R-:W-:Y:S01]  /*4210*/  FSEL R29, R29, -INF , !P6 ;  /* 0xff8000001d1d7808 */ /* 0x000fe20007000000 */
[----:B------:R-:W-:Y:S01]  /*4220*/  FADD.FTZ R52, R52, -R20 ;  /* 0x8000001434347221 */ /* 0x000fe20000010000 */
[C---:B------:R-:W-:Y:S01]  /*4230*/  ISETP.GT.AND P6, PT, R243.reuse, 0x41, P0 ;  /* 0x00000041f300780c */ /* 0x040fe200007c4270 */
[----:B------:R-:W-:Y:S01]  /*4240*/  FFMA.FTZ R30, R30, c[0x0][0x29c], -R238 ;  /* 0x0000a7001e1e7a23 */ /* 0x000fe200000108ee */
[----:B------:R-:W-:Y:S01]  /*4250*/  ISETP.GT.AND P0, PT, R243, 0x61, P0 ;  /* 0x00000061f300780c */ /* 0x000fe20000704270 */
[----:B------:R-:W3:Y:S01]  /*4260*/  MUFU.EX2 R14, R14 ;  /* 0x0000000e000e7308 */ /* 0x000ee20000000800 */
[----:B------:R-:W-:Y:S01]  /*4270*/  ISETP.LT.OR P6, PT, R242, 0x42, P6 ;  /* 0x00000042f200780c */ /* 0x000fe200037c1670 */
[----:B------:R-:W-:Y:S01]  /*4280*/  FMUL.FTZ R52, R192, R52 ;  /* 0x00000034c0347220 */ /* 0x000fe20000410000 */
[----:B------:R-:W-:Y:S01]  /*4290*/  ISETP.LT.OR P0, PT, R242, 0x62, P0 ;  /* 0x00000062f200780c */ /* 0x000fe20000701670 */
[----:B------:R-:W-:Y:S01]  /*42a0*/  FFMA.FTZ R240, R29, c[0x0][0x29c], -R240 ;  /* 0x0000a7001df07a23 */ /* 0x000fe200000108f0 */
[----:B------:R-:W-:Y:S01]  /*42b0*/  FSEL R27, R27, -INF , !P6 ;  /* 0xff8000001b1b7808 */ /* 0x000fe20007000000 */
[--C-:B----4-:R-:W-:Y:S01]  /*42c0*/  FADD.FTZ R38, R38, -R5.reuse ;  /* 0x8000000526267221 */ /* 0x110fe20000010000 */
[----:B------:R-:W-:Y:S01]  /*42d0*/  FSEL R31, R31, -INF , !P0 ;  /* 0xff8000001f1f7808 */ /* 0x000fe20004000000 */
[--C-:B------:R-:W-:Y:S01]  /*42e0*/  FADD.FTZ R50, R50, -R5.reuse ;  /* 0x8000000532327221 */ /* 0x100fe20000010000 */
[----:B------:R-:W-:Y:S01]  /*42f0*/  F2FP.PACK_AB R192, R193, R192 ;  /* 0x000000c0c1c0723e */ /* 0x000fe200000000ff */
[----:B--2---:R-:W-:Y:S01]  /*4300*/  FMUL.FTZ R38, R3, R38 ;  /* 0x0000002603267220 */ /* 0x004fe20000410000 */
        /* <DEDUP_REMOVED lines=18> */
[----:B---3--:R-:W-:Y:S01]  /*4430*/  F2FP.PACK_AB R5, R15, R14 ;  /* 0x0000000e0f05723e */ /* 0x008fe200000000ff */
        /* <DEDUP_REMOVED lines=189> */
[----:B-12-4-:R-:W-:Y:S01]  /*5010*/  IMAD.WIDE.U32 R10, R9, c[0x0][0x208], RZ ;  /* 0x00008200090a7a25 */ /* 0x016fe200078e00ff */
        /* <DEDUP_REMOVED lines=36> */
.L_x_939:
[-C--:B-12-4-:R-:W-:Y:S01]  /*5260*/  HMMA.16816.F32 R4, R20, R2.reuse, RZ ;  /* 0x000000021404723c */ /* 0x096fe200000018ff */
        /* <DEDUP_REMOVED lines=236> */
.L_x_919:
[----:B------:R-:W-:Y:S05]  /*6130*/  @P1 EXIT ;  /* 0x000000000000194d */ /* 0x000fea0003800000 */
[----:B------:R-:W1:Y:S01]  /*6140*/  S2R R0, SR_CTAID.Y ;  /* 0x0000000000007919 */ /* 0x000e620000002600 */
[----:B------:R-:W-:Y:S01]  /*6150*/  IMAD.MOV.U32 R3, RZ, RZ, 0x1 ;  /* 0x00000001ff037424 */ /* 0x000fe200078e00ff */
[----:B------:R-:W-:Y:S01]  /*6160*/  ULDC UR5, c[0x0][0x358] ;  /* 0x0000d60000057ab9 */ /* 0x000fe20000000800 */
[----:B------:R-:W-:Y:S01]  /*6170*/  BSSY B0, `(.L_x_941) ;  /* 0x000001e000007945 */ /* 0x000fe20003800000 */
[----:B------:R-:W2:Y:S01]  /*6180*/  S2R R2, SR_CTAID.Z ;  /* 0x0000000000027919 */ /* 0x000ea20000002700 */
[----:B------:R-:W-:-:S03]  /*6190*/  UIMAD UR5, UR10, UR5, URZ ;  /* 0x000000050a0572a4 */ /* 0x000fc6000f8e023f */
[----:B------:R-:W-:Y:S01]  /*61a0*/  BAR.SYNC.DEFER_BLOCKING 0x1, 0x100 ;  /* 0x0044000000007b1d */ /* 0x000fe20000010000 */
[----:B------:R-:W-:-:S05]  /*61b0*/  ISETP.NE.AND P0, PT, R3, c[0x0][0x338], PT ;  /* 0x0000ce0003007a0c */ /* 0x000fca0003f05270 */
[----:B------:R-:W-:Y:S02]  /*61c0*/  ULDC UR4, c[0x0][0x2f4] ;  /* 0x0000bd0000047ab9 */ /* 0x000fe40000000800 */
[----:B------:R-:W-:-:S04]  /*61d0*/  UIMAD UR5, UR5, UR4, URZ ;  /* 0x00000004050572a4 */ /* 0x000fc8000f8e023f */
[----:B------:R-:W-:Y:S02]  /*61e0*/  USHF.R.S32.HI UR4, URZ, 0x1f, UR5 ;  /* 0x0000001f3f047899 */ /* 0x000fe40008011405 */
[----:B-1----:R-:W-:-:S04]  /*61f0*/  @P0 IMAD.HI.U32 R3, R0, c[0x0][0x33c], RZ ;  /* 0x0000cf0000030a27 */ /* 0x002fc800078e00ff */
[----:B--2---:R-:W-:Y:S02]  /*6200*/  IMAD R6, R2, c[0x0][0x2f4], RZ ;  /* 0x0000bd0002067a24 */ /* 0x004fe400078e02ff */
[----:B------:R-:W-:Y:S01]  /*6210*/  IMAD.MOV.U32 R9, RZ, RZ, R0 ;  /* 0x000000ffff097224 */ /* 0x000fe200078e0000 */
[----:B------:R-:W-:Y:S02]  /*6220*/  @P0 SHF.R.U32.HI R9, RZ, c[0x0][0x340], R3 ;  /* 0x0000d000ff090a19 */ /* 0x000fe40000011603 */
[----:B------:R-:W-:Y:S02]  /*6230*/  SHF.R.S32.HI R4, RZ, 0x1f, R6 ;  /* 0x0000001fff047819 */ /* 0x000fe40000011406 */
[--C-:B------:R-:W-:Y:S02]  /*6240*/  IADD3 R6, P1, P0, R6, UR5, R9.reuse ;  /* 0x0000000506067c10 */ /* 0x100fe4000f83e009 */
[----:B------:R-:W-:-:S03]  /*6250*/  SHF.R.S32.HI R5, RZ, 0x1f, R9 ;  /* 0x0000001fff057819 */ /* 0x000fc60000011409 */
[----:B------:R-:W-:Y:S01]  /*6260*/  IMAD.SHL.U32 R3, R6, 0x4, RZ ;  /* 0x0000000406037824 */ /* 0x000fe200078e00ff */
[----:B------:R-:W-:Y:S02]  /*6270*/  IADD3.X R4, R4, UR4, R5, P1, P0 ;  /* 0x0000000404047c10 */ /* 0x000fe40008fe0405 */
[----:B------:R-:W-:Y:S02]  /*6280*/  ISETP.NE.AND P1, PT, R212, RZ, PT ;  /* 0x000000ffd400720c */ /* 0x000fe40003f25270 */
[----:B------:R-:W-:Y:S01]  /*6290*/  SHF.L.U64.HI R4, R6, 0x2, R4 ;  /* 0x0000000206047819 */ /* 0x000fe20000010204 */
[----:B------:R-:W-:Y:S01]  /*62a0*/  IMAD.MOV R6, RZ, RZ, -R9 ;  /* 0x000000ffff067224 */ /* 0x000fe200078e0a09 */
[----:B------:R-:W-:-:S03]  /*62b0*/  IADD3 R10, P0, R3, c[0x0][0x350], RZ ;  /* 0x0000d400030a7a10 */ /* 0x000fc60007f1e0ff */
[----:B------:R-:W-:Y:S01]  /*62c0*/  IMAD R6, R6, c[0x0][0x338], R0 ;  /* 0x0000ce0006067a24 */ /* 0x000fe200078e0200 */
[----:B------:R-:W-:Y:S02]  /*62d0*/  IADD3.X R11, R4, c[0x0][0x354], RZ, P0, !PT ;  /* 0x0000d500040b7a10 */ /* 0x000fe400007fe4ff */
[----:B------:R-:W-:-:S03]  /*62e0*/  SHF.R.S32.HI R0, RZ, 0x1f, R2 ;  /* 0x0000001fff007819 */ /* 0x000fc60000011402 */
[----:B------:R-:W-:Y:S05]  /*62f0*/  @P1 BRA `(.L_x_942) ;  /* 0x0000005000001947 */ /* 0x000fea0003800000 */
.L_x_943:
[----:B------:R-:W2:Y:S01]  /*6300*/  LDG.E.STRONG.GPU R7, [R10.64] ;  /* 0x000000140a077981 */ /* 0x000ea2000c1ef900 */
[----:B------:R-:W-:Y:S01]  /*6310*/  YIELD ;  /* 0x0000000000007946 */ /* 0x000fe20003800000 */
[----:B--2---:R-:W-:Y:S01]  /*6320*/  ISETP.NE.AND P0, PT, R7, R6, PT ;  /* 0x000000060700720c */ /* 0x004fe20003f05270 */
[----:B------:R-:W-:-:S12]  /*6330*/  CCTL.IVALL ;  /* 0x00000000ff00798f */ /* 0x000fd80002000000 */
[----:B------:R-:W-:Y:S05]  /*6340*/  @P0 BRA `(.L_x_943) ;  /* 0xffffffb000000947 */ /* 0x000fea000383ffff */
.L_x_942:
[----:B------:R-:W-:Y:S05]  /*6350*/  BSYNC B0 ;  /* 0x0000000000007941 */ /* 0x000fea0003800000 */
.L_x_941:
[----:B------:R-:W-:Y:S01]  /*6360*/  MOV R8, 0xffffffff ;  /* 0xffffffff00087802 */ /* 0x000fe20000000f00 */
[----:B------:R-:W-:Y:S05]  /*6370*/  BRA.CONV ~URZ, `(.L_x_944) ;  /* 0x000000237f007947 */ /* 0x000fea000b800000 */
[----:B------:R-:W-:Y:S02]  /*6380*/  MOV R7, 0x63a0 ;  /* 0x000063a000077802 */ /* 0x000fe40000000f00 */
[----:B------:R-:W-:Y:S05]  /*6390*/  CALL.REL.NOINC `($__internal_8_$__cuda_sm70_warpsync) ;  /* 0x00000a9000007944 */ /* 0x000fea0003c00000 */
.L_x_944:
[----:B------:R-:W-:Y:S01]  /*63a0*/  UIMAD UR5, UR10, 0x3000, URZ ;  /* 0x000030000a0578a4 */ /* 0x000fe2000f8e023f */
[----:B------:R-:W-:Y:S01]  /*63b0*/  IMAD R7, R5, c[0x0][0x328], RZ ;  /* 0x0000ca0005077a24 */ /* 0x000fe200078e02ff */
[----:B------:R-:W-:-:S06]  /*63c0*/  NOP ;  /* 0x0000000000007918 */ /* 0x000fcc0000000000 */
[----:B------:R-:W-:Y:S01]  /*63d0*/  USHF.R.S32.HI UR4, URZ, 0x1f, UR5 ;  /* 0x0000001f3f047899 */ /* 0x000fe20008011405 */
[----:B------:R-:W-:Y:S01]  /*63e0*/  IADD3 R12, P0, R212, UR5, RZ ;  /* 0x00000005d40c7c10 */ /* 0x000fe2000ff1e0ff */
[----:B------:R-:W-:Y:S02]  /*63f0*/  IMAD R14, R9, c[0x0][0x32c], R7 ;  /* 0x0000cb00090e7a24 */ /* 0x000fe400078e0207 */
[----:B------:R-:W-:Y:S02]  /*6400*/  IMAD R7, R0, c[0x0][0x330], RZ ;  /* 0x0000cc0000077a24 */ /* 0x000fe400078e02ff */
[----:B------:R-:W-:Y:S02]  /*6410*/  LEA.HI.X.SX32 R13, R212, UR4, 0x1, P0 ;  /* 0x00000004d40d7c11 */ /* 0x000fe400080f0eff */
[----:B------:R-:W-:-:S03]  /*6420*/  IMAD R7, R2, c[0x0][0x334], R7 ;  /* 0x0000cd0002077a24 */ /* 0x000fc600078e0207 */
[----:B------:R-:W-:-:S05]  /*6430*/  IMAD.WIDE.U32 R16, R9, c[0x0][0x328], R12 ;  /* 0x0000ca0009107a25 */ /* 0x000fca00078e000c */
[----:B------:R-:W-:Y:S02]  /*6440*/  IADD3 R15, R17, R14, RZ ;  /* 0x0000000e110f7210 */ /* 0x000fe40007ffe0ff */
[----:B------:R-:W-:-:S05]  /*6450*/  MOV R14, R16 ;  /* 0x00000010000e7202 */ /* 0x000fca0000000f00 */
        /* <DEDUP_REMOVED lines=54> */
[----:B-1----:R-:W-:Y:S05]  /*67c0*/  CALL.REL.NOINC `($__internal_8_$__cuda_sm70_warpsync) ;  /* 0x0000066000007944 */ /* 0x002fea0003c00000 */
.L_x_945:
        /* <DEDUP_REMOVED lines=12> */
.L_x_947:
[----:B------:R-:W-:Y:S05]  /*6890*/  BSYNC B0 ;  /* 0x0000000000007941 */ /* 0x000fea0003800000 */
.L_x_946:
[----:B--2---:R-:W-:Y:S01]  /*68a0*/  IADD3 R10, P0, R3, c[0x0][0x348], RZ ;  /* 0x0000d200030a7a10 */ /* 0x004fe20007f1e0ff */
[----:B------:R-:W-:Y:S03]  /*68b0*/  BSSY B0, `(.L_x_948) ;  /* 0x0000008000007945 */ /* 0x000fe60003800000 */
[----:B------:R-:W-:Y:S01]  /*68c0*/  IADD3.X R11, R4, c[0x0][0x34c], RZ, P0, !PT ;  /* 0x0000d300040b7a10 */ /* 0x000fe200007fe4ff */
[----:B------:R-:W-:Y:S05]  /*68d0*/  @P1 BRA `(.L_x_949) ;  /* 0x0000005000001947 */ /* 0x000fea0003800000 */
.L_x_950:
[----:B------:R-:W2:Y:S01]  /*68e0*/  LDG.E.STRONG.GPU R3, [R10.64] ;  /* 0x000000140a037981 */ /* 0x000ea2000c1ef900 */
[----:B------:R-:W-:Y:S01]  /*68f0*/  YIELD ;  /* 0x0000000000007946 */ /* 0x000fe20003800000 */
[----:B--2---:R-:W-:Y:S01]  /*6900*/  ISETP.NE.AND P0, PT, R3, R6, PT ;  /* 0x000000060300720c */ /* 0x004fe20003f05270 */
[----:B------:R-:W-:-:S12]  /*6910*/  CCTL.IVALL ;  /* 0x00000000ff00798f */ /* 0x000fd80002000000 */
[----:B------:R-:W-:Y:S05]  /*6920*/  @P0 BRA `(.L_x_950) ;  /* 0xffffffb000000947 */ /* 0x000fea000383ffff */
.L_x_949:
[----:B------:R-:W-:Y:S05]  /*6930*/  BSYNC B0 ;  /* 0x0000000000007941 */ /* 0x000fea0003800000 */
.L_x_948:
[----:B------:R-:W-:Y:S05]  /*6940*/  BRA.CONV ~URZ, `(.L_x_951) ;  /* 0x000000237f007947 */ /* 0x000fea000b800000 */
[----:B------:R-:W-:Y:S02]  /*6950*/  MOV R7, 0x6970 ;  /* 0x0000697000077802 */ /* 0x000fe40000000f00 */
[----:B-1----:R-:W-:Y:S05]  /*6960*/  CALL.REL.NOINC `($__internal_8_$__cuda_sm70_warpsync) ;  /* 0x000004c000007944 */ /* 0x002fea0003c00000 */
.L_x_951:
        /* <DEDUP_REMOVED lines=63> */
[----:B-12---:R-:W-:Y:S05]  /*6d60*/  CALL.REL.NOINC `($__internal_8_$__cuda_sm70_warpsync) ;  /* 0x000000c000007944 */ /* 0x006fea0003c00000 */
.L_x_952:
        /* <DEDUP_REMOVED lines=12> */
        .weak           $__internal_8_$__cuda_sm70_warpsync
        .type           $__internal_8_$__cuda_sm70_warpsync,@function
        .size           $__internal_8_$__cuda_sm70_warpsync,(.L_x_1424 - $__internal_8_$__cuda_sm70_warpsync)
$__internal_8_$__cuda_sm70_warpsync:
[----:B------:R-:W-:Y:S01]  /*6e30*/  MOV R14, R7 ;  /* 0x00000007000e7202 */ /* 0x000fe20000000f00 */
[----:B------:R-:W-:Y:S04]  /*6e40*/  WARPSYNC R8 ;  /* 0x0000000800007348 */ /* 0x000fe80003800000 */
[----:B------:R-:W-:-:S04]  /*6e50*/  MOV R15, 0x0 ;  /* 0x00000000000f7802 */ /* 0x000fc80000000f00 */
[----:B------:R-:W-:Y:S05]  /*6e60*/  RET.REL.NODEC R14 `(_ZN7cutlass13device_kernelIN5flash19enable_sm80_to_sm89INS1_16FlashAttnBwdSm80INS1_25CollectiveMainloopBwdSm80ILi2ELi2EN4cute5tupleIJNS5_1CILi64EEENS7_ILi128EEENS7_ILi96EEEEEENS_6half_tEfNS_4arch4Sm80ELb0ELb1ELb0ELb0ELb1ELb0ELb0ELb0ELi2ELi2ELi4ELi2ELb0EEENS1_24CollectiveEpilogueBwdGQAISB_fSE_Li256ELb0ELb1EEENS1_19SingleTileSchedulerILb0ELb0ELb0ELi128EEEEEEEEEvNT_6ParamsE) ;  /* 0xffff91900e007950 */ /* 0x000fea0003c3ffff */
.L_x_953:
        /* <DEDUP_REMOVED lines=9> */
.L_x_1424:


//--------------------- .text._ZN7cutlass13device_kernelIN5flash19enable_sm80_to_sm89INS1_16FlashAttnBwdSm80INS1_25CollectiveMainloopBwdSm80ILi2ELi2EN4cute5tupleIJNS5_1CILi64EEENS7_ILi128EEENS7_ILi96EEEEEENS_6half_tEfNS_4arch4Sm80ELb0ELb1ELb0ELb1ELb0ELb0ELb0ELb0ELi2ELi2ELi4ELi2ELb0EEENS1_21CollectiveEpilogueBwdISB_SC_SE_Li256ELb1ELb0ELi2EEENS1_19SingleTileSchedulerILb1ELb0ELb0ELi128EEEEEEEEEvNT_6ParamsE --------------------------
	.section	.text._ZN7cutlass13device_kernelIN5flash19enable_sm80_to_sm89INS1_16FlashAttnBwdSm80INS1_25CollectiveMainloopBwdSm80ILi2ELi2EN4cute5tupleIJNS5_1CILi64EEENS7_ILi128EEENS7_ILi96EEEEEENS_6half_tEfNS_4arch4Sm80ELb0ELb1ELb0ELb1ELb0ELb0ELb0ELb0ELi2ELi2ELi4ELi2ELb0EEENS1_21CollectiveEpilogueBwdISB_SC_SE_Li256ELb1ELb0ELi2EEENS1_19SingleTileSchedulerILb1ELb0ELb0ELi128EEEEEEEEEvNT_6ParamsE,"ax",@progbits
	.sectioninfo	@"SHI_REGISTERS=255"
	.align	128
.text._ZN7cutlass13device_kernelIN5flash19enable_sm80_to_sm89INS1_16FlashAttnBwdSm80INS1_25CollectiveMainloopBwdSm80ILi2ELi2EN4cute5tupleIJNS5_1CILi64EEENS7_ILi128EEENS7_ILi96EEEEEENS_6half_tEfNS_4arch4Sm80ELb0ELb1ELb0ELb1ELb0ELb0ELb0ELb0ELi2ELi2ELi4ELi2ELb0EEENS1_21CollectiveEpilogueBwdISB_SC_SE_Li256ELb1ELb0ELi2EEENS1_19SingleTileSchedulerILb1ELb0ELb0ELi128EEEEEEEEEvNT_6ParamsE:
        .type           _ZN7cutlass13device_kernelIN5flash19enable_sm80_to_sm89INS1_16FlashAttnBwdSm80INS1_25CollectiveMainloopBwdSm80ILi2ELi2EN4cute5tupleIJNS5_1CILi64EEENS7_ILi128EEENS7_ILi96EEEEEENS_6half_tEfNS_4arch4Sm80ELb0ELb1ELb0ELb1ELb0ELb0ELb0ELb0ELi2ELi2ELi4ELi2ELb0EEENS1_21CollectiveEpilogueBwdISB_SC_SE_Li256ELb1ELb0ELi2EEENS1_19SingleTileSchedulerILb1ELb0ELb0ELi128EEEEEEEEEvNT_6ParamsE,@function
        .size           _ZN7cutlass13device_kernelIN5flash19enable_sm80_to_sm89INS1_16FlashAttnBwdSm80INS1_25CollectiveMainloopBwdSm80ILi2ELi2EN4cute5tupleIJNS5_1CILi64EEENS7_ILi128EEENS7_ILi96EEEEEENS_6half_tEfNS_4arch4Sm80ELb0ELb1ELb0ELb1ELb0ELb0ELb0ELb0ELi2ELi2ELi4ELi2ELb0EEENS1_21CollectiveEpilogueBwdISB_SC_SE_Li256ELb1ELb0ELi2EEENS1_19SingleTileSchedulerILb1ELb0ELb0ELi128EEEEEEEEEvNT_6ParamsE,(.L_x_1426 - _ZN7cutlass13device_kernelIN5flash19enable_sm80_to_sm89INS1_16FlashAttnBwdSm80INS1_25CollectiveMainloopBwdSm80ILi2ELi2EN4cute5tupleIJNS5_1CILi64EEENS7_ILi128EEENS7_ILi96EEEEEENS_6half_tEfNS_4arch4Sm80ELb0ELb1ELb0ELb1ELb0ELb0ELb0ELb0ELi2ELi2ELi4ELi2ELb0EEENS1_21CollectiveEpilogueBwdISB_SC_SE_Li256ELb1ELb0ELi2EEENS1_19SingleTileSchedulerILb1ELb0ELb0ELi128EEEEEEEEEvNT_6ParamsE)
        .other          _ZN7cutlass13device_kernelIN5flash19enable_sm80_to_sm89INS1_16FlashAttnBwdSm80INS1_25CollectiveMainloopBwdSm80ILi2ELi2EN4cute5tupleIJNS5_1CILi64EEENS7_ILi128EEENS7_ILi96EEEEEENS_6half_tEfNS_4arch4Sm80ELb0ELb1ELb0ELb1ELb0ELb0ELb0ELb0ELi2ELi2ELi4ELi2ELb0EEENS1_21CollectiveEpilogueBwdISB_SC_SE_Li256ELb1ELb0ELi2EEENS1_19SingleTileSchedulerILb1ELb0ELb0ELi128EEEEEEEEEvNT_6ParamsE,@"STO_CUDA_ENTRY STV_DEFAULT"
_ZN7cutlass13device_kernelIN5flash19enable_sm80_to_sm89INS1_16FlashAttnBwdSm80INS1_25CollectiveMainloopBwdSm80ILi2ELi2EN4cute5tupleIJNS5_1CILi64EEENS7_ILi128EEENS7_ILi96EEEEEENS_6half_tEfNS_4arch4Sm80ELb0ELb1ELb0ELb1ELb0ELb0ELb0ELb0ELi2ELi2ELi4ELi2ELb0EEENS1_21CollectiveEpilogueBwdISB_SC_SE_Li256ELb1ELb0ELi2EEENS1_19SingleTileSchedulerILb1ELb0ELb0ELi128EEEEEEEEEvNT_6ParamsE:
        /* <DEDUP_REMOVED lines=18> */
.L_x_955:
        /* <DEDUP_REMOVED lines=8> */
.L_x_957:
[----:B------:R-:W-:Y:S02]  /*01a0*/  MOV R0, c[0x0][0x3a4] ;  /* 0x0000e90000007a02 */ /* 0x000fe40000000f00 */
.L_x_956:
[----:B------:R-:W-:-:S05]  /*01b0*/  IMAD.SHL.U32 R231, R29, 0x80, RZ ;  /* 0x000000801de77824 */ /* 0x000fca00078e00ff */
[----:B-----5:R-:W-:-:S04]  /*01c0*/  ISETP.GE.AND P0, PT, R231, R0, PT ;  /* 0x00000000e700720c */ /* 0x020fc80003f06270 */
[----:B------:R-:W-:-:S05]  /*01d0*/  SEL R0, R5, 0xffffffff, !P0 ;  /* 0xffffffff05007807 */ /* 0x000fca0004000000 */
[----:B------:R2:W-:Y:S01]  /*01e0*/  STL [R1+0x8], R0 ;  /* 0x0000080001007387 */ /* 0x0005e20000100800 */
[----:B------:R-:W-:Y:S05]  /*01f0*/  BRA `(.L_x_958) ;  /* 0x0000012000007947 */ /* 0x000fea0003800000 */
.L_x_954:
[----:B---34-:R-:W-:-:S04]  /*0200*/  ISETP.NE.U32.AND P0, PT, RZ, c[0x0][0x3c0], PT ;  /* 0x0000f000ff007a0c */ /* 0x018fc80003f05070 */
[----:B------:R-:W-:-:S13]  /*0210*/  ISETP.NE.AND.EX P0, PT, RZ, c[0x0][0x3c4], PT, P0 ;  /* 0x0000f100ff007a0c */ /* 0x000fda0003f05300 */
[----:B------:R-:W-:Y:S05]  /*0220*/  @!P0 BRA `(.L_x_959) ;  /* 0x0000002000008947 */ /* 0x000fea0003800000 */
[----:B------:R1:W5:Y:S01]  /*0230*/  LDG.E R0, [R2.64] ;  /* 0x0000000802007981 */ /* 0x000362000c1e1900 */
[----:B------:R-:W-:Y:S05]  /*0240*/  BRA `(.L_x_960) ;  /* 0x0000009000007947 */ /* 0x000fea0003800000 */
.L_x_959:
        /* <DEDUP_REMOVED lines=8> */
.L_x_961:
[----:B------:R-:W-:Y:S02]  /*02d0*/  MOV R0, c[0x0][0x3a4] ;  /* 0x0000e90000007a02 */ /* 0x000fe40000000f00 */
.L_x_960:
[----:B------:R-:W-:-:S05]  /*02e0*/  IMAD.SHL.U32 R231, R29, 0x80, RZ ;  /* 0x000000801de77824 */ /* 0x000fca00078e00ff */
[----:B-----5:R-:W-:-:S04]  /*02f0*/  ISETP.GE.AND P0, PT, R231, R0, PT ;  /* 0x00000000e700720c */ /* 0x020fc80003f06270 */
[----:B------:R-:W-:-:S05]  /*0300*/  SEL R0, R5, 0xffffffff, !P0 ;  /* 0xffffffff05007807 */ /* 0x000fca0004000000 */
[----:B------:R2:W-:Y:S04]  /*0310*/  STL [R1+0x8], R0 ;  /* 0x0000080001007387 */ /* 0x0005e80000100800 */
.L_x_958:
[----:B------:R-:W3:Y:S02]  /*0320*/  LDL R30, [R1+0x8] ;  /* 0x00000800011e7983 */ /* 0x000ee40000100800 */
[----:B---3--:R-:W-:-:S13]  /*0330*/  ISETP.GE.AND P0, PT, R30, RZ, PT ;  /* 0x000000ff1e00720c */ /* 0x008fda0003f06270 */
[----:B------:R-:W-:Y:S05]  /*0340*/  @!P0 EXIT ;  /* 0x000000000000894d */ /* 0x000fea0003800000 */
[----:B------:R-:W-:Y:S01]  /*0350*/  ISETP.NE.U32.AND P1, PT, RZ, c[0x0][0x2c8], PT ;  /* 0x0000b200ff007a0c */ /* 0x000fe20003f25070 */
[----:B------:R-:W-:Y:S01]  /*0360*/  IMAD.WIDE R4, R30, R8, c[0x0][0x2c8] ;  /* 0x0000b2001e047625 */ /* 0x000fe200078e0208 */
[----:B------:R-:W-:Y:S02]  /*0370*/  ISETP.NE.U32.AND P0, PT, RZ, c[0x0][0x2d8], PT ;  /* 0x0000b600ff007a0c */ /* 0x000fe40003f05070 */
[----:B------:R-:W-:Y:S02]  /*0380*/  ISETP.NE.AND.EX P1, PT, RZ, c[0x0][0x2cc], PT, P1 ;  /* 0x0000b300ff007a0c */ /* 0x000fe40003f25310 */
[----:B------:R-:W-:-:S04]  /*0390*/  ISETP.NE.U32.AND P3, PT, RZ, c[0x0][0x2d0], PT ;  /* 0x0000b400ff007a0c */ /* 0x000fc80003f65070 */
[----:B------:R-:W-:-:S07]  /*03a0*/  ISETP.NE.AND.EX P3, PT, RZ, c[0x0][0x2d4], PT, P3 ;  /* 0x0000b500ff007a0c */ /* 0x000fce0003f65330 */
[----:B--2---:R-:W2:Y:S01]  /*03b0*/  @P1 LDG.E R0, [R4.64] ;  /* 0x0000000804001981 */ /* 0x004ea2000c1e1900 */
[----:B------:R-:W-:Y:S01]  /*03c0*/  IMAD.MOV.U32 R21, RZ, RZ, RZ ;  /* 0x000000ffff157224 */ /* 0x000fe200078e00ff */
[----:B------:R-:W-:Y:S01]  /*03d0*/  ISETP.NE.AND.EX P0, PT, RZ, c[0x0][0x2dc], PT, P0 ;  /* 0x0000b700ff007a0c */ /* 0x000fe20003f05300 */
[----:B------:R-:W-:Y:S02]  /*03e0*/  IMAD.MOV.U32 R9, RZ, RZ, RZ ;  /* 0x000000ffff097224 */ /* 0x000fe400078e00ff */
[CC--:B-1----:R-:W-:Y:S02]  /*03f0*/  IMAD.WIDE R2, R30.reuse, R8.reuse, c[0x0][0x2d0] ;  /* 0x0000b4001e027625 */ /* 0x0c2fe400078e0208 */
[----:B------:R1:W5:Y:S02]  /*0400*/  @P1 LDG.E R21, [R4.64] ;  /* 0x0000000804151981 */ /* 0x000364000c1e1900 */
[----:B------:R-:W-:Y:S02]  /*0410*/  IMAD.MOV.U32 R233, RZ, RZ, c[0x0][0x168] ;  /* 0x00005a00ffe97624 */ /* 0x000fe400078e00ff */
[----:B------:R1:W5:Y:S04]  /*0420*/  @P3 LDG.E R9, [R2.64] ;  /* 0x0000000802093981 */ /* 0x000368000c1e1900 */
[----:B------:R-:W-:-:S05]  /*0430*/  @P0 IMAD.WIDE R6, R30, R8, c[0x0][0x2d8] ;  /* 0x0000b6001e060625 */ /* 0x000fca00078e0208 */
[----:B------:R3:W5:Y:S01]  /*0440*/  @P0 LDG.E R233, [R6.64] ;  /* 0x0000000806e90981 */ /* 0x000762000c1e1900 */
[----:B------:R-:W-:Y:S02]  /*0450*/  IMAD.MOV.U32 R230, RZ, RZ, c[0x0][0x198] ;  /* 0x00006600ffe67624 */ /* 0x000fe400078e00ff */
[----:B---3--:R-:W-:Y:S02]  /*0460*/  IMAD.MOV.U32 R7, RZ, RZ, RZ ;  /* 0x000000ffff077224 */ /* 0x008fe400078e00ff */
[----:B--2---:R-:W-:-:S05]  /*0470*/  @P1 IMAD R0, R30, 0x40, R0 ;  /* 0x000000401e001824 */ /* 0x004fca00078e0200 */
[----:B------:R-:W-:-:S04]  /*0480*/  @P1 SHF.R.S32.HI R6, RZ, 0x1f, R0 ;  /* 0x0000001fff061819 */ /* 0x000fc80000011400 */
[----:B------:R-:W-:-:S04]  /*0490*/  @P1 LEA.HI R0, R6, R0, RZ, 0x6 ;  /* 0x0000000006001211 */ /* 0x000fc800078f30ff */
[----:B------:R-:W-:Y:S01]  /*04a0*/  @P1 LOP3.LUT R7, R0, 0xffffffc0, RZ, 0xc0, !PT ;  /* 0xffffffc000071812 */ /* 0x000fe200078ec0ff */
[----:B------:R-:W-:Y:S05]  /*04b0*/  @P0 BRA `(.L_x_962) ;  /* 0x0000004000000947 */ /* 0x000fea0003800000 */
[----:B-1----:R-:W-:Y:S05]  /*04c0*/  @!P1 BRA `(.L_x_962) ;  /* 0x0000003000009947 */ /* 0x002fea0003800000 */
[----:B------:R1:W2:Y:S04]  /*04d0*/  LDG.E R0, [R4.64] ;  /* 0x0000000804007981 */ /* 0x0002a8000c1e1900 */
[----:B-1----:R-:W2:Y:S02]  /*04e0*/  LDG.E R4, [R4.64+0x4] ;  /* 0x0000040804047981 */ /* 0x002ea4000c1e1900 */
[----:B--2--5:R-:W-:Y:S02]  /*04f0*/  IADD3 R233, -R0, R4, RZ ;  /* 0x0000000400e97210 */ /* 0x024fe40007ffe1ff */
.L_x_962:
[----:B-1----:R-:W-:-:S04]  /*0500*/  ISETP.NE.U32.AND P0, PT, RZ, c[0x0][0x2e0], PT ;  /* 0x0000b800ff007a0c */ /* 0x002fc80003f05070 */
[----:B------:R-:W-:-:S13]  /*0510*/  ISETP.NE.AND.EX P0, PT, RZ, c[0x0][0x2e4], PT, P0 ;  /* 0x0000b900ff007a0c */ /* 0x000fda0003f05300 */
[----:B------:R-:W-:Y:S05]  /*0520*/  @!P0 BRA `(.L_x_963) ;  /* 0x0000003000008947 */ /* 0x000fea0003800000 */
[----:B------:R-:W-:-:S05]  /*0530*/  IMAD.WIDE R2, R30, R8, c[0x0][0x2e0] ;  /* 0x0000b8001e027625 */ /* 0x000fca00078e0208 */
[----:B------:R1:W5:Y:S01]  /*0540*/  LDG.E R230, [R2.64] ;  /* 0x0000000802e67981 */ /* 0x000362000c1e1900 */
[----:B------:R-:W-:Y:S05]  /*0550*/  BRA `(.L_x_964) ;  /* 0x0000004000007947 */ /* 0x000fea0003800000 */
.L_x_963:
[----:B------:R-:W-:Y:S05]  /*0560*/  @!P3 BRA `(.L_x_964) ;  /* 0x000000300000b947 */ /* 0x000fea0003800000 */
[----:B------:R1:W2:Y:S04]  /*0570*/  LDG.E R0, [R2.64] ;  /* 0x0000000802007981 */ /* 0x0002a8000c1e1900 */
[----:B-1----:R-:W2:Y:S02]  /*0580*/  LDG.E R2, [R2.64+0x4] ;  /* 0x0000040802027981 */ /* 0x002ea4000c1e1900 */
[----:B--2---:R-:W-:Y:S02]  /*0590*/  IADD3 R230, -R0, R2, RZ ;  /* 0x0000000200e67210 */ /* 0x004fe40007ffe1ff */
.L_x_964:
[----:B------:R-:W-:Y:S02]  /*05a0*/  ISETP.GE.AND P0, PT, R29, RZ, PT ;  /* 0x000000ff1d00720c */ /* 0x000fe40003f06270 */
[----:B-----5:R-:W-:-:S04]  /*05b0*/  IADD3 R0, R233, 0x3f, RZ ;  /* 0x0000003fe9007810 */ /* 0x020fc80007ffe0ff */
[----:B-1----:R-:W-:-:S04]  /*05c0*/  SHF.R.S32.HI R2, RZ, 0x1f, R0 ;  /* 0x0000001fff027819 */ /* 0x002fc80000011400 */
[----:B------:R-:W-:-:S04]  /*05d0*/  LEA.HI R0, R2, R0, RZ, 0x6 ;  /* 0x0000000002007211 */ /* 0x000fc800078f30ff */
[----:B------:R-:W-:Y:S01]  /*05e0*/  SHF.R.S32.HI R232, RZ, 0x6, R0 ;  /* 0x00000006ffe87819 */ /* 0x000fe20000011400 */
[----:B------:R-:W-:Y:S05]  /*05f0*/  @!P0 BRA `(.L_x_965) ;  /* 0x0000007000008947 */ /* 0x000fea0003800000 */
[----:B------:R-:W-:-:S05]  /*0600*/  IADD3 R0, -R230, 0xbf, R233 ;  /* 0x000000bfe6007810 */ /* 0x000fca0007ffe1e9 */
[----:B------:R-:W-:-:S05]  /*0610*/  IMAD R0, R29, 0x80, R0 ;  /* 0x000000801d007824 */ /* 0x000fca00078e0200 */
[----:B------:R-:W-:-:S04]  /*0620*/  IADD3 R0, R0, c[0x0][0x2a0], RZ ;  /* 0x0000a80000007a10 */ /* 0x000fc80007ffe0ff */
[----:B------:R-:W-:-:S04]  /*0630*/  SHF.R.S32.HI R2, RZ, 0x1f, R0 ;  /* 0x0000001fff027819 */ /* 0x000fc80000011400 */
[----:B------:R-:W-:-:S04]  /*0640*/  LEA.HI R0, R2, R0, RZ, 0x6 ;  /* 0x0000000002007211 */ /* 0x000fc800078f30ff */
[----:B------:R-:W-:-:S04]  /*0650*/  SHF.R.S32.HI R0, RZ, 0x6, R0 ;  /* 0x00000006ff007819 */ /* 0x000fc80000011400 */
[----:B------:R-:W-:Y:S02]  /*0660*/  IMNMX R232, R232, R0, PT ;  /* 0x00000000e8e87217 */ /* 0x000fe40003800200 */
.L_x_965:
[----:B------:R-:W-:Y:S01]  /*0670*/  IADD3 R0, R231, R233, -R230 ;  /* 0x000000e9e7007210 */ /* 0x000fe20007ffe8e6 */
[----:B------:R-:W-:Y:S01]  /*0680*/  IMAD.MOV.U32 R159, RZ, RZ, RZ ;  /* 0x000000ffff9f7224 */ /* 0x000fe200078e00ff */
[----:B------:R-:W-:Y:S01]  /*0690*/  PLOP3.LUT P2, PT, PT, PT, PT, 0x80, 0x0 ;  /* 0x000000000000781c */ /* 0x000fe20003f4f070 */
[----:B------:R-:W-:Y:S01]  /*06a0*/  CS2R R10, SRZ ;  /* 0x00000000000a7805 */ /* 0x000fe2000001ff00 */
[----:B------:R-:W-:Y:S01]  /*06b0*/  IADD3 R0, R0, -c[0x0][0x2a4], RZ ;  /* 0x8000a90000007a10 */ /* 0x000fe20007ffe0ff */
[----:B------:R-:W-:Y:S01]  /*06c0*/  IMAD.MOV.U32 R156, RZ, RZ, RZ ;  /* 0x000000ffff9c7224 */ /* 0x000fe200078e00ff */
[----:B------:R-:W-:Y:S01]  /*06d0*/  CS2R R162, SRZ ;  /* 0x0000000000a27805 */ /* 0x000fe2000001ff00 */
[----:B------:R-:W-:Y:S01]  /*06e0*/  CS2R R160, SRZ ;  /* 0x0000000000a07805 */ /* 0x000fe2000001ff00 */
[----:B------:R-:W-:Y:S01]  /*06f0*/  SHF.R.S32.HI R2, RZ, 0x1f, R0 ;  /* 0x0000001fff027819 */ /* 0x000fe20000011400 */
[----:B------:R-:W-:Y:S01]  /*0700*/  CS2R R12, SRZ ;  /* 0x00000000000c7805 */ /* 0x000fe2000001ff00 */
[----:B------:R-:W-:Y:S01]  /*0710*/  MOV R154, RZ ;  /* 0x000000ff009a7202 */ /* 0x000fe20000000f00 */
[----:B------:R-:W-:Y:S01]  /*0720*/  CS2R R152, SRZ ;  /* 0x0000000000987805 */ /* 0x000fe2000001ff00 */
[----:B------:R-:W-:Y:S01]  /*0730*/  LEA.HI R2, R2, R0, RZ, 0x6 ;  /* 0x0000000002027211 */ /* 0x000fe200078f30ff */
[----:B------:R-:W-:Y:S01]  /*0740*/  CS2R R150, SRZ ;  /* 0x0000000000967805 */ /* 0x000fe2000001ff00 */
[----:B------:R-:W-:Y:S01]  /*0750*/  CS2R R148, SRZ ;  /* 0x0000000000947805 */ /* 0x000fe2000001ff00 */
[----:B------:R-:W-:Y:S01]  /*0760*/  IMAD.MOV.U32 R8, RZ, RZ, RZ ;  /* 0x000000ffff087224 */ /* 0x000fe200078e00ff */
[----:B------:R-:W-:Y:S01]  /*0770*/  SHF.R.S32.HI R2, RZ, 0x6, R2 ;  /* 0x00000006ff027819 */ /* 0x000fe20000011402 */
[----:B------:R-:W-:Y:S01]  /*0780*/  IMAD.MOV.U32 R142, RZ, RZ, RZ ;  /* 0x000000ffff8e7224 */ /* 0x000fe200078e00ff */
[----:B------:R-:W-:Y:S01]  /*0790*/  CS2R R140, SRZ ;  /* 0x00000000008c7805 */ /* 0x000fe2000001ff00 */
[----:B------:R-:W-:Y:S01]  /*07a0*/  MOV R146, RZ ;  /* 0x000000ff00927202 */ /* 0x000fe20000000f00 */
[----:B------:R-:W-:Y:S01]  /*07b0*/  CS2R R14, SRZ ;  /* 0x00000000000e7805 */ /* 0x000fe2000001ff00 */
[----:B------:R-:W-:Y:S01]  /*07c0*/  IMNMX R216, RZ, R2, !PT ;  /* 0x00000002ffd87217 */ /* 0x000fe20007800200 */
[----:B------:R-:W-:Y:S01]  /*07d0*/  IMAD.MOV.U32 R144, RZ, RZ, RZ ;  /* 0x000000ffff907224 */ /* 0x000fe200078e00ff */
[----:B------:R-:W-:Y:S01]  /*07e0*/  CS2R R16, SRZ ;  /* 0x0000000000107805 */ /* 0x000fe2000001ff00 */
[----:B------:R-:W-:Y:S01]  /*07f0*/  IMAD.MOV.U32 R138, RZ, RZ, RZ ;  /* 0x000000ffff8a7224 */ /* 0x000fe200078e00ff */
[----:B------:R-:W-:Y:S01]  /*0800*/  ISETP.GT.AND P0, PT, R232, R216, PT ;  /* 0x000000d8e800720c */ /* 0x000fe20003f04270 */
[----:B------:R-:W-:Y:S01]  /*0810*/  IMAD.MOV.U32 R134, RZ, RZ, RZ ;  /* 0x000000ffff867224 */ /* 0x000fe200078e00ff */
[----:B------:R-:W-:Y:S01]  /*0820*/  MOV R136, RZ ;  /* 0x000000ff00887202 */ /* 0x000fe20000000f00 */
[----:B------:R-:W-:Y:S01]  /*0830*/  CS2R R18, SRZ ;  /* 0x0000000000127805 */ /* 0x000fe2000001ff00 */
[----:B------:R-:W-:Y:S01]  /*0840*/  IMAD.MOV.U32 R132, RZ, RZ, RZ ;  /* 0x000000ffff847224 */ /* 0x000fe200078e00ff */
[----:B------:R-:W-:Y:S01]  /*0850*/  MOV R126, RZ ;  /* 0x000000ff007e7202 */ /* 0x000fe20000000f00 */
[----:B------:R-:W-:Y:S01]  /*0860*/  IMAD.MOV.U32 R20, RZ, RZ, RZ ;  /* 0x000000ffff147224 */ /* 0x000fe200078e00ff */
[----:B------:R-:W-:Y:S01]  /*0870*/  CS2R R130, SRZ ;  /* 0x0000000000827805 */ /* 0x000fe2000001ff00 */
[----:B------:R-:W-:Y:S01]  /*0880*/  IMAD.MOV.U32 R124, RZ, RZ, RZ ;  /* 0x000000ffff7c7224 */ /* 0x000fe200078e00ff */
[----:B------:R-:W-:Y:S01]  /*0890*/  CS2R R22, SRZ ;  /* 0x0000000000167805 */ /* 0x000fe2000001ff00 */
[----:B------:R-:W-:Y:S01]  /*08a0*/  MOV R128, RZ ;  /* 0x000000ff00807202 */ /* 0x000fe20000000f00 */
[----:B------:R-:W-:Y:S01]  /*08b0*/  IMAD.MOV.U32 R122, RZ, RZ, RZ ;  /* 0x000000ffff7a7224 */ /* 0x000fe200078e00ff */
[----:B------:R-:W-:Y:S01]  /*08c0*/  CS2R R24, SRZ ;  /* 0x0000000000187805 */ /* 0x000fe2000001ff00 */
[----:B------:R-:W-:Y:S01]  /*08d0*/  IMAD.MOV.U32 R120, RZ, RZ, RZ ;  /* 0x000000ffff787224 */ /* 0x000fe200078e00ff */
[----:B------:R-:W-:Y:S01]  /*08e0*/  MOV R118, RZ ;  /* 0x000000ff00767202 */ /* 0x000fe20000000f00 */
        /* <DEDUP_REMOVED lines=31> */
[----:B------:R-:W-:Y:S01]  /*0ae0*/  IMAD.SHL.U32 R14, R48, 0x4, RZ ;  /* 0x00000004300e7824 */ /* 0x000fe200078e00ff */
[----:B------:R-:W-:Y:S01]  /*0af0*/  ISETP.NE.AND P0, PT, R0, 0x1, PT ;  /* 0x000000010000780c */ /* 0x000fe20003f05270 */
[----:B------:R-:W-:Y:S01]  /*0b00*/  IMAD.MOV.U32 R23, RZ, RZ, c[0x0][0x1d8] ;  /* 0x00007600ff177624 */ /* 0x000fe200078e00ff */
[CC--:B------:R-:W-:Y:S01]  /*0b10*/  LEA.HI R42, R45.reuse, R48.reuse, RZ, 0x2 ;  /* 0x000000302d2a7211 */ /* 0x0c0fe200078f10ff */
[----:B------:R-:W-:Y:S01]  /*0b20*/  IMAD.IADD R229, R230, 0x1, -R231 ;  /* 0x00000001e6e57824 */ /* 0x000fe200078e0ae7 */
[-C--:B------:R-:W-:Y:S01]  /*0b30*/  LEA.HI R27, R45, R48.reuse, RZ, 0x4 ;  /* 0x000000302d1b7211 */ /* 0x080fe200078f20ff */
[----:B------:R-:W-:Y:S01]  /*0b40*/  UMOV UR6, 0x6 ;  /* 0x0000000600067882 */ /* 0x000fe20000000000 */
[----:B------:R-:W-:Y:S01]  /*0b50*/  LOP3.LUT R0, R42, 0xfffffffc, RZ, 0xc0, !PT ;  /* 0xfffffffc2a007812 */ /* 0x000fe200078ec0ff */
[----:B------:R-:W-:Y:S01]  /*0b60*/  ULDC.64 UR4, c[0x0][0x208] ;  /* 0x0000820000047ab9 */ /* 0x000fe20000000a00 */
[----:B------:R-:W-:Y:S01]  /*0b70*/  SHF.R.S32.HI R5, RZ, 0x4, R27 ;  /* 0x00000004ff057819 */ /* 0x000fe2000001141b */
[----:B------:R-:W-:Y:S01]  /*0b80*/  USHF.L.U64.HI UR5, UR4, UR6, UR5 ;  /* 0x0000000604057299 */ /* 0x000fe20008010205 */
[----:B------:R-:W-:Y:S01]  /*0b90*/  SHF.R.S32.HI R223, RZ, 0x2, R42 ;  /* 0x00000002ffdf7819 */ /* 0x000fe2000001142a */
[----:B------:R-:W-:Y:S01]  /*0ba0*/  IMAD.IADD R34, R48, 0x1, -R0 ;  /* 0x0000000130227824 */ /* 0x000fe200078e0a00 */
[----:B------:R-:W-:Y:S01]  /*0bb0*/  LEA.HI R4, R27, R5, RZ, 0x1 ;  /* 0x000000051b047211 */ /* 0x000fe200078f08ff */
[----:B------:R-:W-:Y:S01]  /*0bc0*/  @P0 IMAD.HI.U32 R2, R51, c[0x0][0x24c], RZ ;  /* 0x0000930033020a27 */ /* 0x000fe200078e00ff */
[----:B------:R-:W-:Y:S01]  /*0bd0*/  SHF.R.S32.HI R6, RZ, 0x1f, R223 ;  /* 0x0000001fff067819 */ /* 0x000fe200000114df */
[----:B------:R-:W-:Y:S01]  /*0be0*/  USHF.L.U32 UR4, UR4, 0x6, URZ ;  /* 0x0000000604047899 */ /* 0x000fe2000800063f */
[----:B------:R-:W-:Y:S01]  /*0bf0*/  LOP3.LUT R4, R4, 0xfffffffe, RZ, 0xc0, !PT ;  /* 0xfffffffe04047812 */ /* 0x000fe200078ec0ff */
[----:B------:R-:W-:Y:S01]  /*0c00*/  IMAD R0, R7, 0x60, RZ ;  /* 0x0000006007007824 */ /* 0x000fe200078e02ff */
[----:B------:R-:W-:Y:S01]  /*0c10*/  @P0 SHF.R.U32.HI R11, RZ, c[0x0][0x250], R2 ;  /* 0x00009400ff0b0a19 */ /* 0x000fe20000011602 */
[----:B------:R-:W-:Y:S01]  /*0c20*/  IMAD.SHL.U32 R18, R34, 0x8, RZ ;  /* 0x0000000822127824 */ /* 0x000fe200078e00ff */
[----:B------:R-:W-:Y:S01]  /*0c30*/  SHF.R.S32.HI R50, RZ, 0x1f, R51 ;  /* 0x0000001fff327819 */ /* 0x000fe20000011433 */
[----:B------:R-:W-:Y:S01]  /*0c40*/  IMAD.IADD R36, R5, 0x1, -R4 ;  /* 0x0000000105247824 */ /* 0x000fe200078e0a04 */
[----:B------:R-:W-:Y:S01]  /*0c50*/  SHF.R.S32.HI R17, RZ, 0x1f, R11 ;  /* 0x0000001fff117819 */ /* 0x000fe2000001140b */
[----:B------:R-:W-:Y:S01]  /*0c60*/  IMAD.MOV.U32 R196, RZ, RZ, 0x10 ;  /* 0x00000010ffc47424 */ /* 0x000fe200078e00ff */
[----:B------:R-:W-:Y:S01]  /*0c70*/  IADD3 R12, P0, R0, R48, RZ ;  /* 0x00000030000c7210 */ /* 0x000fe20007f1e0ff */
[----:B------:R-:W-:Y:S01]  /*0c80*/  IMAD R10, R50, c[0x0][0x270], RZ ;  /* 0x00009c00320a7a24 */ /* 0x000fe200078e02ff */
[----:B------:R-:W-:Y:S01]  /*0c90*/  SHF.R.S32.HI R19, RZ, 0x1f, R18 ;  /* 0x0000001fff137819 */ /* 0x000fe20000011412 */
[----:B------:R-:W-:Y:S01]  /*0ca0*/  IMAD R2, R17, c[0x0][0x1e0], RZ ;  /* 0x0000780011027a24 */ /* 0x000fe200078e02ff */
[----:B------:R-:W-:Y:S01]  /*0cb0*/  LEA.HI.X.SX32 R13, R0, R3, 0x1, P0 ;  /* 0x00000003000d7211 */ /* 0x000fe200000f0eff */
[----:B------:R-:W-:Y:S01]  /*0cc0*/  IMAD R10, R51, c[0x0][0x274], R10 ;  /* 0x00009d00330a7a24 */ /* 0x000fe200078e020a */
[----:B------:R-:W-:Y:S01]  /*0cd0*/  IADD3 R8, P0, R223, R9, RZ ;  /* 0x00000009df087210 */ /* 0x000fe20007f1e0ff */
[C---:B------:R-:W-:Y:S01]  /*0ce0*/  IMAD R0, R11.reuse, c[0x0][0x1e4], R2 ;  /* 0x000079000b007a24 */ /* 0x040fe200078e0202 */
[----:B------:R-:W-:Y:S01]  /*0cf0*/  SHF.R.S32.HI R26, RZ, 0x1f, R30 ;  /* 0x0000001fff1a7819 */ /* 0x000fe2000001141e */
[----:B------:R-:W-:Y:S01]  /*0d00*/  IMAD.WIDE.U32 R2, R11, c[0x0][0x1e0], R18 ;  /* 0x000078000b027a25 */ /* 0x000fe200078e0012 */
[----:B------:R-:W-:-:S02]  /*0d10*/  LEA.HI.X.SX32 R9, R9, R6, 0x1, P0 ;  /* 0x0000000609097211 */ /* 0x000fc400000f0eff */
[C---:B------:R-:W-:Y:S01]  /*0d20*/  IADD3 R4, P0, R14.reuse, R7, RZ ;  /* 0x000000070e047210 */ /* 0x040fe20007f1e0ff */
[----:B------:R-:W-:Y:S01]  /*0d30*/  IMAD.IADD R3, R3, 0x1, R0 ;  /* 0x0000000103037824 */ /* 0x000fe200078e0200 */
[----:B------:R-:W-:Y:S01]  /*0d40*/  SHF.R.S32.HI R0, RZ, 0x1f, R7 ;  /* 0x0000001fff007819 */ /* 0x000fe20000011407 */
[----:B------:R-:W-:Y:S01]  /*0d50*/  IMAD.WIDE R8, R29, 0x80, R8 ;  /* 0x000000801d087825 */ /* 0x000fe200078e0208 */
[----:B------:R-:W-:Y:S02]  /*0d60*/  IADD3 R16, P2, R223, R21, RZ ;  /* 0x00000015df107210 */ /* 0x000fe40007f5e0ff */
[----:B------:R-:W-:Y:S01]  /*0d70*/  LEA.HI.X.SX32 R5, R14, R0, 0x1, P0 ;  /* 0x000000000e057211 */ /* 0x000fe200000f0eff */
[----:B------:R-:W-:Y:S01]  /*0d80*/  IMAD R14, R50, c[0x0][0x288], RZ ;  /* 0x0000a200320e7a24 */ /* 0x000fe200078e02ff */
[----:B------:R-:W-:Y:S02]  /*0d90*/  SEL R15, R26, RZ, !P3 ;  /* 0x000000ff1a0f7207 */ /* 0x000fe40005800000 */
[----:B------:R-:W-:Y:S01]  /*0da0*/  LEA.HI R49, R45, R48, RZ, 0x3 ;  /* 0x000000302d317211 */ /* 0x000fe200078f18ff */
[----:B------:R-:W-:Y:S01]  /*0db0*/  IMAD R14, R51, c[0x0][0x28c], R14 ;  /* 0x0000a300330e7a24 */ /* 0x000fe200078e020e */
[----:B------:R-:W-:Y:S01]  /*0dc0*/  LEA.HI.X.SX32 R21, R21, R6, 0x1, P2 ;  /* 0x0000000615157211 */ /* 0x000fe200010f0eff */
[----:B------:R-:W-:Y:S01]  /*0dd0*/  IMAD.WIDE.U32 R6, R51, c[0x0][0x270], R4 ;  /* 0x00009c0033067a25 */ /* 0x000fe200078e0004 */
[----:B------:R-:W-:-:S02]  /*0de0*/  SEL R20, R30, RZ, !P3 ;  /* 0x000000ff1e147207 */ /* 0x000fc40005800000 */
[----:B------:R-:W-:Y:S01]  /*0df0*/  LEA.HI R46, R45, R48, RZ, 0x5 ;  /* 0x000000302d2e7211 */ /* 0x000fe200078f28ff */
[----:B------:R-:W-:Y:S01]  /*0e00*/  IMAD R0, R15, c[0x0][0x1e8], RZ ;  /* 0x00007a000f007a24 */ /* 0x000fe200078e02ff */
[C---:B------:R-:W-:Y:S01]  /*0e10*/  IADD3 R47, R18.reuse, 0x20, RZ ;  /* 0x00000020122f7810 */ /* 0x040fe20007ffe0ff */
[----:B------:R-:W-:Y:S01]  /*0e20*/  IMAD.SHL.U32 R22, R49, 0x8, RZ ;  /* 0x0000000831167824 */ /* 0x000fe200078e00ff */
[----:B------:R-:W-:Y:S01]  /*0e30*/  SHF.R.S32.HI R39, RZ, 0x5, R46 ;  /* 0x00000005ff277819 */ /* 0x000fe2000001142e */
[----:B------:R-:W-:Y:S01]  /*0e40*/  IMAD.IADD R25, R7, 0x1, R10 ;  /* 0x0000000107197824 */ /* 0x000fe200078e020a */
[C---:B------:R-:W-:Y:S01]  /*0e50*/  IADD3 R238, R18.reuse, 0x40, RZ ;  /* 0x0000004012ee7810 */ /* 0x040fe20007ffe0ff */
[----:B------:R-:W-:Y:S01]  /*0e60*/  IMAD.WIDE.U32 R4, R51, c[0x0][0x288], R4 ;  /* 0x0000a20033047a25 */ /* 0x000fe200078e0004 */
[----:B------:R-:W-:Y:S02]  /*0e70*/  ISETP.GE.AND P5, PT, R18, c[0x0][0x1cc], PT ;  /* 0x0000730012007a0c */ /* 0x000fe40003fa6270 */
[----:B------:R-:W-:Y:S01]  /*0e80*/  ISETP.GE.AND P6, PT, R47, c[0x0][0x1cc], PT ;  /* 0x000073002f007a0c */ /* 0x000fe20003fc6270 */
[----:B------:R-:W-:Y:S01]  /*0e90*/  IMAD R7, R20, c[0x0][0x1ec], R0 ;  /* 0x00007b0014077a24 */ /* 0x000fe200078e0200 */
[----:B------:R-:W-:Y:S01]  /*0ea0*/  LOP3.LUT R0, R22, 0xc0, RZ, 0xc0, !PT ;  /* 0x000000c016007812 */ /* 0x000fe200078ec0ff */
[----:B------:R-:W-:Y:S01]  /*0eb0*/  IMAD.IADD R33, R5, 0x1, R14 ;  /* 0x0000000105217824 */ /* 0x000fe200078e020e */
[----:B------:R-:W-:Y:S01]  /*0ec0*/  LEA.HI R22, R42, R223, RZ, 0x1 ;  /* 0x000000df2a167211 */ /* 0x000fe200078f08ff */
[----:B------:R-:W-:Y:S01]  /*0ed0*/  IMAD.WIDE.U32 R2, R20, c[0x0][0x1e8], R2 ;  /* 0x00007a0014027a25 */ /* 0x000fe200078e0002 */
[----:B------:R-:W-:-:S02]  /*0ee0*/  SHF.R.U32.HI R5, RZ, 0x3, R0 ;  /* 0x00000003ff057819 */ /* 0x000fc40000011600 */
[----:B------:R-:W-:Y:S01]  /*0ef0*/  LOP3.LUT R0, R0, 0x18, R18, 0xf8, !PT ;  /* 0x0000001800007812 */ /* 0x000fe200078ef812 */
[----:B------:R-:W-:Y:S01]  /*0f00*/  IMAD.IADD R3, R3, 0x1, R7 ;  /* 0x0000000103037824 */ /* 0x000fe200078e0207 */
[----:B------:R-:W-:Y:S01]  /*0f10*/  SEL R30, R30, RZ, !P1 ;  /* 0x000000ff1e1e7207 */ /* 0x000fe20004800000 */
[----:B------:R-:W-:Y:S01]  /*0f20*/  IMAD.MOV.U32 R24, RZ, RZ, R6 ;  /* 0x000000ffff187224 */ /* 0x000fe200078e0006 */
[----:B------:R-:W-:Y:S01]  /*0f30*/  LOP3.LUT R14, R0, R5, RZ, 0x3c, !PT ;  /* 0x00000005000e7212 */ /* 0x000fe200078e3cff */
[----:B------:R-:W-:Y:S02]  /*0f40*/  IMAD R0, R9, c[0x0][0x1d8], RZ ;  /* 0x0000760009007a24 */ /* 0x000fe400078e02ff */
[----:B------:R-:W-:Y:S02]  /*0f50*/  IMAD.MOV.U32 R32, RZ, RZ, R4 ;  /* 0x000000ffff207224 */ /* 0x000fe400078e0004 */
[----:B------:R-:W-:Y:S02]  /*0f60*/  IMAD R6, R50, c[0x0][0x238], RZ ;  /* 0x00008e0032067a24 */ /* 0x000fe400078e02ff */
[----:B------:R-:W-:Y:S01]  /*0f70*/  IMAD R10, R8, c[0x0][0x1dc], R0 ;  /* 0x00007700080a7a24 */ /* 0x000fe200078e0200 */
[----:B------:R-:W-:Y:S01]  /*0f80*/  LOP3.LUT R0, R22, 0x7fffffe, RZ, 0xc0, !PT ;  /* 0x07fffffe16007812 */ /* 0x000fe200078ec0ff */
[----:B------:R-:W-:-:S04]  /*0f90*/  IMAD.WIDE.U32 R4, R8, c[0x0][0x1d8], R2 ;  /* 0x0000760008047a25 */ /* 0x000fc800078e0002 */
[C---:B------:R-:W-:Y:S01]  /*0fa0*/  IMAD R3, R51.reuse, c[0x0][0x23c], R6 ;  /* 0x00008f0033037a24 */ /* 0x040fe200078e0206 */
[----:B------:R-:W-:Y:S01]  /*0fb0*/  LEA R2, P0, R4, c[0x0][0x1c0], 0x1 ;  /* 0x0000700004027a11 */ /* 0x000fe200078008ff */
[----:B------:R-:W-:-:S04]  /*0fc0*/  IMAD.WIDE.U32 R6, R51, c[0x0][0x238], R12 ;  /* 0x00008e0033067a25 */ /* 0x000fc800078e000c */
[----:B------:R-:W-:Y:S02]  /*0fd0*/  IMAD.IADD R5, R5, 0x1, R10 ;  /* 0x0000000105057824 */ /* 0x000fe400078e020a */
[----:B------:R-:W-:Y:S02]  /*0fe0*/  IMAD.IADD R29, R7, 0x1, R3 ;  /* 0x00000001071d7824 */ /* 0x000fe400078e0203 */
[----:B------:R-:W-:Y:S01]  /*0ff0*/  IMAD.IADD R0, R223, 0x1, -R0 ;  /* 0x00000001df007824 */ /* 0x000fe200078e0a00 */
[----:B------:R-:W-:Y:S01]  /*1000*/  LEA.HI.X R3, R4, c[0x0][0x1c4], R5, 0x1, P0 ;  /* 0x0000710004037a11 */ /* 0x000fe200000f0c05 */
[----:B------:R-:W-:Y:S01]  /*1010*/  IMAD.MOV.U32 R4, RZ, RZ, c[0x0][0x1dc] ;  /* 0x00007700ff047624 */ /* 0x000fe200078e00ff */
[----:B------:R-:W-:Y:S01]  /*1020*/  LEA R12, P0, R23, R2, 0x7 ;  /* 0x00000002170c7211 */ /* 0x000fe200078038ff */
[----:B------:R-:W-:Y:S02]  /*1030*/  IMAD R0, R39, 0x8, R0 ;  /* 0x0000000827007824 */ /* 0x000fe400078e0200 */
[----:B------:R-:W-:Y:S01]  /*1040*/  IMAD.MOV.U32 R28, RZ, RZ, R6 ;  /* 0x000000ffff1c7224 */ /* 0x000fe200078e0006 */
[----:B------:R-:W-:Y:S01]  /*1050*/  LEA.HI.X R13, R23, R3, R4, 0x7, P0 ;  /* 0x00000003170d7211 */ /* 0x000fe200000f3c04 */
[----:B------:R-:W-:Y:S01]  /*1060*/  IMAD R4, R17, c[0x0][0x1b0], RZ ;  /* 0x00006c0011047a24 */ /* 0x000fe200078e02ff */
[----:B------:R-:W-:Y:S01]  /*1070*/  ISETP.GE.AND P0, PT, R238, c[0x0][0x1cc], PT ;  /* 0x00007300ee007a0c */ /* 0x000fe20003f06270 */
[----:B------:R-:W-:-:S02]  /*1080*/  IMAD.U32 R14, R0, 0x20, R14 ;  /* 0x00000020000e7824 */ /* 0x000fc400078e000e */
[----:B------:R-:W-:Y:S02]  /*1090*/  IMAD.IADD R0, R229, 0x1, -R223 ;  /* 0x00000001e5007824 */ /* 0x000fe400078e0adf */
[C---:B------:R-:W-:Y:S02]  /*10a0*/  IMAD R6, R11.reuse, c[0x0][0x1b4], R4 ;  /* 0x00006d000b067a24 */ /* 0x040fe400078e0204 */
[----:B------:R-:W-:Y:S01]  /*10b0*/  IMAD.WIDE.U32 R4, R11, c[0x0][0x1b0], R18 ;  /* 0x00006c000b047a25 */ /* 0x000fe200078e0012 */
[C---:B------:R-:W-:Y:S02]  /*10c0*/  ISETP.LT.OR P4, PT, R0.reuse, 0x1, P5 ;  /* 0x000000010000780c */ /* 0x040fe40002f81670 */
[C---:B------:R-:W-:Y:S01]  /*10d0*/  ISETP.LT.OR P3, PT, R0.reuse, 0x1, P6 ;  /* 0x000000010000780c */ /* 0x040fe20003761670 */
[----:B------:R-:W-:Y:S01]  /*10e0*/  IMAD R7, R21, c[0x0][0x208], RZ ;  /* 0x0000820015077a24 */ /* 0x000fe200078e02ff */
[C---:B------:R-:W-:Y:S01]  /*10f0*/  ISETP.LT.OR P2, PT, R0.reuse, 0x1, P0 ;  /* 0x000000010000780c */ /* 0x040fe20000741670 */
[----:B------:R-:W-:Y:S01]  /*1100*/  IMAD R15, R15, c[0x0][0x1b8], RZ ;  /* 0x00006e000f0f7a24 */ /* 0x000fe200078e02ff */
[C---:B------:R-:W-:Y:S01]  /*1110*/  ISETP.LT.OR P6, PT, R0.reuse, 0x41, P6 ;  /* 0x000000410000780c */ /* 0x040fe200037c1670 */
[----:B------:R-:W-:Y:S01]  /*1120*/  IMAD.IADD R5, R5, 0x1, R6 ;  /* 0x0000000105057824 */ /* 0x000fe200078e0206 */
[----:B------:R-:W-:Y:S01]  /*1130*/  ISETP.LT.OR P0, PT, R0, 0x41, P0 ;  /* 0x000000410000780c */ /* 0x000fe20000701670 */
[----:B------:R-:W-:-:S02]  /*1140*/  IMAD R38, R16, c[0x0][0x20c], R7 ;  /* 0x0000830010267a24 */ /* 0x000fc400078e0207 */
[C---:B------:R-:W-:Y:S02]  /*1150*/  IMAD R15, R20.reuse, c[0x0][0x1bc], R15 ;  /* 0x00006f00140f7a24 */ /* 0x040fe400078e020f */
[----:B------:R-:W-:Y:S01]  /*1160*/  IMAD.WIDE.U32 R6, R20, c[0x0][0x1b8], R4 ;  /* 0x00006e0014067a25 */ /* 0x000fe200078e0004 */
[----:B------:R-:W-:-:S03]  /*1170*/  LOP3.LUT R20, R49, 0xfffffff8, RZ, 0xc0, !PT ;  /* 0xfffffff831147812 */ /* 0x000fc600078ec0ff */
[----:B------:R-:W-:Y:S02]  /*1180*/  IMAD.SHL.U32 R14, R14, 0x2, RZ ;  /* 0x000000020e0e7824 */ /* 0x000fe400078e00ff */
[----:B------:R-:W-:Y:S02]  /*1190*/  IMAD.IADD R20, R48, 0x1, -R20 ;  /* 0x0000000130147824 */ /* 0x000fe400078e0a14 */
[----:B------:R-:W-:Y:S01]  /*11a0*/  IMAD R10, R21, c[0x0][0x178], RZ ;  /* 0x00005e00150a7a24 */ /* 0x000fe200078e02ff */
[----:B------:R-:W-:Y:S01]  /*11b0*/  @!PT LDS RZ, [RZ] ;  /* 0x00000000fffff984 */ /* 0x000fe20000000800 */
[----:B------:R-:W-:Y:S01]  /*11c0*/  @!PT LDS RZ, [RZ] ;  /* 0x00000000fffff984 */ /* 0x000fe20000000800 */
[----:B------:R-:W-:Y:S01]  /*11d0*/  @!PT LDS RZ, [RZ] ;  /* 0x00000000fffff984 */ /* 0x000fe20000000800 */
[----:B------:R1:W-:Y:S01]  /*11e0*/  LDGSTS.E.BYPASS.LTC128B.128 [R14+0x6080], [R2.64], !P4 ;  /* 0x06080000020e7fae */ /* 0x0003e2000e101d48 */
[----:B------:R-:W-:Y:S01]  /*11f0*/  ISETP.GE.AND P4, PT, R238, c[0x0][0x19c], PT ;  /* 0x00006700ee007a0c */ /* 0x000fe20003f86270 */
[----:B------:R-:W-:Y:S01]  /*1200*/  IMAD.WIDE.U32 R22, R16, c[0x0][0x208], R18 ;  /* 0x0000820010167a25 */ /* 0x000fe200078e0012 */
[----:B------:R-:W-:Y:S01]  /*1210*/  LEA.HI R37, R20, R20, RZ, 0x1 ;  /* 0x0000001414257211 */ /* 0x000fe200078f08ff */
[----:B------:R1:W-:Y:S01]  /*1220*/  LDGSTS.E.BYPASS.LTC128B.128 [R14+0x8080], [R2.64+0x40], !P3 ;  /* 0x08080040020e7fae */ /* 0x0003e2000d901d48 */
[----:B------:R-:W-:Y:S01]  /*1230*/  ISETP.LT.OR P3, PT, R0, 0x41, P5 ;  /* 0x000000410000780c */ /* 0x000fe20002f61670 */
[----:B------:R-:W-:Y:S01]  /*1240*/  IMAD R17, R16, c[0x0][0x17c], R10 ;  /* 0x00005f0010117a24 */ /* 0x000fe200078e020a */
[----:B------:R-:W-:Y:S01]  /*1250*/  ISETP.GE.AND P5, PT, R18, c[0x0][0x19c], PT ;  /* 0x0000670012007a0c */ /* 0x000fe20003fa6270 */
[----:B------:R1:W-:Y:S01]  /*1260*/  LDGSTS.E.BYPASS.LTC128B.128 [R14+0xa080], [R2.64+0x80], !P2 ;  /* 0x0a080080020e7fae */ /* 0x0003e2000d101d48 */
[----:B------:R-:W-:Y:S01]  /*1270*/  ISETP.GE.AND P2, PT, R47, c[0x0][0x19c], PT ;  /* 0x000067002f007a0c */ /* 0x000fe20003f46270 */
[----:B------:R-:W-:Y:S01]  /*1280*/  IMAD.WIDE.U32 R10, R16, c[0x0][0x178], R18 ;  /* 0x00005e00100a7a25 */ /* 0x000fe200078e0012 */
[----:B------:R-:W-:-:S02]  /*1290*/  SEL R21, R26, RZ, !P1 ;  /* 0x000000ff1a157207 */ /* 0x000fc40004800000 */
[C---:B------:R-:W-:Y:S01]  /*12a0*/  ISETP.LT.OR P1, PT, R0.reuse, 0x1, P5 ;  /* 0x000000010000780c */ /* 0x040fe20002f21670 */
[----:B------:R-:W-:Y:S01]  /*12b0*/  IMAD.IADD R5, R11, 0x1, R17 ;  /* 0x000000010b057824 */ /* 0x000fe200078e0211 */
[----:B------:R-:W-:Y:S01]  /*12c0*/  ISETP.LT.OR P5, PT, R0, 0x41, P5 ;  /* 0x000000410000780c */ /* 0x000fe20002fa1670 */
[----:B------:R-:W-:Y:S01]  /*12d0*/  IMAD.MOV.U32 R4, RZ, RZ, R10 ;  /* 0x000000ffff047224 */ /* 0x000fe200078e000a */
[----:B------:R-:W-:Y:S01]  /*12e0*/  IADD3 R251, R14, 0xc080, RZ ;  /* 0x0000c0800efb7810 */ /* 0x000fe20007ffe0ff */
[----:B------:R2:W-:Y:S01]  /*12f0*/  LDGSTS.E.BYPASS.LTC128B.128 [R14+0x7080], [R12.64], !P3 ;  /* 0x070800000c0e7fae */ /* 0x0005e2000d901d48 */
[C---:B------:R-:W-:Y:S01]  /*1300*/  ISETP.LT.OR P3, PT, R0.reuse, 0x1, P2 ;  /* 0x000000010000780c */ /* 0x040fe20001761670 */
[----:B------:R-:W-:Y:S01]  /*1310*/  IMAD.WIDE.U32 R4, R51, c[0x0][0x180], R4 ;  /* 0x0000600033047a25 */ /* 0x000fe200078e0004 */
[C---:B------:R-:W-:Y:S01]  /*1320*/  ISETP.LT.OR P2, PT, R0.reuse, 0x41, P2 ;  /* 0x000000410000780c */ /* 0x040fe20001741670 */
[----:B------:R2:W-:Y:S01]  /*1330*/  LDGSTS.E.BYPASS.LTC128B.128 [R14+0x9080], [R12.64+0x40], !P6 ;  /* 0x090800400c0e7fae */ /* 0x0005e2000f101d48 */
[----:B------:R-:W-:Y:S01]  /*1340*/  ISETP.LT.OR P6, PT, R0, 0x1, P4 ;  /* 0x000000010000780c */ /* 0x000fe200027c1670 */
[----:B------:R-:W-:Y:S01]  /*1350*/  IMAD.WIDE.U32 R244, R30, c[0x0][0x278], R24 ;  /* 0x00009e001ef47a25 */ /* 0x000fe200078e0018 */
[----:B------:R-:W-:Y:S01]  /*1360*/  ISETP.LT.OR P4, PT, R0, 0x41, P4 ;  /* 0x000000410000780c */ /* 0x000fe20002781670 */
[----:B------:R2:W-:Y:S01]  /*1370*/  LDGSTS.E.BYPASS.LTC128B.128 [R14+0xb080], [R12.64+0x80], !P0 ;  /* 0x0b0800800c0e7fae */ /* 0x0005e2000c101d48 */
[----:B------:R-:W-:Y:S01]  /*1380*/  IADD3 R250, R14, 0x12080, RZ ;  /* 0x000120800efa7810 */ /* 0x000fe20007ffe0ff */
[----:B------:R-:W-:-:S02]  /*1390*/  IMAD R0, R50, c[0x0][0x180], RZ ;  /* 0x0000600032007a24 */ /* 0x000fc400078e02ff */
[----:B------:R-:W-:-:S04]  /*13a0*/  IMAD.WIDE.U32 R240, R30, c[0x0][0x290], R32 ;  /* 0x0000a4001ef07a25 */ /* 0x000fc800078e0020 */
[----:B------:R-:W-:Y:S01]  /*13b0*/  IMAD R0, R51, c[0x0][0x184], R0 ;  /* 0x0000610033007a24 */ /* 0x000fe200078e0200 */
[----:B-1----:R-:W-:Y:S01]  /*13c0*/  LEA.HI R2, R45, R48, RZ, 0x6 ;  /* 0x000000302d027211 */ /* 0x002fe200078f30ff */
[----:B------:R-:W-:-:S03]  /*13d0*/  IMAD.WIDE.U32 R248, R30, c[0x0][0x240], R28 ;  /* 0x000090001ef87a25 */ /* 0x000fc600078e001c */
[----:B------:R-:W-:Y:S01]  /*13e0*/  SHF.R.S32.HI R31, RZ, 0x6, R2 ;  /* 0x00000006ff1f7819 */ /* 0x000fe20000011402 */
[----:B------:R-:W-:Y:S01]  /*13f0*/  IMAD.IADD R5, R5, 0x1, R0 ;  /* 0x0000000105057824 */ /* 0x000fe200078e0200 */
[----:B------:R-:W-:-:S03]  /*1400*/  LOP3.LUT R2, R37, 0x7fffffe, RZ, 0xc0, !PT ;  /* 0x07fffffe25027812 */ /* 0x000fc600078ec0ff */
[----:B------:R-:W-:-:S04]  /*1410*/  IMAD.WIDE.U32 R246, R30, c[0x0][0x188], R4 ;  /* 0x000062001ef67a25 */ /* 0x000fc800078e0004 */
[----:B------:R-:W-:Y:S02]  /*1420*/  IMAD.IADD R3, R20, 0x1, -R2 ;  /* 0x0000000114037824 */ /* 0x000fe400078e0a02 */
[----:B------:R-:W-:Y:S02]  /*1430*/  IMAD R2, R36, 0x4, R31 ;  /* 0x0000000424027824 */ /* 0x000fe400078e021f */
[----:B--2---:R-:W-:Y:S02]  /*1440*/  IMAD.MOV.U32 R12, RZ, RZ, c[0x0][0x1a8] ;  /* 0x00006a00ff0c7624 */ /* 0x004fe400078e00ff */
[----:B------:R-:W-:Y:S02]  /*1450*/  IMAD R44, R2, 0x8, R3 ;  /* 0x00000008022c7824 */ /* 0x000fe400078e0203 */
[----:B------:R-:W-:Y:S02]  /*1460*/  IMAD.IADD R3, R7, 0x1, R15 ;  /* 0x0000000107037824 */ /* 0x000fe400078e020f */
[----:B------:R-:W-:-:S02]  /*1470*/  IMAD R7, R9, c[0x0][0x1a8], RZ ;  /* 0x00006a0009077a24 */ /* 0x000fc400078e02ff */
[----:B------:R-:W-:Y:S02]  /*1480*/  IMAD.MOV.U32 R2, RZ, RZ, R6 ;  /* 0x000000ffff027224 */ /* 0x000fe400078e0006 */
[C---:B------:R-:W-:Y:S02]  /*1490*/  IMAD R6, R8.reuse, c[0x0][0x1ac], R7 ;  /* 0x00006b0008067a24 */ /* 0x040fe400078e0207 */
[----:B------:R-:W-:-:S04]  /*14a0*/  IMAD.WIDE.U32 R2, R8, c[0x0][0x1a8], R2 ;  /* 0x00006a0008027a25 */ /* 0x000fc800078e0002 */
[----:B------:R-:W-:Y:S01]  /*14b0*/  IMAD.IADD R0, R3, 0x1, R6 ;  /* 0x0000000103007824 */ /* 0x000fe200078e0206 */
[C---:B------:R-:W-:Y:S01]  /*14c0*/  LEA R8, P0, R2.reuse, c[0x0][0x190], 0x1 ;  /* 0x0000640002087a11 */ /* 0x040fe200078008ff */
[----:B------:R-:W-:Y:S01]  /*14d0*/  IMAD R7, R21, c[0x0][0x188], RZ ;  /* 0x0000620015077a24 */ /* 0x000fe200078e02ff */
[----:B------:R-:W-:Y:S01]  /*14e0*/  LOP3.LUT R3, R27, 0xfffffff0, RZ, 0xc0, !PT ;  /* 0xfffffff01b037812 */ /* 0x000fe200078ec0ff */
[----:B------:R-:W-:Y:S01]  /*14f0*/  IMAD.MOV.U32 R13, RZ, RZ, c[0x0][0x1ac] ;  /* 0x00006b00ff0d7624 */ /* 0x000fe200078e00ff */
[----:B------:R-:W-:Y:S01]  /*1500*/  LEA.HI.X R9, R2, c[0x0][0x194], R0, 0x1, P0 ;  /* 0x0000650002097a11 */ /* 0x000fe200000f0c00 */
[----:B------:R-:W-:Y:S01]  /*1510*/  IMAD R0, R216, UR5, RZ ;  /* 0x00000005d8007c24 */ /* 0x000fe2000f8e02ff */
[----:B------:R-:W-:Y:S01]  /*1520*/  SHF.R.S32.HI R2, RZ, 0x1f, R216 ;  /* 0x0000001fff027819 */ /* 0x000fe200000114d8 */
[----:B------:R-:W-:Y:S01]  /*1530*/  IMAD R10, R30, c[0x0][0x18c], R7 ;  /* 0x000063001e0a7a24 */ /* 0x000fe200078e0207 */
[----:B------:R-:W-:Y:S01]  /*1540*/  LEA R16, P0, R12, R8, 0x7 ;  /* 0x000000080c107211 */ /* 0x000fe200078038ff */
[----:B------:R1:W-:Y:S01]  /*1550*/  LDGSTS.E.BYPASS.LTC128B.128 [R14+0x80], [R8.64], !P1 ;  /* 0x00080000080e7fae */ /* 0x0003e2000c901d48 */
[----:B------:R-:W-:Y:S01]  /*1560*/  ISETP.GE.AND P1, PT, R238, c[0x0][0x16c], PT ;  /* 0x00005b00ee007a0c */ /* 0x000fe20003f26270 */
[----:B------:R-:W-:Y:S01]  /*1570*/  IMAD R40, R2, UR4, R0 ;  /* 0x0000000402287c24 */ /* 0x000fe2000f8e0200 */
[----:B------:R-:W-:Y:S01]  /*1580*/  LEA.HI.X R17, R12, R9, R13, 0x7, P0 ;  /* 0x000000090c117211 */ /* 0x000fe200000f3c0d */
[----:B------:R-:W-:Y:S01]  /*1590*/  IMAD.IADD R0, R48, 0x1, -R3 ;  /* 0x0000000130007824 */ /* 0x000fe200078e0a03 */
[----:B------:R1:W-:Y:S01]  /*15a0*/  LDGSTS.E.BYPASS.LTC128B.128 [R14+0x2080], [R8.64+0x40], !P3 ;  /* 0x02080040080e7fae */ /* 0x0003e2000d901d48 */
[----:B------:R-:W-:-:S02]  /*15b0*/  IMAD R6, R2, c[0x0][0x178], RZ ;  /* 0x00005e0002067a24 */ /* 0x000fc400078e02ff */
[----:B------:R-:W-:Y:S01]  /*15c0*/  IMAD.WIDE.U32 R2, R216, c[0x0][0x178], RZ ;  /* 0x00005e00d8027a25 */ /* 0x000fe200078e00ff */
[----:B------:R-:W-:Y:S01]  /*15d0*/  SHF.R.S32.HI R7, RZ, 0x1f, R0 ;  /* 0x0000001fff077819 */ /* 0x000fe20000011400 */
[----:B------:R1:W-:Y:S01]  /*15e0*/  LDGSTS.E.BYPASS.LTC128B.128 [R14+0x4080], [R8.64+0x80], !P6 ;  /* 0x04080080080e7fae */ /* 0x0003e2000f101d48 */
[-C--:B------:R-:W-:Y:S01]  /*15f0*/  LEA.HI R11, R0, R0.reuse, RZ, 0x1 ;  /* 0x00000000000b7211 */ /* 0x080fe200078f08ff */
[----:B------:R-:W-:Y:S01]  /*1600*/  IMAD R6, R216, c[0x0][0x17c], R6 ;  /* 0x00005f00d8067a24 */ /* 0x000fe200078e0206 */
[----:B------:R-:W-:Y:S01]  /*1610*/  LEA.HI R7, R7, R0, RZ, 0x3 ;  /* 0x0000000007077211 */ /* 0x000fe200078f18ff */
[----:B------:R-:W-:Y:S01]  /*1620*/  IMAD.IADD R35, R247, 0x1, R10 ;  /* 0x00000001f7237824 */ /* 0x000fe200078e020a */
[----:B------:R-:W-:Y:S01]  /*1630*/  LOP3.LUT R4, R11, 0x7fffffe, RZ, 0xc0, !PT ;  /* 0x07fffffe0b047812 */ /* 0x000fe200078ec0ff */
[----:B------:R-:W-:Y:S01]  /*1640*/  IMAD.IADD R12, R3, 0x1, R6 ;  /* 0x00000001030c7824 */ /* 0x000fe200078e0206 */
[----:B------:R-:W-:Y:S01]  /*1650*/  LOP3.LUT R3, R7, 0xfffffff8, RZ, 0xc0, !PT ;  /* 0xfffffff807037812 */ /* 0x000fe200078ec0ff */
[----:B------:R2:W-:Y:S01]  /*1660*/  LDGSTS.E.BYPASS.LTC128B.128 [R14+0x1080], [R16.64], !P5 ;  /* 0x01080000100e7fae */ /* 0x0005e2000e901d48 */
[----:B------:R-:W-:Y:S01]  /*1670*/  LEA.HI R10, R46, R39, RZ, 0x1 ;  /* 0x000000272e0a7211 */ /* 0x000fe200078f08ff */
[----:B------:R-:W-:Y:S01]  /*1680*/  IMAD.IADD R6, R0, 0x1, -R4 ;  /* 0x0000000100067824 */ /* 0x000fe200078e0a04 */
[----:B------:R-:W-:Y:S01]  /*1690*/  LEA R5, P0, R2, R246, 0x6 ;  /* 0x000000f602057211 */ /* 0x000fe200078030ff */
[----:B------:R-:W-:Y:S01]  /*16a0*/  IMAD.IADD R26, R0, 0x1, -R3 ;  /* 0x00000001001a7824 */ /* 0x000fe200078e0a03 */
[----:B------:R-:W-:Y:S01]  /*16b0*/  LOP3.LUT R0, R10, 0xfffffffe, RZ, 0xc0, !PT ;  /* 0xfffffffe0a007812 */ /* 0x000fe200078ec0ff */
[----:B------:R3:W-:Y:S01]  /*16c0*/  STL [R1+0x4], R35 ;  /* 0x0000042301007387 */ /* 0x0007e20000100800 */
[----:B------:R-:W-:-:S02]  /*16d0*/  LEA.HI.X R4, R2, R35, R12, 0x6, P0 ;  /* 0x0000002302047211 */ /* 0x000fc400000f340c */
[----:B------:R-:W-:Y:S01]  /*16e0*/  ISETP.GE.AND P0, PT, R18, c[0x0][0x16c], PT ;  /* 0x00005b0012007a0c */ /* 0x000fe20003f06270 */
[----:B------:R-:W-:Y:S01]  /*16f0*/  IMAD.IADD R27, R39, 0x1, -R0 ;  /* 0x00000001271b7824 */ /* 0x000fe200078e0a00 */
[----:B------:R-:W-:Y:S01]  /*1700*/  SHF.R.S32.HI R2, RZ, 0x3, R7 ;  /* 0x00000003ff027819 */ /* 0x000fe20000011407 */
[----:B------:R2:W-:Y:S01]  /*1710*/  LDGSTS.E.BYPASS.LTC128B.128 [R14+0x3080], [R16.64+0x40], !P2 ;  /* 0x03080040100e7fae */ /* 0x0005e2000d101d48 */
[----:B------:R-:W-:Y:S01]  /*1720*/  SEL R3, RZ, 0x4, P1 ;  /* 0x00000004ff037807 */ /* 0x000fe20000800000 */
[----:B------:R-:W-:Y:S01]  /*1730*/  IMAD.SHL.U32 R0, R27, 0x400, RZ ;  /* 0x000004001b007824 */ /* 0x000fe200078e00ff */
[C---:B------:R-:W-:Y:S01]  /*1740*/  LEA R12, P1, R5.reuse, c[0x0][0x160], 0x1 ;  /* 0x00005800050c7a11 */ /* 0x040fe200078208ff */
[----:B------:R-:W-:Y:S01]  /*1750*/  IMAD R41, R2, 0x8, R6 ;  /* 0x0000000802297824 */ /* 0x000fe200078e0206 */
[----:B------:R2:W-:Y:S01]  /*1760*/  LDGSTS.E.BYPASS.LTC128B.128 [R14+0x5080], [R16.64+0x80], !P4 ;  /* 0x05080080100e7fae */ /* 0x0005e2000e101d48 */
[----:B------:R-:W-:Y:S01]  /*1770*/  IMAD R213, R34, 0x2, R0 ;  /* 0x0000000222d57824 */ /* 0x000fe200078e0200 */
[----:B------:R-:W-:Y:S01]  /*1780*/  LEA.HI.X R13, R5, c[0x0][0x164], R4, 0x1, P1 ;  /* 0x00005900050d7a11 */ /* 0x000fe200008f0c04 */
[----:B------:R-:W-:Y:S01]  /*1790*/  IMAD R43, R2, 0x200, R0 ;  /* 0x00000200022b7824 */ /* 0x000fe200078e0200 */
[----:B------:R-:W-:Y:S01]  /*17a0*/  ISETP.GT.AND P1, PT, R48, 0xf, PT ;  /* 0x0000000f3000780c */ /* 0x000fe20003f24270 */
[----:B------:R-:W-:Y:S01]  /*17b0*/  IMAD.SHL.U32 R0, R20, 0x40, RZ ;  /* 0x0000004014007824 */ /* 0x000fe200078e00ff */
[----:B------:R-:W-:Y:S01]  /*17c0*/  SHF.R.S32.HI R5, RZ, 0x1, R11 ;  /* 0x00000001ff057819 */ /* 0x000fe2000001140b */
[----:B------:R-:W-:Y:S01]  /*17d0*/  IMAD R2, R21, c[0x0][0x278], RZ ;  /* 0x00009e0015027a24 */ /* 0x000fe200078e02ff */
[----:B------:R-:W0:Y:S01]  /*17e0*/  LDGDEPBAR ;  /* 0x00000000000079af */ /* 0x000e220000000000 */
[----:B------:R-:W-:Y:S01]  /*17f0*/  IMAD.SHL.U32 R34, R216, 0x40, RZ ;  /* 0x00000040d8227824 */ /* 0x000fe200078e00ff */
[----:B------:R-:W-:Y:S01]  /*1800*/  LOP3.LUT R0, R0, 0x1c0, RZ, 0xc0, !PT ;  /* 0x000001c000007812 */ /* 0x000fe200078ec0ff */
[----:B------:R-:W-:-:S02]  /*1810*/  IMAD R4, R30, c[0x0][0x27c], R2 ;  /* 0x00009f001e047a24 */ /* 0x000fc400078e0202 */
[----:B------:R-:W-:Y:S01]  /*1820*/  IMAD R20, R50, c[0x0][0x210], RZ ;  /* 0x0000840032147a24 */ /* 0x000fe200078e02ff */
[----:B---3--:R-:W-:Y:S01]  /*1830*/  SEL R35, RZ, 0x1, P0 ;  /* 0x00000001ff237807 */ /* 0x008fe20000000000 */
[----:B------:R-:W-:Y:S01]  /*1840*/  IMAD.IADD R15, R245, 0x1, R4 ;  /* 0x00000001f50f7824 */ /* 0x000fe200078e0204 */
[----:B------:R-:W-:Y:S01]  /*1850*/  ISETP.GE.AND P0, PT, R47, c[0x0][0x16c], PT ;  /* 0x00005b002f007a0c */ /* 0x000fe20003f06270 */
[----:B------:R-:W-:Y:S01]  /*1860*/  IMAD R20, R51, c[0x0][0x214], R20 ;  /* 0x0000850033147a24 */ /* 0x000fe200078e0214 */
[----:B------:R-:W-:Y:S02]  /*1870*/  SHF.R.U32.HI R2, RZ, 0x3, R0 ;  /* 0x00000003ff027819 */ /* 0x000fe40000011600 */
[----:B------:R-:W-:Y:S01]  /*1880*/  SEL R7, RZ, 0x2, P0 ;  /* 0x00000002ff077807 */ /* 0x000fe20000000000 */
[----:B------:R3:W-:Y:S01]  /*1890*/  STL [R1], R15 ;  /* 0x0000000f01007387 */ /* 0x0007e20000100800 */
[----:B------:R-:W-:Y:S02]  /*18a0*/  SHF.R.S32.HI R25, RZ, 0x1f, R34 ;  /* 0x0000001fff197819 */ /* 0x000fe40000011422 */
[----:B------:R-:W-:Y:S01]  /*18b0*/  IADD3 R7, R3, R7, R35 ;  /* 0x0000000703077210 */ /* 0x000fe20007ffe023 */
[----:B------:R-:W-:Y:S01]  /*18c0*/  IMAD.SHL.U32 R3, R39, 0x10, RZ ;  /* 0x0000001027037824 */ /* 0x000fe200078e00ff */
[----:B------:R-:W-:-:S02]  /*18d0*/  @!P1 IADD3 R6, P3, R34, R244, RZ ;  /* 0x000000f422069210 */ /* 0x000fc40007f7e0ff */
[C---:B------:R-:W-:Y:S02]  /*18e0*/  LOP3.LUT P5, RZ, R7.reuse, 0x2, RZ, 0xc0, !PT ;  /* 0x0000000207ff7812 */ /* 0x040fe400078ac0ff */
[----:B------:R-:W-:Y:S02]  /*18f0*/  LOP3.LUT R3, R0, 0x30, R3, 0xf8, !PT ;  /* 0x0000003000037812 */ /* 0x000fe400078ef803 */
[----:B------:R-:W-:Y:S02]  /*1900*/  LOP3.LUT P6, RZ, R7, 0x4, RZ, 0xc0, !PT ;  /* 0x0000000407ff7812 */ /* 0x000fe400078cc0ff */
[----:B------:R-:W-:Y:S01]  /*1910*/  LOP3.LUT R0, R3, 0x8, R49, 0xf8, !PT ;  /* 0x0000000803007812 */ /* 0x000fe200078ef831 */
[----:B------:R-:W-:-:S03]  /*1920*/  IMAD.IADD R3, R23, 0x1, R38 ;  /* 0x0000000117037824 */ /* 0x000fc600078e0226 */
[----:B------:R-:W-:Y:S01]  /*1930*/  LOP3.LUT R38, R0, R2, RZ, 0x3c, !PT ;  /* 0x0000000200267212 */ /* 0x000fe200078e3cff */
[----:B------:R-:W-:Y:S01]  /*1940*/  IMAD.MOV.U32 R2, RZ, RZ, R22 ;  /* 0x000000ffff027224 */ /* 0x000fe200078e0016 */
[----:B------:R-:W-:Y:S01]  /*1950*/  SHF.R.S32.HI R0, RZ, 0x1f, R11 ;  /* 0x0000001fff007819 */ /* 0x000fe2000001140b */
[----:B------:R-:W-:Y:S01]  /*1960*/  @!P1 IMAD.X R22, R25, 0x1, R15, P3 ;  /* 0x0000000119169824 */ /* 0x000fe200018e060f */
[----:B------:R-:W-:Y:S01]  /*1970*/  ISETP.GE.AND P3, PT, R18, c[0x0][0x1fc], PT ;  /* 0x00007f0012007a0c */ /* 0x000fe20003f66270 */
[----:B------:R-:W-:Y:S01]  /*1980*/  IMAD.WIDE.U32 R2, R51, c[0x0][0x210], R2 ;  /* 0x0000840033027a25 */ /* 0x000fe200078e0002 */
[----:B------:R-:W-:Y:S02]  /*1990*/  LEA.HI R4, R0, R5, RZ, 0x2 ;  /* 0x0000000500047211 */ /* 0x000fe400078f10ff */
[----:B---3--:R-:W-:Y:S01]  /*19a0*/  SEL R15, RZ, 0x1, P3 ;  /* 0x00000001ff0f7807 */ /* 0x008fe20001800000 */
[----:B------:R-:W-:Y:S01]  /*19b0*/  IMAD.SHL.U32 R0, R36, 0x10, RZ ;  /* 0x0000001024007824 */ /* 0x000fe200078e00ff */
[----:B------:R-:W-:Y:S01]  /*19c0*/  ISETP.GE.AND P3, PT, R47, c[0x0][0x1fc], PT ;  /* 0x00007f002f007a0c */ /* 0x000fe20003f66270 */
[----:B------:R-:W-:Y:S01]  /*19d0*/  IMAD.IADD R3, R3, 0x1, R20 ;  /* 0x0000000103037824 */ /* 0x000fe200078e0214 */
[----:B------:R-:W-:-:S02]  /*19e0*/  LEA.HI R11, R45, R48, RZ, 0x7 ;  /* 0x000000302d0b7211 */ /* 0x000fc400078f38ff */
[----:B------:R-:W-:Y:S01]  /*19f0*/  SEL R10, RZ, 0xffffffff, P3 ;  /* 0xffffffffff0a7807 */ /* 0x000fe20001800000 */
[----:B------:R-:W-:Y:S01]  /*1a00*/  IMAD.WIDE.U32 R242, R30, c[0x0][0x218], R2 ;  /* 0x000086001ef27a25 */ /* 0x000fe200078e0002 */
[----:B------:R-:W-:Y:S02]  /*1a10*/  LOP3.LUT R4, R4, 0xfffffffc, RZ, 0xc0, !PT ;  /* 0xfffffffc04047812 */ /* 0x000fe400078ec0ff */
[----:B------:R-:W-:Y:S01]  /*1a20*/  SHF.R.U32.HI R11, RZ, 0x4, R11 ;  /* 0x00000004ff0b7819 */ /* 0x000fe2000001160b */
[----:B------:R-:W-:Y:S01]  /*1a30*/  IMAD.SHL.U32 R23, R10, 0x2, RZ ;  /* 0x000000020a177824 */ /* 0x000fe200078e00ff */
[----:B------:R-:W-:Y:S01]  /*1a40*/  LOP3.LUT R0, R0, 0x10, RZ, 0xc0, !PT ;  /* 0x0000001000007812 */ /* 0x000fe200078ec0ff */
[----:B------:R-:W-:Y:S01]  /*1a50*/  IMAD.IADD R24, R5, 0x1, -R4 ;  /* 0x0000000105187824 */ /* 0x000fe200078e0a04 */
[----:B------:R-:W-:Y:S01]  /*1a60*/  @!P1 LEA R10, P3, R6, c[0x0][0x258], 0x2 ;  /* 0x00009600060a9a11 */ /* 0x000fe200078610ff */
[C---:B------:R-:W-:Y:S01]  /*1a70*/  IMAD R4, R21.reuse, c[0x0][0x218], RZ ;  /* 0x0000860015047a24 */ /* 0x040fe200078e02ff */
[----:B------:R-:W-:Y:S01]  /*1a80*/  LOP3.LUT R39, R0, 0x8, R11, 0xf8, !PT ;  /* 0x0000000800277812 */ /* 0x000fe200078ef80b */
[C---:B------:R-:W-:Y:S01]  /*1a90*/  IMAD R0, R21.reuse, c[0x0][0x240], RZ ;  /* 0x0000900015007a24 */ /* 0x040fe200078e02ff */
[----:B------:R-:W-:Y:S01]  /*1aa0*/  @!P1 LEA.HI.X R11, R6, c[0x0][0x25c], R22, 0x2, P3 ;  /* 0x00009700060b9a11 */ /* 0x000fe200018f1416 */
[----:B------:R-:W-:Y:S01]  /*1ab0*/  IMAD R5, R21, c[0x0][0x290], RZ ;  /* 0x0000a40015057a24 */ /* 0x000fe200078e02ff */
[----:B------:R-:W-:Y:S01]  /*1ac0*/  ISETP.GE.AND P3, PT, R238, c[0x0][0x1fc], PT ;  /* 0x00007f00ee007a0c */ /* 0x000fe20003f66270 */
[C---:B------:R-:W-:Y:S01]  /*1ad0*/  IMAD R6, R30.reuse, c[0x0][0x21c], R4 ;  /* 0x000087001e067a24 */ /* 0x040fe200078e0204 */
[----:B------:R-:W-:Y:S01]  /*1ae0*/  LOP3.LUT R15, R23, 0x2, R15, 0xe2, !PT ;  /* 0x00000002170f7812 */ /* 0x000fe200078ee20f */
[----:B------:R-:W-:Y:S01]  /*1af0*/  IMAD R21, R30, c[0x0][0x244], R0 ;  /* 0x000091001e157a24 */ /* 0x000fe200078e0200 */
[----:B------:R-:W-:Y:S01]  /*1b00*/  SEL R0, RZ, 0x4, P3 ;  /* 0x00000004ff007807 */ /* 0x000fe20001800000 */
[----:B------:R-:W-:Y:S01]  /*1b10*/  IMAD.IADD R4, R233, 0x1, -R34 ;  /* 0x00000001e9047824 */ /* 0x000fe200078e0a22 */
[----:B------:R-:W-:Y:S01]  /*1b20*/  LOP3.LUT P3, RZ, R7, 0x1, RZ, 0xc0, !PT ;  /* 0x0000000107ff7812 */ /* 0x000fe2000786c0ff */
[----:B------:R-:W-:Y:S01]  /*1b30*/  IMAD.IADD R237, R243, 0x1, R6 ;  /* 0x00000001f3ed7824 */ /* 0x000fe200078e0206 */
[----:B------:R-:W-:Y:S01]  /*1b40*/  LOP3.LUT R0, R15, R0, RZ, 0xfc, !PT ;  /* 0x000000000f007212 */ /* 0x000fe200078efcff */
[----:B------:R-:W-:Y:S01]  /*1b50*/  IMAD.MOV.U32 R236, RZ, RZ, R242 ;  /* 0x000000ffffec7224 */ /* 0x000fe200078e00f2 */
[-C--:B------:R-:W-:Y:S01]  /*1b60*/  ISETP.LE.OR P3, PT, R4, R223.reuse, !P3 ;  /* 0x000000df0400720c */ /* 0x080fe20005f63670 */
[----:B------:R-:W-:Y:S01]  /*1b70*/  IMAD R20, R30, c[0x0][0x294], R5 ;  /* 0x0000a5001e147a24 */ /* 0x000fe200078e0205 */
[-C--:B------:R-:W-:Y:S01]  /*1b80*/  ISETP.LE.OR P2, PT, R4, R223.reuse, !P5 ;  /* 0x000000df0400720c */ /* 0x080fe20006f43670 */
[----:B------:R-:W-:Y:S01]  /*1b90*/  IMAD.WIDE.U32 R2, R216, UR4, R236 ;  /* 0x00000004d8027c25 */ /* 0x000fe2000f8e00ec */
[----:B------:R-:W-:-:S02]  /*1ba0*/  ISETP.LE.OR P6, PT, R4, R223, !P6 ;  /* 0x000000df0400720c */ /* 0x000fc400077c3670 */
[----:B------:R-:W-:Y:S01]  /*1bb0*/  SHF.R.S32.HI R5, RZ, 0x1f, R42 ;  /* 0x0000001fff057819 */ /* 0x000fe2000001142a */
[----:B------:R-:W-:Y:S01]  /*1bc0*/  IMAD.IADD R3, R3, 0x1, R40 ;  /* 0x0000000103037824 */ /* 0x000fe200078e0228 */
[----:B------:R-:W-:Y:S01]  /*1bd0*/  LOP3.LUT P4, RZ, R0, 0x1, RZ, 0xc0, !PT ;  /* 0x0000000100ff7812 */ /* 0x000fe2000788c0ff */
[----:B------:R-:W-:Y:S01]  /*1be0*/  IMAD.IADD R239, R241, 0x1, R20 ;  /* 0x00000001f1ef7824 */ /* 0x000fe200078e0214 */
[----:B-1----:R-:W-:Y:S01]  /*1bf0*/  LEA R8, P5, R2, c[0x0][0x1f0], 0x1 ;  /* 0x00007c0002087a11 */ /* 0x002fe200078a08ff */
[----:B------:R-:W-:Y:S02]  /*1c00*/  IMAD.IADD R252, R249, 0x1, R21 ;  /* 0x00000001f9fc7824 */ /* 0x000fe400078e0215 */
[----:B------:R1:W-:Y:S01]  /*1c10*/  LDGSTS.E.BYPASS.LTC128B.128 [R14+0xc080], [R12.64], !P3 ;  /* 0x0c0800000c0e7fae */ /* 0x0003e2000d901d48 */
[----:B------:R-:W-:Y:S02]  /*1c20*/  LOP3.LUT P3, RZ, R0, 0x2, RZ, 0xc0, !PT ;  /* 0x0000000200ff7812 */ /* 0x000fe4000786c0ff */
[----:B------:R-:W-:Y:S01]  /*1c30*/  LEA.HI.X R9, R2, c[0x0][0x1f4], R3, 0x1, P5 ;  /* 0x00007d0002097a11 */ /* 0x000fe200028f0c03 */
[----:B------:R1:W-:Y:S01]  /*1c40*/  LDGSTS.E.BYPASS.LTC128B.128 [R14+0xd080], [R12.64+0x40], !P2 ;  /* 0x0d0800400c0e7fae */ /* 0x0003e2000d101d48 */
[----:B------:R-:W-:Y:S01]  /*1c50*/  LOP3.LUT P2, RZ, R0, 0x4, RZ, 0xc0, !PT ;  /* 0x0000000400ff7812 */ /* 0x000fe2000784c0ff */
[----:B------:R-:W-:Y:S01]  /*1c60*/  @!P1 IMAD.SHL.U32 R3, R48, 0x10, RZ ;  /* 0x0000001030039824 */ /* 0x000fe200078e00ff */
[-C--:B------:R-:W-:Y:S01]  /*1c70*/  LEA.HI R0, R5, R223.reuse, RZ, 0x3 ;  /* 0x000000df05007211 */ /* 0x080fe200078f18ff */
[----:B------:R1:W-:Y:S01]  /*1c80*/  LDGSTS.E.BYPASS.LTC128B.128 [R14+0xe080], [R12.64+0x80], !P6 ;  /* 0x0e0800800c0e7fae */ /* 0x0003e2000f101d48 */
[----:B------:R-:W-:-:S02]  /*1c90*/  ISETP.LE.OR P6, PT, R4, R223, !P4 ;  /* 0x000000df0400720c */ /* 0x000fc400067c3670 */
[-C--:B------:R-:W-:Y:S01]  /*1ca0*/  ISETP.LE.OR P5, PT, R4, R223.reuse, !P3 ;  /* 0x000000df0400720c */ /* 0x080fe20005fa3670 */
[----:B------:R3:W-:Y:S01]  /*1cb0*/  @!P1 LDGSTS.E.BYPASS.LTC128B.128 [R3+0x18080], [R10.64] ;  /* 0x180800000a039fae */ /* 0x0007e2000b901d48 */
[----:B------:R-:W-:Y:S02]  /*1cc0*/  LOP3.LUT R2, R0, 0xfffffff8, RZ, 0xc0, !PT ;  /* 0xfffffff800027812 */ /* 0x000fe400078ec0ff */
[----:B------:R-:W-:Y:S01]  /*1cd0*/  SHF.R.S32.HI R0, RZ, 0x1, R37 ;  /* 0x00000001ff007819 */ /* 0x000fe20000011425 */
[----:B------:R-:W0:Y:S01]  /*1ce0*/  LDGDEPBAR ;  /* 0x00000000000079af */ /* 0x000e220000000000 */
[----:B------:R-:W-:Y:S01]  /*1cf0*/  SEL R5, RZ, 0xffffffff, P0 ;  /* 0xffffffffff057807 */ /* 0x000fe20000000000 */
[----:B--2---:R-:W-:Y:S01]  /*1d00*/  IMAD.IADD R17, R223, 0x1, -R2 ;  /* 0x00000001df117824 */ /* 0x004fe200078e0a02 */
[C---:B------:R-:W-:Y:S01]  /*1d10*/  LOP3.LUT P0, RZ, R0.reuse, 0x2, RZ, 0xc0, !PT ;  /* 0x0000000200ff7812 */ /* 0x040fe2000780c0ff */
[----:B------:R-:W-:Y:S02]  /*1d20*/  IMAD.SHL.U32 R0, R0, 0x40, RZ ;  /* 0x0000004000007824 */ /* 0x000fe400078e00ff */
[----:B------:R2:W-:Y:S01]  /*1d30*/  LDGSTS.E.BYPASS.LTC128B.128 [R14+0x12080], [R8.64], !P6 ;  /* 0x12080000080e7fae */ /* 0x0005e2000f101d48 */
[----:B------:R-:W-:Y:S01]  /*1d40*/  IMAD.SHL.U32 R2, R17, 0x40, RZ ;  /* 0x0000004011027824 */ /* 0x000fe200078e00ff */
[----:B------:R-:W-:Y:S01]  /*1d50*/  ISETP.LE.OR P6, PT, R4, R223, !P2 ;  /* 0x000000df0400720c */ /* 0x000fe200057c3670 */
[----:B------:R-:W-:Y:S01]  /*1d60*/  IMAD.SHL.U32 R7, R5, 0x2, RZ ;  /* 0x0000000205077824 */ /* 0x000fe200078e00ff */
[----:B------:R2:W-:Y:S01]  /*1d70*/  LDGSTS.E.BYPASS.LTC128B.128 [R14+0x13080], [R8.64+0x40], !P5 ;  /* 0x13080040080e7fae */ /* 0x0005e2000e901d48 */
[----:B------:R-:W-:-:S02]  /*1d80*/  SEL R187, R196, 0xfffffff0, !P0 ;  /* 0xfffffff0c4bb7807 */ /* 0x000fc40004000000 */
[----:B------:R-:W-:Y:S02]  /*1d90*/  LOP3.LUT R2, R2, 0x1c0, RZ, 0xc0, !PT ;  /* 0x000001c002027812 */ /* 0x000fe400078ec0ff */
[----:B------:R-:W-:Y:S01]  /*1da0*/  LOP3.LUT R234, R7, 0x2, R35, 0xe2, !PT ;  /* 0x0000000207ea7812 */ /* 0x000fe200078ee223 */
[C---:B------:R-:W-:Y:S01]  /*1db0*/  IMAD.SHL.U32 R7, R24.reuse, 0x40, RZ ;  /* 0x0000004018077824 */ /* 0x040fe200078e00ff */
[----:B------:R-:W-:-:S04]  /*1dc0*/  LOP3.LUT P0, RZ, R24, 0x2, RZ, 0xc0, !PT ;  /* 0x0000000218ff7812 */ /* 0x000fc8000780c0ff */
[----:B------:R-:W-:Y:S01]  /*1dd0*/  LOP3.LUT R7, R7, 0xc0, RZ, 0xc0, !PT ;  /* 0x000000c007077812 */ /* 0x000fe200078ec0ff */
[----:B------:R2:W-:Y:S01]  /*1de0*/  LDGSTS.E.BYPASS.LTC128B.128 [R14+0x14080], [R8.64+0x80], !P6 ;  /* 0x14080080080e7fae */ /* 0x0005e2000f101d48 */
[----:B---3--:R-:W-:Y:S01]  /*1df0*/  IMAD.SHL.U32 R3, R31, 0x8, RZ ;  /* 0x000000081f037824 */ /* 0x008fe200078e00ff */
[----:B------:R-:W-:-:S04]  /*1e00*/  LOP3.LUT P6, RZ, R26, 0x4, RZ, 0xc0, !PT ;  /* 0x000000041aff7812 */ /* 0x000fc800078cc0ff */
[----:B-1----:R-:W-:Y:S02]  /*1e10*/  LOP3.LUT R13, R3, 0x18, RZ, 0xc0, !PT ;  /* 0x00000018030d7812 */ /* 0x002fe400078ec0ff */
[----:B------:R-:W-:Y:S02]  /*1e20*/  LOP3.LUT R3, R0, 0xc0, RZ, 0xc0, !PT ;  /* 0x000000c000037812 */ /* 0x000fe400078ec0ff */
[----:B------:R-:W-:Y:S02]  /*1e30*/  IADD3 R0, P5, R34, R240, RZ ;  /* 0x000000f022007210 */ /* 0x000fe40007fbe0ff */
[----:B------:R-:W-:Y:S02]  /*1e40*/  LOP3.LUT R5, R3, 0x8, R49, 0xf8, !PT ;  /* 0x0000000803057812 */ /* 0x000fe400078ef831 */
[----:B------:R-:W-:Y:S01]  /*1e50*/  SHF.R.U32.HI R4, RZ, 0x3, R3 ;  /* 0x00000003ff047819 */ /* 0x000fe20000011603 */
[----:B------:R-:W-:Y:S01]  /*1e60*/  IMAD.X R6, R25, 0x1, R239, P5 ;  /* 0x0000000119067824 */ /* 0x000fe200028e06ef */
[----:B------:R-:W-:-:S02]  /*1e70*/  LEA R10, P5, R0, c[0x0][0x280], 0x2 ;  /* 0x0000a000000a7a11 */ /* 0x000fc400078a10ff */
[----:B------:R-:W-:Y:S02]  /*1e80*/  SHF.R.U32.HI R3, RZ, 0x3, R2 ;  /* 0x00000003ff037819 */ /* 0x000fe40000011602 */
[----:B------:R-:W-:Y:S02]  /*1e90*/  LEA.HI.X R11, R0, c[0x0][0x284], R6, 0x2, P5 ;  /* 0x0000a100000b7a11 */ /* 0x000fe400028f1406 */
[----:B------:R-:W-:Y:S02]  /*1ea0*/  LOP3.LUT R0, R46, 0xffffffe0, RZ, 0xc0, !PT ;  /* 0xffffffe02e007812 */ /* 0x000fe400078ec0ff */
[----:B------:R-:W-:Y:S01]  /*1eb0*/  LOP3.LUT R3, R3, R2, R13, 0x1e, !PT ;  /* 0x0000000203037212 */ /* 0x000fe200078e1e0d */
[----:B------:R-:W-:Y:S01]  /*1ec0*/  IMAD.SHL.U32 R2, R36, 0x8, RZ ;  /* 0x0000000824027824 */ /* 0x000fe200078e00ff */
[----:B------:R-:W-:Y:S01]  /*1ed0*/  LOP3.LUT R4, R5, R4, RZ, 0x3c, !PT ;  /* 0x0000000405047212 */ /* 0x000fe200078e3cff */
[----:B------:R-:W-:Y:S01]  /*1ee0*/  IMAD.IADD R12, R48, 0x1, -R0 ;  /* 0x00000001300c7824 */ /* 0x000fe200078e0a00 */
[----:B--2---:R-:W-:Y:S01]  /*1ef0*/  SHF.R.U32.HI R8, RZ, 0x3, R7 ;  /* 0x00000003ff087819 */ /* 0x004fe20000011607 */
[C---:B------:R-:W-:Y:S01]  /*1f00*/  IMAD.SHL.U32 R0, R26.reuse, 0x40, RZ ;  /* 0x000000401a007824 */ /* 0x040fe200078e00ff */
[----:B------:R-:W-:Y:S01]  /*1f10*/  LOP3.LUT P5, RZ, R26, 0x2, RZ, 0xc0, !PT ;  /* 0x000000021aff7812 */ /* 0x000fe200078ac0ff */
[----:B------:R-:W-:Y:S01]  /*1f20*/  IMAD.IADD R213, R213, 0x1, R3 ;  /* 0x00000001d5d57824 */ /* 0x000fe200078e0203 */
[----:B------:R-:W-:Y:S01]  /*1f30*/  LOP3.LUT R3, R2, 0x8, RZ, 0xc0, !PT ;  /* 0x0000000802037812 */ /* 0x000fe200078ec0ff */
[----:B------:R-:W-:Y:S01]  /*1f40*/  IMAD.U32 R6, R44, 0x20, R4 ;  /* 0x000000202c067824 */ /* 0x000fe200078e0004 */
[----:B------:R-:W-:Y:S01]  /*1f50*/  LOP3.LUT R0, R0, 0x1c0, RZ, 0xc0, !PT ;  /* 0x000001c000007812 */ /* 0x000fe200078ec0ff */
[----:B------:R-:W-:Y:S01]  /*1f60*/  @!P1 IMAD.SHL.U32 R4, R48, 0x10, RZ ;  /* 0x0000001030049824 */ /* 0x000fe200078e00ff */
[----:B------:R-:W-:Y:S01]  /*1f70*/  SHF.R.S32.HI R15, RZ, 0x1f, R12 ;  /* 0x0000001fff0f7819 */ /* 0x000fe2000001140c */
[----:B------:R-:W-:Y:S01]  /*1f80*/  IMAD.SHL.U32 R213, R213, 0x2, RZ ;  /* 0x00000002d5d57824 */ /* 0x000fe200078e00ff */
[----:B------:R-:W-:Y:S01]  /*1f90*/  SHF.R.U32.HI R2, RZ, 0x3, R0 ;  /* 0x00000003ff027819 */ /* 0x000fe20000011600 */
[----:B------:R-:W-:Y:S01]  /*1fa0*/  IMAD R5, R36, 0x200, R38 ;  /* 0x0000020024057824 */ /* 0x000fe200078e0226 */
[----:B------:R1:W-:Y:S01]  /*1fb0*/  @!P1 LDGSTS.E.BYPASS.LTC128B.128 [R4+0x18280], [R10.64] ;  /* 0x182800000a049fae */ /* 0x0003e2000b901d48 */
[----:B------:R-:W-:-:S02]  /*1fc0*/  LEA.HI R15, R15, R12, RZ, 0x2 ;  /* 0x0000000c0f0f7211 */ /* 0x000fc400078f10ff */
[--C-:B------:R-:W-:Y:S01]  /*1fd0*/  LOP3.LUT R9, R2, R0, R3.reuse, 0x1e, !PT ;  /* 0x0000000002097212 */ /* 0x100fe200078e1e03 */
[----:B------:R-:W-:Y:S01]  /*1fe0*/  IMAD.SHL.U32 R0, R41, 0x20, RZ ;  /* 0x0000002029007824 */ /* 0x000fe200078e00ff */
[C---:B------:R-:W-:Y:S01]  /*1ff0*/  LOP3.LUT R3, R8.reuse, R7, R3, 0x1e, !PT ;  /* 0x0000000708037212 */ /* 0x040fe200078e1e03 */
[----:B------:R-:W0:Y:S01]  /*2000*/  LDGDEPBAR ;  /* 0x00000000000079af */ /* 0x000e220000000000 */
[----:B------:R-:W-:Y:S02]  /*2010*/  SHF.R.S32.HI R2, RZ, 0x2, R15 ;  /* 0x00000002ff027819 */ /* 0x000fe4000001140f */
[----:B------:R-:W-:Y:S01]  /*2020*/  IADD3 R16, R213, 0x18480, RZ ;  /* 0x00018480d5107810 */ /* 0x000fe20007ffe0ff */
[----:B------:R-:W0:Y:S02]  /*2030*/  LDGDEPBAR ;  /* 0x00000000000079af */ /* 0x000e240000000000 */
[----:B------:R-:W-:Y:S01]  /*2040*/  IMAD R235, R27, 0x10, R2 ;  /* 0x000000101beb7824 */ /* 0x000fe200078e0202 */
[----:B------:R-:W-:-:S02]  /*2050*/  LOP3.LUT R2, R8, R39, R7, 0x1e, !PT ;  /* 0x0000002708027212 */ /* 0x000fc400078e1e07 */
[----:B------:R-:W-:Y:S01]  /*2060*/  LOP3.LUT R8, R8, R7, R13, 0x1e, !PT ;  /* 0x0000000708087212 */ /* 0x000fe200078e1e0d */
[----:B------:R-:W-:Y:S02]  /*2070*/  IMAD.IADD R7, R43, 0x1, R9 ;  /* 0x000000012b077824 */ /* 0x000fe400078e0209 */
[----:B------:R-:W-:Y:S02]  /*2080*/  IMAD.IADD R198, R0, 0x1, R2 ;  /* 0x0000000100c67824 */ /* 0x000fe400078e0202 */
[----:B------:R-:W-:-:S05]  /*2090*/  IMAD.MOV.U32 R2, RZ, RZ, 0x20 ;  /* 0x00000020ff027424 */ /* 0x000fca00078e00ff */
[----:B------:R-:W-:Y:S01]  /*20a0*/  SEL R2, R2, 0xffffffe0, !P6 ;  /* 0xffffffe002027807 */ /* 0x000fe20007000000 */
[----:B-1----:R-:W-:Y:S01]  /*20b0*/  IMAD R4, R27, 0x200, R0 ;  /* 0x000002001b047824 */ /* 0x002fe200078e0200 */
[----:B------:R-:W-:Y:S01]  /*20c0*/  IADD3 R10, R216, 0x1, RZ ;  /* 0x00000001d80a7810 */ /* 0x000fe20007ffe0ff */
[----:B------:R-:W-:Y:S02]  /*20d0*/  IMAD.IADD R0, R0, 0x1, R8 ;  /* 0x0000000100007824 */ /* 0x000fe400078e0208 */
[----:B------:R-:W-:Y:S01]  /*20e0*/  IMAD.IADD R193, R4, 0x1, R3 ;  /* 0x0000000104c17824 */ /* 0x000fe200078e0203 */
[----:B------:R-:W-:Y:S02]  /*20f0*/  SEL R3, R196, 0xfffffff0, !P5 ;  /* 0xfffffff0c4037807 */ /* 0x000fe40006800000 */
[----:B------:R-:W-:Y:S02]  /*2100*/  ISETP.GE.AND P5, PT, R10, R232, PT ;  /* 0x000000e80a00720c */ /* 0x000fe40003fa6270 */
[----:B------:R-:W-:-:S11]  /*2110*/  SEL R196, R196, 0xfffffff0, !P0 ;  /* 0xfffffff0c4c47807 */ /* 0x000fd60004000000 */
[----:B------:R-:W-:Y:S05]  /*2120*/  @P5 BRA `(.L_x_967) ;  /* 0x0000019000005947 */ /* 0x000fea0003800000 */
[----:B------:R-:W-:Y:S01]  /*2130*/  SHF.R.S32.HI R8, RZ, 0x1f, R10 ;  /* 0x0000001fff087819 */ /* 0x000fe2000001140a */
[C---:B------:R-:W-:Y:S01]  /*2140*/  IMAD R4, R10.reuse, UR5, RZ ;  /* 0x000000050a047c24 */ /* 0x040fe2000f8e02ff */
[----:B------:R-:W-:Y:S01]  /*2150*/  BSSY B0, `(.L_x_967) ;  /* 0x0000016000007945 */ /* 0x000fe20003800000 */
[C---:B------:R-:W-:Y:S02]  /*2160*/  IMAD.SHL.U32 R13, R10.reuse, 0x40, RZ ;  /* 0x000000400a0d7824 */ /* 0x040fe400078e00ff */
[----:B------:R-:W-:-:S04]  /*2170*/  IMAD.WIDE.U32 R10, R10, UR4, R236 ;  /* 0x000000040a0a7c25 */ /* 0x000fc8000f8e00ec */
[----:B------:R-:W-:Y:S01]  /*2180*/  IMAD R4, R8, UR4, R4 ;  /* 0x0000000408047c24 */ /* 0x000fe2000f8e0204 */
[----:B------:R-:W-:Y:S01]  /*2190*/  LEA R8, P5, R10, c[0x0][0x1f0], 0x1 ;  /* 0x00007c000a087a11 */ /* 0x000fe200078a08ff */
[----:B------:R-:W-:Y:S02]  /*21a0*/  IMAD.IADD R9, R233, 0x1, -R13 ;  /* 0x00000001e9097824 */ /* 0x000fe400078e0a0d */
[----:B------:R-:W-:-:S03]  /*21b0*/  IMAD.IADD R4, R11, 0x1, R4 ;  /* 0x000000010b047824 */ /* 0x000fc600078e0204 */
[----:B------:R-:W-:Y:S02]  /*21c0*/  ISETP.GT.AND P0, PT, R9, R223, PT ;  /* 0x000000df0900720c */ /* 0x000fe40003f04270 */
[----:B------:R-:W-:Y:S02]  /*21d0*/  LEA.HI.X R9, R10, c[0x0][0x1f4], R4, 0x1, P5 ;  /* 0x00007d000a097a11 */ /* 0x000fe400028f0c04 */
[----:B------:R-:W-:Y:S02]  /*21e0*/  ISETP.GE.OR P6, PT, R18, c[0x0][0x1fc], !P0 ;  /* 0x00007f0012007a0c */ /* 0x000fe400047c6670 */
[----:B------:R-:W-:Y:S02]  /*21f0*/  ISETP.GE.OR P5, PT, R47, c[0x0][0x1fc], !P0 ;  /* 0x00007f002f007a0c */ /* 0x000fe400047a6670 */
[----:B------:R-:W-:-:S09]  /*2200*/  ISETP.GE.OR P0, PT, R238, c[0x0][0x1fc], !P0 ;  /* 0x00007f00ee007a0c */ /* 0x000fd20004706670 */
[----:B------:R1:W-:Y:S04]  /*2210*/  LDGSTS.E.BYPASS.LTC128B.128 [R14+0x15080], [R8.64], !P6 ;  /* 0x15080000080e7fae */ /* 0x0003e8000f101d48 */
[----:B------:R1:W-:Y:S01]  /*2220*/  LDGSTS.E.BYPASS.LTC128B.128 [R14+0x16080], [R8.64+0x40], !P5 ;  /* 0x16080040080e7fae */ /* 0x0003e2000e901d48 */
[----:B------:R-:W-:-:S03]  /*2230*/  IADD3 R4, P5, R13, R240, RZ ;  /* 0x000000f00d047210 */ /* 0x000fc60007fbe0ff */
[----:B------:R1:W-:Y:S02]  /*2240*/  LDGSTS.E.BYPASS.LTC128B.128 [R14+0x17080], [R8.64+0x80], !P0 ;  /* 0x17080080080e7fae */ /* 0x0003e4000c101d48 */
[----:B-1----:R-:W-:Y:S02]  /*2250*/  LEA R8, P0, R4, c[0x0][0x280], 0x2 ;  /* 0x0000a00004087a11 */ /* 0x002fe400078010ff */
[----:B------:R-:W-:-:S04]  /*2260*/  LEA.HI.X.SX32 R9, R13, R239, 0x1, P5 ;  /* 0x000000ef0d097211 */ /* 0x000fc800028f0eff */
[----:B------:R-:W-:Y:S01]  /*2270*/  LEA.HI.X R9, R4, c[0x0][0x284], R9, 0x2, P0 ;  /* 0x0000a10004097a11 */ /* 0x000fe200000f1409 */
[----:B------:R-:W-:Y:S05]  /*2280*/  @P1 BRA `(.L_x_968) ;  /* 0x0000002000001947 */ /* 0x000fea0003800000 */
[----:B------:R-:W-:-:S05]  /*2290*/  SHF.L.U32 R48, R48, 0x4, RZ ;  /* 0x0000000430307819 */ /* 0x000fca00000006ff */
[----:B------:R1:W-:Y:S02]  /*22a0*/  LDGSTS.E.BYPASS.LTC128B.128 [R48+0x18380], [R8.64] ;  /* 0x1838000008307fae */ /* 0x0003e4000b901d48 */
.L_x_968:
[----:B------:R-:W-:Y:S05]  /*22b0*/  BSYNC B0 ;  /* 0x0000000000007941 */ /* 0x000fea0003800000 */
.L_x_967:
[----:B------:R-:W-:Y:S01]  /*22c0*/  SHF.R.S32.HI R4, RZ, 0x1f, R31 ;  /* 0x0000001fff047819 */ /* 0x000fe2000001141f */
[----:B------:R-:W0:Y:S01]  /*22d0*/  LDGDEPBAR ;  /* 0x00000000000079af */ /* 0x000e220000000000 */
[----:B-1----:R-:W-:Y:S01]  /*22e0*/  LOP3.LUT R8, R15, 0x7ffffffc, RZ, 0xc0, !PT ;  /* 0x7ffffffc0f087812 */ /* 0x002fe200078ec0ff */
[----:B------:R-:W-:Y:S01]  /*22f0*/  ULDC UR4, c[0x0][0x2a0] ;  /* 0x0000a80000047ab9 */ /* 0x000fe20000000800 */
[----:B------:R-:W-:Y:S01]  /*2300*/  LEA.HI R4, R4, R31, RZ, 0x2 ;  /* 0x0000001f04047211 */ /* 0x000fe200078f10ff */
[----:B------:R-:W-:Y:S01]  /*2310*/  ULOP3.LUT UR4, URZ, UR4, URZ, 0x33, !UPT ;  /* 0x000000043f047292 */ /* 0x000fe2000f8e333f */
[----:B------:R-:W-:Y:S01]  /*2320*/  LOP3.LUT P0, RZ, R17, 0x4, RZ, 0xc0, !PT ;  /* 0x0000000411ff7812 */ /* 0x000fe2000780c0ff */
[----:B------:R-:W-:Y:S01]  /*2330*/  IMAD.IADD R8, R12, 0x1, -R8 ;  /* 0x000000010c087824 */ /* 0x000fe200078e0a08 */
[----:B------:R-:W-:Y:S01]  /*2340*/  LOP3.LUT R4, R4, 0x1ffffffc, RZ, 0xc0, !PT ;  /* 0x1ffffffc04047812 */ /* 0x000fe200078ec0ff */
[----:B------:R-:W-:Y:S01]  /*2350*/  IMAD.MOV.U32 R9, RZ, RZ, 0x1 ;  /* 0x00000001ff097424 */ /* 0x000fe200078e00ff */
[----:B------:R-:W-:Y:S01]  /*2360*/  LEA R190, R7, 0x1c480, 0x1 ;  /* 0x0001c48007be7811 */ /* 0x000fe200078e08ff */
[----:B------:R-:W-:Y:S01]  /*2370*/  IMAD.SHL.U32 R186, R6, 0x2, RZ ;  /* 0x0000000206ba7824 */ /* 0x000fe200078e00ff */
[----:B------:R-:W-:Y:S01]  /*2380*/  IADD3 R224, R230, 0x1, -R231 ;  /* 0x00000001e6e07810 */ /* 0x000fe20007ffe8e7 */
[----:B------:R-:W-:Y:S01]  /*2390*/  IMAD.IADD R4, R31, 0x1, -R4 ;  /* 0x000000011f047824 */ /* 0x000fe200078e0a04 */
[----:B------:R-:W-:Y:S01]  /*23a0*/  IADD3 R212, R213, 0x184c0, RZ ;  /* 0x000184c0d5d47810 */ /* 0x000fe20007ffe0ff */
[----:B------:R-:W-:Y:S01]  /*23b0*/  IMAD R191, R2, 0x2, R190 ;  /* 0x0000000202bf7824 */ /* 0x000fe200078e02be */
[----:B------:R-:W-:Y:S01]  /*23c0*/  ISETP.LE.AND P5, PT, R9, c[0x0][0x2a8], PT ;  /* 0x0000aa0009007a0c */ /* 0x000fe20003fa3270 */
[----:B------:R-:W-:Y:S01]  /*23d0*/  IMAD R4, R4, 0x4, R8 ;  /* 0x0000000404047824 */ /* 0x000fe200078e0208 */
[----:B------:R-:W-:Y:S01]  /*23e0*/  LEA R184, R0, 0x80, 0x1 ;  /* 0x0000008000b87811 */ /* 0x000fe200078e08ff */
[----:B------:R-:W-:Y:S01]  /*23f0*/  IMAD R192, R3, 0x2, R190 ;  /* 0x0000000203c07824 */ /* 0x000fe200078e02be */
[----:B------:R-:W-:Y:S01]  /*2400*/  @P0 IADD3 R212, R16, -0x40, RZ ;  /* 0xffffffc010d40810 */ /* 0x000fe20007ffe0ff */
[----:B------:R-:W-:Y:S01]  /*2410*/  IMAD.SHL.U32 R228, R4, 0x2, RZ ;  /* 0x0000000204e47824 */ /* 0x000fe200078e00ff */
[----:B------:R-:W-:Y:S01]  /*2420*/  IADD3 R230, R230, -R233, RZ ;  /* 0x800000e9e6e67210 */ /* 0x000fe20007ffe0ff */
[----:B------:R-:W-:Y:S01]  /*2430*/  IMAD.SHL.U32 R185, R5, 0x2, RZ ;  /* 0x0000000205b97824 */ /* 0x000fe200078e00ff */
[----:B------:R-:W-:Y:S01]  /*2440*/  CS2R R162, SRZ ;  /* 0x0000000000a27805 */ /* 0x000fe2000001ff00 */
[----:B------:R-:W-:Y:S01]  /*2450*/  IMAD.MOV.U32 R189, RZ, RZ, RZ ;  /* 0x000000ffffbd7224 */ /* 0x000fe200078e00ff */
[----:B------:R-:W-:Y:S01]  /*2460*/  IADD3 R224, -R228, R224, -R233 ;  /* 0x000000e0e4e07210 */ /* 0x000fe20007ffe9e9 */
[----:B------:R-:W-:Y:S01]  /*2470*/  IMAD.MOV.U32 R226, RZ, RZ, 0x1 ;  /* 0x00000001ffe27424 */ /* 0x000fe200078e00ff */
[----:B------:R-:W-:Y:S01]  /*2480*/  CS2R R160, SRZ ;  /* 0x0000000000a07805 */ /* 0x000fe2000001ff00 */
[----:B------:R-:W-:Y:S01]  /*2490*/  IMAD.MOV.U32 R225, RZ, RZ, RZ ;  /* 0x000000ffffe17224 */ /* 0x000fe200078e00ff */
[----:B------:R-:W-:Y:S01]  /*24a0*/  IADD3 R227, R224, c[0x0][0x2a4], RZ ;  /* 0x0000a900e0e37a10 */ /* 0x000fe20007ffe0ff */
        /* <DEDUP_REMOVED lines=50> */
[----:B------:R-:W-:Y:S01]  /*27d0*/  IMAD.IADD R229, R229, 0x1, -R228 ;  /* 0x00000001e5e57824 */ /* 0x000fe200078e0ae4 */
[----:B------:R-:W-:-:S02]  /*27e0*/  IADD3 R224, R224, UR4, RZ ;  /* 0x00000004e0e07c10 */ /* 0x000fc4000fffe0ff */
.L_x_987:
[----:B------:R-:W-:Y:S04]  /*27f0*/  DEPBAR.LE SB0, 0x1 ;  /* 0x000080400000791a */ /* 0x000fe80000000000 */
[----:B------:R-:W-:Y:S01]  /*2800*/  BAR.SYNC.DEFER_BLOCKING 0x0 ;  /* 0x0000000000007b1d */ /* 0x000fe20000010000 */
[C---:B------:R-:W-:Y:S01]  /*2810*/  IMAD R188, R189.reuse, 0x1800, R193 ;  /* 0x00001800bdbc7824 */ /* 0x040fe200078e02c1 */
[C---:B------:R-:W-:Y:S01]  /*2820*/  LEA R211, R189.reuse, R235, 0x6 ;  /* 0x000000ebbdd37211 */ /* 0x040fe200078e30ff */
[C---:B------:R-:W-:Y:S02]  /*2830*/  IMAD R3, R189.reuse, 0x1800, R196 ;  /* 0x00001800bd037824 */ /* 0x040fe400078e02c4 */
[----:B------:R-:W-:Y:S01]  /*2840*/  IMAD R2, R189, 0x1800, R197 ;  /* 0x00001800bd027824 */ /* 0x000fe200078e02c5 */
[----:B------:R-:W-:Y:S01]  /*2850*/  SHF.L.U32 R0, R188, 0x1, RZ ;  /* 0x00000001bc007819 */ /* 0x000fe200000006ff */
[----:B------:R-:W-:Y:S02]  /*2860*/  IMAD.IADD R3, R193, 0x1, R3 ;  /* 0x00000001c1037824 */ /* 0x000fe400078e0203 */
[----:B------:R-:W-:Y:S03]  /*2870*/  IMAD.SHL.U32 R2, R2, 0x2, RZ ;  /* 0x0000000202027824 */ /* 0x000fe600078e00ff */
        /* <DEDUP_REMOVED lines=14> */
[-C--:B------:R-:W-:Y:S05]  /*2960*/  HMMA.16816.F32 R12, R28, R18.reuse, RZ ;  /* 0x000000121c0c723c */ /* 0x080fea00000018ff */
[----:B------:R-:W-:Y:S03]  /*2970*/  LDS R207, [R211.X4+0x18080] ;  /* 0x01808000d3cf7984 */ /* 0x000fe60000004800 */
[C---:B------:R-:W-:Y:S03]  /*2980*/  HMMA.16816.F32 R16, R32.reuse, R18, RZ ;  /* 0x000000122010723c */ /* 0x040fe600000018ff */
[----:B------:R-:W-:Y:S05]  /*2990*/  LDS R208, [R211.X4+0x180a0] ;  /* 0x0180a000d3d07984 */ /* 0x000fea0000004800 */
[-C--:B---3--:R-:W-:Y:S01]  /*29a0*/  HMMA.16816.F32 R20, R32, R36.reuse, RZ ;  /* 0x000000242014723c */ /* 0x088fe200000018ff */
[----:B------:R-:W-:Y:S06]  /*29b0*/  LDS R209, [R211.X4+0x18100] ;  /* 0x01810000d3d17984 */ /* 0x000fec0000004800 */
[----:B------:R-:W-:Y:S01]  /*29c0*/  LDS R210, [R211.X4+0x18120] ;  /* 0x01812000d3d27984 */ /* 0x000fe20000004800 */
        /* <DEDUP_REMOVED lines=14> */
[----:B------:R-:W2:Y:S06]  /*2ab0*/  LDSM.16.M88.4 R40, [R2+0xd080] ;  /* 0x00d080000228783b */ /* 0x000eac0000000200 */
[----:B------:R-:W3:Y:S01]  /*2ac0*/  LDSM.16.M88.4 R52, [R187+0x3080] ;  /* 0x00308000bb34783b */ /* 0x000ee20000000200 */
[-C--:B-1----:R-:W-:Y:S08]  /*2ad0*/  HMMA.16816.F32 R4, R36, R56.reuse, R4 ;  /* 0x000000382404723c */ /* 0x082ff00000001804 */
[C---:B------:R-:W-:Y:S08]  /*2ae0*/  HMMA.16816.F32 R8, R60.reuse, R56, R8 ;  /* 0x000000383c08723c */ /* 0x040ff00000001808 */
        /* <DEDUP_REMOVED lines=8> */
[----:B------:R-:W1:Y:S06]  /*2b70*/  LDSM.16.M88.4 R36, [R0+0xe080] ;  /* 0x00e080000024783b */ /* 0x000e6c0000000200 */
[----:B------:R-:W4:Y:S01]  /*2b80*/  LDSM.16.M88.4 R64, [R186+0x5080] ;  /* 0x00508000ba40783b */ /* 0x000f220000000200 */
[-C--:B--2---:R-:W-:Y:S08]  /*2b90*/  HMMA.16816.F32 R4, R40, R44.reuse, R4 ;  /* 0x0000002c2804723c */ /* 0x084ff00000001804 */
[C---:B------:R-:W-:Y:S08]  /*2ba0*/  HMMA.16816.F32 R8, R48.reuse, R44, R8 ;  /* 0x0000002c3008723c */ /* 0x040ff00000001808 */
        /* <DEDUP_REMOVED lines=8> */
[----:B------:R2:W3:Y:S06]  /*2c30*/  LDSM.16.M88.4 R40, [R2+0xe080] ;  /* 0x00e080000228783b */ /* 0x0004ec0000000200 */
[----:B------:R-:W5:Y:S01]  /*2c40*/  LDSM.16.M88.4 R52, [R187+0x5080] ;  /* 0x00508000bb34783b */ /* 0x000f620000000200 */
[-C--:B-1----:R-:W-:Y:S08]  /*2c50*/  HMMA.16816.F32 R4, R36, R56.reuse, R4 ;  /* 0x000000382404723c */ /* 0x082ff00000001804 */
[C---:B------:R-:W-:Y:S08]  /*2c60*/  HMMA.16816.F32 R8, R60.reuse, R56, R8 ;  /* 0x000000383c08723c */ /* 0x040ff00000001808 */
[-C--:B------:R-:W-:Y:S04]  /*2c70*/  HMMA.16816.F32 R12, R60, R58.reuse, R12 ;  /* 0x0000003a3c0c723c */ /* 0x080fe8000000180c */
[----:B--2---:R-:W-:Y:S04]  /*2c80*/  IMAD R2, R216, 0x40, R235 ;  /* 0x00000040d8027824 */ /* 0x004fe800078e02eb */
[C---:B------:R-:W-:Y:S04]  /*2c90*/  HMMA.16816.F32 R16, R36.reuse, R58, R16 ;  /* 0x0000003a2410723c */ /* 0x040fe80000001810 */
[-C--:B------:R-:W-:Y:S02]  /*2ca0*/  IADD3 R199, R227, R2.reuse, RZ ;  /* 0x00000002e3c77210 */ /* 0x080fe40007ffe0ff */
[----:B------:R-:W-:Y:S02]  /*2cb0*/  IADD3 R201, R224, R2, RZ ;  /* 0x00000002e0c97210 */ /* 0x000fe40007ffe0ff */
[-C--:B----4-:R-:W-:Y:S04]  /*2cc0*/  HMMA.16816.F32 R20, R36, R64.reuse, R20 ;  /* 0x000000402414723c */ /* 0x090fe80000001814 */
[----:B------:R-:W-:Y:S04]  /*2cd0*/  IMNMX R199, R229, R199, PT ;  /* 0x000000c7e5c77217 */ /* 0x000fe80003800200 */
[C---:B------:R-:W-:Y:S08]  /*2ce0*/  HMMA.16816.F32 R24, R60.reuse, R64, R24 ;  /* 0x000000403c18723c */ /* 0x040ff00000001818 */
[-C--:B------:R-:W-:Y:S08]  /*2cf0*/  HMMA.16816.F32 R28, R60, R66.reuse, R28 ;  /* 0x000000423c1c723c */ /* 0x080ff0000000181c */
[----:B------:R-:W-:Y:S08]  /*2d00*/  HMMA.16816.F32 R32, R36, R66, R32 ;  /* 0x000000422420723c */ /* 0x000ff00000001820 */
[-C--:B---3--:R-:W-:Y:S08]  /*2d10*/  HMMA.16816.F32 R4, R40, R44.reuse, R4 ;  /* 0x0000002c2804723c */ /* 0x088ff00000001804 */
[C---:B------:R-:W-:Y:S08]  /*2d20*/  HMMA.16816.F32 R8, R48.reuse, R44, R8 ;  /* 0x0000002c3008723c */ /* 0x040ff00000001808 */
[-C--:B------:R-:W-:Y:S08]  /*2d30*/  HMMA.16816.F32 R12, R48, R46.reuse, R12 ;  /* 0x0000002e300c723c */ /* 0x080ff0000000180c */
[C---:B------:R-:W-:Y:S08]  /*2d40*/  HMMA.16816.F32 R16, R40.reuse, R46, R16 ;  /* 0x0000002e2810723c */ /* 0x040ff00000001810 */
[-C--:B-----5:R-:W-:Y:S08]  /*2d50*/  HMMA.16816.F32 R20, R40, R52.reuse, R20 ;  /* 0x000000342814723c */ /* 0x0a0ff00000001814 */
[C---:B------:R-:W-:Y:S08]  /*2d60*/  HMMA.16816.F32 R24, R48.reuse, R52, R24 ;  /* 0x000000343018723c */ /* 0x040ff00000001818 */
[-C--:B------:R-:W-:Y:S08]  /*2d70*/  HMMA.16816.F32 R28, R48, R54.reuse, R28 ;  /* 0x00000036301c723c */ /* 0x080ff0000000181c */
[----:B------:R-:W-:Y:S01]  /*2d80*/  HMMA.16816.F32 R32, R40, R54, R32 ;  /* 0x000000362820723c */ /* 0x000fe20000001820 */
[----:B------:R-:W-:-:S07]  /*2d90*/  @!P5 BRA `(.L_x_969) ;  /* 0x000001900000d947 */ /* 0x000fce0003800000 */
[----:B------:R-:W-:Y:S01]  /*2da0*/  IADD3 R36, R230, R2, RZ ;  /* 0x00000002e6247210 */ /* 0x000fe20007ffe0ff */
        /* <DEDUP_REMOVED lines=12> */
.L_x_971:
[----:B------:R-:W-:Y:S04]  /*2e70*/  MOV R37, 0x1 ;  /* 0x0000000100257802 */ /* 0x000fe80000000f00 */
[----:B------:R-:W-:Y:S11]  /*2e80*/  ISETP.NE.AND P0, PT, R37, c[0x0][0x2a8], PT ;  /* 0x0000aa0025007a0c */ /* 0x000ff60003f05270 */
[----:B------:R-:W-:Y:S02]  /*2e90*/  @!UPT UIADD3 URZ, URZ, URZ, URZ ;  /* 0x0000003f3f3ff290 */ /* 0x000fe4000fffe03f */
[----:B------:R-:W-:Y:S05]  /*2ea0*/  @P0 IMAD.HI.U32 R37, R36, c[0x0][0x2ac], RZ ;  /* 0x0000ab0024250a27 */ /* 0x000fea00078e00ff */
[----:B------:R-:W-:Y:S02]  /*2eb0*/  @P0 SHF.R.U32.HI R36, RZ, c[0x0][0x2b0], R37 ;  /* 0x0000ac00ff240a19 */ /* 0x000fe40000011625 */
.L_x_972:
[----:B------:R-:W-:Y:S05]  /*2ec0*/  BSYNC B0 ;  /* 0x0000000000007941 */ /* 0x000fea0003800000 */
.L_x_970:
[----:B------:R-:W-:Y:S02]  /*2ed0*/  IMAD R201, R36, c[0x0][0x2a8], -R231 ;  /* 0x0000aa0024c97a24 */ /* 0x000fe400078e0ae7 */
[----:B------:R-:W-:Y:S02]  /*2ee0*/  IMAD.IADD R36, R224, 0x1, R2 ;  /* 0x00000001e0247824 */ /* 0x000fe400078e0202 */
[----:B------:R-:W-:Y:S05]  /*2ef0*/  IMAD.IADD R201, R201, 0x1, -R228 ;  /* 0x00000001c9c97824 */ /* 0x000fea00078e0ae4 */
[----:B------:R-:W-:Y:S02]  /*2f00*/  IADD3 R37, R201, c[0x0][0x2a8], RZ ;  /* 0x0000aa00c9257a10 */ /* 0x000fe40007ffe0ff */
[----:B------:R-:W-:Y:S02]  /*2f10*/  IMNMX R201, R36, R201, !PT ;  /* 0x000000c924c97217 */ /* 0x000fe40007800200 */
[----:B------:R-:W-:Y:S02]  /*2f20*/  IMNMX R199, R199, R37, PT ;  /* 0x00000025c7c77217 */ /* 0x000fe40003800200 */
.L_x_969:
[----:B------:R-:W-:Y:S05]  /*2f30*/  IADD3 R36, R2, 0x8, RZ ;  /* 0x0000000802247810 */ /* 0x000fea0007ffe0ff */
[--C-:B------:R-:W-:Y:S02]  /*2f40*/  IMAD.IADD R202, R227, 0x1, R36.reuse ;  /* 0x00000001e3ca7824 */ /* 0x100fe400078e0224 */
[----:B------:R-:W-:Y:S03]  /*2f50*/  IMAD.IADD R200, R224, 0x1, R36 ;  /* 0x00000001e0c87824 */ /* 0x000fe600078e0224 */
[----:B------:R-:W-:Y:S01]  /*2f60*/  IMNMX R202, R229, R202, PT ;  /* 0x000000cae5ca7217 */ /* 0x000fe20003800200 */
[----:B------:R-:W-:-:S05]  /*2f70*/  @!P5 BRA `(.L_x_973) ;  /* 0x000001800000d947 */ /* 0x000fca0003800000 */
        /* <DEDUP_REMOVED lines=13> */
.L_x_975:
[----:B------:R-:W-:Y:S04]  /*3050*/  MOV R37, 0x1 ;  /* 0x0000000100257802 */ /* 0x000fe80000000f00 */
[----:B------:R-:W-:Y:S11]  /*3060*/  ISETP.NE.AND P0, PT, R37, c[0x0][0x2a8], PT ;  /* 0x0000aa0025007a0c */ /* 0x000ff60003f05270 */
[----:B------:R-:W-:Y:S02]  /*3070*/  @!UPT UIADD3 URZ, URZ, URZ, URZ ;  /* 0x0000003f3f3ff290 */ /* 0x000fe4000fffe03f */
[----:B------:R-:W-:Y:S05]  /*3080*/  @P0 IMAD.HI.U32 R37, R36, c[0x0][0x2ac], RZ ;  /* 0x0000ab0024250a27 */ /* 0x000fea00078e00ff */
[----:B------:R-:W-:Y:S02]  /*3090*/  @P0 SHF.R.U32.HI R36, RZ, c[0x0][0x2b0], R37 ;  /* 0x0000ac00ff240a19 */ /* 0x000fe40000011625 */
.L_x_976:
[----:B------:R-:W-:Y:S05]  /*30a0*/  BSYNC B0 ;  /* 0x0000000000007941 */ /* 0x000fea0003800000 */
.L_x_974:
[----:B------:R-:W-:Y:S04]  /*30b0*/  IMAD R36, R36, c[0x0][0x2a8], -R231 ;  /* 0x0000aa0024247a24 */ /* 0x000fe800078e0ae7 */
[----:B------:R-:W-:Y:S05]  /*30c0*/  IMAD.IADD R36, R36, 0x1, -R228 ;  /* 0x0000000124247824 */ /* 0x000fea00078e0ae4 */
[----:B------:R-:W-:Y:S02]  /*30d0*/  IADD3 R37, R36, c[0x0][0x2a8], RZ ;  /* 0x0000aa0024257a10 */ /* 0x000fe40007ffe0ff */
[----:B------:R-:W-:Y:S02]  /*30e0*/  IMNMX R200, R200, R36, !PT ;  /* 0x00000024c8c87217 */ /* 0x000fe40007800200 */
[----:B------:R-:W-:Y:S02]  /*30f0*/  IMNMX R202, R202, R37, PT ;  /* 0x00000025caca7217 */ /* 0x000fe40003800200 */
.L_x_973:
        /* <DEDUP_REMOVED lines=18> */
.L_x_979:
[----:B------:R-:W-:Y:S04]  /*3220*/  MOV R37, 0x1 ;  /* 0x0000000100257802 */ /* 0x000fe80000000f00 */
[----:B------:R-:W-:Y:S11]  /*3230*/  ISETP.NE.AND P0, PT, R37, c[0x0][0x2a8], PT ;  /* 0x0000aa0025007a0c */ /* 0x000ff60003f05270 */
[----:B------:R-:W-:Y:S02]  /*3240*/  @!UPT UIADD3 URZ, URZ, URZ, URZ ;  /* 0x0000003f3f3ff290 */ /* 0x000fe4000fffe03f */
[----:B------:R-:W-:Y:S05]  /*3250*/  @P0 IMAD.HI.U32 R37, R36, c[0x0][0x2ac], RZ ;  /* 0x0000ab0024250a27 */ /* 0x000fea00078e00ff */
[----:B------:R-:W-:Y:S02]  /*3260*/  @P0 SHF.R.U32.HI R36, RZ, c[0x0][0x2b0], R37 ;  /* 0x0000ac00ff240a19 */ /* 0x000fe40000011625 */
.L_x_980:
[----:B------:R-:W-:Y:S05]  /*3270*/  BSYNC B0 ;  /* 0x0000000000007941 */ /* 0x000fea0003800000 */
.L_x_978:
[----:B------:R-:W-:Y:S04]  /*3280*/  IMAD R36, R36, c[0x0][0x2a8], -R231 ;  /* 0x0000aa0024247a24 */ /* 0x000fe800078e0ae7 */
[----:B------:R-:W-:Y:S05]  /*3290*/  IMAD.IADD R36, R36, 0x1, -R228 ;  /* 0x0000000124247824 */ /* 0x000fea00078e0ae4 */
[----:B------:R-:W-:Y:S02]  /*32a0*/  IADD3 R37, R36, c[0x0][0x2a8], RZ ;  /* 0x0000aa0024257a10 */ /* 0x000fe40007ffe0ff */
[----:B------:R-:W-:Y:S02]  /*32b0*/  IMNMX R203, R203, R36, !PT ;  /* 0x00000024cbcb7217 */ /* 0x000fe40007800200 */
[----:B------:R-:W-:Y:S02]  /*32c0*/  IMNMX R205, R205, R37, PT ;  /* 0x00000025cdcd7217 */ /* 0x000fe40003800200 */
.L_x_977:
        /* <DEDUP_REMOVED lines=18> */
.L_x_983:
[----:B------:R-:W-:Y:S04]  /*33f0*/  MOV R36, 0x1 ;  /* 0x0000000100247802 */ /* 0x000fe80000000f00 */
[----:B------:R-:W-:Y:S11]  /*3400*/  ISETP.NE.AND P0, PT, R36, c[0x0][0x2a8], PT ;  /* 0x0000aa0024007a0c */ /* 0x000ff60003f05270 */
[----:B------:R-:W-:Y:S02]  /*3410*/  @!UPT UIADD3 URZ, URZ, URZ, URZ ;  /* 0x0000003f3f3ff290 */ /* 0x000fe4000fffe03f */
[----:B------:R-:W-:Y:S05]  /*3420*/  @P0 IMAD.HI.U32 R36, R2, c[0x0][0x2ac], RZ ;  /* 0x0000ab0002240a27 */ /* 0x000fea00078e00ff */
[----:B------:R-:W-:Y:S02]  /*3430*/  @P0 SHF.R.U32.HI R2, RZ, c[0x0][0x2b0], R36 ;  /* 0x0000ac00ff020a19 */ /* 0x000fe40000011624 */
.L_x_984:
[----:B------:R-:W-:Y:S05]  /*3440*/  BSYNC B0 ;  /* 0x0000000000007941 */ /* 0x000fea0003800000 */
.L_x_982:
[----:B------:R-:W-:Y:S04]  /*3450*/  IMAD R2, R2, c[0x0][0x2a8], -R231 ;  /* 0x0000aa0002027a24 */ /* 0x000fe800078e0ae7 */
[----:B------:R-:W-:Y:S05]  /*3460*/  IMAD.IADD R2, R2, 0x1, -R228 ;  /* 0x0000000102027824 */ /* 0x000fea00078e0ae4 */
[----:B------:R-:W-:Y:S02]  /*3470*/  IADD3 R36, R2, c[0x0][0x2a8], RZ ;  /* 0x0000aa0002247a10 */ /* 0x000fe40007ffe0ff */
[----:B------:R-:W-:Y:S02]  /*3480*/  IMNMX R204, R204, R2, !PT ;  /* 0x00000002cccc7217 */ /* 0x000fe40007800200 */
[----:B------:R-:W-:Y:S02]  /*3490*/  IMNMX R206, R206, R36, PT ;  /* 0x00000024cece7217 */ /* 0x000fe40003800200 */
.L_x_981:
[----:B------:R-:W-:Y:S04]  /*34a0*/  DEPBAR.LE SB0, 0x1 ;  /* 0x000080400000791a */ /* 0x000fe80000000000 */
[----:B------:R-:W-:Y:S01]  /*34b0*/  BAR.SYNC.DEFER_BLOCKING 0x0 ;  /* 0x0000000000007b1d */ /* 0x000fe20000010000 */
[----:B------:R-:W-:Y:S02]  /*34c0*/  IADD3 R215, R216, 0x1, RZ ;  /* 0x00000001d8d77810 */ /* 0x000fe40007ffe0ff */
[----:B------:R-:W-:Y:S02]  /*34d0*/  LEA R2, R3, 0x12080, 0x1 ;  /* 0x0001208003027811 */ /* 0x000fe400078e08ff */
[----:B------:R-:W-:Y:S01]  /*34e0*/  ISETP.GE.AND P0, PT, R215, R232, PT ;  /* 0x000000e8d700720c */ /* 0x000fe20003f06270 */
[----:B------:R-:W1:Y:S04]  /*34f0*/  LDSM.16.M88.4 R64, [R0+0x12080] ;  /* 0x012080000040783b */ /* 0x000e680000000200 */
[----:B------:R2:W3:Y:S04]  /*3500*/  LDSM.16.M88.4 R60, [R0+0x12880] ;  /* 0x01288000003c783b */ /* 0x0004e80000000200 */
[----:B------:R4:W1:Y:S04]  /*3510*/  LDSM.16.M88.4 R168, [R176+0x12080] ;  /* 0x01208000b0a8783b */ /* 0x0008680000000200 */
[----:B------:R-:W1:Y:S04]  /*3520*/  LDSM.16.M88.4 R176, [R176+0x12880] ;  /* 0x01288000b0b0783b */ /* 0x000e680000000200 */
[----:B------:R4:W1:Y:S04]  /*3530*/  LDSM.16.M88.4 R48, [R186+0x6080] ;  /* 0x00608000ba30783b */ /* 0x0008680000000200 */
[----:B------:R4:W1:Y:S04]  /*3540*/  LDSM.16.M88.4 R164, [R186+0x7080] ;  /* 0x00708000baa4783b */ /* 0x0008680000000200 */
[----:B------:R4:W1:Y:S01]  /*3550*/  LDSM.16.M88.4 R172, [R187+0x6080] ;  /* 0x00608000bbac783b */ /* 0x0008620000000200 */
[----:B--2---:R-:W-:Y:S03]  /*3560*/  LEA R0, R188, 0x12080, 0x1 ;  /* 0x00012080bc007811 */ /* 0x004fe600078e08ff */
[----:B------:R4:W2:Y:S01]  /*3570*/  LDSM.16.M88.4 R180, [R187+0x7080] ;  /* 0x00708000bbb4783b */ /* 0x0008a20000000200 */
[----:B------:R-:W-:-:S05]  /*3580*/  @P0 BRA `(.L_x_985) ;  /* 0x0000023000000947 */ /* 0x000fca0003800000 */
[----:B------:R-:W-:Y:S01]  /*3590*/  SHF.R.S32.HI R36, RZ, 0x1f, R215 ;  /* 0x0000001fff247819 */ /* 0x000fe200000114d7 */
[----:B------:R-:W5:Y:S01]  /*35a0*/  LDL R41, [R1] ;  /* 0x0000000001297983 */ /* 0x000f620000100800 */
[----:B------:R-:W-:Y:S02]  /*35b0*/  @!P1 LEA R3, R216, 0x40, 0x6 ;  /* 0x00000040d8039811 */ /* 0x000fe400078e30ff */
[----:B------:R-:W-:Y:S01]  /*35c0*/  LOP3.LUT P6, RZ, R234, 0x1, RZ, 0xc0, !PT ;  /* 0x00000001eaff7812 */ /* 0x000fe200078cc0ff */
[----:B----4-:R-:W4:Y:S01]  /*35d0*/  LDL R42, [R1+0x4] ;  /* 0x00000400012a7983 */ /* 0x010f220000100800 */
[----:B------:R-:W-:Y:S01]  /*35e0*/  @!P1 IADD3 R39, P0, R3, R244, RZ ;  /* 0x000000f403279210 */ /* 0x000fe20007f1e0ff */
[----:B------:R-:W-:Y:S02]  /*35f0*/  IMAD R38, R36, c[0x0][0x178], RZ ;  /* 0x00005e0024267a24 */ /* 0x000fe400078e02ff */
[C---:B------:R-:W-:Y:S04]  /*3600*/  IMAD.WIDE.U32 R36, R215.reuse, c[0x0][0x178], RZ ;  /* 0x00005e00d7247a25 */ /* 0x040fe800078e00ff */
[C---:B------:R-:W-:Y:S02]  /*3610*/  IMAD R40, R215.reuse, c[0x0][0x17c], R38 ;  /* 0x00005f00d7287a24 */ /* 0x040fe400078e0226 */
[----:B------:R-:W-:Y:S02]  /*3620*/  IMAD R38, R215, -0x40, R233 ;  /* 0xffffffc0d7267824 */ /* 0x000fe400078e02e9 */
[----:B------:R-:W-:Y:S03]  /*3630*/  IMAD.IADD R37, R37, 0x1, R40 ;  /* 0x0000000125257824 */ /* 0x000fe600078e0228 */
[----:B------:R-:W-:Y:S02]  /*3640*/  ISETP.LE.OR P6, PT, R38, R223, !P6 ;  /* 0x000000df2600720c */ /* 0x000fe400077c3670 */
[----:B-----5:R-:W-:Y:S02]  /*3650*/  @!P1 LEA.HI.X.SX32 R41, R3, R41, 0x1, P0 ;  /* 0x0000002903299211 */ /* 0x020fe400000f0eff */
[C---:B------:R-:W-:Y:S04]  /*3660*/  LEA R3, P0, R36.reuse, R246, 0x6 ;  /* 0x000000f624037211 */ /* 0x040fe800078030ff */
[----:B----4-:R-:W-:Y:S02]  /*3670*/  LEA.HI.X R37, R36, R42, R37, 0x6, P0 ;  /* 0x0000002a24257211 */ /* 0x010fe400000f3425 */
[----:B------:R-:W4:Y:S01]  /*3680*/  S2R R42, SR_TID.X ;  /* 0x00000000002a7919 */ /* 0x000f220000002100 */
[C---:B------:R-:W-:Y:S04]  /*3690*/  LEA R36, P0, R3.reuse, c[0x0][0x160], 0x1 ;  /* 0x0000580003247a11 */ /* 0x040fe800078008ff */
[----:B------:R-:W-:Y:S01]  /*36a0*/  LEA.HI.X R37, R3, c[0x0][0x164], R37, 0x1, P0 ;  /* 0x0000590003257a11 */ /* 0x000fe200000f0c25 */
[----:B------:R-:W-:Y:S01]  /*36b0*/  IMAD R3, R226, 0x3000, R251 ;  /* 0x00003000e2037824 */ /* 0x000fe200078e02fb */
[C---:B------:R-:W-:Y:S04]  /*36c0*/  @!P1 LEA R40, P0, R39.reuse, c[0x0][0x258], 0x2 ;  /* 0x0000960027289a11 */ /* 0x040fe800078010ff */
[----:B------:R-:W-:Y:S01]  /*36d0*/  @!PT LDS RZ, [RZ] ;  /* 0x00000000fffff984 */ /* 0x000fe20000000800 */
[----:B------:R-:W-:Y:S01]  /*36e0*/  @!PT LDS RZ, [RZ] ;  /* 0x00000000fffff984 */ /* 0x000fe20000000800 */
[----:B------:R-:W-:Y:S01]  /*36f0*/  @!PT LDS RZ, [RZ] ;  /* 0x00000000fffff984 */ /* 0x000fe20000000800 */
[----:B------:R3:W-:Y:S01]  /*3700*/  LDGSTS.E.BYPASS.LTC128B.128 [R3], [R36.64], !P6 ;  /* 0x0000000024037fae */ /* 0x0007e2000f101d48 */
[----:B------:R-:W-:Y:S02]  /*3710*/  @!P1 LEA.HI.X R41, R39, c[0x0][0x25c], R41, 0x2, P0 ;  /* 0x0000970027299a11 */ /* 0x000fe400000f1429 */
[----:B------:R-:W-:Y:S02]  /*3720*/  LOP3.LUT P0, RZ, R234, 0x2, RZ, 0xc0, !PT ;  /* 0x00000002eaff7812 */ /* 0x000fe4000780c0ff */
[CC--:B------:R-:W-:Y:S02]  /*3730*/  ISETP.GT.AND P6, PT, R38.reuse, R223.reuse, PT ;  /* 0x000000df2600720c */ /* 0x0c0fe40003fc4270 */
[----:B------:R-:W-:Y:S02]  /*3740*/  ISETP.LE.OR P0, PT, R38, R223, !P0 ;  /* 0x000000df2600720c */ /* 0x000fe40004703670 */
[----:B------:R-:W-:Y:S01]  /*3750*/  ISETP.GE.OR P6, PT, R238, c[0x0][0x16c], !P6 ;  /* 0x00005b00ee007a0c */ /* 0x000fe200077c6670 */
[----:B----4-:R-:W-:Y:S04]  /*3760*/  IMAD.SHL.U32 R42, R42, 0x4, RZ ;  /* 0x000000042a2a7824 */ /* 0x010fe800078e00ff */
[----:B------:R-:W-:Y:S06]  /*3770*/  @!P1 IMAD R38, R226, 0x40, R42 ;  /* 0x00000040e2269824 */ /* 0x000fec00078e022a */
[----:B------:R3:W-:Y:S01]  /*3780*/  LDGSTS.E.BYPASS.LTC128B.128 [R3+0x1000], [R36.64+0x40], !P0 ;  /* 0x0100004024037fae */ /* 0x0007e2000c101d48 */
[----:B------:R-:W-:Y:S03]  /*3790*/  @!P1 IMAD.SHL.U32 R38, R38, 0x4, RZ ;  /* 0x0000000426269824 */ /* 0x000fe600078e00ff */
[----:B------:R3:W-:Y:S04]  /*37a0*/  LDGSTS.E.BYPASS.LTC128B.128 [R3+0x2000], [R36.64+0x80], !P6 ;  /* 0x0200008024037fae */ /* 0x0007e8000f101d48 */
[----:B------:R3:W-:Y:S02]  /*37b0*/  @!P1 LDGSTS.E.BYPASS.LTC128B.128 [R38+0x18080], [R40.64] ;  /* 0x1808000028269fae */ /* 0x0007e4000b901d48 */
.L_x_985:
[-C--:B-1-3--:R-:W-:Y:S01]  /*37c0*/  HMMA.16816.F32 R36, R64, R48.reuse, RZ ;  /* 0x000000304024723c */ /* 0x08afe200000018ff */
[----:B------:R-:W0:Y:S07]  /*37d0*/  LDGDEPBAR ;  /* 0x00000000000079af */ /* 0x000e2e0000000000 */
[C---:B------:R-:W-:Y:S01]  /*37e0*/  HMMA.16816.F32 R40, R60.reuse, R48, RZ ;  /* 0x000000303c28723c */ /* 0x040fe200000018ff */
[----:B------:R-:W1:Y:S07]  /*37f0*/  S2R R3, SR_CTAID.X ;  /* 0x0000000000037919 */ /* 0x000e6e0000002500 */
[-C--:B------:R-:W-:Y:S08]  /*3800*/  HMMA.16816.F32 R44, R60, R50.reuse, RZ ;  /* 0x000000323c2c723c */ /* 0x080ff000000018ff */
[C---:B------:R-:W-:Y:S08]  /*3810*/  HMMA.16816.F32 R48, R64.reuse, R50, RZ ;  /* 0x000000324030723c */ /* 0x040ff000000018ff */
[-C--:B------:R-:W-:Y:S01]  /*3820*/  HMMA.16816.F32 R52, R64, R164.reuse, RZ ;  /* 0x000000a44034723c */ /* 0x080fe200000018ff */
[----:B-1----:R-:W-:Y:S04]  /*3830*/  ISETP.GT.AND P0, PT, R3, -0x1, PT ;  /* 0xffffffff0300780c */ /* 0x002fe80003f04270 */
[----:B------:R-:W-:Y:S03]  /*3840*/  ISETP.GT.AND P6, PT, R201, RZ, P0 ;  /* 0x000000ffc900720c */ /* 0x000fe600007c4270 */
[C---:B------:R-:W-:Y:S02]  /*3850*/  HMMA.16816.F32 R56, R60.reuse, R164, RZ ;  /* 0x000000a43c38723c */ /* 0x040fe400000018ff */
[----:B------:R-:W-:Y:S04]  /*3860*/  ISETP.LT.OR P6, PT, R199, 0x1, P6 ;  /* 0x00000001c700780c */ /* 0x000fe800037c1670 */
[----:B------:R-:W-:Y:S02]  /*3870*/  FSEL R3, R4, -INF , !P6 ;  /* 0xff80000004037808 */ /* 0x000fe40007000000 */
[-C--:B------:R-:W-:Y:S01]  /*3880*/  HMMA.16816.F32 R60, R60, R166.reuse, RZ ;  /* 0x000000a63c3c723c */ /* 0x080fe200000018ff */
[----:B------:R-:W-:Y:S03]  /*3890*/  ISETP.GT.AND P6, PT, R201, 0x1, P0 ;  /* 0x00000001c900780c */ /* 0x000fe600007c4270 */
[--C-:B------:R-:W-:Y:S01]  /*38a0*/  FFMA.FTZ R3, R3, c[0x0][0x29c], -R207.reuse ;  /* 0x0000a70003037a23 */ /* 0x100fe200000108cf */
[----:B------:R-:W-:Y:S03]  /*38b0*/  ISETP.LT.OR P6, PT, R199, 0x2, P6 ;  /* 0x00000002c700780c */ /* 0x000fe600037c1670 */
[----:B------:R-:W-:Y:S01]  /*38c0*/  HMMA.16816.F32 R64, R64, R166, RZ ;  /* 0x000000a64040723c */ /* 0x000fe200000018ff */
[----:B------:R-:W-:Y:S01]  /*38d0*/  LDSM.16.M88.4 R164, [R0+0x1000] ;  /* 0x0010000000a4783b */ /* 0x000fe20000000200 */
[----:B------:R1:W-:Y:S06]  /*38e0*/  MUFU.EX2 R222, R3 ;  /* 0x0000000300de7308 */ /* 0x0003ec0000000800 */
[-C--:B------:R-:W-:Y:S08]  /*38f0*/  HMMA.16816.F32 R36, R168, R172.reuse, R36 ;  /* 0x000000aca824723c */ /* 0x080ff00000001824 */
[C---:B------:R-:W-:Y:S08]  /*3900*/  HMMA.16816.F32 R40, R176.reuse, R172, R40 ;  /* 0x000000acb028723c */ /* 0x040ff00000001828 */
[-C--:B------:R-:W-:Y:S08]  /*3910*/  HMMA.16816.F32 R44, R176, R174.reuse, R44 ;  /* 0x000000aeb02c723c */ /* 0x080ff0000000182c */
[C---:B------:R-:W-:Y:S01]  /*3920*/  HMMA.16816.F32 R48, R168.reuse, R174, R48 ;  /* 0x000000aea830723c */ /* 0x040fe20000001830 */
[----:B------:R-:W3:Y:S07]  /*3930*/  LDSM.16.M88.4 R172, [R186+0x8080] ;  /* 0x00808000baac783b */ /* 0x000eee0000000200 */
[-C--:B--2---:R-:W-:Y:S08]  /*3940*/  HMMA.16816.F32 R52, R168, R180.reuse, R52 ;  /* 0x000000b4a834723c */ /* 0x084ff00000001834 */
[C---:B------:R-:W-:Y:S07]  /*3950*/  HMMA.16816.F32 R56, R176.reuse, R180, R56 ;  /* 0x000000b4b038723c */ /* 0x040fee0000001838 */
[----:B------:R-:W-:Y:S01]  /*3960*/  FSEL R181, R5, -INF , !P6 ;  /* 0xff80000005b57808 */ /* 0x000fe20007000000 */
[-C--:B------:R-:W-:Y:S01]  /*3970*/  HMMA.16816.F32 R60, R176, R182.reuse, R60 ;  /* 0x000000b6b03c723c */ /* 0x080fe2000000183c */
[----:B----4-:R-:W2:Y:S02]  /*3980*/  LDSM.16.M88.4 R176, [R0+0x1800] ;  /* 0x0018000000b0783b */ /* 0x010ea40000000200 */
[----:B------:R-:W-:Y:S01]  /*3990*/  ISETP.GT.AND P6, PT, R200, RZ, P0 ;  /* 0x000000ffc800720c */ /* 0x000fe200007c4270 */
[--C-:B-1----:R-:W-:Y:S03]  /*39a0*/  FFMA.FTZ R3, R181, c[0x0][0x29c], -R207.reuse ;  /* 0x0000a700b5037a23 */ /* 0x102fe600000108cf */
[----:B------:R-:W-:Y:S01]  /*39b0*/  ISETP.LT.OR P6, PT, R202, 0x1, P6 ;  /* 0x00000001ca00780c */ /* 0x000fe200037c1670 */
[----:B------:R-:W-:Y:S01]  /*39c0*/  HMMA.16816.F32 R64, R168, R182, R64 ;  /* 0x000000b6a840723c */ /* 0x000fe20000001840 */
[----:B------:R1:W4:Y:S01]  /*39d0*/  MUFU.EX2 R221, R3 ;  /* 0x0000000300dd7308 */ /* 0x0003220000000800 */
[----:B------:R-:W5:Y:S02]  /*39e0*/  LDSM.16.M88.4 R168, [R186+0x9080] ;  /* 0x00908000baa8783b */ /* 0x000f640000000200 */
[----:B------:R-:W-:Y:S02]  /*39f0*/  FSEL R214, R6, -INF , !P6 ;  /* 0xff80000006d67808 */ /* 0x000fe40007000000 */
[----:B------:R-:W-:Y:S02]  /*3a00*/  ISETP.GT.AND P6, PT, R200, 0x1, P0 ;  /* 0x00000001c800780c */ /* 0x000fe400007c4270 */
[-C--:B---3--:R-:W-:Y:S05]  /*3a10*/  HMMA.16816.F32 R36, R164, R172.reuse, R36 ;  /* 0x000000aca424723c */ /* 0x088fea0000001824 */
[----:B------:R-:W-:Y:S04]  /*3a20*/  ISETP.LT.OR P6, PT, R202, 0x2, P6 ;  /* 0x00000002ca00780c */ /* 0x000fe800037c1670 */
[----:B------:R-:W-:Y:S02]  /*3a30*/  FSEL R188, R7, -INF , !P6 ;  /* 0xff80000007bc7808 */ /* 0x000fe40007000000 */
[----:B------:R-:W-:Y:S01]  /*3a40*/  ISETP.GT.AND P6, PT, R201, 0x20, P0 ;  /* 0x00000020c900780c */ /* 0x000fe200007c4270 */
[----:B------:R-:W-:Y:S03]  /*3a50*/  LDSM.16.M88.4 R4, [R2+0x1000] ;  /* 0x001000000204783b */ /* 0x000fe60000000200 */
[----:B------:R-:W-:Y:S04]  /*3a60*/  ISETP.LT.OR P6, PT, R199, 0x21, P6 ;  /* 0x00000021c700780c */ /* 0x000fe800037c1670 */
[----:B------:R-:W-:Y:S02]  /*3a70*/  FSEL R16, R16, -INF , !P6 ;  /* 0xff80000010107808 */ /* 0x000fe40007000000 */
[----:B------:R-:W-:Y:S01]  /*3a80*/  ISETP.GT.AND P6, PT, R201, 0x21, P0 ;  /* 0x00000021c900780c */ /* 0x000fe200007c4270 */
[C---:B--2---:R-:W-:Y:S04]  /*3a90*/  HMMA.16816.F32 R40, R176.reuse, R172, R40 ;  /* 0x000000acb028723c */ /* 0x044fe80000001828 */
[--C-:B-1----:R-:W-:Y:S01]  /*3aa0*/  FFMA.FTZ R3, R16, c[0x0][0x29c], -R207.reuse ;  /* 0x0000a70010037a23 */ /* 0x102fe200000108cf */
[----:B------:R-:W-:Y:S03]  /*3ab0*/  ISETP.LT.OR P6, PT, R199, 0x22, P6 ;  /* 0x00000022c700780c */ /* 0x000fe600037c1670 */
[-C--:B------:R-:W-:Y:S01]  /*3ac0*/  HMMA.16816.F32 R44, R176, R174.reuse, R44 ;  /* 0x000000aeb02c723c */ /* 0x080fe2000000182c */
[----:B------:R1:W-:Y:S03]  /*3ad0*/  MUFU.EX2 R220, R3 ;  /* 0x0000000300dc7308 */ /* 0x0003e60000000800 */
[----:B------:R-:W-:Y:S02]  /*3ae0*/  FSEL R180, R17, -INF , !P6 ;  /* 0xff80000011b47808 */ /* 0x000fe40007000000 */
[----:B------:R-:W-:Y:S02]  /*3af0*/  ISETP.GT.AND P6, PT, R200, 0x20, P0 ;  /* 0x00000020c800780c */ /* 0x000fe400007c4270 */
[C---:B------:R-:W-:Y:S01]  /*3b00*/  HMMA.16816.F32 R48, R164.reuse, R174, R48 ;  /* 0x000000aea430723c */ /* 0x040fe20000001830 */
[----:B------:R-:W2:Y:S03]  /*3b10*/  LDSM.16.M88.4 R172, [R187+0x8080] ;  /* 0x00808000bbac783b */ /* 0x000ea60000000200 */
[----:B------:R-:W-:Y:S04]  /*3b20*/  ISETP.LT.OR P6, PT, R202, 0x21, P6 ;  /* 0x00000021ca00780c */ /* 0x000fe800037c1670 */
[-C--:B-----5:R-:W-:Y:S04]  /*3b30*/  HMMA.16816.F32 R52, R164, R168.reuse, R52 ;  /* 0x000000a8a434723c */ /* 0x0a0fe80000001834 */
[----:B------:R-:W-:Y:S02]  /*3b40*/  FSEL R182, R18, -INF , !P6 ;  /* 0xff80000012b67808 */ /* 0x000fe40007000000 */
[----:B------:R-:W-:Y:S02]  /*3b50*/  ISETP.GT.AND P6, PT, R200, 0x21, P0 ;  /* 0x00000021c800780c */ /* 0x000fe400007c4270 */
[C---:B------:R-:W-:Y:S04]  /*3b60*/  HMMA.16816.F32 R56, R176.reuse, R168, R56 ;  /* 0x000000a8b038723c */ /* 0x040fe80000001838 */
[--C-:B-1----:R-:W-:Y:S01]  /*3b70*/  FFMA.FTZ R3, R180, c[0x0][0x29c], -R207.reuse ;  /* 0x0000a700b4037a23 */ /* 0x102fe200000108cf */
[----:B------:R-:W-:Y:S03]  /*3b80*/  ISETP.LT.OR P6, PT, R202, 0x22, P6 ;  /* 0x00000022ca00780c */ /* 0x000fe600037c1670 */
[-C--:B------:R-:W-:Y:S01]  /*3b90*/  HMMA.16816.F32 R60, R176, R170.reuse, R60 ;  /* 0x000000aab03c723c */ /* 0x080fe2000000183c */
[----:B------:R1:W3:Y:S01]  /*3ba0*/  MUFU.EX2 R219, R3 ;  /* 0x0000000300db7308 */ /* 0x0002e20000000800 */
[----:B------:R-:W5:Y:S02]  /*3bb0*/  LDSM.16.M88.4 R176, [R2+0x1800] ;  /* 0x0018000002b0783b */ /* 0x000f640000000200 */
[----:B------:R-:W-:Y:S02]  /*3bc0*/  FSEL R183, R19, -INF , !P6 ;  /* 0xff80000013b77808 */ /* 0x000fe40007000000 */
[----:B------:R-:W-:Y:S02]  /*3bd0*/  ISETP.GT.AND P6, PT, R201, 0x40, P0 ;  /* 0x00000040c900780c */ /* 0x000fe400007c4270 */
[----:B------:R-:W-:Y:S02]  /*3be0*/  HMMA.16816.F32 R64, R164, R170, R64 ;  /* 0x000000aaa440723c */ /* 0x000fe40000001840 */
[----:B------:R-:W-:Y:S02]  /*3bf0*/  LDSM.16.M88.4 R168, [R0+0x2800] ;  /* 0x0028000000a8783b */ /* 0x000fe40000000200 */
[----:B------:R-:W-:Y:S04]  /*3c00*/  ISETP.LT.OR P6, PT, R199, 0x41, P6 ;  /* 0x00000041c700780c */ /* 0x000fe800037c1670 */
[----:B------:R-:W-:Y:S01]  /*3c10*/  FSEL R20, R20, -INF , !P6 ;  /* 0xff80000014147808 */ /* 0x000fe20007000000 */
[-C--:B--2---:R-:W-:Y:S01]  /*3c20*/  HMMA.16816.F32 R36, R4, R172.reuse, R36 ;  /* 0x000000ac0424723c */ /* 0x084fe20000001824 */
[----:B------:R-:W2:Y:S04]  /*3c30*/  LDSM.16.M88.4 R16, [R187+0x9080] ;  /* 0x00908000bb10783b */ /* 0x000ea80000000200 */
[----:B------:R-:W-:Y:S01]  /*3c40*/  ISETP.GT.AND P6, PT, R201, 0x41, P0 ;  /* 0x00000041c900780c */ /* 0x000fe200007c4270 */
[--C-:B-1----:R-:W-:Y:S03]  /*3c50*/  FFMA.FTZ R3, R20, c[0x0][0x29c], -R207.reuse ;  /* 0x0000a70014037a23 */ /* 0x102fe600000108cf */
[----:B------:R-:W-:Y:S01]  /*3c60*/  ISETP.LT.OR P6, PT, R199, 0x42, P6 ;  /* 0x00000042c700780c */ /* 0x000fe200037c1670 */
[----:B------:R-:W-:Y:S01]  /*3c70*/  LDSM.16.M88.4 R164, [R186+0xa080] ;  /* 0x00a08000baa4783b */ /* 0x000fe20000000200 */
[----:B------:R1:W-:Y:S02]  /*3c80*/  MUFU.EX2 R218, R3 ;  /* 0x0000000300da7308 */ /* 0x0003e40000000800 */
[----:B------:R-:W-:Y:S02]  /*3c90*/  FSEL R21, R21, -INF , !P6 ;  /* 0xff80000015157808 */ /* 0x000fe40007000000 */
[----:B------:R-:W-:Y:S04]  /*3ca0*/  ISETP.GT.AND P6, PT, R200, 0x40, P0 ;  /* 0x00000040c800780c */ /* 0x000fe800007c4270 */
[----:B------:R-:W-:Y:S04]  /*3cb0*/  ISETP.LT.OR P6, PT, R202, 0x41, P6 ;  /* 0x00000041ca00780c */ /* 0x000fe800037c1670 */
[----:B------:R-:W-:Y:S01]  /*3cc0*/  FSEL R181, R22, -INF , !P6 ;  /* 0xff80000016b57808 */ /* 0x000fe20007000000 */
[C---:B-----5:R-:W-:Y:S04]  /*3cd0*/  HMMA.16816.F32 R40, R176.reuse, R172, R40 ;  /* 0x000000acb028723c */ /* 0x060fe80000001828 */
[----:B------:R-:W-:Y:S04]  /*3ce0*/  ISETP.GT.AND P6, PT, R200, 0x41, P0 ;  /* 0x00000041c800780c */ /* 0x000fe800007c4270 */
[-C--:B------:R-:W-:Y:S03]  /*3cf0*/  HMMA.16816.F32 R44, R176, R174.reuse, R44 ;  /* 0x000000aeb02c723c */ /* 0x080fe6000000182c */
[----:B------:R-:W-:Y:S01]  /*3d00*/  ISETP.LT.OR P6, PT, R202, 0x42, P6 ;  /* 0x00000042ca00780c */ /* 0x000fe200037c1670 */
[--C-:B-1----:R-:W-:Y:S03]  /*3d10*/  FFMA.FTZ R3, R21, c[0x0][0x29c], -R207.reuse ;  /* 0x0000a70015037a23 */ /* 0x102fe600000108cf */
[----:B------:R-:W-:Y:S01]  /*3d20*/  FSEL R180, R23, -INF , !P6 ;  /* 0xff80000017b47808 */ /* 0x000fe20007000000 */
[C---:B------:R-:W-:Y:S01]  /*3d30*/  HMMA.16816.F32 R48, R4.reuse, R174, R48 ;  /* 0x000000ae0430723c */ /* 0x040fe20000001830 */
[----:B------:R1:W5:Y:S01]  /*3d40*/  LDSM.16.M88.4 R20, [R0+0x2000] ;  /* 0x002000000014783b */ /* 0x0003620000000200 */
[----:B------:R1:W1:Y:S02]  /*3d50*/  MUFU.EX2 R217, R3 ;  /* 0x0000000300d97308 */ /* 0x0002640000000800 */
[----:B------:R-:W-:Y:S04]  /*3d60*/  ISETP.GT.AND P6, PT, R201, 0x60, P0 ;  /* 0x00000060c900780c */ /* 0x000fe800007c4270 */
[-C--:B--2---:R-:W-:Y:S03]  /*3d70*/  HMMA.16816.F32 R52, R4, R16.reuse, R52 ;  /* 0x000000100434723c */ /* 0x084fe60000001834 */
[----:B------:R-:W-:Y:S04]  /*3d80*/  ISETP.LT.OR P6, PT, R199, 0x61, P6 ;  /* 0x00000061c700780c */ /* 0x000fe800037c1670 */
[----:B------:R-:W-:Y:S01]  /*3d90*/  FSEL R32, R32, -INF , !P6 ;  /* 0xff80000020207808 */ /* 0x000fe20007000000 */
[C---:B------:R-:W-:Y:S04]  /*3da0*/  HMMA.16816.F32 R56, R176.reuse, R16, R56 ;  /* 0x00000010b038723c */ /* 0x040fe80000001838 */
[----:B------:R-:W-:Y:S04]  /*3db0*/  ISETP.GT.AND P6, PT, R201, 0x61, P0 ;  /* 0x00000061c900780c */ /* 0x000fe800007c4270 */
[-C--:B------:R-:W-:Y:S03]  /*3dc0*/  HMMA.16816.F32 R60, R176, R18.reuse, R60 ;  /* 0x00000012b03c723c */ /* 0x080fe6000000183c */
[----:B------:R-:W-:Y:S01]  /*3dd0*/  ISETP.LT.OR P6, PT, R199, 0x62, P6 ;  /* 0x00000062c700780c */ /* 0x000fe200037c1670 */
[--C-:B-1----:R-:W-:Y:S02]  /*3de0*/  FFMA.FTZ R0, R214, c[0x0][0x29c], -R208.reuse ;  /* 0x0000a700d6007a23 */ /* 0x102fe400000108d0 */
[--C-:B------:R-:W-:Y:S01]  /*3df0*/  FFMA.FTZ R3, R32, c[0x0][0x29c], -R207.reuse ;  /* 0x0000a70020037a23 */ /* 0x100fe200000108cf */
[----:B------:R-:W-:Y:S01]  /*3e00*/  FSEL R33, R33, -INF , !P6 ;  /* 0xff80000021217808 */ /* 0x000fe20007000000 */
[----:B------:R-:W-:Y:S01]  /*3e10*/  HMMA.16816.F32 R64, R4, R18, R64 ;  /* 0x000000120440723c */ /* 0x000fe20000001840 */
[----:B------:R1:W-:Y:S01]  /*3e20*/  MUFU.EX2 R199, R0 ;  /* 0x0000000000c77308 */ /* 0x0003e20000000800 */
[----:B------:R-:W2:Y:S02]  /*3e30*/  LDSM.16.M88.4 R4, [R186+0xb080] ;  /* 0x00b08000ba04783b */ /* 0x000ea40000000200 */
[----:B------:R-:W-:Y:S01]  /*3e40*/  ISETP.GT.AND P6, PT, R200, 0x60, P0 ;  /* 0x00000060c800780c */ /* 0x000fe200007c4270 */
[----:B------:R-:W-:Y:S03]  /*3e50*/  FFMA.FTZ R207, R33, c[0x0][0x29c], -R207 ;  /* 0x0000a70021cf7a23 */ /* 0x000fe600000108cf */
[----:B------:R-:W-:Y:S01]  /*3e60*/  ISETP.LT.OR P6, PT, R202, 0x61, P6 ;  /* 0x00000061ca00780c */ /* 0x000fe200037c1670 */
[-C--:B-----5:R-:W-:Y:S01]  /*3e70*/  HMMA.16816.F32 R36, R20, R164.reuse, R36 ;  /* 0x000000a41424723c */ /* 0x0a0fe20000001824 */
[----:B------:R-:W-:Y:S01]  /*3e80*/  LDSM.16.M88.4 R16, [R187+0xa080] ;  /* 0x00a08000bb10783b */ /* 0x000fe20000000200 */
[----:B------:R-:W-:Y:S03]  /*3e90*/  MUFU.EX2 R201, R3 ;  /* 0x0000000300c97308 */ /* 0x000fe60000000800 */
[----:B------:R-:W-:Y:S02]  /*3ea0*/  FSEL R34, R34, -INF , !P6 ;  /* 0xff80000022227808 */ /* 0x000fe40007000000 */
[----:B------:R-:W-:Y:S01]  /*3eb0*/  ISETP.GT.AND P6, PT, R200, 0x61, P0 ;  /* 0x00000061c800780c */ /* 0x000fe200007c4270 */
[C---:B------:R-:W-:Y:S04]  /*3ec0*/  HMMA.16816.F32 R40, R168.reuse, R164, R40 ;  /* 0x000000a4a828723c */ /* 0x040fe80000001828 */
[----:B------:R-:W-:Y:S01]  /*3ed0*/  ISETP.LT.OR P6, PT, R202, 0x62, P6 ;  /* 0x00000062ca00780c */ /* 0x000fe200037c1670 */
[----:B------:R-:W5:Y:S03]  /*3ee0*/  MUFU.EX2 R207, R207 ;  /* 0x000000cf00cf7308 */ /* 0x000f660000000800 */
[-C--:B------:R-:W-:Y:S04]  /*3ef0*/  HMMA.16816.F32 R44, R168, R166.reuse, R44 ;  /* 0x000000a6a82c723c */ /* 0x080fe8000000182c */
[--C-:B-1----:R-:W-:Y:S01]  /*3f00*/  FFMA.FTZ R0, R188, c[0x0][0x29c], -R208.reuse ;  /* 0x0000a700bc007a23 */ /* 0x102fe200000108d0 */
[----:B------:R-:W-:Y:S02]  /*3f10*/  FSEL R174, R35, -INF , !P6 ;  /* 0xff80000023ae7808 */ /* 0x000fe40007000000 */
[----:B------:R-:W-:Y:S01]  /*3f20*/  ISETP.GT.AND P6, PT, R203, RZ, P0 ;  /* 0x000000ffcb00720c */ /* 0x000fe200007c4270 */
[C---:B------:R-:W-:Y:S01]  /*3f30*/  HMMA.16816.F32 R48, R20.reuse, R166, R48 ;  /* 0x000000a61430723c */ /* 0x040fe20000001830 */
[----:B------:R1:W-:Y:S03]  /*3f40*/  MUFU.EX2 R188, R0 ;  /* 0x0000000000bc7308 */ /* 0x0003e60000000800 */
[----:B------:R-:W-:Y:S04]  /*3f50*/  ISETP.LT.OR P6, PT, R205, 0x1, P6 ;  /* 0x00000001cd00780c */ /* 0x000fe800037c1670 */
[----:B------:R-:W-:Y:S01]  /*3f60*/  FSEL R173, R8, -INF , !P6 ;  /* 0xff80000008ad7808 */ /* 0x000fe20007000000 */
[-C--:B--2---:R-:W-:Y:S03]  /*3f70*/  HMMA.16816.F32 R52, R20, R4.reuse, R52 ;  /* 0x000000041434723c */ /* 0x084fe60000001834 */
[----:B------:R-:W-:Y:S04]  /*3f80*/  ISETP.GT.AND P6, PT, R203, 0x1, P0 ;  /* 0x00000001cb00780c */ /* 0x000fe800007c4270 */
[----:B------:R-:W-:Y:S01]  /*3f90*/  ISETP.LT.OR P6, PT, R205, 0x2, P6 ;  /* 0x00000002cd00780c */ /* 0x000fe200037c1670 */
[C---:B------:R-:W-:Y:S04]  /*3fa0*/  HMMA.16816.F32 R56, R168.reuse, R4, R56 ;  /* 0x00000004a838723c */ /* 0x040fe80000001838 */
[----:B------:R-:W-:Y:S02]  /*3fb0*/  FSEL R172, R9, -INF , !P6 ;  /* 0xff80000009ac7808 */ /* 0x000fe40007000000 */
[----:B------:R-:W-:Y:S02]  /*3fc0*/  ISETP.GT.AND P6, PT, R204, RZ, P0 ;  /* 0x000000ffcc00720c */ /* 0x000fe400007c4270 */
[-C--:B------:R-:W-:Y:S03]  /*3fd0*/  HMMA.16816.F32 R60, R168, R6.reuse, R60 ;  /* 0x00000006a83c723c */ /* 0x080fe6000000183c */
[----:B------:R-:W-:Y:S01]  /*3fe0*/  ISETP.LT.OR P6, PT, R206, 0x1, P6 ;  /* 0x00000001ce00780c */ /* 0x000fe200037c1670 */
[----:B-1----:R-:W-:Y:S03]  /*3ff0*/  FFMA.FTZ R0, R182, c[0x0][0x29c], -R208 ;  /* 0x0000a700b6007a23 */ /* 0x002fe600000108d0 */
[----:B------:R-:W-:Y:S01]  /*4000*/  FSEL R175, R10, -INF , !P6 ;  /* 0xff8000000aaf7808 */ /* 0x000fe20007000000 */
[----:B------:R-:W-:Y:S01]  /*4010*/  HMMA.16816.F32 R64, R20, R6, R64 ;  /* 0x000000061440723c */ /* 0x000fe20000001840 */
[----:B------:R1:W-:Y:S03]  /*4020*/  MUFU.EX2 R182, R0 ;  /* 0x0000000000b67308 */ /* 0x0003e60000000800 */
[----:B------:R-:W-:Y:S03]  /*4030*/  ISETP.GT.AND P6, PT, R204, 0x1, P0 ;  /* 0x00000001cc00780c */ /* 0x000fe600007c4270 */
[----:B----4-:R-:W-:Y:S02]  /*4040*/  F2FP.PACK_AB R23, R221, R222 ;  /* 0x000000dedd17723e */ /* 0x010fe400000000ff */
[----:B------:R-:W-:Y:S03]  /*4050*/  ISETP.LT.OR P6, PT, R206, 0x2, P6 ;  /* 0x00000002ce00780c */ /* 0x000fe600037c1670 */
[----:B---3--:R-:W-:Y:S02]  /*4060*/  F2FP.PACK_AB R21, R219, R220 ;  /* 0x000000dcdb15723e */ /* 0x008fe400000000ff */
[----:B------:R-:W-:Y:S02]  /*4070*/  FSEL R165, R11, -INF , !P6 ;  /* 0xff8000000ba57808 */ /* 0x000fe40007000000 */
[----:B------:R-:W-:Y:S01]  /*4080*/  ISETP.GT.AND P6, PT, R203, 0x20, P0 ;  /* 0x00000020cb00780c */ /* 0x000fe200007c4270 */
[----:B------:R-:W2:Y:S01]  /*4090*/  LDSM.16.M88.4 R8, [R2+0x2000] ;  /* 0x002000000208783b */ /* 0x000ea20000000200 */
[----:B------:R-:W-:Y:S01]  /*40a0*/  F2FP.PACK_AB R22, R217, R218 ;  /* 0x000000dad916723e */ /* 0x000fe200000000ff */
[----:B------:R-:W-:Y:S01]  /*40b0*/  FFMA.FTZ R4, R165, c[0x0][0x29c], -R210 ;  /* 0x0000a700a5047a23 */ /* 0x000fe200000108d2 */
[----:B------:R-:W-:Y:S02]  /*40c0*/  ISETP.LT.OR P6, PT, R205, 0x21, P6 ;  /* 0x00000021cd00780c */ /* 0x000fe400037c1670 */
[----:B-----5:R-:W-:Y:S02]  /*40d0*/  F2FP.PACK_AB R20, R207, R201 ;  /* 0x000000c9cf14723e */ /* 0x020fe400000000ff */
[----:B------:R-:W-:Y:S01]  /*40e0*/  FSEL R3, R12, -INF , !P6 ;  /* 0xff8000000c037808 */ /* 0x000fe20007000000 */
[--C-:B-1----:R-:W-:Y:S01]  /*40f0*/  FFMA.FTZ R0, R183, c[0x0][0x29c], -R208.reuse ;  /* 0x0000a700b7007a23 */ /* 0x102fe200000108d0 */
[----:B------:R-:W-:Y:S03]  /*4100*/  ISETP.GT.AND P6, PT, R203, 0x21, P0 ;  /* 0x00000021cb00780c */ /* 0x000fe600007c4270 */
[----:B------:R1:W3:Y:S01]  /*4110*/  MUFU.EX2 R179, R0 ;  /* 0x0000000000b37308 */ /* 0x0002e20000000800 */
[----:B------:R-:W-:Y:S01]  /*4120*/  ISETP.LT.OR P6, PT, R205, 0x22, P6 ;  /* 0x00000022cd00780c */ /* 0x000fe200037c1670 */
[--C-:B-1----:R-:W-:Y:S01]  /*4130*/  FFMA.FTZ R0, R181, c[0x0][0x29c], -R208.reuse ;  /* 0x0000a700b5007a23 */ /* 0x102fe200000108d0 */
[-C--:B--2---:R-:W-:Y:S07]  /*4140*/  HMMA.16816.F32 R36, R8, R16.reuse, R36 ;  /* 0x000000100824723c */ /* 0x084fee0000001824 */
[----:B------:R1:W-:Y:S02]  /*4150*/  MUFU.EX2 R178, R0 ;  /* 0x0000000000b27308 */ /* 0x0003e40000000800 */
[--C-:B-1----:R-:W-:Y:S08]  /*4160*/  FFMA.FTZ R0, R180, c[0x0][0x29c], -R208.reuse ;  /* 0x0000a700b4007a23 */ /* 0x102ff000000108d0 */
[----:B------:R1:W-:Y:S02]  /*4170*/  MUFU.EX2 R177, R0 ;  /* 0x0000000000b17308 */ /* 0x0003e40000000800 */
[--C-:B-1----:R-:W-:Y:S02]  /*4180*/  FFMA.FTZ R0, R34, c[0x0][0x29c], -R208.reuse ;  /* 0x0000a70022007a23 */ /* 0x102fe400000108d0 */
[----:B------:R1:W2:Y:S01]  /*4190*/  LDSM.16.M88.4 R32, [R2+0x2800] ;  /* 0x002800000220783b */ /* 0x0002a20000000200 */
[----:B------:R-:W-:Y:S05]  /*41a0*/  FFMA.FTZ R208, R174, c[0x0][0x29c], -R208 ;  /* 0x0000a700aed07a23 */ /* 0x000fea00000108d0 */
[----:B------:R4:W-:Y:S10]  /*41b0*/  MUFU.EX2 R176, R0 ;  /* 0x0000000000b07308 */ /* 0x0009f40000000800 */
[----:B------:R-:W5:Y:S01]  /*41c0*/  MUFU.EX2 R208, R208 ;  /* 0x000000d000d07308 */ /* 0x000f620000000800 */
[----:B-1----:R-:W-:Y:S02]  /*41d0*/  FSEL R2, R13, -INF , !P6 ;  /* 0xff8000000d027808 */ /* 0x002fe40007000000 */
[----:B------:R-:W-:Y:S01]  /*41e0*/  ISETP.GT.AND P6, PT, R204, 0x20, P0 ;  /* 0x00000020cc00780c */ /* 0x000fe200007c4270 */
[--C-:B----4-:R-:W-:Y:S03]  /*41f0*/  FFMA.FTZ R0, R173, c[0x0][0x29c], -R209.reuse ;  /* 0x0000a700ad007a23 */ /* 0x110fe600000108d1 */
[----:B------:R-:W-:Y:S03]  /*4200*/  ISETP.LT.OR P6, PT, R206, 0x21, P6 ;  /* 0x00000021ce00780c */ /* 0x000fe600037c1670 */
[----:B------:R1:W-:Y:S01]  /*4210*/  MUFU.EX2 R173, R0 ;  /* 0x0000000000ad7308 */ /* 0x0003e20000000800 */
[----:B------:R-:W-:Y:S02]  /*4220*/  FSEL R5, R14, -INF , !P6 ;  /* 0xff8000000e057808 */ /* 0x000fe40007000000 */
[----:B------:R-:W-:Y:S03]  /*4230*/  ISETP.GT.AND P6, PT, R204, 0x21, P0 ;  /* 0x00000021cc00780c */ /* 0x000fe600007c4270 */
[--C-:B------:R-:W-:Y:S01]  /*4240*/  FFMA.FTZ R5, R5, c[0x0][0x29c], -R210.reuse ;  /* 0x0000a70005057a23 */ /* 0x100fe200000108d2 */
[----:B------:R-:W-:Y:S01]  /*4250*/  ISETP.LT.OR P6, PT, R206, 0x22, P6 ;  /* 0x00000022ce00780c */ /* 0x000fe200037c1670 */
[C---:B--2---:R-:W-:Y:S04]  /*4260*/  HMMA.16816.F32 R40, R32.reuse, R16, R40 ;  /* 0x000000102028723c */ /* 0x044fe80000001828 */
[----:B------:R-:W-:Y:S02]  /*4270*/  FSEL R164, R15, -INF , !P6 ;  /* 0xff8000000fa47808 */ /* 0x000fe40007000000 */
[----:B------:R-:W-:Y:S01]  /*4280*/  ISETP.GT.AND P6, PT, R203, 0x40, P0 ;  /* 0x00000040cb00780c */ /* 0x000fe200007c4270 */
[----:B------:R-:W2:Y:S01]  /*4290*/  LDSM.16.M88.4 R12, [R187+0xb080] ;  /* 0x00b08000bb0c783b */ /* 0x000ea20000000200 */
[-C--:B------:R-:W-:Y:S03]  /*42a0*/  HMMA.16816.F32 R44, R32, R18.reuse, R44 ;  /* 0x00000012202c723c */ /* 0x080fe6000000182c */
[----:B------:R-:W-:Y:S01]  /*42b0*/  ISETP.LT.OR P6, PT, R205, 0x41, P6 ;  /* 0x00000041cd00780c */ /* 0x000fe200037c1670 */
[--C-:B------:R-:W-:Y:S01]  /*42c0*/  FFMA.FTZ R6, R164, c[0x0][0x29c], -R210.reuse ;  /* 0x0000a700a4067a23 */ /* 0x100fe200000108d2 */
[----:B---3--:R-:W-:Y:S01]  /*42d0*/  F2FP.PACK_AB R16, R179, R182 ;  /* 0x000000b6b310723e */ /* 0x008fe200000000ff */
[--C-:B-1----:R-:W-:Y:S01]  /*42e0*/  FFMA.FTZ R0, R172, c[0x0][0x29c], -R209.reuse ;  /* 0x0000a700ac007a23 */ /* 0x102fe200000108d1 */
[----:B------:R-:W-:Y:S01]  /*42f0*/  FSEL R24, R24, -INF , !P6 ;  /* 0xff80000018187808 */ /* 0x000fe20007000000 */
[C---:B------:R-:W-:Y:S02]  /*4300*/  HMMA.16816.F32 R48, R8.reuse, R18, R48 ;  /* 0x000000120830723c */ /* 0x040fe40000001830 */
[----:B------:R1:W3:Y:S02]  /*4310*/  MUFU.EX2 R171, R0 ;  /* 0x0000000000ab7308 */ /* 0x0002e40000000800 */
[----:B------:R-:W-:Y:S04]  /*4320*/  ISETP.GT.AND P6, PT, R203, 0x41, P0 ;  /* 0x00000041cb00780c */ /* 0x000fe800007c4270 */
[----:B------:R-:W-:Y:S04]  /*4330*/  ISETP.LT.OR P6, PT, R205, 0x42, P6 ;  /* 0x00000042cd00780c */ /* 0x000fe800037c1670 */
[----:B------:R-:W-:Y:S02]  /*4340*/  FSEL R25, R25, -INF , !P6 ;  /* 0xff80000019197808 */ /* 0x000fe40007000000 */
[----:B------:R-:W-:Y:S04]  /*4350*/  ISETP.GT.AND P6, PT, R203, 0x60, P0 ;  /* 0x00000060cb00780c */ /* 0x000fe800007c4270 */
[----:B------:R-:W-:Y:S04]  /*4360*/  ISETP.LT.OR P6, PT, R205, 0x61, P6 ;  /* 0x00000061cd00780c */ /* 0x000fe800037c1670 */
[----:B------:R-:W-:Y:S02]  /*4370*/  FSEL R28, R28, -INF , !P6 ;  /* 0xff8000001c1c7808 */ /* 0x000fe40007000000 */
[----:B------:R-:W-:Y:S01]  /*4380*/  ISETP.GT.AND P6, PT, R203, 0x61, P0 ;  /* 0x00000061cb00780c */ /* 0x000fe200007c4270 */
[--C-:B-1----:R-:W-:Y:S02]  /*4390*/  FFMA.FTZ R0, R3, c[0x0][0x29c], -R209.reuse ;  /* 0x0000a70003007a23 */ /* 0x102fe400000108d1 */
[----:B------:R-:W1:Y:S01]  /*43a0*/  LDS R3, [R211.X4+0x18280] ;  /* 0x01828000d3037984 */ /* 0x000e620000004800 */
[----:B------:R-:W-:Y:S01]  /*43b0*/  ISETP.LT.OR P6, PT, R205, 0x62, P6 ;  /* 0x00000062cd00780c */ /* 0x000fe200037c1670 */
[----:B------:R4:W-:Y:S01]  /*43c0*/  MUFU.EX2 R170, R0 ;  /* 0x0000000000aa7308 */ /* 0x0009e20000000800 */
[-C--:B--2---:R-:W-:Y:S03]  /*43d0*/  HMMA.16816.F32 R52, R8, R12.reuse, R52 ;  /* 0x0000000c0834723c */ /* 0x084fe60000001834 */
[----:B------:R-:W-:Y:S02]  /*43e0*/  FSEL R29, R29, -INF , !P6 ;  /* 0xff8000001d1d7808 */ /* 0x000fe40007000000 */
[----:B------:R-:W-:Y:S03]  /*43f0*/  ISETP.GT.AND P6, PT, R204, 0x40, P0 ;  /* 0x00000040cc00780c */ /* 0x000fe600007c4270 */
[C---:B------:R-:W-:Y:S04]  /*4400*/  HMMA.16816.F32 R56, R32.reuse, R12, R56 ;  /* 0x0000000c2038723c */ /* 0x040fe80000001838 */
[----:B------:R-:W-:Y:S03]  /*4410*/  ISETP.LT.OR P6, PT, R206, 0x41, P6 ;  /* 0x00000041ce00780c */ /* 0x000fe600037c1670 */
[----:B-----5:R-:W-:Y:S01]  /*4420*/  F2FP.PACK_AB R12, R208, R176 ;  /* 0x000000b0d00c723e */ /* 0x020fe200000000ff */
[-C--:B------:R-:W-:Y:S01]  /*4430*/  HMMA.16816.F32 R60, R32, R14.reuse, R60 ;  /* 0x0000000e203c723c */ /* 0x080fe2000000183c */
[----:B------:R-:W-:Y:S03]  /*4440*/  MUFU.EX2 R32, R4 ;  /* 0x0000000400207308 */ /* 0x000fe60000000800 */
[----:B------:R-:W-:Y:S02]  /*4450*/  FSEL R7, R26, -INF , !P6 ;  /* 0xff8000001a077808 */ /* 0x000fe40007000000 */
[----:B------:R-:W-:Y:S01]  /*4460*/  ISETP.GT.AND P6, PT, R204, 0x41, P0 ;  /* 0x00000041cc00780c */ /* 0x000fe200007c4270 */
[----:B----4-:R-:W-:Y:S01]  /*4470*/  FFMA.FTZ R0, R2, c[0x0][0x29c], -R209 ;  /* 0x0000a70002007a23 */ /* 0x010fe200000108d1 */
[----:B------:R-:W-:Y:S03]  /*4480*/  HMMA.16816.F32 R64, R8, R14, R64 ;  /* 0x0000000e0840723c */ /* 0x000fe60000001840 */
[----:B------:R2:W-:Y:S01]  /*4490*/  MUFU.EX2 R169, R0 ;  /* 0x0000000000a97308 */ /* 0x0005e20000000800 */
[--C-:B------:R-:W-:Y:S01]  /*44a0*/  FFMA.FTZ R2, R175, c[0x0][0x29c], -R210.reuse ;  /* 0x0000a700af027a23 */ /* 0x100fe200000108d2 */
[----:B------:R-:W-:Y:S01]  /*44b0*/  ISETP.LT.OR P6, PT, R206, 0x42, P6 ;  /* 0x00000042ce00780c */ /* 0x000fe200037c1670 */
[--C-:B------:R-:W-:Y:S01]  /*44c0*/  FFMA.FTZ R7, R7, c[0x0][0x29c], -R210.reuse ;  /* 0x0000a70007077a23 */ /* 0x100fe200000108d2 */
[----:B---3--:R-:W-:Y:S02]  /*44d0*/  F2FP.PACK_AB R9, R171, R173 ;  /* 0x000000adab09723e */ /* 0x008fe400000000ff */
[----:B------:R-:W-:Y:S02]  /*44e0*/  FSEL R27, R27, -INF , !P6 ;  /* 0xff8000001b1b7808 */ /* 0x000fe40007000000 */
[C---:B------:R-:W-:Y:S02]  /*44f0*/  ISETP.GT.AND P6, PT, R204.reuse, 0x60, P0 ;  /* 0x00000060cc00780c */ /* 0x040fe400007c4270 */
[----:B------:R3:W-:Y:S01]  /*4500*/  MUFU.EX2 R33, R2 ;  /* 0x0000000200217308 */ /* 0x0007e20000000800 */
[----:B------:R-:W-:Y:S01]  /*4510*/  ISETP.GT.AND P0, PT, R204, 0x61, P0 ;  /* 0x00000061cc00780c */ /* 0x000fe20000704270 */
[--C-:B-1----:R-:W-:Y:S01]  /*4520*/  FADD.FTZ R37, R37, -R3.reuse ;  /* 0x8000000325257221 */ /* 0x102fe20000010000 */
[C---:B------:R-:W-:Y:S01]  /*4530*/  ISETP.LT.OR P6, PT, R206.reuse, 0x61, P6 ;  /* 0x00000061ce00780c */ /* 0x040fe200037c1670 */
[--C-:B------:R-:W-:Y:S01]  /*4540*/  FADD.FTZ R49, R49, -R3.reuse ;  /* 0x8000000331317221 */ /* 0x100fe20000010000 */
[----:B------:R-:W-:Y:S01]  /*4550*/  ISETP.LT.OR P0, PT, R206, 0x62, P0 ;  /* 0x00000062ce00780c */ /* 0x000fe20000701670 */
[--C-:B------:R-:W-:Y:S01]  /*4560*/  FADD.FTZ R53, R53, -R3.reuse ;  /* 0x8000000335357221 */ /* 0x100fe20000010000 */
[----:B------:R-:W-:Y:S01]  /*4570*/  FSEL R30, R30, -INF , !P6 ;  /* 0xff8000001e1e7808 */ /* 0x000fe20007000000 */
[--C-:B------:R-:W-:Y:S01]  /*4580*/  FADD.FTZ R36, R36, -R3.reuse ;  /* 0x8000000324247221 */ /* 0x100fe20000010000 */
[----:B------:R-:W-:Y:S01]  /*4590*/  FSEL R31, R31, -INF , !P0 ;  /* 0xff8000001f1f7808 */ /* 0x000fe20004000000 */
[--C-:B------:R-:W-:Y:S01]  /*45a0*/  FADD.FTZ R48, R48, -R3.reuse ;  /* 0x8000000330307221 */ /* 0x100fe20000010000 */
[----:B------:R-:W-:Y:S01]  /*45b0*/  F2FP.PACK_AB R14, R177, R178 ;  /* 0x000000b2b10e723e */ /* 0x000fe200000000ff */
[----:B------:R-:W-:Y:S02]  /*45c0*/  FADD.FTZ R52, R52, -R3 ;  /* 0x8000000334347221 */ /* 0x000fe40000010000 */
[----:B--2---:R-:W-:Y:S02]  /*45d0*/  FFMA.FTZ R0, R24, c[0x0][0x29c], -R209 ;  /* 0x0000a70018007a23 */ /* 0x004fe400000108d1 */
[--C-:B------:R-:W-:Y:S02]  /*45e0*/  FADD.FTZ R64, R64, -R3.reuse ;  /* 0x8000000340407221 */ /* 0x100fe40000010000 */
[----:B------:R1:W-:Y:S01]  /*45f0*/  MUFU.EX2 R168, R0 ;  /* 0x0000000000a87308 */ /* 0x0003e20000000800 */
[----:B------:R-:W-:Y:S01]  /*4600*/  FADD.FTZ R65, R65, -R3 ;  /* 0x8000000341417221 */ /* 0x000fe20000010000 */
[----:B------:R-:W-:Y:S01]  /*4610*/  F2FP.PACK_AB R3, R188, R199 ;  /* 0x000000c7bc03723e */ /* 0x000fe200000000ff */
[--C-:B------:R-:W-:Y:S02]  /*4620*/  FFMA.FTZ R27, R27, c[0x0][0x29c], -R210.reuse ;  /* 0x0000a7001b1b7a23 */ /* 0x100fe400000108d2 */
[--C-:B------:R-:W-:Y:S01]  /*4630*/  FFMA.FTZ R30, R30, c[0x0][0x29c], -R210.reuse ;  /* 0x0000a7001e1e7a23 */ /* 0x100fe200000108d2 */
[----:B---3--:R-:W2:Y:S01]  /*4640*/  LDS R2, [R211.X4+0x18300] ;  /* 0x01830000d3027984 */ /* 0x008ea20000004800 */
[----:B------:R-:W-:Y:S02]  /*4650*/  FFMA.FTZ R210, R31, c[0x0][0x29c], -R210 ;  /* 0x0000a7001fd27a23 */ /* 0x000fe400000108d2 */
[----:B------:R-:W-:Y:S01]  /*4660*/  FMUL.FTZ R36, R222, R36 ;  /* 0x00000024de247220 */ /* 0x000fe20000410000 */
[----:B------:R-:W-:Y:S01]  /*4670*/  MUFU.EX2 R31, R5 ;  /* 0x00000005001f7308 */ /* 0x000fe20000000800 */
[----:B------:R-:W-:Y:S02]  /*4680*/  FMUL.FTZ R24, R221, R37 ;  /* 0x00000025dd187220 */ /* 0x000fe40000410000 */
[----:B------:R-:W-:Y:S02]  /*4690*/  FMUL.FTZ R48, R220, R48 ;  /* 0x00000030dc307220 */ /* 0x000fe40000410000 */
[----:B------:R-:W-:Y:S01]  /*46a0*/  FMUL.FTZ R52, R218, R52 ;  /* 0x00000034da347220 */ /* 0x000fe20000410000 */
[----:B------:R-:W-:Y:S01]  /*46b0*/  F2FP.PACK_AB R24, R24, R36 ;  /* 0x000000241818723e */ /* 0x000fe200000000ff */
[----:B------:R-:W-:Y:S02]  /*46c0*/  FMUL.FTZ R26, R217, R53 ;  /* 0x00000035d91a7220 */ /* 0x000fe40000410000 */
[----:B------:R-:W-:Y:S01]  /*46d0*/  FMUL.FTZ R64, R201, R64 ;  /* 0x00000040c9407220 */ /* 0x000fe20000410000 */
[----:B------:R-:W-:Y:S01]  /*46e0*/  MUFU.EX2 R27, R27 ;  /* 0x0000001b001b7308 */ /* 0x000fe20000000800 */
[----:B------:R-:W-:Y:S01]  /*46f0*/  FMUL.FTZ R18, R207, R65 ;  /* 0x00000041cf127220 */ /* 0x000fe20000410000 */
[----:B------:R-:W-:Y:S01]  /*4700*/  F2FP.PACK_AB R26, R26, R52 ;  /* 0x000000341a1a723e */ /* 0x000fe200000000ff */
[--C-:B-1----:R-:W-:Y:S02]  /*4710*/  FFMA.FTZ R0, R25, c[0x0][0x29c], -R209.reuse ;  /* 0x0000a70019007a23 */ /* 0x102fe400000108d1 */
[----:B------:R-:W-:Y:S01]  /*4720*/  FMUL.FTZ R25, R219, R49 ;  /* 0x00000031db197220 */ /* 0x000fe20000410000 */
[----:B------:R-:W-:Y:S04]  /*4730*/  F2FP.PACK_AB R18, R18, R64 ;  /* 0x000000401212723e */ /* 0x000fe800000000ff */
[----:B------:R1:W3:Y:S01]  /*4740*/  MUFU.EX2 R167, R0 ;  /* 0x0000000000a77308 */ /* 0x0002e20000000800 */
[----:B------:R-:W-:Y:S09]  /*4750*/  F2FP.PACK_AB R25, R25, R48 ;  /* 0x000000301919723e */ /* 0x000ff200000000ff */
[----:B------:R-:W-:Y:S01]  /*4760*/  MUFU.EX2 R30, R30 ;  /* 0x0000001e001e7308 */ /* 0x000fe20000000800 */
[--C-:B--2---:R-:W-:Y:S02]  /*4770*/  FADD.FTZ R41, R41, -R2.reuse ;  /* 0x8000000229297221 */ /* 0x104fe40000010000 */
[--C-:B------:R-:W-:Y:S02]  /*4780*/  FADD.FTZ R45, R45, -R2.reuse ;  /* 0x800000022d2d7221 */ /* 0x100fe40000010000 */
[--C-:B------:R-:W-:Y:S05]  /*4790*/  FADD.FTZ R40, R40, -R2.reuse ;  /* 0x8000000228287221 */ /* 0x100fea0000010000 */
[----:B------:R-:W-:Y:S01]  /*47a0*/  MUFU.EX2 R210, R210 ;  /* 0x000000d200d27308 */ /* 0x000fe20000000800 */
[--C-:B------:R-:W-:Y:S02]  /*47b0*/  FADD.FTZ R44, R44, -R2.reuse ;  /* 0x800000022c2c7221 */ /* 0x100fe40000010000 */
[--C-:B-1----:R-:W-:Y:S01]  /*47c0*/  FFMA.FTZ R0, R28, c[0x0][0x29c], -R209.reuse ;  /* 0x0000a7001c007a23 */ /* 0x102fe200000108d1 */
[----:B---3--:R-:W-:Y:S01]  /*47d0*/  F2FP.PACK_AB R4, R167, R168 ;  /* 0x000000a8a704723e */ /* 0x008fe200000000ff */
[----:B------:R-:W-:Y:S02]  /*47e0*/  FFMA.FTZ R209, R29, c[0x0][0x29c], -R209 ;  /* 0x0000a7001dd17a23 */ /* 0x000fe400000108d1 */
[--C-:B------:R-:W-:Y:S02]  /*47f0*/  FADD.FTZ R56, R56, -R2.reuse ;  /* 0x8000000238387221 */ /* 0x100fe40000010000 */
[--C-:B------:R-:W-:Y:S01]  /*4800*/  FADD.FTZ R57, R57, -R2.reuse ;  /* 0x8000000239397221 */ /* 0x100fe20000010000 */
[----:B------:R1:W2:Y:S01]  /*4810*/  MUFU.EX2 R166, R0 ;  /* 0x0000000000a67308 */ /* 0x0002a20000000800 */
[--C-:B------:R-:W-:Y:S02]  /*4820*/  FADD.FTZ R60, R60, -R2.reuse ;  /* 0x800000023c3c7221 */ /* 0x100fe40000010000 */
[----:B------:R-:W-:Y:S02]  /*4830*/  FADD.FTZ R61, R61, -R2 ;  /* 0x800000023d3d7221 */ /* 0x000fe40000010000 */
[----:B------:R-:W-:Y:S02]  /*4840*/  FMUL.FTZ R40, R173, R40 ;  /* 0x00000028ad287220 */ /* 0x000fe40000410000 */
[----:B------:R-:W-:Y:S02]  /*4850*/  FMUL.FTZ R44, R170, R44 ;  /* 0x0000002caa2c7220 */ /* 0x000fe40000410000 */
[----:B------:R-:W-:Y:S01]  /*4860*/  FMUL.FTZ R8, R169, R45 ;  /* 0x0000002da9087220 */ /* 0x000fe20000410000 */
[----:B------:R-:W3:Y:S01]  /*4870*/  MUFU.EX2 R29, R6 ;  /* 0x00000006001d7308 */ /* 0x000ee20000000800 */
[----:B------:R-:W-:Y:S02]  /*4880*/  FMUL.FTZ R56, R168, R56 ;  /* 0x00000038a8387220 */ /* 0x000fe40000410000 */
[----:B------:R-:W-:Y:S01]  /*4890*/  FMUL.FTZ R10, R167, R57 ;  /* 0x00000039a70a7220 */ /* 0x000fe20000410000 */
[----:B------:R-:W-:Y:S04]  /*48a0*/  F2FP.PACK_AB R8, R8, R44 ;  /* 0x0000002c0808723e */ /* 0x000fe800000000ff */
[----:B------:R-:W-:Y:S02]  /*48b0*/  F2FP.PACK_AB R10, R10, R56 ;  /* 0x000000380a0a723e */ /* 0x000fe400000000ff */
[----:B------:R4:W-:Y:S01]  /*48c0*/  MUFU.EX2 R28, R7 ;  /* 0x00000007001c7308 */ /* 0x0009e20000000800 */
[----:B-1----:R-:W1:Y:S01]  /*48d0*/  LDS R0, [R211.X4+0x182a0] ;  /* 0x0182a000d3007984 */ /* 0x002e620000004800 */
[----:B--2---:R-:W-:Y:S08]  /*48e0*/  FMUL.FTZ R60, R166, R60 ;  /* 0x0000003ca63c7220 */ /* 0x004ff00000410000 */
[----:B------:R-:W2:Y:S01]  /*48f0*/  MUFU.EX2 R209, R209 ;  /* 0x000000d100d17308 */ /* 0x000ea20000000800 */
[----:B---3--:R-:W-:Y:S01]  /*4900*/  F2FP.PACK_AB R2, R29, R31 ;  /* 0x0000001f1d02723e */ /* 0x008fe200000000ff */
[----:B------:R-:W-:Y:S05]  /*4910*/  FMUL.FTZ R6, R171, R41 ;  /* 0x00000029ab067220 */ /* 0x000fea0000410000 */
[----:B------:R-:W-:Y:S02]  /*4920*/  F2FP.PACK_AB R6, R6, R40 ;  /* 0x000000280606723e */ /* 0x000fe400000000ff */
[----:B----4-:R-:W-:Y:S02]  /*4930*/  F2FP.PACK_AB R7, R169, R170 ;  /* 0x000000aaa907723e */ /* 0x010fe400000000ff */
        /* <DEDUP_REMOVED lines=12> */
[----:B------:R-:W-:Y:S02]  /*4a00*/  FMUL.FTZ R38, R199, R38 ;  /* 0x00000026c7267220 */ /* 0x000fe40000410000 */
[----:B------:R-:W-:Y:S01]  /*4a10*/  FMUL.FTZ R13, R188, R39 ;  /* 0x00000027bc0d7220 */ /* 0x000fe20000410000 */
[----:B------:R2:W-:Y:S01]  /*4a20*/  STS [R213+0x18880], R3 ;  /* 0x01888003d5007388 */ /* 0x0005e20000000800 */
[----:B------:R-:W-:Y:S02]  /*4a30*/  FMUL.FTZ R50, R182, R50 ;  /* 0x00000032b6327220 */ /* 0x000fe40000410000 */
[----:B------:R-:W-:Y:S01]  /*4a40*/  FMUL.FTZ R15, R179, R51 ;  /* 0x00000033b30f7220 */ /* 0x000fe20000410000 */
[----:B------:R-:W-:Y:S01]  /*4a50*/  STS [R213+0x18480], R23 ;  /* 0x01848017d5007388 */ /* 0x000fe20000000800 */
[----:B------:R-:W-:Y:S01]  /*4a60*/  F2FP.PACK_AB R13, R13, R38 ;  /* 0x000000260d0d723e */ /* 0x000fe200000000ff */
[----:B------:R-:W-:Y:S02]  /*4a70*/  FMUL.FTZ R54, R178, R54 ;  /* 0x00000036b2367220 */ /* 0x000fe40000410000 */
[----:B------:R-:W-:Y:S01]  /*4a80*/  STS [R212], R21 ;  /* 0x00000015d4007388 */ /* 0x000fe20000000800 */
[----:B------:R-:W-:Y:S01]  /*4a90*/  F2FP.PACK_AB R15, R15, R50 ;  /* 0x000000320f0f723e */ /* 0x000fe200000000ff */
[----:B------:R-:W-:Y:S02]  /*4aa0*/  FMUL.FTZ R19, R177, R55 ;  /* 0x00000037b1137220 */ /* 0x000fe40000410000 */
[----:B------:R-:W-:Y:S01]  /*4ab0*/  STS [R212+0x400], R16 ;  /* 0x00040010d4007388 */ /* 0x000fe20000000800 */
[----:B------:R-:W-:Y:S02]  /*4ac0*/  FMUL.FTZ R66, R176, R66 ;  /* 0x00000042b0427220 */ /* 0x000fe40000410000 */
[----:B------:R-:W-:Y:S01]  /*4ad0*/  FMUL.FTZ R17, R208, R67 ;  /* 0x00000043d0117220 */ /* 0x000fe20000410000 */
[----:B------:R-:W-:Y:S01]  /*4ae0*/  STS [R213+0x19480], R9 ;  /* 0x01948009d5007388 */ /* 0x000fe20000000800 */
[----:B------:R-:W-:Y:S03]  /*4af0*/  F2FP.PACK_AB R19, R19, R54 ;  /* 0x000000361313723e */ /* 0x000fe600000000ff */
[----:B------:R-:W-:Y:S02]  /*4b00*/  F2FP.PACK_AB R17, R17, R66 ;  /* 0x000000421111723e */ /* 0x000fe400000000ff */
[----:B--2---:R-:W-:Y:S05]  /*4b10*/  F2FP.PACK_AB R3, R32, R33 ;  /* 0x000000212003723e */ /* 0x004fea00000000ff */
        /* <DEDUP_REMOVED lines=19> */
[----:B---3--:R-:W-:Y:S01]  /*4c50*/  F2FP.PACK_AB R2, R27, R28 ;  /* 0x0000001c1b02723e */ /* 0x008fe200000000ff */
[--C-:B------:R-:W-:Y:S02]  /*4c60*/  FADD.FTZ R62, R62, -R0.reuse ;  /* 0x800000003e3e7221 */ /* 0x100fe40000010000 */
[----:B------:R-:W-:Y:S01]  /*4c70*/  FADD.FTZ R63, R63, -R0 ;  /* 0x800000003f3f7221 */ /* 0x000fe20000010000 */
[----:B------:R-:W-:Y:S01]  /*4c80*/  F2FP.PACK_AB R3, R3, R58 ;  /* 0x0000003a0303723e */ /* 0x000fe200000000ff */
[----:B------:R2:W-:Y:S01]  /*4c90*/  STS [R213+0x1b880], R2 ;  /* 0x01b88002d5007388 */ /* 0x0005e20000000800 */
[----:B------:R-:W-:Y:S02]  /*4ca0*/  FMUL.FTZ R62, R30, R62 ;  /* 0x0000003e1e3e7220 */ /* 0x000fe40000410000 */
[----:B------:R-:W-:Y:S01]  /*4cb0*/  FMUL.FTZ R63, R210, R63 ;  /* 0x0000003fd23f7220 */ /* 0x000fe20000410000 */
[----:B------:R-:W-:Y:S01]  /*4cc0*/  STS [R212+0x3000], R5 ;  /* 0x00300005d4007388 */ /* 0x000fe20000000800 */
[----:B------:R-:W-:Y:S04]  /*4cd0*/  IMAD R0, R189, 0x1800, R198 ;  /* 0x00001800bd007824 */ /* 0x000fe800078e02c6 */
[----:B------:R-:W-:Y:S02]  /*4ce0*/  IMAD.SHL.U32 R0, R0, 0x2, RZ ;  /* 0x0000000200007824 */ /* 0x000fe400078e00ff */
        /* <DEDUP_REMOVED lines=105> */
[----:B-12-4-:R-:W-:Y:S01]  /*5380*/  SHF.R.S32.HI R5, RZ, 0x1f, R4 ;  /* 0x0000001fff057819 */ /* 0x016fe20000011404 */
[C---:B------:R-:W-:Y:S01]  /*5390*/  IMAD.SHL.U32 R6, R4.reuse, 0x40, RZ ;  /* 0x0000004004067824 */ /* 0x040fe200078e00ff */
[----:B------:R-:W1:Y:S01]  /*53a0*/  S2R R200, SR_TID.X ;  /* 0x0000000000c87919 */ /* 0x000e620000002100 */
[----:B------:R-:W-:Y:S03]  /*53b0*/  IMAD.WIDE.U32 R10, R4, c[0x0][0x208], RZ ;  /* 0x00008200040a7a25 */ /* 0x000fe600078e00ff */
[----:B------:R-:W-:Y:S01]  /*53c0*/  IADD3 R9, P6, R6, R240, RZ ;  /* 0x000000f006097210 */ /* 0x000fe20007fde0ff */
[----:B------:R-:W-:Y:S02]  /*53d0*/  IMAD R5, R5, c[0x0][0x208], RZ ;  /* 0x0000820005057a24 */ /* 0x000fe400078e02ff */
[----:B------:R-:W-:Y:S02]  /*53e0*/  IMAD.IADD R7, R233, 0x1, -R6 ;  /* 0x00000001e9077824 */ /* 0x000fe400078e0a06 */
[----:B------:R-:W-:Y:S01]  /*53f0*/  IMAD R4, R4, c[0x0][0x20c], R5 ;  /* 0x0000830004047a24 */ /* 0x000fe200078e0205 */
[----:B------:R-:W-:Y:S03]  /*5400*/  LEA R5, P0, R10, R242, 0x6 ;  /* 0x000000f20a057211 */ /* 0x000fe600078030ff */
[----:B------:R-:W-:Y:S01]  /*5410*/  IMAD.IADD R4, R11, 0x1, R4 ;  /* 0x000000010b047824 */ /* 0x000fe200078e0204 */
[----:B------:R-:W-:Y:S01]  /*5420*/  LEA.HI.X.SX32 R11, R6, R239, 0x1, P6 ;  /* 0x000000ef060b7211 */ /* 0x000fe200030f0eff */
[----:B------:R-:W-:Y:S01]  /*5430*/  IMAD R6, R225, 0x3000, R250 ;  /* 0x00003000e1067824 */ /* 0x000fe200078e02fa */
[----:B------:R-:W-:Y:S02]  /*5440*/  ISETP.LE.OR P6, PT, R7, R223, !P4 ;  /* 0x000000df0700720c */ /* 0x000fe400067c3670 */
[----:B------:R-:W-:Y:S02]  /*5450*/  LEA.HI.X R10, R10, R237, R4, 0x6, P0 ;  /* 0x000000ed0a0a7211 */ /* 0x000fe400000f3404 */
[C---:B------:R-:W-:Y:S04]  /*5460*/  LEA R4, P0, R5.reuse, c[0x0][0x1f0], 0x1 ;  /* 0x00007c0005047a11 */ /* 0x040fe800078008ff */
[----:B------:R-:W-:Y:S01]  /*5470*/  LEA.HI.X R5, R5, c[0x0][0x1f4], R10, 0x1, P0 ;  /* 0x00007d0005057a11 */ /* 0x000fe200000f0c0a */
[----:B-1----:R-:W-:Y:S01]  /*5480*/  IMAD.SHL.U32 R200, R200, 0x4, RZ ;  /* 0x00000004c8c87824 */ /* 0x002fe200078e00ff */
[C---:B------:R-:W-:Y:S03]  /*5490*/  LEA R8, P0, R9.reuse, c[0x0][0x280], 0x2 ;  /* 0x0000a00009087a11 */ /* 0x040fe600078010ff */
[----:B------:R-:W-:Y:S01]  /*54a0*/  @!PT LDS RZ, [RZ] ;  /* 0x00000000fffff984 */ /* 0x000fe20000000800 */
[----:B------:R-:W-:Y:S01]  /*54b0*/  @!PT LDS RZ, [RZ] ;  /* 0x00000000fffff984 */ /* 0x000fe20000000800 */
[----:B------:R-:W-:Y:S01]  /*54c0*/  @!PT LDS RZ, [RZ] ;  /* 0x00000000fffff984 */ /* 0x000fe20000000800 */
[----:B------:R1:W-:Y:S01]  /*54d0*/  LDGSTS.E.BYPASS.LTC128B.128 [R6], [R4.64], !P6 ;  /* 0x0000000004067fae */ /* 0x0003e2000f101d48 */
[----:B------:R-:W-:Y:S02]  /*54e0*/  LEA.HI.X R9, R9, c[0x0][0x284], R11, 0x2, P0 ;  /* 0x0000a10009097a11 */ /* 0x000fe400000f140b */
[CC--:B------:R-:W-:Y:S02]  /*54f0*/  ISETP.LE.OR P0, PT, R7.reuse, R223.reuse, !P3 ;  /* 0x000000df0700720c */ /* 0x0c0fe40005f03670 */
[----:B------:R-:W-:Y:S01]  /*5500*/  ISETP.LE.OR P6, PT, R7, R223, !P2 ;  /* 0x000000df0700720c */ /* 0x000fe200057c3670 */
[----:B------:R-:W-:Y:S04]  /*5510*/  @!P1 IMAD R7, R225, 0x40, R200 ;  /* 0x00000040e1079824 */ /* 0x000fe800078e02c8 */
[----:B------:R-:W-:Y:S06]  /*5520*/  @!P1 IMAD.SHL.U32 R7, R7, 0x4, RZ ;  /* 0x0000000407079824 */ /* 0x000fec00078e00ff */
[----:B------:R1:W-:Y:S04]  /*5530*/  LDGSTS.E.BYPASS.LTC128B.128 [R6+0x1000], [R4.64+0x40], !P0 ;  /* 0x0100004004067fae */ /* 0x0003e8000c101d48 */
[----:B------:R1:W-:Y:S04]  /*5540*/  LDGSTS.E.BYPASS.LTC128B.128 [R6+0x2000], [R4.64+0x80], !P6 ;  /* 0x0200008004067fae */ /* 0x0003e8000f101d48 */
[----:B------:R1:W-:Y:S02]  /*5550*/  @!P1 LDGSTS.E.BYPASS.LTC128B.128 [R7+0x18280], [R8.64] ;  /* 0x1828000008079fae */ /* 0x0003e4000b901d48 */
.L_x_986:
[-C--:B-12-4-:R-:W-:Y:S01]  /*5560*/  HMMA.16816.F32 R4, R20, R2.reuse, RZ ;  /* 0x000000021404723c */ /* 0x096fe200000018ff */
[----:B------:R-:W-:Y:S02]  /*5570*/  LDSM.16.M88.4 R36, [R191] ;  /* 0x00000000bf24783b */ /* 0x000fe40000000200 */
[C---:B------:R-:W-:Y:S02]  /*5580*/  ISETP.GE.AND P6, PT, R189.reuse, 0x1, PT ;  /* 0x00000001bd00780c */ /* 0x040fe40003fc6270 */
[----:B------:R-:W-:Y:S01]  /*5590*/  LDSM.16.M88.4 R40, [R191+0x1000] ;  /* 0x00100000bf28783b */ /* 0x000fe20000000200 */
[----:B------:R-:W-:Y:S02]  /*55a0*/  IADD3 R189, R189, 0x1, RZ ;  /* 0x00000001bdbd7810 */ /* 0x000fe40007ffe0ff */
[C---:B------:R-:W-:Y:S01]  /*55b0*/  HMMA.16816.F32 R8, R24.reuse, R2, RZ ;  /* 0x000000021808723c */ /* 0x040fe200000018ff */
[----:B------:R-:W1:Y:S03]  /*55c0*/  LDSM.16.MT88.2 R2, [R184+0x800] ;  /* 0x00080000b802783b */ /* 0x000e660000004100 */
[----:B------:R-:W-:Y:S01]  /*55d0*/  SEL R189, R189, RZ, !P6 ;  /* 0x000000ffbdbd7207 */ /* 0x000fe20007000000 */
[----:B------:R-:W-:Y:S01]  /*55e0*/  LDSM.16.M88.4 R56, [R190+0x2000] ;  /* 0x00200000be38783b */ /* 0x000fe20000000200 */
[----:B------:R-:W-:Y:S02]  /*55f0*/  ISETP.GE.AND P6, PT, R225, 0x1, PT ;  /* 0x00000001e100780c */ /* 0x000fe40003fc6270 */
[-C--:B------:R-:W-:Y:S01]  /*5600*/  HMMA.16816.F32 R12, R24, R28.reuse, RZ ;  /* 0x0000001c180c723c */ /* 0x080fe200000018ff */
[----:B------:R-:W-:Y:S04]  /*5610*/  LDSM.16.M88.4 R60, [R191+0x3000] ;  /* 0x00300000bf3c783b */ /* 0x000fe80000000200 */
[----:B------:R-:W0:Y:S03]  /*5620*/  LDGDEPBAR ;  /* 0x00000000000079af */ /* 0x000e260000000000 */
[C---:B------:R-:W-:Y:S01]  /*5630*/  HMMA.16816.F32 R16, R20.reuse, R28, RZ ;  /* 0x0000001c1410723c */ /* 0x040fe200000018ff */
[----:B------:R-:W2:Y:S07]  /*5640*/  LDSM.16.MT88.2 R28, [R184+0x2800] ;  /* 0x00280000b81c783b */ /* 0x000eae0000004100 */
        /* <DEDUP_REMOVED lines=60> */
[----:B------:R-:W-:Y:S01]  /*5a10*/  IMAD R29, R216, 0x1800, RZ ;  /* 0x00001800d81d7824 */ /* 0x000fe200078e02ff */
[-C--:B---3--:R-:W-:Y:S04]  /*5a20*/  HMMA.16816.F32 R20, R48, R30.reuse, R20 ;  /* 0x0000001e3014723c */ /* 0x088fe80000001814 */
[C---:B------:R-:W-:Y:S01]  /*5a30*/  IADD3 R28, P0, R29.reuse, R248, RZ ;  /* 0x000000f81d1c7210 */ /* 0x040fe20007f1e0ff */
[----:B------:R-:W-:Y:S03]  /*5a40*/  IMAD.MOV.U32 R216, RZ, RZ, R215 ;  /* 0x000000ffffd87224 */ /* 0x000fe600078e00d7 */
[----:B------:R-:W-:Y:S04]  /*5a50*/  HMMA.16816.F32 R24, R60, R30, R24 ;  /* 0x0000001e3c18723c */ /* 0x000fe80000001818 */
[----:B------:R-:W-:Y:S04]  /*5a60*/  LEA.HI.X.SX32 R29, R29, R252, 0x1, P0 ;  /* 0x000000fc1d1d7211 */ /* 0x000fe800000f0eff */
        /* <DEDUP_REMOVED lines=8> */
[----:B------:R-:W-:Y:S02]  /*5af0*/  LEA.HI.X R45, R28, c[0x0][0x224], R29, 0x2, P0 ;  /* 0x000089001c2d7a11 */ /* 0x000fe400000f141d */
[----:B------:R-:W-:Y:S01]  /*5b00*/  LDSM.16.MT88.4 R28, [R0+0xe080] ;  /* 0x00e08000001c783b */ /* 0x000fe20000004200 */
[C---:B------:R-:W-:Y:S01]  /*5b10*/  ISETP.GE.AND P0, PT, R226.reuse, 0x1, PT ;  /* 0x00000001e200780c */ /* 0x040fe20003f06270 */
        /* <DEDUP_REMOVED lines=65> */
[----:B------:R1:W2:Y:S03]  /*5f30*/  LDSM.16.MT88.4 R32, [R0+0xec80] ;  /* 0x00ec80000020783b */ /* 0x0002a60000004200 */
[-C--:B---3--:R-:W-:Y:S08]  /*5f40*/  HMMA.16816.F32 R116, R4, R12.reuse, R116 ;  /* 0x0000000c0474723c */ /* 0x088ff00000001874 */
[C---:B------:R-:W-:Y:S08]  /*5f50*/  HMMA.16816.F32 R120, R16.reuse, R12, R120 ;  /* 0x0000000c1078723c */ /* 0x040ff00000001878 */
[-C--:B------:R-:W-:Y:S04]  /*5f60*/  HMMA.16816.F32 R124, R16, R14.reuse, R124 ;  /* 0x0000000e107c723c */ /* 0x080fe8000000187c */
[----:B-1----:R-:W-:Y:S04]  /*5f70*/  IADD3 R0, R226, 0x1, RZ ;  /* 0x00000001e2007810 */ /* 0x002fe80007ffe0ff */
[C---:B------:R-:W-:Y:S04]  /*5f80*/  HMMA.16816.F32 R128, R4.reuse, R14, R128 ;  /* 0x0000000e0480723c */ /* 0x040fe80000001880 */
[----:B------:R-:W-:Y:S02]  /*5f90*/  SEL R226, R0, RZ, !P0 ;  /* 0x000000ff00e27207 */ /* 0x000fe40004000000 */
[----:B------:R-:W-:Y:S02]  /*5fa0*/  ISETP.GE.AND P0, PT, R215, R232, PT ;  /* 0x000000e8d700720c */ /* 0x000fe40003f06270 */
[-C--:B-----5:R-:W-:Y:S04]  /*5fb0*/  HMMA.16816.F32 R132, R4, R28.reuse, R132 ;  /* 0x0000001c0484723c */ /* 0x0a0fe80000001884 */
[----:B------:R-:W-:Y:S04]  /*5fc0*/  IADD3 R0, R225, 0x1, RZ ;  /* 0x00000001e1007810 */ /* 0x000fe80007ffe0ff */
[C---:B------:R-:W-:Y:S04]  /*5fd0*/  HMMA.16816.F32 R136, R16.reuse, R28, R136 ;  /* 0x0000001c1088723c */ /* 0x040fe80000001888 */
[----:B------:R-:W-:Y:S04]  /*5fe0*/  SEL R225, R0, RZ, !P6 ;  /* 0x000000ff00e17207 */ /* 0x000fe80007000000 */
[-C--:B------:R-:W-:Y:S08]  /*5ff0*/  HMMA.16816.F32 R140, R16, R30.reuse, R140 ;  /* 0x0000001e108c723c */ /* 0x080ff0000000188c */
[C---:B------:R-:W-:Y:S08]  /*6000*/  HMMA.16816.F32 R144, R4.reuse, R30, R144 ;  /* 0x0000001e0490723c */ /* 0x040ff00000001890 */
[-C--:B------:R-:W-:Y:S08]  /*6010*/  HMMA.16816.F32 R148, R4, R20.reuse, R148 ;  /* 0x000000140494723c */ /* 0x080ff00000001894 */
        /* <DEDUP_REMOVED lines=65> */
.L_x_966:
        /* <DEDUP_REMOVED lines=152> */
.L_x_989:
[----:B-1----:R-:W-:Y:S01]  /*6db0*/  LEA.HI R0, R30, R31, RZ, 0x3 ;  /* 0x0000001f1e007211 */ /* 0x002fe200078f18ff */
[----:B------:R-:W-:Y:S01]  /*6dc0*/  IMAD.SHL.U32 R2, R29, 0x8, RZ ;  /* 0x000000081d027824 */ /* 0x000fe200078e00ff */
[----:B------:R-:W-:Y:S01]  /*6dd0*/  LEA.HI R3, R28, R28, RZ, 0x1 ;  /* 0x0000001c1c037211 */ /* 0x000fe200078f08ff */
[----:B------:R-:W1:Y:S01]  /*6de0*/  S2R R31, SR_CTAID.Y ;  /* 0x00000000001f7919 */ /* 0x000e620000002600 */
[----:B-----5:R-:W-:Y:S01]  /*6df0*/  IMAD.IADD R10, R10, 0x1, -R231 ;  /* 0x000000010a0a7824 */ /* 0x020fe200078e0ae7 */
[----:B------:R-:W-:Y:S01]  /*6e00*/  SHF.R.S32.HI R8, RZ, 0x1f, R117 ;  /* 0x0000001fff087819 */ /* 0x000fe20000011475 */
[----:B------:R-:W-:Y:S01]  /*6e10*/  IMAD.SHL.U32 R0, R0, 0x8, RZ ;  /* 0x0000000800007824 */ /* 0x000fe200078e00ff */
[----:B------:R-:W-:Y:S01]  /*6e20*/  LOP3.LUT R3, R3, 0x3fffffe, RZ, 0xc0, !PT ;  /* 0x03fffffe03037812 */ /* 0x000fe200078ec0ff */
[----:B------:R-:W2:Y:S01]  /*6e30*/  S2R R11, SR_CTAID.X ;  /* 0x00000000000b7919 */ /* 0x000ea20000002500 */
[----:B------:R-:W-:Y:S01]  /*6e40*/  IMNMX R29, R10, 0x80, PT ;  /* 0x000000800a1d7817 */ /* 0x000fe20003800200 */
[----:B------:R-:W-:Y:S01]  /*6e50*/  BSSY B0, `(.L_x_990) ;  /* 0x0000035000007945 */ /* 0x000fe20003800000 */
[----:B------:R-:W-:Y:S01]  /*6e60*/  LOP3.LUT R0, R0, 0xc0, RZ, 0xc0, !PT ;  /* 0x000000c000007812 */ /* 0x000fe200078ec0ff */
[C---:B------:R-:W-:Y:S01]  /*6e70*/  IMAD.IADD R3, R28.reuse, 0x1, -R3 ;  /* 0x000000011c037824 */ /* 0x040fe200078e0a03 */
[----:B------:R-:W-:-:S02]  /*6e80*/  ISETP.GE.AND P4, PT, R28, R29, PT ;  /* 0x0000001d1c00720c */ /* 0x000fc40003f86270 */
[----:B------:R-:W-:Y:S01]  /*6e90*/  LOP3.LUT R6, R0, 0x18, R2, 0xf8, !PT ;  /* 0x0000001800067812 */ /* 0x000fe200078ef802 */
[----:B------:R-:W-:Y:S01]  /*6ea0*/  IMAD R3, R27, 0x8, R3 ;  /* 0x000000081b037824 */ /* 0x000fe200078e0203 */
[----:B------:R-:W-:Y:S02]  /*6eb0*/  SHF.R.U32.HI R0, RZ, 0x3, R0 ;  /* 0x00000003ff007819 */ /* 0x000fe40000011600 */
[----:B------:R-:W-:Y:S02]  /*6ec0*/  SEL R30, R8, RZ, !P1 ;  /* 0x000000ff081e7207 */ /* 0x000fe40004800000 */
[----:B------:R-:W-:Y:S02]  /*6ed0*/  LOP3.LUT R0, R6, R0, RZ, 0x3c, !PT ;  /* 0x0000000006007212 */ /* 0x000fe400078e3cff */
[----:B------:R-:W-:Y:S01]  /*6ee0*/  IADD3 R4, P0, R28, R4, RZ ;  /* 0x000000041c047210 */ /* 0x000fe20007f1e0ff */
[----:B------:R-:W-:Y:S01]  /*6ef0*/  IMAD R8, R30, c[0x0][0x340], RZ ;  /* 0x0000d0001e087a24 */ /* 0x000fe200078e02ff */
[----:B------:R-:W-:Y:S01]  /*6f00*/  SEL R14, R117, RZ, !P1 ;  /* 0x000000ff750e7207 */ /* 0x000fe20004800000 */
[----:B------:R-:W-:Y:S01]  /*6f10*/  IMAD.U32 R0, R3, 0x20, R0 ;  /* 0x0000002003007824 */ /* 0x000fe200078e0000 */
[----:B-1----:R-:W-:-:S02]  /*6f20*/  SHF.R.S32.HI R68, RZ, 0x1f, R31 ;  /* 0x0000001fff447819 */ /* 0x002fc4000001141f */
[--C-:B------:R-:W-:Y:S01]  /*6f30*/  SHF.R.S32.HI R3, RZ, 0x1f, R2.reuse ;  /* 0x0000001fff037819 */ /* 0x100fe20000011402 */
[----:B------:R-:W-:Y:S01]  /*6f40*/  IMAD.SHL.U32 R0, R0, 0x2, RZ ;  /* 0x0000000200007824 */ /* 0x000fe200078e00ff */
[----:B------:R-:W-:Y:S01]  /*6f50*/  LEA.HI.X.SX32 R5, R28, R5, 0x1, P0 ;  /* 0x000000051c057211 */ /* 0x000fe200000f0eff */
[----:B------:R-:W-:Y:S01]  /*6f60*/  IMAD R9, R68, c[0x0][0x338], RZ ;  /* 0x0000ce0044097a24 */ /* 0x000fe200078e02ff */
[----:B------:R-:W-:Y:S01]  /*6f70*/  IADD3 R15, R2, 0x20, RZ ;  /* 0x00000020020f7810 */ /* 0x000fe20007ffe0ff */
[C---:B------:R-:W-:Y:S01]  /*6f80*/  IMAD.WIDE.U32 R6, R31.reuse, c[0x0][0x338], R2 ;  /* 0x0000ce001f067a25 */ /* 0x040fe200078e0002 */
[----:B------:R1:W3:Y:S03]  /*6f90*/  LDS.128 R40, [R0+0x7080] ;  /* 0x0070800000287984 */ /* 0x0002e60000000c00 */
[----:B------:R-:W-:Y:S01]  /*6fa0*/  IMAD R9, R31, c[0x0][0x33c], R9 ;  /* 0x0000cf001f097a24 */ /* 0x000fe200078e0209 */
[----:B------:R1:W4:Y:S01]  /*6fb0*/  LDS.128 R36, [R0+0x9080] ;  /* 0x0090800000247984 */ /* 0x0003220000000c00 */
[----:B------:R-:W-:-:S02]  /*6fc0*/  IMAD R8, R14, c[0x0][0x344], R8 ;  /* 0x0000d1000e087a24 */ /* 0x000fc400078e0208 */
[----:B------:R-:W-:Y:S01]  /*6fd0*/  IMAD.IADD R7, R7, 0x1, R9 ;  /* 0x0000000107077824 */ /* 0x000fe200078e0209 */
[----:B------:R1:W1:Y:S01]  /*6fe0*/  LDS.128 R32, [R0+0xb080] ;  /* 0x00b0800000207984 */ /* 0x0002620000000c00 */
[----:B--2---:R-:W-:-:S03]  /*6ff0*/  IMAD.WIDE R4, R11, 0x80, R4 ;  /* 0x000000800b047825 */ /* 0x004fc600078e0204 */
[----:B------:R2:W1:Y:S01]  /*7000*/  LDS.128 R52, [R0+0x80] ;  /* 0x0000800000347984 */ /* 0x0004620000000c00 */
[----:B------:R-:W-:-:S03]  /*7010*/  IMAD.WIDE.U32 R12, R14, c[0x0][0x340], R6 ;  /* 0x0000d0000e0c7a25 */ /* 0x000fc600078e0006 */
[----:B------:R2:W1:Y:S01]  /*7020*/  LDS.128 R48, [R0+0x2080] ;  /* 0x0020800000307984 */ /* 0x0004620000000c00 */
[----:B------:R-:W-:-:S03]  /*7030*/  IMAD.IADD R9, R13, 0x1, R8 ;  /* 0x000000010d097824 */ /* 0x000fc600078e0208 */
        /* <DEDUP_REMOVED lines=14> */
[----:B------:R2:W4:Y:S02]  /*7120*/  @!P3 LDS.128 R20, [R0+0x6080] ;  /* 0x006080000014b984 */ /* 0x0005240000000c00 */
[----:B-12---:R-:W-:-:S04]  /*7130*/  IMAD R0, R5, c[0x0][0x330], RZ ;  /* 0x0000cc0005007a24 */ /* 0x006fc800078e02ff */
[----:B------:R-:W-:-:S04]  /*7140*/  IMAD R0, R4, c[0x0][0x334], R0 ;  /* 0x0000cd0004007a24 */ /* 0x000fc800078e0200 */
[----:B------:R-:W-:-:S05]  /*7150*/  IMAD.IADD R0, R11, 0x1, R0 ;  /* 0x000000010b007824 */ /* 0x000fca00078e0200 */
[----:B------:R-:W-:-:S05]  /*7160*/  LEA.HI.X R7, R10, c[0x0][0x31c], R0, 0x1, P0 ;  /* 0x0000c7000a077a11 */ /* 0x000fca00000f0c00 */
[----:B-----5:R1:W-:Y:S04]  /*7170*/  @!P2 STG.E.128 [R6.64+0x40], R24 ;  /* 0x000040180600a986 */ /* 0x0203e8000c101d08 */
[----:B----4-:R1:W-:Y:S04]  /*7180*/  @!P3 STG.E.128 [R6.64], R20 ;  /* 0x000000140600b986 */ /* 0x0103e8000c101d08 */
[----:B------:R1:W-:Y:S02]  /*7190*/  @!P1 STG.E.128 [R6.64+0x80], R16 ;  /* 0x0000801006009986 */ /* 0x0003e4000c101d08 */
.L_x_991:
[----:B------:R-:W-:Y:S05]  /*71a0*/  BSYNC B0 ;  /* 0x0000000000007941 */ /* 0x000fea0003800000 */
.L_x_990:
[----:B------:R-:W-:Y:S01]  /*71b0*/  IADD3 R28, R28, 0x40, RZ ;  /* 0x000000401c1c7810 */ /* 0x000fe20007ffe0ff */
[----:B------:R-:W-:Y:S03]  /*71c0*/  BSSY B0, `(.L_x_992) ;  /* 0x0000014000007945 */ /* 0x000fe60003800000 */
[----:B------:R-:W-:-:S13]  /*71d0*/  ISETP.GE.AND P3, PT, R28, R29, PT ;  /* 0x0000001d1c00720c */ /* 0x000fda0003f66270 */
[----:B------:R-:W-:Y:S05]  /*71e0*/  @P3 BRA `(.L_x_993) ;  /* 0x0000011000003947 */ /* 0x000fea0003800000 */
[----:B-12---:R-:W-:Y:S01]  /*71f0*/  IADD3 R0, P0, R4, 0x40, RZ ;  /* 0x0000004004007810 */ /* 0x006fe20007f1e0ff */
        /* <DEDUP_REMOVED lines=13> */
[----:B---3--:R1:W-:Y:S04]  /*72d0*/  @!P2 STG.E.128 [R6.64], R40 ;  /* 0x000000280600a986 */ /* 0x0083e8000c101d08 */
[----:B----4-:R1:W-:Y:S04]  /*72e0*/  @!P1 STG.E.128 [R6.64+0x40], R36 ;  /* 0x0000402406009986 */ /* 0x0103e8000c101d08 */
[----:B------:R1:W-:Y:S02]  /*72f0*/  @!P0 STG.E.128 [R6.64+0x80], R32 ;  /* 0x0000802006008986 */ /* 0x0003e4000c101d08 */
.L_x_993:
[----:B------:R-:W-:Y:S05]  /*7300*/  BSYNC B0 ;  /* 0x0000000000007941 */ /* 0x000fea0003800000 */
.L_x_992:
[----:B-12---:R-:W-:Y:S01]  /*7310*/  IMAD R0, R68, c[0x0][0x308], RZ ;  /* 0x0000c20044007a24 */ /* 0x006fe200078e02ff */
        /* <DEDUP_REMOVED lines=23> */
.L_x_995:
[----:B------:R-:W-:Y:S05]  /*7490*/  BSYNC B0 ;  /* 0x0000000000007941 */ /* 0x000fea0003800000 */
.L_x_994:
        /* <DEDUP_REMOVED lines=19> */
.L_x_988:
        /* <DEDUP_REMOVED lines=8> */
[----:B------:R-:W-:Y:S02]  /*7650*/  IMAD.MOV.U32 R7, RZ, RZ, c[0x0][0x2f0] ;  /* 0x0000bc00ff077624 */ /* 0x000fe400078e00ff */
        /* <DEDUP_REMOVED lines=10> */
.L_x_996:
[----:B------:R-:W1:Y:S01]  /*7700*/  S2R R5, SR_TID.X ;  /* 0x0000000000057919 */ /* 0x000e620000002100 */
[----:B------:R-:W-:Y:S01]  /*7710*/  SHF.R.S32.HI R6, RZ, 0x1f, R9 ;  /* 0x0000001fff067819 */ /* 0x000fe20000011409 */
[----:B-----5:R-:W-:Y:S01]  /*7720*/  IMAD.IADD R15, R7, 0x1, -R231 ;  /* 0x00000001070f7824 */ /* 0x020fe200078e0ae7 */
[----:B------:R-:W-:Y:S01]  /*7730*/  SEL R14, R9, RZ, !P1 ;  /* 0x000000ff090e7207 */ /* 0x000fe20004800000 */
[----:B------:R-:W2:Y:S01]  /*7740*/  S2R R19, SR_CTAID.Y ;  /* 0x0000000000137919 */ /* 0x000ea20000002600 */
[----:B------:R-:W-:Y:S01]  /*7750*/  SEL R18, R6, RZ, !P1 ;  /* 0x000000ff06127207 */ /* 0x000fe20004800000 */
[----:B------:R-:W-:Y:S02]  /*7760*/  BSSY B0, `(.L_x_997) ;  /* 0x0000026000007945 */ /* 0x000fe40003800000 */
[----:B------:R-:W3:Y:S01]  /*7770*/  S2R R9, SR_CTAID.X ;  /* 0x0000000000097919 */ /* 0x000ee20000002500 */
        /* <DEDUP_REMOVED lines=13> */
[----:B------:R-:W-:Y:S02]  /*7850*/  IADD3 R16, R12, 0x20, RZ ;  /* 0x000000200c107810 */ /* 0x000fe40007ffe0ff */
[----:B------:R-:W-:Y:S01]  /*7860*/  LEA.HI.X.SX32 R7, R0, R3, 0x1, P0 ;  /* 0x0000000300077211 */ /* 0x000fe200000f0eff */
[----:B------:R-:W-:Y:S01]  /*7870*/  IMAD.IADD R5, R8, 0x1, R5 ;  /* 0x0000000108057824 */ /* 0x000fe200078e0205 */
[----:B------:R-:W-:Y:S01]  /*7880*/  IADD3 R17, R12, 0x40, RZ ;  /* 0x000000400c117810 */ /* 0x000fe20007ffe0ff */
[----:B------:R-:W-:-:S02]  /*7890*/  IMAD R2, R18, c[0x0][0x310], RZ ;  /* 0x0000c40012027a24 */ /* 0x000fc400078e02ff */
[----:B------:R-:W-:-:S04]  /*78a0*/  IMAD.WIDE.U32 R10, R14, c[0x0][0x310], R4 ;  /* 0x0000c4000e0a7a25 */ /* 0x000fc800078e0004 */
[----:B------:R-:W-:Y:S02]  /*78b0*/  IMAD R2, R14, c[0x0][0x314], R2 ;  /* 0x0000c5000e027a24 */ /* 0x000fe400078e0202 */
[----:B---3--:R-:W-:-:S04]  /*78c0*/  IMAD.WIDE R6, R9, 0x80, R6 ;  /* 0x0000008009067825 */ /* 0x008fc800078e0206 */
        /* <DEDUP_REMOVED lines=15> */
.L_x_998:
[----:B------:R-:W-:Y:S05]  /*79c0*/  BSYNC B0 ;  /* 0x0000000000007941 */ /* 0x000fea0003800000 */
.L_x_997:
        /* <DEDUP_REMOVED lines=19> */
.L_x_1000:
[----:B------:R-:W-:Y:S05]  /*7b00*/  BSYNC B0 ;  /* 0x0000000000007941 */ /* 0x000fea0003800000 */
.L_x_999:
        /* <DEDUP_REMOVED lines=23> */
.L_x_1002:
[----:B------:R-:W-:Y:S05]  /*7c80*/  BSYNC B0 ;  /* 0x0000000000007941 */ /* 0x000fea0003800000 */
.L_x_1001:
        /* <DEDUP_REMOVED lines=18> */
.L_x_1003:
        /* <DEDUP_REMOVED lines=13> */
.L_x_1426:


//--------------------- .text._ZN7cutlass13device_kernelIN5flash19enable_sm80_to_sm89INS1_16FlashAttnBwdSm80INS1_25CollectiveMainloopBwdSm80ILi2ELi2EN4cute5tupleIJNS5_1CILi64EEENS7_ILi128EEENS7_ILi96EEEEEENS_6half_tEfNS_4arch4Sm80ELb0ELb1ELb0ELb1ELb1ELb0ELb0ELb0ELi2ELi2ELi4ELi2ELb0EEENS1_21CollectiveEpilogueBwdISB_SC_SE_Li256ELb1ELb0ELi2EEENS1_19SingleTileSchedulerILb1ELb0ELb0ELi128EEEEEEEEEvNT_6ParamsE --------------------------
	.section	.text._ZN7cutlass13device_kernelIN5flash19enable_sm80_to_sm89INS1_16FlashAttnBwdSm80INS1_25CollectiveMainloopBwdSm80ILi2ELi2EN4cute5tupleIJNS5_1CILi64EEENS7_ILi128EEENS7_ILi96EEEEEENS_6half_tEfNS_4arch4Sm80ELb0ELb1ELb0ELb1ELb1ELb0ELb0ELb0ELi2ELi2ELi4ELi2ELb0EEENS1_21CollectiveEpilogueBwdISB_SC_SE_Li256ELb1ELb0ELi2EEENS1_19SingleTileSchedulerILb1ELb0ELb0ELi128EEEEEEEEEvNT_6ParamsE,"ax",@progbits
	.sectioninfo	@"SHI_REGISTERS=255"
	.align	128
.text._ZN7cutlass13device_kernelIN5flash19enable_sm80_to_sm89INS1_16FlashAttnBwdSm80INS1_25CollectiveMainloopBwdSm80ILi2ELi2EN4cute5tupleIJNS5_1CILi64EEENS7_ILi128EEENS7_ILi96EEEEEENS_6half_tEfNS_4arch4Sm80ELb0ELb1ELb0ELb1ELb1ELb0ELb0ELb0ELi2ELi2ELi4ELi2ELb0EEENS1_21CollectiveEpilogueBwdISB_SC_SE_Li256ELb1ELb0ELi2EEENS1_19SingleTileSchedulerILb1ELb0ELb0ELi128EEEEEEEEEvNT_6ParamsE:
        .type           _ZN7cutlass13device_kernelIN5flash19enable_sm80_to_sm89INS1_16FlashAttnBwdSm80INS1_25CollectiveMainloopBwdSm80ILi2ELi2EN4cute5tupleIJNS5_1CILi64EEENS7_ILi128EEENS7_ILi96EEEEEENS_6half_tEfNS_4arch4Sm80ELb0ELb1ELb0ELb1ELb1ELb0ELb0ELb0ELi2ELi2ELi4ELi2ELb0EEENS1_21CollectiveEpilogueBwdISB_SC_SE_Li256ELb1ELb0ELi2EEENS1_19SingleTileSchedulerILb1ELb0ELb0ELi128EEEEEEEEEvNT_6ParamsE,@function
        .size           _ZN7cutlass13device_kernelIN5flash19enable_sm80_to_sm89INS1_16FlashAttnBwdSm80INS1_25CollectiveMainloopBwdSm80ILi2ELi2EN4cute5tupleIJNS5_1CILi64EEENS7_ILi128EEENS7_ILi96EEEEEENS_6half_tEfNS_4arch4Sm80ELb0ELb1ELb0ELb1ELb1ELb0ELb0ELb0ELi2ELi2ELi4ELi2ELb0EEENS1_21CollectiveEpilogueBwdISB_SC_SE_Li256ELb1ELb0ELi2EEENS1_19SingleTileSchedulerILb1ELb0ELb0ELi128EEEEEEEEEvNT_6ParamsE,(.L_x_1427 - _ZN7cutlass13device_kernelIN5flash19enable_sm80_to_sm89INS1_16FlashAttnBwdSm80INS1_25CollectiveMainloopBwdSm80ILi2ELi2EN4cute5tupleIJNS5_1CILi64EEENS7_ILi128EEENS7_ILi96EEEEEENS_6half_tEfNS_4arch4Sm80ELb0ELb1ELb0ELb1ELb1ELb0ELb0ELb0ELi2ELi2ELi4ELi2ELb0EEENS1_21CollectiveEpilogueBwdISB_SC_SE_Li256ELb1ELb0ELi2EEENS1_19SingleTileSchedulerILb1ELb0ELb0ELi128EEEEEEEEEvNT_6ParamsE)
        .other          _ZN7cutlass13device_kernelIN5flash19enable_sm80_to_sm89INS1_16FlashAttnBwdSm80INS1_25CollectiveMainloopBwdSm80ILi2ELi2EN4cute5tupleIJNS5_1CILi64EEENS7_ILi128EEENS7_ILi96EEEEEENS_6half_tEfNS_4arch4Sm80ELb0ELb1ELb0ELb1ELb1ELb0ELb0ELb0ELi2ELi2ELi4ELi2ELb0EEENS1_21CollectiveEpilogueBwdISB_SC_SE_Li256ELb1ELb0ELi2EEENS1_19SingleTileSchedulerILb1ELb0ELb0ELi128EEEEEEEEEvNT_6ParamsE,@"STO_CUDA_ENTRY STV_DEFAULT"
_ZN7cutlass13device_kernelIN5flash19enable_sm80_to_sm89INS1_16FlashAttnBwdSm80INS1_25CollectiveMainloopBwdSm80ILi2ELi2EN4cute5tupleIJNS5_1CILi64EEENS7_ILi128EEENS7_ILi96EEEEEENS_6half_tEfNS_4arch4Sm80ELb0ELb1ELb0ELb1ELb1ELb0ELb0ELb0ELi2ELi2ELi4ELi2ELb0EEENS1_21CollectiveEpilogueBwdISB_SC_SE_Li256ELb1ELb0ELi2EEENS1_19SingleTileSchedulerILb1ELb0ELb0ELi128EEEEEEEEEvNT_6ParamsE:
        /* <DEDUP_REMOVED lines=18> */
.L_x_1005:
        /* <DEDUP_REMOVED lines=8> */
.L_x_1007:
[----:B------:R-:W-:Y:S02]  /*01a0*/  MOV R0, c[0x0][0x3a4] ;  /* 0x0000e90000007a02 */ /* 0x000fe40000000f00 */
.L_x_1006:
[----:B------:R-:W-:-:S05]  /*01b0*/  IMAD.SHL.U32 R231, R29, 0x80, RZ ;  /* 0x000000801de77824 */ /* 0x000fca00078e00ff */
[----:B-----5:R-:W-:-:S04]  /*01c0*/  ISETP.GE.AND P0, PT, R231, R0, PT ;  /* 0x00000000e700720c */ /* 0x020fc80003f06270 */
[----:B------:R-:W-:-:S05]  /*01d0*/  SEL R0, R5, 0xffffffff, !P0 ;  /* 0xffffffff05007807 */ /* 0x000fca0004000000 */
[----:B------:R2:W-:Y:S01]  /*01e0*/  STL [R1+0x8], R0 ;  /* 0x0000080001007387 */ /* 0x0005e20000100800 */
[----:B------:R-:W-:Y:S05]  /*01f0*/  BRA `(.L_x_1008) ;  /* 0x0000012000007947 */ /* 0x000fea0003800000 */
.L_x_1004:
[----:B---34-:R-:W-:-:S04]  /*0200*/  ISETP.NE.U32.AND P0, PT, RZ, c[0x0][0x3c0], PT ;  /* 0x0000f000ff007a0c */ /* 0x018fc80003f05070 */
[----:B------:R-:W-:-:S13]  /*0210*/  ISETP.NE.AND.EX P0, PT, RZ, c[0x0][0x3c4], PT, P0 ;  /* 0x0000f100ff007a0c */ /* 0x000fda0003f05300 */
[----:B------:R-:W-:Y:S05]  /*0220*/  @!P0 BRA `(.L_x_1009) ;  /* 0x0000002000008947 */ /* 0x000fea0003800000 */
[----:B------:R1:W5:Y:S01]  /*0230*/  LDG.E R0, [R2.64] ;  /* 0x0000000802007981 */ /* 0x000362000c1e1900 */
[----:B------:R-:W-:Y:S05]  /*0240*/  BRA `(.L_x_1010) ;  /* 0x0000009000007947 */ /* 0x000fea0003800000 */
.L_x_1009:
        /* <DEDUP_REMOVED lines=8> */
.L_x_1011:
[----:B------:R-:W-:Y:S02]  /*02d0*/  MOV R0, c[0x0][0x3a4] ;  /* 0x0000e90000007a02 */ /* 0x000fe40000000f00 */
.L_x_1010:
[----:B------:R-:W-:-:S05]  /*02e0*/  IMAD.SHL.U32 R231, R29, 0x80, RZ ;  /* 0x000000801de77824 */ /* 0x000fca00078e00ff */
[----:B-----5:R-:W-:-:S04]  /*02f0*/  ISETP.GE.AND P0, PT, R231, R0, PT ;  /* 0x00000000e700720c */ /* 0x020fc80003f06270 */
[----:B------:R-:W-:-:S05]  /*0300*/  SEL R0, R5, 0xffffffff, !P0 ;  /* 0xffffffff05007807 */ /* 0x000fca0004000000 */
[----:B------:R2:W-:Y:S04]  /*0310*/  STL [R1+0x8], R0 ;  /* 0x0000080001007387 */ /* 0x0005e80000100800 */
.L_x_1008:
        /* <DEDUP_REMOVED lines=30> */
.L_x_1012:
[----:B-1----:R-:W-:-:S04]  /*0500*/  ISETP.NE.U32.AND P0, PT, RZ, c[0x0][0x2e0], PT ;  /* 0x0000b800ff007a0c */ /* 0x002fc80003f05070 */
[----:B------:R-:W-:-:S13]  /*0510*/  ISETP.NE.AND.EX P0, PT, RZ, c[0x0][0x2e4], PT, P0 ;  /* 0x0000b900ff007a0c */ /* 0x000fda0003f05300 */
[----:B------:R-:W-:Y:S05]  /*0520*/  @!P0 BRA `(.L_x_1013) ;  /* 0x0000003000008947 */ /* 0x000fea0003800000 */
[----:B------:R-:W-:-:S05]  /*0530*/  IMAD.WIDE R2, R30, R8, c[0x0][0x2e0] ;  /* 0x0000b8001e027625 */ /* 0x000fca00078e0208 */
[----:B------:R1:W5:Y:S01]  /*0540*/  LDG.E R230, [R2.64] ;  /* 0x0000000802e67981 */ /* 0x000362000c1e1900 */
[----:B------:R-:W-:Y:S05]  /*0550*/  BRA `(.L_x_1014) ;  /* 0x0000004000007947 */ /* 0x000fea0003800000 */
.L_x_1013:
[----:B------:R-:W-:Y:S05]  /*0560*/  @!P3 BRA `(.L_x_1014) ;  /* 0x000000300000b947 */ /* 0x000fea0003800000 */
[----:B------:R1:W2:Y:S04]  /*0570*/  LDG.E R0, [R2.64] ;  /* 0x0000000802007981 */ /* 0x0002a8000c1e1900 */
[----:B-1----:R-:W2:Y:S02]  /*0580*/  LDG.E R2, [R2.64+0x4] ;  /* 0x0000040802027981 */ /* 0x002ea4000c1e1900 */
[----:B--2---:R-:W-:Y:S02]  /*0590*/  IADD3 R230, -R0, R2, RZ ;  /* 0x0000000200e67210 */ /* 0x004fe40007ffe1ff */
.L_x_1014:
        /* <DEDUP_REMOVED lines=13> */
.L_x_1015:
        /* <DEDUP_REMOVED lines=452> */
.L_x_1018:
[----:B------:R-:W-:Y:S05]  /*22b0*/  BSYNC B0 ;  /* 0x0000000000007941 */ /* 0x000fea0003800000 */
.L_x_1017:
        /* <DEDUP_REMOVED lines=83> */
.L_x_1037:
        /* <DEDUP_REMOVED lines=104> */
.L_x_1021:
[----:B------:R-:W-:Y:S04]  /*2e70*/  MOV R37, 0x1 ;  /* 0x0000000100257802 */ /* 0x000fe80000000f00 */
[----:B------:R-:W-:Y:S11]  /*2e80*/  ISETP.NE.AND P0, PT, R37, c[0x0][0x2a8], PT ;  /* 0x0000aa0025007a0c */ /* 0x000ff60003f05270 */
[----:B------:R-:W-:Y:S02]  /*2e90*/  @!UPT UIADD3 URZ, URZ, URZ, URZ ;  /* 0x0000003f3f3ff290 */ /* 0x000fe4000fffe03f */
[----:B------:R-:W-:Y:S05]  /*2ea0*/  @P0 IMAD.HI.U32 R37, R36, c[0x0][0x2ac], RZ ;  /* 0x0000ab0024250a27 */ /* 0x000fea00078e00ff */
[----:B------:R-:W-:Y:S02]  /*2eb0*/  @P0 SHF.R.U32.HI R36, RZ, c[0x0][0x2b0], R37 ;  /* 0x0000ac00ff240a19 */ /* 0x000fe40000011625 */
.L_x_1022:
[----:B------:R-:W-:Y:S05]  /*2ec0*/  BSYNC B0 ;  /* 0x0000000000007941 */ /* 0x000fea0003800000 */
.L_x_1020:
[----:B------:R-:W-:Y:S02]  /*2ed0*/  IMAD R201, R36, c[0x0][0x2a8], -R231 ;  /* 0x0000aa0024c97a24 */ /* 0x000fe400078e0ae7 */
[----:B------:R-:W-:Y:S02]  /*2ee0*/  IMAD.IADD R36, R224, 0x1, R2 ;  /* 0x00000001e0247824 */ /* 0x000fe400078e0202 */
[----:B------:R-:W-:Y:S05]  /*2ef0*/  IMAD.IADD R201, R201, 0x1, -R228 ;  /* 0x00000001c9c97824 */ /* 0x000fea00078e0ae4 */
[----:B------:R-:W-:Y:S02]  /*2f00*/  IADD3 R37, R201, c[0x0][0x2a8], RZ ;  /* 0x0000aa00c9257a10 */ /* 0x000fe40007ffe0ff */
[----:B------:R-:W-:Y:S02]  /*2f10*/  IMNMX R201, R36, R201, !PT ;  /* 0x000000c924c97217 */ /* 0x000fe40007800200 */
[----:B------:R-:W-:Y:S02]  /*2f20*/  IMNMX R199, R199, R37, PT ;  /* 0x00000025c7c77217 */ /* 0x000fe40003800200 */
.L_x_1019:
        /* <DEDUP_REMOVED lines=18> */
.L_x_1025:
[----:B------:R-:W-:Y:S04]  /*3050*/  MOV R37, 0x1 ;  /* 0x0000000100257802 */ /* 0x000fe80000000f00 */
[----:B------:R-:W-:Y:S11]  /*3060*/  ISETP.NE.AND P0, PT, R37, c[0x0][0x2a8], PT ;  /* 0x0000aa0025007a0c */ /* 0x000ff60003f05270 */
[----:B------:R-:W-:Y:S02]  /*3070*/  @!UPT UIADD3 URZ, URZ, URZ, URZ ;  /* 0x0000003f3f3ff290 */ /* 0x000fe4000fffe03f */
[----:B------:R-:W-:Y:S05]  /*3080*/  @P0 IMAD.HI.U32 R37, R36, c[0x0][0x2ac], RZ ;  /* 0x0000ab0024250a27 */ /* 0x000fea00078e00ff */
[----:B------:R-:W-:Y:S02]  /*3090*/  @P0 SHF.R.U32.HI R36, RZ, c[0x0][0x2b0], R37 ;  /* 0x0000ac00ff240a19 */ /* 0x000fe40000011625 */
.L_x_1026:
[----:B------:R-:W-:Y:S05]  /*30a0*/  BSYNC B0 ;  /* 0x0000000000007941 */ /* 0x000fea0003800000 */
.L_x_1024:
[----:B------:R-:W-:Y:S04]  /*30b0*/  IMAD R36, R36, c[0x0][0x2a8], -R231 ;  /* 0x0000aa0024247a24 */ /* 0x000fe800078e0ae7 */
[----:B------:R-:W-:Y:S05]  /*30c0*/  IMAD.IADD R36, R36, 0x1, -R228 ;  /* 0x0000000124247824 */ /* 0x000fea00078e0ae4 */
[----:B------:R-:W-:Y:S02]  /*30d0*/  IADD3 R37, R36, c[0x0][0x2a8], RZ ;  /* 0x0000aa0024257a10 */ /* 0x000fe40007ffe0ff */
[----:B------:R-:W-:Y:S02]  /*30e0*/  IMNMX R200, R200, R36, !PT ;  /* 0x00000024c8c87217 */ /* 0x000fe40007800200 */
[----:B------:R-:W-:Y:S02]  /*30f0*/  IMNMX R202, R202, R37, PT ;  /* 0x00000025caca7217 */ /* 0x000fe40003800200 */
.L_x_1023:
        /* <DEDUP_REMOVED lines=18> */
.L_x_1029:
[----:B------:R-:W-:Y:S04]  /*3220*/  MOV R37, 0x1 ;  /* 0x0000000100257802 */ /* 0x000fe80000000f00 */
[----:B------:R-:W-:Y:S11]  /*3230*/  ISETP.NE.AND P0, PT, R37, c[0x0][0x2a8], PT ;  /* 0x0000aa0025007a0c */ /* 0x000ff60003f05270 */
[----:B------:R-:W-:Y:S02]  /*3240*/  @!UPT UIADD3 URZ, URZ, URZ, URZ ;  /* 0x0000003f3f3ff290 */ /* 0x000fe4000fffe03f */
[----:B------:R-:W-:Y:S05]  /*3250*/  @P0 IMAD.HI.U32 R37, R36, c[0x0][0x2ac], RZ ;  /* 0x0000ab0024250a27 */ /* 0x000fea00078e00ff */
[----:B------:R-:W-:Y:S02]  /*3260*/  @P0 SHF.R.U32.HI R36, RZ, c[0x0][0x2b0], R37 ;  /* 0x0000ac00ff240a19 */ /* 0x000fe40000011625 */
.L_x_1030:
[----:B------:R-:W-:Y:S05]  /*3270*/  BSYNC B0 ;  /* 0x0000000000007941 */ /* 0x000fea0003800000 */
.L_x_1028:
[----:B------:R-:W-:Y:S04]  /*3280*/  IMAD R36, R36, c[0x0][0x2a8], -R231 ;  /* 0x0000aa0024247a24 */ /* 0x000fe800078e0ae7 */
[----:B------:R-:W-:Y:S05]  /*3290*/  IMAD.IADD R36, R36, 0x1, -R228 ;  /* 0x0000000124247824 */ /* 0x000fea00078e0ae4 */
[----:B------:R-:W-:Y:S02]  /*32a0*/  IADD3 R37, R36, c[0x0][0x2a8], RZ ;  /* 0x0000aa0024257a10 */ /* 0x000fe40007ffe0ff */
[----:B------:R-:W-:Y:S02]  /*32b0*/  IMNMX R203, R203, R36, !PT ;  /* 0x00000024cbcb7217 */ /* 0x000fe40007800200 */
[----:B------:R-:W-:Y:S02]  /*32c0*/  IMNMX R205, R205, R37, PT ;  /* 0x00000025cdcd7217 */ /* 0x000fe40003800200 */
.L_x_1027:
        /* <DEDUP_REMOVED lines=18> */
.L_x_1033:
[----:B------:R-:W-:Y:S04]  /*33f0*/  MOV R36, 0x1 ;  /* 0x0000000100247802 */ /* 0x000fe80000000f00 */
[----:B------:R-:W-:Y:S11]  /*3400*/  ISETP.NE.AND P0, PT, R36, c[0x0][0x2a8], PT ;  /* 0x0000aa0024007a0c */ /* 0x000ff60003f05270 */
[----:B------:R-:W-:Y:S02]  /*3410*/  @!UPT UIADD3 URZ, URZ, URZ, URZ ;  /* 0x0000003f3f3ff290 */ /* 0x000fe4000fffe03f */
[----:B------:R-:W-:Y:S05]  /*3420*/  @P0 IMAD.HI.U32 R36, R2, c[0x0][0x2ac], RZ ;  /* 0x0000ab0002240a27 */ /* 0x000fea00078e00ff */
[----:B------:R-:W-:Y:S02]  /*3430*/  @P0 SHF.R.U32.HI R2, RZ, c[0x0][0x2b0], R36 ;  /* 0x0000ac00ff020a19 */ /* 0x000fe40000011624 */
.L_x_1034:
[----:B------:R-:W-:Y:S05]  /*3440*/  BSYNC B0 ;  /* 0x0000000000007941 */ /* 0x000fea0003800000 */
.L_x_1032:
[----:B------:R-:W-:Y:S04]  /*3450*/  IMAD R2, R2, c[0x0][0x2a8], -R231 ;  /* 0x0000aa0002027a24 */ /* 0x000fe800078e0ae7 */
[----:B------:R-:W-:Y:S05]  /*3460*/  IMAD.IADD R2, R2, 0x1, -R228 ;  /* 0x0000000102027824 */ /* 0x000fea00078e0ae4 */
[----:B------:R-:W-:Y:S02]  /*3470*/  IADD3 R36, R2, c[0x0][0x2a8], RZ ;  /* 0x0000aa0002247a10 */ /* 0x000fe40007ffe0ff */
[----:B------:R-:W-:Y:S02]  /*3480*/  IMNMX R204, R204, R2, !PT ;  /* 0x00000002cccc7217 */ /* 0x000fe40007800200 */
[----:B------:R-:W-:Y:S02]  /*3490*/  IMNMX R206, R206, R36, PT ;  /* 0x00000024cece7217 */ /* 0x000fe40003800200 */
.L_x_1031:
        /* <DEDUP_REMOVED lines=50> */
.L_x_1035:
        /* <DEDUP_REMOVED lines=474> */
.L_x_1036:
        /* <DEDUP_REMOVED lines=237> */
.L_x_1016:
        /* <DEDUP_REMOVED lines=152> */
.L_x_1039:
        /* <DEDUP_REMOVED lines=63> */
.L_x_1041:
[----:B------:R-:W-:Y:S05]  /*71a0*/  BSYNC B0 ;  /* 0x0000000000007941 */ /* 0x000fea0003800000 */
.L_x_1040:
        /* <DEDUP_REMOVED lines=21> */
.L_x_1043:
[----:B------:R-:W-:Y:S05]  /*7300*/  BSYNC B0 ;  /* 0x0000000000007941 */ /* 0x000fea0003800000 */
.L_x_1042:
        /* <DEDUP_REMOVED lines=24> */
.L_x_1045:
[----:B------:R-:W-:Y:S05]  /*7490*/  BSYNC B0 ;  /* 0x0000000000007941 */ /* 0x000fea0003800000 */
.L_x_1044:
        /* <DEDUP_REMOVED lines=19> */
.L_x_1038:
        /* <DEDUP_REMOVED lines=19> */
.L_x_1046:
        /* <DEDUP_REMOVED lines=44> */
.L_x_1048:
[----:B------:R-:W-:Y:S05]  /*79c0*/  BSYNC B0 ;  /* 0x0000000000007941 */ /* 0x000fea0003800000 */
.L_x_1047:
        /* <DEDUP_REMOVED lines=19> */
.L_x_1050:
[----:B------:R-:W-:Y:S05]  /*7b00*/  BSYNC B0 ;  /* 0x0000000000007941 */ /* 0x000fea0003800000 */
.L_x_1049:
        /* <DEDUP_REMOVED lines=23> */
.L_x_1052:
[----:B------:R-:W-:Y:S05]  /*7c80*/  BSYNC B0 ;  /* 0x0000000000007941 */ /* 0x000fea0003800000 */
.L_x_1051:
        /* <DEDUP_REMOVED lines=18> */
.L_x_1053:
        /* <DEDUP_REMOVED lines=13> */
.L_x_1427:


//--------------------- .text._ZN7cutlass13device_kernelIN5flash19enable_sm80_to_sm89INS1_16FlashAttnBwdSm80INS1_25CollectiveMainloopBwdSm80ILi2ELi2EN4cute5tupleIJNS5_1CILi64EEENS7_ILi128EEENS7_ILi96EEEEEENS_6half_tEfNS_4arch4Sm80ELb0ELb1ELb0ELb1ELb0ELb0ELb0ELb0ELi2ELi2ELi4ELi2ELb0EEENS1_24CollectiveEpilogueBwdGQAISB_fSE_Li256ELb1ELb0EEENS1_19SingleTileSchedulerILb1ELb0ELb0ELi128EEEEEEEEEvNT_6ParamsE --------------------------
	.section	.text._ZN7cutlass13device_kernelIN5flash19enable_sm80_to_sm89INS1_16FlashAttnBwdSm80INS1_25CollectiveMainloopBwdSm80ILi2ELi2EN4cute5tupleIJNS5_1CILi64EEENS7_ILi128EEENS7_ILi96EEEEEENS_6half_tEfNS_4arch4Sm80ELb0ELb1ELb0ELb1ELb0ELb0ELb0ELb0ELi2ELi2ELi4ELi2ELb0EEENS1_24CollectiveEpilogueBwdGQAISB_fSE_Li256ELb1ELb0EEENS1_19SingleTileSchedulerILb1ELb0ELb0ELi128EEEEEEEEEvNT_6ParamsE,"ax",@progbits
	.sectioninfo	@"SHI_REGISTERS=255"
	.align	128
.text._ZN7cutlass13device_kernelIN5flash19enable_sm80_to_sm89INS1_16FlashAttnBwdSm80INS1_25CollectiveMainloopBwdSm80ILi2ELi2EN4cute5tupleIJNS5_1CILi64EEENS7_ILi128EEENS7_ILi96EEEEEENS_6half_tEfNS_4arch4Sm80ELb0ELb1ELb0ELb1ELb0ELb0ELb0ELb0ELi2ELi2ELi4ELi2ELb0EEENS1_24CollectiveEpilogueBwdGQAISB_fSE_Li256ELb1ELb0EEENS1_19SingleTileSchedulerILb1ELb0ELb0ELi128EEEEEEEEEvNT_6ParamsE:
        .type           _ZN7cutlass13device_kernelIN5flash19enable_sm80_to_sm89INS1_16FlashAttnBwdSm80INS1_25CollectiveMainloopBwdSm80ILi2ELi2EN4cute5tupleIJNS5_1CILi64EEENS7_ILi128EEENS7_ILi96EEEEEENS_6half_tEfNS_4arch4Sm80ELb0ELb1ELb0ELb1ELb0ELb0ELb0ELb0ELi2ELi2ELi4ELi2ELb0EEENS1_24CollectiveEpilogueBwdGQAISB_fSE_Li256ELb1ELb0EEENS1_19SingleTileSchedulerILb1ELb0ELb0ELi128EEEEEEEEEvNT_6ParamsE,@function
        .size           _ZN7cutlass13device_kernelIN5flash19enable_sm80_to_sm89INS1_16FlashAttnBwdSm80INS1_25CollectiveMainloopBwdSm80ILi2ELi2EN4cute5tupleIJNS5_1CILi64EEENS7_ILi128EEENS7_ILi96EEEEEENS_6half_tEfNS_4arch4Sm80ELb0ELb1ELb0ELb1ELb0ELb0ELb0ELb0ELi2ELi2ELi4ELi2ELb0EEENS1_24CollectiveEpilogueBwdGQAISB_fSE_Li256ELb1ELb0EEENS1_19SingleTileSchedulerILb1ELb0ELb0ELi128EEEEEEEEEvNT_6ParamsE,(.L_x_1428 - _ZN7cutlass13device_kernelIN5flash19enable_sm80_to_sm89INS1_16FlashAttnBwdSm80INS1_25CollectiveMainloopBwdSm80ILi2ELi2EN4cute5tupleIJNS5_1CILi64EEENS7_ILi128EEENS7_ILi96EEEEEENS_6half_tEfNS_4arch4Sm80ELb0ELb1ELb0ELb1ELb0ELb0ELb0ELb0ELi2ELi2ELi4ELi2ELb0EEENS1_24CollectiveEpilogueBwdGQAISB_fSE_Li256ELb1ELb0EEENS1_19SingleTileSchedulerILb1ELb0ELb0ELi128EEEEEEEEEvNT_6ParamsE)
        .other          _ZN7cutlass13device_kernelIN5flash19enable_sm80_to_sm89INS1_16FlashAttnBwdSm80INS1_25CollectiveMainloopBwdSm80ILi2ELi2EN4cute5tupleIJNS5_1CILi64EEENS7_ILi128EEENS7_ILi96EEEEEENS_6half_tEfNS_4arch4Sm80ELb0ELb1ELb0ELb1ELb0ELb0ELb0ELb0ELi2ELi2ELi4ELi2ELb0EEENS1_24CollectiveEpilogueBwdGQAISB_fSE_Li256ELb1ELb0EEENS1_19SingleTileSchedulerILb1ELb0ELb0ELi128EEEEEEEEEvNT_6ParamsE,@"STO_CUDA_ENTRY STV_DEFAULT"
_ZN7cutlass13device_kernelIN5flash19enable_sm80_to_sm89INS1_16FlashAttnBwdSm80INS1_25CollectiveMainloopBwdSm80ILi2ELi2EN4cute5tupleIJNS5_1CILi64EEENS7_ILi128EEENS7_ILi96EEEEEENS_6half_tEfNS_4arch4Sm80ELb0ELb1ELb0ELb1ELb0ELb0ELb0ELb0ELi2ELi2ELi4ELi2ELb0EEENS1_24CollectiveEpilogueBwdGQAISB_fSE_Li256ELb1ELb0EEENS1_19SingleTileSchedulerILb1ELb0ELb0ELi128EEEEEEEEEvNT_6ParamsE:
        /* <DEDUP_REMOVED lines=18> */
.L_x_1055:
        /* <DEDUP_REMOVED lines=8> */
.L_x_1057:
[----:B------:R-:W-:Y:S02]  /*01a0*/  MOV R0, c[0x0][0x3ac] ;  /* 0x0000eb0000007a02 */ /* 0x000fe40000000f00 */
.L_x_1056:
[----:B------:R-:W-:-:S05]  /*01b0*/  IMAD.SHL.U32 R231, R23, 0x80, RZ ;  /* 0x0000008017e77824 */ /* 0x000fca00078e00ff */
[----:B-----5:R-:W-:-:S04]  /*01c0*/  ISETP.GE.AND P0, PT, R231, R0, PT ;  /* 0x00000000e700720c */ /* 0x020fc80003f06270 */
[----:B------:R-:W-:-:S05]  /*01d0*/  SEL R0, R5, 0xffffffff, !P0 ;  /* 0xffffffff05007807 */ /* 0x000fca0004000000 */
[----:B------:R2:W-:Y:S01]  /*01e0*/  STL [R1+0x8], R0 ;  /* 0x0000080001007387 */ /* 0x0005e20000100800 */
[----:B------:R-:W-:Y:S05]  /*01f0*/  BRA `(.L_x_1058) ;  /* 0x0000012000007947 */ /* 0x000fea0003800000 */
.L_x_1054:
[----:B---34-:R-:W-:-:S04]  /*0200*/  ISETP.NE.U32.AND P0, PT, RZ, c[0x0][0x3c8], PT ;  /* 0x0000f200ff007a0c */ /* 0x018fc80003f05070 */
[----:B------:R-:W-:-:S13]  /*0210*/  ISETP.NE.AND.EX P0, PT, RZ, c[0x0][0x3cc], PT, P0 ;  /* 0x0000f300ff007a0c */ /* 0x000fda0003f05300 */
[----:B------:R-:W-:Y:S05]  /*0220*/  @!P0 BRA `(.L_x_1059) ;  /* 0x0000002000008947 */ /* 0x000fea0003800000 */
[----:B------:R1:W5:Y:S01]  /*0230*/  LDG.E R0, [R2.64] ;  /* 0x0000000802007981 */ /* 0x000362000c1e1900 */
[----:B------:R-:W-:Y:S05]  /*0240*/  BRA `(.L_x_1060) ;  /* 0x0000009000007947 */ /* 0x000fea0003800000 */
.L_x_1059:
        /* <DEDUP_REMOVED lines=8> */
.L_x_1061:
[----:B------:R-:W-:Y:S02]  /*02d0*/  MOV R0, c[0x0][0x3ac] ;  /* 0x0000eb0000007a02 */ /* 0x000fe40000000f00 */
.L_x_1060:
[----:B------:R-:W-:-:S05]  /*02e0*/  IMAD.SHL.U32 R231, R23, 0x80, RZ ;  /* 0x0000008017e77824 */ /* 0x000fca00078e00ff */
[----:B-----5:R-:W-:-:S04]  /*02f0*/  ISETP.GE.AND P0, PT, R231, R0, PT ;  /* 0x00000000e700720c */ /* 0x020fc80003f06270 */
[----:B------:R-:W-:-:S05]  /*0300*/  SEL R0, R5, 0xffffffff, !P0 ;  /* 0xffffffff05007807 */ /* 0x000fca0004000000 */
[----:B------:R2:W-:Y:S04]  /*0310*/  STL [R1+0x8], R0 ;  /* 0x0000080001007387 */ /* 0x0005e80000100800 */
.L_x_1058:
[----:B------:R-:W3:Y:S02]  /*0320*/  LDL R30, [R1+0x8] ;  /* 0x00000800011e7983 */ /* 0x000ee40000100800 */
[----:B---3--:R-:W-:-:S13]  /*0330*/  ISETP.GE.AND P0, PT, R30, RZ, PT ;  /* 0x000000ff1e00720c */ /* 0x008fda0003f06270 */
[----:B------:R-:W-:Y:S05]  /*0340*/  @!P0 EXIT ;  /* 0x000000000000894d */ /* 0x000fea0003800000 */
[----:B------:R-:W-:Y:S01]  /*0350*/  ISETP.NE.U32.AND P1, PT, RZ, c[0x0][0x2c8], PT ;  /* 0x0000b200ff007a0c */ /* 0x000fe20003f25070 */
[CC--:B------:R-:W-:Y:S01]  /*0360*/  IMAD.WIDE R4, R30.reuse, R11.reuse, c[0x0][0x2c8] ;  /* 0x0000b2001e047625 */ /* 0x0c0fe200078e020b */
[----:B------:R-:W-:Y:S02]  /*0370*/  ISETP.NE.U32.AND P3, PT, RZ, c[0x0][0x2d0], PT ;  /* 0x0000b400ff007a0c */ /* 0x000fe40003f65070 */
[----:B------:R-:W-:Y:S02]  /*0380*/  ISETP.NE.AND.EX P1, PT, RZ, c[0x0][0x2cc], PT, P1 ;  /* 0x0000b300ff007a0c */ /* 0x000fe40003f25310 */
[----:B------:R-:W-:Y:S01]  /*0390*/  ISETP.NE.AND.EX P3, PT, RZ, c[0x0][0x2d4], PT, P3 ;  /* 0x0000b500ff007a0c */ /* 0x000fe20003f65330 */
[----:B-1----:R-:W-:-:S10]  /*03a0*/  IMAD.WIDE R2, R30, R11, c[0x0][0x2d0] ;  /* 0x0000b4001e027625 */ /* 0x002fd400078e020b */
[----:B--2---:R-:W2:Y:S01]  /*03b0*/  @P1 LDG.E R0, [R4.64] ;  /* 0x0000000804001981 */ /* 0x004ea2000c1e1900 */
[----:B------:R-:W-:-:S03]  /*03c0*/  ISETP.NE.U32.AND P0, PT, RZ, c[0x0][0x2d8], PT ;  /* 0x0000b600ff007a0c */ /* 0x000fc60003f05070 */
[----:B------:R-:W3:Y:S01]  /*03d0*/  @P1 LDG.E R9, [R4.64] ;  /* 0x0000000804091981 */ /* 0x000ee2000c1e1900 */
[----:B------:R-:W-:-:S03]  /*03e0*/  ISETP.NE.AND.EX P0, PT, RZ, c[0x0][0x2dc], PT, P0 ;  /* 0x0000b700ff007a0c */ /* 0x000fc60003f05300 */
[----:B------:R-:W4:Y:S01]  /*03f0*/  @P3 LDG.E R8, [R2.64] ;  /* 0x0000000802083981 */ /* 0x000f22000c1e1900 */
[----:B------:R-:W-:-:S09]  /*0400*/  IMAD.MOV.U32 R233, RZ, RZ, c[0x0][0x168] ;  /* 0x00005a00ffe97624 */ /* 0x000fd200078e00ff */
[----:B------:R-:W-:-:S05]  /*0410*/  @P0 IMAD.WIDE R6, R30, R11, c[0x0][0x2d8] ;  /* 0x0000b6001e060625 */ /* 0x000fca00078e020b */
[----:B------:R1:W5:Y:S01]  /*0420*/  @P0 LDG.E R233, [R6.64] ;  /* 0x0000000806e90981 */ /* 0x000362000c1e1900 */
[----:B------:R-:W-:Y:S01]  /*0430*/  CS2R R14, SRZ ;  /* 0x00000000000e7805 */ /* 0x000fe2000001ff00 */
[----:B------:R-:W-:Y:S02]  /*0440*/  IMAD.MOV.U32 R10, RZ, RZ, RZ ;  /* 0x000000ffff0a7224 */ /* 0x000fe400078e00ff */
[----:B------:R-:W-:Y:S02]  /*0450*/  IMAD.MOV.U32 R230, RZ, RZ, c[0x0][0x198] ;  /* 0x00006600ffe67624 */ /* 0x000fe400078e00ff */
[----:B--2---:R-:W-:-:S05]  /*0460*/  @P1 IMAD R0, R30, 0x40, R0 ;  /* 0x000000401e001824 */ /* 0x004fca00078e0200 */
[----:B-1----:R-:W-:-:S04]  /*0470*/  @P1 SHF.R.S32.HI R6, RZ, 0x1f, R0 ;  /* 0x0000001fff061819 */ /* 0x002fc80000011400 */
[----:B------:R-:W-:Y:S02]  /*0480*/  @P1 LEA.HI R0, R6, R0, RZ, 0x6 ;  /* 0x0000000006001211 */ /* 0x000fe400078f30ff */
[----:B------:R-:W-:Y:S01]  /*0490*/  CS2R R6, SRZ ;  /* 0x0000000000067805 */ /* 0x000fe2000001ff00 */
[--C-:B----4-:R-:W-:Y:S01]  /*04a0*/  @P3 SHF.R.S32.HI R15, RZ, 0x1f, R8.reuse ;  /* 0x0000001fff0f3819 */ /* 0x110fe20000011408 */
[--C-:B---3--:R-:W-:Y:S01]  /*04b0*/  @P1 IMAD.MOV.U32 R6, RZ, RZ, R9.reuse ;  /* 0x000000ffff061224 */ /* 0x108fe200078e0009 */
[----:B------:R-:W-:Y:S01]  /*04c0*/  @P1 SHF.R.S32.HI R7, RZ, 0x1f, R9 ;  /* 0x0000001fff071819 */ /* 0x000fe20000011409 */
[----:B------:R-:W-:Y:S01]  /*04d0*/  @P3 IMAD.MOV.U32 R14, RZ, RZ, R8 ;  /* 0x000000ffff0e3224 */ /* 0x000fe200078e0008 */
[----:B------:R-:W-:Y:S01]  /*04e0*/  @P1 LOP3.LUT R10, R0, 0xffffffc0, RZ, 0xc0, !PT ;  /* 0xffffffc0000a1812 */ /* 0x000fe200078ec0ff */
[----:B------:R-:W-:Y:S05]  /*04f0*/  @P0 BRA `(.L_x_1062) ;  /* 0x0000004000000947 */ /* 0x000fea0003800000 */
[----:B------:R-:W-:Y:S05]  /*0500*/  @!P1 BRA `(.L_x_1062) ;  /* 0x0000003000009947 */ /* 0x000fea0003800000 */
[----:B------:R1:W2:Y:S04]  /*0510*/  LDG.E R0, [R4.64] ;  /* 0x0000000804007981 */ /* 0x0002a8000c1e1900 */
[----:B-1----:R-:W2:Y:S02]  /*0520*/  LDG.E R4, [R4.64+0x4] ;  /* 0x0000040804047981 */ /* 0x002ea4000c1e1900 */
[----:B--2--5:R-:W-:-:S02]  /*0530*/  IADD3 R233, -R0, R4, RZ ;  /* 0x0000000400e97210 */ /* 0x024fc40007ffe1ff */
.L_x_1062:
[----:B------:R-:W-:-:S04]  /*0540*/  ISETP.NE.U32.AND P0, PT, RZ, c[0x0][0x2e0], PT ;  /* 0x0000b800ff007a0c */ /* 0x000fc80003f05070 */
[----:B------:R-:W-:-:S13]  /*0550*/  ISETP.NE.AND.EX P0, PT, RZ, c[0x0][0x2e4], PT, P0 ;  /* 0x0000b900ff007a0c */ /* 0x000fda0003f05300 */
[----:B------:R-:W-:Y:S05]  /*0560*/  @!P0 BRA `(.L_x_1063) ;  /* 0x0000003000008947 */ /* 0x000fea0003800000 */
[----:B------:R-:W-:-:S05]  /*0570*/  IMAD.WIDE R2, R30, R11, c[0x0][0x2e0] ;  /* 0x0000b8001e027625 */ /* 0x000fca00078e020b */
[----:B------:R1:W5:Y:S01]  /*0580*/  LDG.E R230, [R2.64] ;  /* 0x0000000802e67981 */ /* 0x000362000c1e1900 */
[----:B------:R-:W-:Y:S05]  /*0590*/  BRA `(.L_x_1064) ;  /* 0x0000004000007947 */ /* 0x000fea0003800000 */
.L_x_1063:
[----:B------:R-:W-:Y:S05]  /*05a0*/  @!P3 BRA `(.L_x_1064) ;  /* 0x000000300000b947 */ /* 0x000fea0003800000 */
[----:B------:R1:W2:Y:S04]  /*05b0*/  LDG.E R0, [R2.64] ;  /* 0x0000000802007981 */ /* 0x0002a8000c1e1900 */
[----:B-1----:R-:W2:Y:S02]  /*05c0*/  LDG.E R2, [R2.64+0x4] ;  /* 0x0000040802027981 */ /* 0x002ea4000c1e1900 */
[----:B--2---:R-:W-:Y:S02]  /*05d0*/  IADD3 R230, -R0, R2, RZ ;  /* 0x0000000200e67210 */ /* 0x004fe40007ffe1ff */
.L_x_1064:
        /* <DEDUP_REMOVED lines=13> */
.L_x_1065:
[----:B------:R-:W-:Y:S01]  /*06b0*/  IADD3 R0, R231, R233, -R230 ;  /* 0x000000e9e7007210 */ /* 0x000fe20007ffe8e6 */
[----:B------:R-:W-:Y:S01]  /*06c0*/  CS2R R158, SRZ ;  /* 0x00000000009e7805 */ /* 0x000fe2000001ff00 */
[----:B------:R-:W-:Y:S01]  /*06d0*/  PLOP3.LUT P2, PT, PT, PT, PT, 0x80, 0x0 ;  /* 0x000000000000781c */ /* 0x000fe20003f4f070 */
        /* <DEDUP_REMOVED lines=60> */
[----:B------:R-:W-:Y:S01]  /*0aa0*/  IMAD.IADD R229, R230, 0x1, -R231 ;  /* 0x00000001e6e57824 */ /* 0x000fe200078e0ae7 */
[CC--:B------:R-:W-:Y:S01]  /*0ab0*/  LEA.HI R42, R45.reuse, R48.reuse, RZ, 0x2 ;  /* 0x000000302d2a7211 */ /* 0x0c0fe200078f10ff */
[----:B------:R-:W-:Y:S01]  /*0ac0*/  UMOV UR6, 0x6 ;  /* 0x0000000600067882 */ /* 0x000fe20000000000 */
[----:B------:R-:W-:Y:S01]  /*0ad0*/  LEA.HI R27, R45, R48, RZ, 0x4 ;  /* 0x000000302d1b7211 */ /* 0x000fe200078f20ff */
[----:B------:R-:W-:Y:S01]  /*0ae0*/  ULDC.64 UR4, c[0x0][0x208] ;  /* 0x0000820000047ab9 */ /* 0x000fe20000000a00 */
[----:B------:R-:W-:Y:S01]  /*0af0*/  LOP3.LUT R0, R42, 0xfffffffc, RZ, 0xc0, !PT ;  /* 0xfffffffc2a007812 */ /* 0x000fe200078ec0ff */
[----:B------:R-:W-:Y:S01]  /*0b00*/  USHF.L.U64.HI UR5, UR4, UR6, UR5 ;  /* 0x0000000604057299 */ /* 0x000fe20008010205 */
[----:B------:R-:W-:Y:S01]  /*0b10*/  SHF.R.S32.HI R5, RZ, 0x4, R27 ;  /* 0x00000004ff057819 */ /* 0x000fe2000001141b */
[----:B------:R-:W-:Y:S01]  /*0b20*/  USHF.L.U32 UR4, UR4, 0x6, URZ ;  /* 0x0000000604047899 */ /* 0x000fe2000800063f */
[----:B------:R-:W-:Y:S01]  /*0b30*/  SHF.R.S32.HI R223, RZ, 0x2, R42 ;  /* 0x00000002ffdf7819 */ /* 0x000fe2000001142a */
[----:B------:R-:W-:Y:S01]  /*0b40*/  IMAD.IADD R34, R48, 0x1, -R0 ;  /* 0x0000000130227824 */ /* 0x000fe200078e0a00 */
[----:B------:R-:W-:Y:S01]  /*0b50*/  LEA.HI R4, R27, R5, RZ, 0x1 ;  /* 0x000000051b047211 */ /* 0x000fe200078f08ff */
[----:B------:R-:W-:Y:S01]  /*0b60*/  @P0 IMAD.HI.U32 R2, R51, c[0x0][0x24c], RZ ;  /* 0x0000930033020a27 */ /* 0x000fe200078e00ff */
[----:B------:R-:W-:-:S02]  /*0b70*/  SHF.R.S32.HI R9, RZ, 0x1f, R223 ;  /* 0x0000001fff097819 */ /* 0x000fc400000114df */
[----:B------:R-:W-:Y:S01]  /*0b80*/  IADD3 R16, P2, R223, R6, RZ ;  /* 0x00000006df107210 */ /* 0x000fe20007f5e0ff */
[----:B------:R-:W-:Y:S01]  /*0b90*/  IMAD R0, R10, 0x60, RZ ;  /* 0x000000600a007824 */ /* 0x000fe200078e02ff */
[----:B------:R-:W-:Y:S01]  /*0ba0*/  @P0 SHF.R.U32.HI R11, RZ, c[0x0][0x250], R2 ;  /* 0x00009400ff0b0a19 */ /* 0x000fe20000011602 */
[----:B------:R-:W-:Y:S01]  /*0bb0*/  IMAD.SHL.U32 R18, R34, 0x8, RZ ;  /* 0x0000000822127824 */ /* 0x000fe200078e00ff */
[----:B------:R-:W-:Y:S01]  /*0bc0*/  LOP3.LUT R4, R4, 0xfffffffe, RZ, 0xc0, !PT ;  /* 0xfffffffe04047812 */ /* 0x000fe200078ec0ff */
[----:B------:R-:W-:Y:S01]  /*0bd0*/  IMAD.X R17, R9, 0x1, R7, P2 ;  /* 0x0000000109117824 */ /* 0x000fe200010e0607 */
[----:B------:R-:W-:Y:S01]  /*0be0*/  SHF.R.S32.HI R21, RZ, 0x1f, R11 ;  /* 0x0000001fff157819 */ /* 0x000fe2000001140b */
[----:B------:R-:W-:Y:S01]  /*0bf0*/  IMAD.MOV.U32 R196, RZ, RZ, 0x10 ;  /* 0x00000010ffc47424 */ /* 0x000fe200078e00ff */
[C---:B------:R-:W-:Y:S01]  /*0c00*/  IADD3 R12, P0, R0.reuse, R48, RZ ;  /* 0x00000030000c7210 */ /* 0x040fe20007f1e0ff */
[----:B------:R-:W-:Y:S01]  /*0c10*/  IMAD.IADD R36, R5, 0x1, -R4 ;  /* 0x0000000105247824 */ /* 0x000fe200078e0a04 */
[----:B------:R-:W-:Y:S01]  /*0c20*/  SHF.R.S32.HI R19, RZ, 0x1f, R18 ;  /* 0x0000001fff137819 */ /* 0x000fe20000011412 */
[----:B------:R-:W-:Y:S01]  /*0c30*/  IMAD R2, R21, c[0x0][0x1e0], RZ ;  /* 0x0000780015027a24 */ /* 0x000fe200078e02ff */
[----:B------:R-:W-:-:S02]  /*0c40*/  LEA.HI.X.SX32 R13, R0, R3, 0x1, P0 ;  /* 0x00000003000d7211 */ /* 0x000fc400000f0eff */
[----:B------:R-:W-:Y:S01]  /*0c50*/  IADD3 R8, P0, R223, R14, RZ ;  /* 0x0000000edf087210 */ /* 0x000fe20007f1e0ff */
[C---:B------:R-:W-:Y:S01]  /*0c60*/  IMAD R0, R11.reuse, c[0x0][0x1e4], R2 ;  /* 0x000079000b007a24 */ /* 0x040fe200078e0202 */
[----:B------:R-:W-:Y:S01]  /*0c70*/  SHF.R.S32.HI R50, RZ, 0x1f, R51 ;  /* 0x0000001fff327819 */ /* 0x000fe20000011433 */
[----:B------:R-:W-:Y:S01]  /*0c80*/  IMAD.WIDE.U32 R2, R11, c[0x0][0x1e0], R18 ;  /* 0x000078000b027a25 */ /* 0x000fe200078e0012 */
[----:B------:R-:W-:Y:S02]  /*0c90*/  SHF.R.S32.HI R26, RZ, 0x1f, R30 ;  /* 0x0000001fff1a7819 */ /* 0x000fe4000001141e */
[----:B------:R-:W-:Y:S01]  /*0ca0*/  LEA.HI R49, R45, R48, RZ, 0x3 ;  /* 0x000000302d317211 */ /* 0x000fe200078f18ff */
[----:B------:R-:W-:Y:S01]  /*0cb0*/  IMAD.IADD R3, R3, 0x1, R0 ;  /* 0x0000000103037824 */ /* 0x000fe200078e0200 */
[----:B------:R-:W-:Y:S01]  /*0cc0*/  SHF.R.S32.HI R0, RZ, 0x1f, R10 ;  /* 0x0000001fff007819 */ /* 0x000fe2000001140a */
[----:B------:R-:W-:Y:S01]  /*0cd0*/  IMAD.X R9, R9, 0x1, R15, P0 ;  /* 0x0000000109097824 */ /* 0x000fe200000e060f */
[----:B------:R-:W-:Y:S01]  /*0ce0*/  IADD3 R4, P0, R22, R10, RZ ;  /* 0x0000000a16047210 */ /* 0x000fe20007f1e0ff */
[----:B------:R-:W-:Y:S01]  /*0cf0*/  IMAD R10, R50, c[0x0][0x270], RZ ;  /* 0x00009c00320a7a24 */ /* 0x000fe200078e02ff */
[----:B------:R-:W-:Y:S01]  /*0d00*/  SEL R15, R26, RZ, !P3 ;  /* 0x000000ff1a0f7207 */ /* 0x000fe20005800000 */
[----:B------:R-:W-:Y:S01]  /*0d10*/  IMAD R14, R50, c[0x0][0x288], RZ ;  /* 0x0000a200320e7a24 */ /* 0x000fe200078e02ff */
[----:B------:R-:W-:Y:S01]  /*0d20*/  LEA.HI.X.SX32 R5, R22, R0, 0x1, P0 ;  /* 0x0000000016057211 */ /* 0x000fe200000f0eff */
[----:B------:R-:W-:Y:S01]  /*0d30*/  IMAD R10, R51, c[0x0][0x274], R10 ;  /* 0x00009d00330a7a24 */ /* 0x000fe200078e020a */
[----:B------:R-:W-:Y:S01]  /*0d40*/  SEL R20, R30, RZ, !P3 ;  /* 0x000000ff1e147207 */ /* 0x000fe20005800000 */
[----:B------:R-:W-:Y:S01]  /*0d50*/  IMAD R0, R15, c[0x0][0x1e8], RZ ;  /* 0x00007a000f007a24 */ /* 0x000fe200078e02ff */
[----:B------:R-:W-:Y:S01]  /*0d60*/  LEA.HI R46, R45, R48, RZ, 0x5 ;  /* 0x000000302d2e7211 */ /* 0x000fe200078f28ff */
[----:B------:R-:W-:Y:S01]  /*0d70*/  IMAD.WIDE.U32 R6, R51, c[0x0][0x270], R4 ;  /* 0x00009c0033067a25 */ /* 0x000fe200078e0004 */
[----:B------:R-:W-:-:S02]  /*0d80*/  IADD3 R47, R18, 0x20, RZ ;  /* 0x00000020122f7810 */ /* 0x000fc40007ffe0ff */
[----:B------:R-:W-:Y:S01]  /*0d90*/  SHF.R.S32.HI R39, RZ, 0x5, R46 ;  /* 0x00000005ff277819 */ /* 0x000fe2000001142e */
[----:B------:R-:W-:Y:S01]  /*0da0*/  IMAD.SHL.U32 R22, R49, 0x8, RZ ;  /* 0x0000000831167824 */ /* 0x000fe200078e00ff */
[C---:B------:R-:W-:Y:S01]  /*0db0*/  IADD3 R238, R18.reuse, 0x40, RZ ;  /* 0x0000004012ee7810 */ /* 0x040fe20007ffe0ff */
[----:B------:R-:W-:Y:S01]  /*0dc0*/  IMAD.IADD R25, R7, 0x1, R10 ;  /* 0x0000000107197824 */ /* 0x000fe200078e020a */
[----:B------:R-:W-:Y:S01]  /*0dd0*/  ISETP.GE.AND P5, PT, R18, c[0x0][0x1cc], PT ;  /* 0x0000730012007a0c */ /* 0x000fe20003fa6270 */
[----:B------:R-:W-:Y:S01]  /*0de0*/  IMAD R14, R51, c[0x0][0x28c], R14 ;  /* 0x0000a300330e7a24 */ /* 0x000fe200078e020e */
[----:B------:R-:W-:Y:S01]  /*0df0*/  ISETP.GE.AND P6, PT, R47, c[0x0][0x1cc], PT ;  /* 0x000073002f007a0c */ /* 0x000fe20003fc6270 */
[----:B------:R-:W-:Y:S01]  /*0e00*/  IMAD.WIDE.U32 R4, R51, c[0x0][0x288], R4 ;  /* 0x0000a20033047a25 */ /* 0x000fe200078e0004 */
[----:B------:R-:W-:-:S03]  /*0e10*/  SEL R30, R30, RZ, !P1 ;  /* 0x000000ff1e1e7207 */ /* 0x000fc60004800000 */
[----:B------:R-:W-:Y:S01]  /*0e20*/  IMAD R7, R20, c[0x0][0x1ec], R0 ;  /* 0x00007b0014077a24 */ /* 0x000fe200078e0200 */
[----:B------:R-:W-:Y:S01]  /*0e30*/  LOP3.LUT R0, R22, 0xc0, RZ, 0xc0, !PT ;  /* 0x000000c016007812 */ /* 0x000fe200078ec0ff */
[----:B------:R-:W-:Y:S01]  /*0e40*/  IMAD.IADD R33, R5, 0x1, R14 ;  /* 0x0000000105217824 */ /* 0x000fe200078e020e */
[----:B------:R-:W-:Y:S01]  /*0e50*/  LEA.HI R22, R42, R223, RZ, 0x1 ;  /* 0x000000df2a167211 */ /* 0x000fe200078f08ff */
[----:B------:R-:W-:Y:S01]  /*0e60*/  IMAD.WIDE.U32 R2, R20, c[0x0][0x1e8], R2 ;  /* 0x00007a0014027a25 */ /* 0x000fe200078e0002 */
[----:B------:R-:W-:Y:S02]  /*0e70*/  SHF.R.U32.HI R5, RZ, 0x3, R0 ;  /* 0x00000003ff057819 */ /* 0x000fe40000011600 */
[----:B------:R-:W-:Y:S01]  /*0e80*/  LOP3.LUT R0, R0, 0x18, R18, 0xf8, !PT ;  /* 0x0000001800007812 */ /* 0x000fe200078ef812 */
[----:B------:R-:W-:-:S03]  /*0e90*/  IMAD.WIDE R8, R23, 0x80, R8 ;  /* 0x0000008017087825 */ /* 0x000fc600078e0208 */
[----:B------:R-:W-:Y:S01]  /*0ea0*/  LOP3.LUT R14, R0, R5, RZ, 0x3c, !PT ;  /* 0x00000005000e7212 */ /* 0x000fe200078e3cff */
[----:B------:R-:W-:Y:S02]  /*0eb0*/  IMAD.IADD R3, R3, 0x1, R7 ;  /* 0x0000000103037824 */ /* 0x000fe400078e0207 */
[----:B------:R-:W-:Y:S02]  /*0ec0*/  IMAD R0, R9, c[0x0][0x1d8], RZ ;  /* 0x0000760009007a24 */ /* 0x000fe400078e02ff */
[----:B------:R-:W-:Y:S02]  /*0ed0*/  IMAD.MOV.U32 R24, RZ, RZ, R6 ;  /* 0x000000ffff187224 */ /* 0x000fe400078e0006 */
        /* <DEDUP_REMOVED lines=9> */
[----:B------:R-:W-:Y:S02]  /*0f70*/  IMAD.MOV.U32 R23, RZ, RZ, c[0x0][0x1d8] ;  /* 0x00007600ff177624 */ /* 0x000fe400078e00ff */
[----:B------:R-:W-:Y:S01]  /*0f80*/  IMAD.IADD R29, R7, 0x1, R3 ;  /* 0x00000001071d7824 */ /* 0x000fe200078e0203 */
[----:B------:R-:W-:Y:S01]  /*0f90*/  LEA.HI.X R3, R4, c[0x0][0x1c4], R5, 0x1, P0 ;  /* 0x0000710004037a11 */ /* 0x000fe200000f0c05 */
[----:B------:R-:W-:Y:S01]  /*0fa0*/  IMAD.IADD R0, R223, 0x1, -R0 ;  /* 0x00000001df007824 */ /* 0x000fe200078e0a00 */
[----:B------:R-:W-:Y:S01]  /*0fb0*/  LEA R12, P0, R23, R2, 0x7 ;  /* 0x00000002170c7211 */ /* 0x000fe200078038ff */
[----:B------:R-:W-:Y:S02]  /*0fc0*/  IMAD.MOV.U32 R4, RZ, RZ, c[0x0][0x1dc] ;  /* 0x00007700ff047624 */ /* 0x000fe400078e00ff */
[----:B------:R-:W-:-:S02]  /*0fd0*/  IMAD R0, R39, 0x8, R0 ;  /* 0x0000000827007824 */ /* 0x000fc400078e0200 */
[----:B------:R-:W-:Y:S01]  /*0fe0*/  IMAD.MOV.U32 R28, RZ, RZ, R6 ;  /* 0x000000ffff1c7224 */ /* 0x000fe200078e0006 */
[----:B------:R-:W-:Y:S01]  /*0ff0*/  LEA.HI.X R13, R23, R3, R4, 0x7, P0 ;  /* 0x00000003170d7211 */ /* 0x000fe200000f3c04 */
[----:B------:R-:W-:Y:S01]  /*1000*/  IMAD R4, R21, c[0x0][0x1b0], RZ ;  /* 0x00006c0015047a24 */ /* 0x000fe200078e02ff */
[----:B------:R-:W-:Y:S01]  /*1010*/  ISETP.GE.AND P0, PT, R238, c[0x0][0x1cc], PT ;  /* 0x00007300ee007a0c */ /* 0x000fe20003f06270 */
[----:B------:R-:W-:Y:S01]  /*1020*/  IMAD.U32 R14, R0, 0x20, R14 ;  /* 0x00000020000e7824 */ /* 0x000fe200078e000e */
[----:B------:R-:W-:Y:S01]  /*1030*/  SEL R21, R26, RZ, !P1 ;  /* 0x000000ff1a157207 */ /* 0x000fe20004800000 */
[----:B------:R-:W-:Y:S02]  /*1040*/  IMAD.IADD R0, R229, 0x1, -R223 ;  /* 0x00000001e5007824 */ /* 0x000fe400078e0adf */
[C---:B------:R-:W-:Y:S02]  /*1050*/  IMAD R6, R11.reuse, c[0x0][0x1b4], R4 ;  /* 0x00006d000b067a24 */ /* 0x040fe400078e0204 */
[----:B------:R-:W-:Y:S01]  /*1060*/  IMAD.WIDE.U32 R4, R11, c[0x0][0x1b0], R18 ;  /* 0x00006c000b047a25 */ /* 0x000fe200078e0012 */
[----:B------:R-:W-:-:S02]  /*1070*/  ISETP.LT.OR P4, PT, R0, 0x1, P5 ;  /* 0x000000010000780c */ /* 0x000fc40002f81670 */
[C---:B------:R-:W-:Y:S01]  /*1080*/  ISETP.LT.OR P3, PT, R0.reuse, 0x1, P6 ;  /* 0x000000010000780c */ /* 0x040fe20003761670 */
[----:B------:R-:W-:Y:S01]  /*1090*/  IMAD R7, R17, c[0x0][0x208], RZ ;  /* 0x0000820011077a24 */ /* 0x000fe200078e02ff */
[C---:B------:R-:W-:Y:S01]  /*10a0*/  ISETP.LT.OR P2, PT, R0.reuse, 0x1, P0 ;  /* 0x000000010000780c */ /* 0x040fe20000741670 */
[----:B------:R-:W-:Y:S01]  /*10b0*/  IMAD R15, R15, c[0x0][0x1b8], RZ ;  /* 0x00006e000f0f7a24 */ /* 0x000fe200078e02ff */
[C---:B------:R-:W-:Y:S01]  /*10c0*/  ISETP.LT.OR P6, PT, R0.reuse, 0x41, P6 ;  /* 0x000000410000780c */ /* 0x040fe200037c1670 */
[----:B------:R-:W-:Y:S01]  /*10d0*/  IMAD.IADD R5, R5, 0x1, R6 ;  /* 0x0000000105057824 */ /* 0x000fe200078e0206 */
[----:B------:R-:W-:Y:S01]  /*10e0*/  ISETP.LT.OR P0, PT, R0, 0x41, P0 ;  /* 0x000000410000780c */ /* 0x000fe20000701670 */
[----:B------:R-:W-:Y:S02]  /*10f0*/  IMAD R38, R16, c[0x0][0x20c], R7 ;  /* 0x0000830010267a24 */ /* 0x000fe400078e0207 */
        /* <DEDUP_REMOVED lines=20> */
[----:B------:R-:W-:-:S02]  /*1240*/  ISETP.LT.OR P1, PT, R0, 0x1, P5 ;  /* 0x000000010000780c */ /* 0x000fc40002f21670 */
[----:B------:R-:W-:Y:S01]  /*1250*/  ISETP.LT.OR P5, PT, R0, 0x41, P5 ;  /* 0x000000410000780c */ /* 0x000fe20002fa1670 */
[----:B------:R-:W-:Y:S01]  /*1260*/  IMAD.IADD R5, R11, 0x1, R17 ;  /* 0x000000010b057824 */ /* 0x000fe200078e0211 */
[C---:B------:R-:W-:Y:S01]  /*1270*/  IADD3 R251, R14.reuse, 0xc080, RZ ;  /* 0x0000c0800efb7810 */ /* 0x040fe20007ffe0ff */
        /* <DEDUP_REMOVED lines=10> */
[----:B------:R2:W-:Y:S02]  /*1320*/  LDGSTS.E.BYPASS.LTC128B.128 [R14+0xb080], [R12.64+0x80], !P0 ;  /* 0x0b0800800c0e7fae */ /* 0x0005e4000c101d48 */
        /* <DEDUP_REMOVED lines=242> */
.L_x_1068:
[----:B------:R-:W-:Y:S05]  /*2250*/  BSYNC B0 ;  /* 0x0000000000007941 */ /* 0x000fea0003800000 */
.L_x_1067:
        /* <DEDUP_REMOVED lines=83> */
.L_x_1087:
        /* <DEDUP_REMOVED lines=104> */
.L_x_1071:
[----:B------:R-:W-:Y:S04]  /*2e10*/  MOV R37, 0x1 ;  /* 0x0000000100257802 */ /* 0x000fe80000000f00 */
[----:B------:R-:W-:Y:S11]  /*2e20*/  ISETP.NE.AND P0, PT, R37, c[0x0][0x2a8], PT ;  /* 0x0000aa0025007a0c */ /* 0x000ff60003f05270 */
[----:B------:R-:W-:Y:S02]  /*2e30*/  @!UPT UIADD3 URZ, URZ, URZ, URZ ;  /* 0x0000003f3f3ff290 */ /* 0x000fe4000fffe03f */
[----:B------:R-:W-:Y:S05]  /*2e40*/  @P0 IMAD.HI.U32 R37, R36, c[0x0][0x2ac], RZ ;  /* 0x0000ab0024250a27 */ /* 0x000fea00078e00ff */
[----:B------:R-:W-:Y:S02]  /*2e50*/  @P0 SHF.R.U32.HI R36, RZ, c[0x0][0x2b0], R37 ;  /* 0x0000ac00ff240a19 */ /* 0x000fe40000011625 */
.L_x_1072:
[----:B------:R-:W-:Y:S05]  /*2e60*/  BSYNC B0 ;  /* 0x0000000000007941 */ /* 0x000fea0003800000 */
.L_x_1070:
[----:B------:R-:W-:Y:S02]  /*2e70*/  IMAD R201, R36, c[0x0][0x2a8], -R231 ;  /* 0x0000aa0024c97a24 */ /* 0x000fe400078e0ae7 */
[----:B------:R-:W-:Y:S02]  /*2e80*/  IMAD.IADD R36, R224, 0x1, R2 ;  /* 0x00000001e0247824 */ /* 0x000fe400078e0202 */
[----:B------:R-:W-:Y:S05]  /*2e90*/  IMAD.IADD R201, R201, 0x1, -R228 ;  /* 0x00000001c9c97824 */ /* 0x000fea00078e0ae4 */
[----:B------:R-:W-:Y:S02]  /*2ea0*/  IADD3 R37, R201, c[0x0][0x2a8], RZ ;  /* 0x0000aa00c9257a10 */ /* 0x000fe40007ffe0ff */
[----:B------:R-:W-:Y:S02]  /*2eb0*/  IMNMX R201, R36, R201, !PT ;  /* 0x000000c924c97217 */ /* 0x000fe40007800200 */
[----:B------:R-:W-:Y:S02]  /*2ec0*/  IMNMX R199, R199, R37, PT ;  /* 0x00000025c7c77217 */ /* 0x000fe40003800200 */
.L_x_1069:
        /* <DEDUP_REMOVED lines=18> */
.L_x_1075:
[----:B------:R-:W-:Y:S04]  /*2ff0*/  MOV R37, 0x1 ;  /* 0x0000000100257802 */ /* 0x000fe80000000f00 */
[----:B------:R-:W-:Y:S11]  /*3000*/  ISETP.NE.AND P0, PT, R37, c[0x0][0x2a8], PT ;  /* 0x0000aa0025007a0c */ /* 0x000ff60003f05270 */
[----:B------:R-:W-:Y:S02]  /*3010*/  @!UPT UIADD3 URZ, URZ, URZ, URZ ;  /* 0x0000003f3f3ff290 */ /* 0x000fe4000fffe03f */
[----:B------:R-:W-:Y:S05]  /*3020*/  @P0 IMAD.HI.U32 R37, R36, c[0x0][0x2ac], RZ ;  /* 0x0000ab0024250a27 */ /* 0x000fea00078e00ff */
[----:B------:R-:W-:Y:S02]  /*3030*/  @P0 SHF.R.U32.HI R36, RZ, c[0x0][0x2b0], R37 ;  /* 0x0000ac00ff240a19 */ /* 0x000fe40000011625 */
.L_x_1076:
[----:B------:R-:W-:Y:S05]  /*3040*/  BSYNC B0 ;  /* 0x0000000000007941 */ /* 0x000fea0003800000 */
.L_x_1074:
[----:B------:R-:W-:Y:S04]  /*3050*/  IMAD R36, R36, c[0x0][0x2a8], -R231 ;  /* 0x0000aa0024247a24 */ /* 0x000fe800078e0ae7 */
[----:B------:R-:W-:Y:S05]  /*3060*/  IMAD.IADD R36, R36, 0x1, -R228 ;  /* 0x0000000124247824 */ /* 0x000fea00078e0ae4 */
[----:B------:R-:W-:Y:S02]  /*3070*/  IADD3 R37, R36, c[0x0][0x2a8], RZ ;  /* 0x0000aa0024257a10 */ /* 0x000fe40007ffe0ff */
[----:B------:R-:W-:Y:S02]  /*3080*/  IMNMX R200, R200, R36, !PT ;  /* 0x00000024c8c87217 */ /* 0x000fe40007800200 */
[----:B------:R-:W-:Y:S02]  /*3090*/  IMNMX R202, R202, R37, PT ;  /* 0x00000025caca7217 */ /* 0x000fe40003800200 */
.L_x_1073:
        /* <DEDUP_REMOVED lines=18> */
.L_x_1079:
[----:B------:R-:W-:Y:S04]  /*31c0*/  MOV R37, 0x1 ;  /* 0x0000000100257802 */ /* 0x000fe80000000f00 */
[----:B------:R-:W-:Y:S11]  /*31d0*/  ISETP.NE.AND P0, PT, R37, c[0x0][0x2a8], PT ;  /* 0x0000aa0025007a0c */ /* 0x000ff60003f05270 */
[----:B------:R-:W-:Y:S02]  /*31e0*/  @!UPT UIADD3 URZ, URZ, URZ, URZ ;  /* 0x0000003f3f3ff290 */ /* 0x000fe4000fffe03f */
[----:B------:R-:W-:Y:S05]  /*31f0*/  @P0 IMAD.HI.U32 R37, R36, c[0x0][0x2ac], RZ ;  /* 0x0000ab0024250a27 */ /* 0x000fea00078e00ff */
[----:B------:R-:W-:Y:S02]  /*3200*/  @P0 SHF.R.U32.HI R36, RZ, c[0x0][0x2b0], R37 ;  /* 0x0000ac00ff240a19 */ /* 0x000fe40000011625 */
.L_x_1080:
[----:B------:R-:W-:Y:S05]  /*3210*/  BSYNC B0 ;  /* 0x0000000000007941 */ /* 0x000fea0003800000 */
.L_x_1078:
[----:B------:R-:W-:Y:S04]  /*3220*/  IMAD R36, R36, c[0x0][0x2a8], -R231 ;  /* 0x0000aa0024247a24 */ /* 0x000fe800078e0ae7 */
[----:B------:R-:W-:Y:S05]  /*3230*/  IMAD.IADD R36, R36, 0x1, -R228 ;  /* 0x0000000124247824 */ /* 0x000fea00078e0ae4 */
[----:B------:R-:W-:Y:S02]  /*3240*/  IADD3 R37, R36, c[0x0][0x2a8], RZ ;  /* 0x0000aa0024257a10 */ /* 0x000fe40007ffe0ff */
[----:B------:R-:W-:Y:S02]  /*3250*/  IMNMX R203, R203, R36, !PT ;  /* 0x00000024cbcb7217 */ /* 0x000fe40007800200 */
[----:B------:R-:W-:Y:S02]  /*3260*/  IMNMX R205, R205, R37, PT ;  /* 0x00000025cdcd7217 */ /* 0x000fe40003800200 */
.L_x_1077:
        /* <DEDUP_REMOVED lines=18> */
.L_x_1083:
[----:B------:R-:W-:Y:S04]  /*3390*/  MOV R36, 0x1 ;  /* 0x0000000100247802 */ /* 0x000fe80000000f00 */
[----:B------:R-:W-:Y:S11]  /*33a0*/  ISETP.NE.AND P0, PT, R36, c[0x0][0x2a8], PT ;  /* 0x0000aa0024007a0c */ /* 0x000ff60003f05270 */
[----:B------:R-:W-:Y:S02]  /*33b0*/  @!UPT UIADD3 URZ, URZ, URZ, URZ ;  /* 0x0000003f3f3ff290 */ /* 0x000fe4000fffe03f */
[----:B------:R-:W-:Y:S05]  /*33c0*/  @P0 IMAD.HI.U32 R36, R2, c[0x0][0x2ac], RZ ;  /* 0x0000ab0002240a27 */ /* 0x000fea00078e00ff */
[----:B------:R-:W-:Y:S02]  /*33d0*/  @P0 SHF.R.U32.HI R2, RZ, c[0x0][0x2b0], R36 ;  /* 0x0000ac00ff020a19 */ /* 0x000fe40000011624 */
.L_x_1084:
[----:B------:R-:W-:Y:S05]  /*33e0*/  BSYNC B0 ;  /* 0x0000000000007941 */ /* 0x000fea0003800000 */
.L_x_1082:
[----:B------:R-:W-:Y:S04]  /*33f0*/  IMAD R2, R2, c[0x0][0x2a8], -R231 ;  /* 0x0000aa0002027a24 */ /* 0x000fe800078e0ae7 */
[----:B------:R-:W-:Y:S05]  /*3400*/  IMAD.IADD R2, R2, 0x1, -R228 ;  /* 0x0000000102027824 */ /* 0x000fea00078e0ae4 */
[----:B------:R-:W-:Y:S02]  /*3410*/  IADD3 R36, R2, c[0x0][0x2a8], RZ ;  /* 0x0000aa0002247a10 */ /* 0x000fe40007ffe0ff */
[----:B------:R-:W-:Y:S02]  /*3420*/  IMNMX R204, R204, R2, !PT ;  /* 0x00000002cccc7217 */ /* 0x000fe40007800200 */
[----:B------:R-:W-:Y:S02]  /*3430*/  IMNMX R206, R206, R36, PT ;  /* 0x00000024cece7217 */ /* 0x000fe40003800200 */
.L_x_1081:
        /* <DEDUP_REMOVED lines=50> */
.L_x_1085:
        /* <DEDUP_REMOVED lines=474> */
.L_x_1086:
        /* <DEDUP_REMOVED lines=237> */
.L_x_1066:
[----:B------:R-:W-:Y:S05]  /*63d0*/  @P2 EXIT ;  /* 0x000000000000294d */ /* 0x000fea0003800000 */
[----:B------:R-:W2:Y:S01]  /*63e0*/  LDL.LU R9, [R1+0x8] ;  /* 0x0000080001097983 */ /* 0x000ea20000300800 */
[----:B------:R-:W-:-:S04]  /*63f0*/  ISETP.NE.U32.AND P2, PT, RZ, c[0x0][0x360], PT ;  /* 0x0000d800ff007a0c */ /* 0x000fc80003f45070 */
[----:B------:R-:W-:-:S13]  /*6400*/  ISETP.NE.AND.EX P2, PT, RZ, c[0x0][0x364], PT, P2 ;  /* 0x0000d900ff007a0c */ /* 0x000fda0003f45320 */
[----:B------:R-:W-:-:S04]  /*6410*/  @P2 IMAD.MOV.U32 R2, RZ, RZ, 0x4 ;  /* 0x00000004ff022424 */ /* 0x000fc800078e00ff */
[----:B--2---:R-:W-:-:S05]  /*6420*/  @P2 IMAD.WIDE R2, R9, R2, c[0x0][0x360] ;  /* 0x0000d80009022625 */ /* 0x004fca00078e0202 */
[----:B------:R1:W2:Y:S01]  /*6430*/  @P2 LDG.E R0, [R2.64] ;  /* 0x0000000802002981 */ /* 0x0002a2000c1e1900 */
[----:B------:R-:W-:-:S03]  /*6440*/  MOV R4, 0x1 ;  /* 0x0000000100047802 */ /* 0x000fc60000000f00 */
[----:B------:R-:W3:Y:S04]  /*6450*/  S2R R5, SR_CTAID.X ;  /* 0x0000000000057919 */ /* 0x000ee80000002500 */
[----:B------:R-:W-:Y:S01]  /*6460*/  BAR.SYNC.DEFER_BLOCKING 0x1, 0x100 ;  /* 0x0044000000007b1d */ /* 0x000fe20000010000 */
[----:B------:R-:W-:-:S05]  /*6470*/  ISETP.NE.AND P0, PT, R4, c[0x0][0x338], PT ;  /* 0x0000ce0004007a0c */ /* 0x000fca0003f05270 */
[----:B------:R-:W4:Y:S04]  /*6480*/  S2R R7, SR_TID.X ;  /* 0x0000000000077919 */ /* 0x000f280000002100 */
[----:B-1----:R-:W1:Y:S01]  /*6490*/  S2R R3, SR_CTAID.Y ;  /* 0x0000000000037919 */ /* 0x002e620000002600 */
[----:B---3--:R-:W-:-:S05]  /*64a0*/  IMAD R5, R5, 0x3000, RZ ;  /* 0x0000300005057824 */ /* 0x008fca00078e02ff */
[----:B------:R-:W-:Y:S01]  /*64b0*/  SHF.R.S32.HI R6, RZ, 0x1f, R5 ;  /* 0x0000001fff067819 */ /* 0x000fe20000011405 */
        /* <DEDUP_REMOVED lines=11> */
[--C-:B----4-:R-:W-:Y:S01]  /*6570*/  IADD3 R2, P1, P0, R2, R5, R7.reuse ;  /* 0x0000000502027210 */ /* 0x110fe2000783e007 */
[C---:B------:R-:W-:Y:S01]  /*6580*/  IMAD R5, R4.reuse, c[0x0][0x328], RZ ;  /* 0x0000ca0004057a24 */ /* 0x040fe200078e02ff */
[----:B------:R-:W-:Y:S01]  /*6590*/  SHF.R.S32.HI R7, RZ, 0x1f, R7 ;  /* 0x0000001fff077819 */ /* 0x000fe20000011407 */
[----:B------:R-:W-:-:S03]  /*65a0*/  IMAD R4, R4, c[0x0][0x300], RZ ;  /* 0x0000c00004047a24 */ /* 0x000fc600078e02ff */
[----:B------:R-:W-:Y:S01]  /*65b0*/  IADD3.X R3, R3, R6, R7, P1, P0 ;  /* 0x0000000603037210 */ /* 0x000fe20000fe0407 */
        /* <DEDUP_REMOVED lines=118> */
.L_x_1088:
        /* <DEDUP_REMOVED lines=14> */
.L_x_1428:


//--------------------- .text._ZN7cutlass13device_kernelIN5flash19enable_sm80_to_sm89INS1_16FlashAttnBwdSm80INS1_25CollectiveMainloopBwdSm80ILi2ELi2EN4cute5tupleIJNS5_1CILi64EEENS7_ILi128EEENS7_ILi96EEEEEENS_6half_tEfNS_4arch4Sm80ELb0ELb1ELb0ELb1ELb1ELb0ELb0ELb0ELi2ELi2ELi4ELi2ELb0EEENS1_24CollectiveEpilogueBwdGQAISB_fSE_Li256ELb1ELb1EEENS1_19SingleTileSchedulerILb1ELb0ELb0ELi128EEEEEEEEEvNT_6ParamsE --------------------------
	.section	.text._ZN7cutlass13device_kernelIN5flash19enable_sm80_to_sm89INS1_16FlashAttnBwdSm80INS1_25CollectiveMainloopBwdSm80ILi2ELi2EN4cute5tupleIJNS5_1CILi64EEENS7_ILi128EEENS7_ILi96EEEEEENS_6half_tEfNS_4arch4Sm80ELb0ELb1ELb0ELb1ELb1ELb0ELb0ELb0ELi2ELi2ELi4ELi2ELb0EEENS1_24CollectiveEpilogueBwdGQAISB_fSE_Li256ELb1ELb1EEENS1_19SingleTileSchedulerILb1ELb0ELb0ELi128EEEEEEEEEvNT_6ParamsE,"ax",@progbits
	.sectioninfo	@"SHI_REGISTERS=255"
	.align	128
.text._ZN7cutlass13device_kernelIN5flash19enable_sm80_to_sm89INS1_16FlashAttnBwdSm80INS1_25CollectiveMainloopBwdSm80ILi2ELi2EN4cute5tupleIJNS5_1CILi64EEENS7_ILi128EEENS7_ILi96EEEEEENS_6half_tEfNS_4arch4Sm80ELb0ELb1ELb0ELb1ELb1ELb0ELb0ELb0ELi2ELi2ELi4ELi2ELb0EEENS1_24CollectiveEpilogueBwdGQAISB_fSE_Li256ELb1ELb1EEENS1_19SingleTileSchedulerILb1ELb0ELb0ELi128EEEEEEEEEvNT_6ParamsE:
        .type           _ZN7cutlass13device_kernelIN5flash19enable_sm80_to_sm89INS1_16FlashAttnBwdSm80INS1_25CollectiveMainloopBwdSm80ILi2ELi2EN4cute5tupleIJNS5_1CILi64EEENS7_ILi128EEENS7_ILi96EEEEEENS_6half_tEfNS_4arch4Sm80ELb0ELb1ELb0ELb1ELb1ELb0ELb0ELb0ELi2ELi2ELi4ELi2ELb0EEENS1_24CollectiveEpilogueBwdGQAISB_fSE_Li256ELb1ELb1EEENS1_19SingleTileSchedulerILb1ELb0ELb0ELi128EEEEEEEEEvNT_6ParamsE,@function
        .size           _ZN7cutlass13device_kernelIN5flash19enable_sm80_to_sm89INS1_16FlashAttnBwdSm80INS1_25CollectiveMainloopBwdSm80ILi2ELi2EN4cute5tupleIJNS5_1CILi64EEENS7_ILi128EEENS7_ILi96EEEEEENS_6half_tEfNS_4arch4Sm80ELb0ELb1ELb0ELb1ELb1ELb0ELb0ELb0ELi2ELi2ELi4ELi2ELb0EEENS1_24CollectiveEpilogueBwdGQAISB_fSE_Li256ELb1ELb1EEENS1_19SingleTileSchedulerILb1ELb0ELb0ELi128EEEEEEEEEvNT_6ParamsE,(.L_x_1429 - _ZN7cutlass13device_kernelIN5flash19enable_sm80_to_sm89INS1_16FlashAttnBwdSm80INS1_25CollectiveMainloopBwdSm80ILi2ELi2EN4cute5tupleIJNS5_1CILi64EEENS7_ILi128EEENS7_ILi96EEEEEENS_6half_tEfNS_4arch4Sm80ELb0ELb1ELb0ELb1ELb1ELb0ELb0ELb0ELi2ELi2ELi4ELi2ELb0EEENS1_24CollectiveEpilogueBwdGQAISB_fSE_Li256ELb1ELb1EEENS1_19SingleTileSchedulerILb1ELb0ELb0ELi128EEEEEEEEEvNT_6ParamsE)
        .other          _ZN7cutlass13device_kernelIN5flash19enable_sm80_to_sm89INS1_16FlashAttnBwdSm80INS1_25CollectiveMainloopBwdSm80ILi2ELi2EN4cute5tupleIJNS5_1CILi64EEENS7_ILi128EEENS7_ILi96EEEEEENS_6half_tEfNS_4arch4Sm80ELb0ELb1ELb0ELb1ELb1ELb0ELb0ELb0ELi2ELi2ELi4ELi2ELb0EEENS1_24CollectiveEpilogueBwdGQAISB_fSE_Li256ELb1ELb1EEENS1_19SingleTileSchedulerILb1ELb0ELb0ELi128EEEEEEEEEvNT_6ParamsE,@"STO_CUDA_ENTRY STV_DEFAULT"
_ZN7cutlass13device_kernelIN5flash19enable_sm80_to_sm89INS1_16FlashAttnBwdSm80INS1_25CollectiveMainloopBwdSm80ILi2ELi2EN4cute5tupleIJNS5_1CILi64EEENS7_ILi128EEENS7_ILi96EEEEEENS_6half_tEfNS_4arch4Sm80ELb0ELb1ELb0ELb1ELb1ELb0ELb0ELb0ELi2ELi2ELi4ELi2ELb0EEENS1_24CollectiveEpilogueBwdGQAISB_fSE_Li256ELb1ELb1EEENS1_19SingleTileSchedulerILb1ELb0ELb0ELi128EEEEEEEEEvNT_6ParamsE:
        /* <DEDUP_REMOVED lines=18> */
.L_x_1090:
        /* <DEDUP_REMOVED lines=8> */
.L_x_1092:
[----:B------:R-:W-:Y:S02]  /*01a0*/  MOV R0, c[0x0][0x3ac] ;  /* 0x0000eb0000007a02 */ /* 0x000fe40000000f00 */
.L_x_1091:
[----:B------:R-:W-:-:S05]  /*01b0*/  IMAD.SHL.U32 R231, R23, 0x80, RZ ;  /* 0x0000008017e77824 */ /* 0x000fca00078e00ff */
[----:B-----5:R-:W-:-:S04]  /*01c0*/  ISETP.GE.AND P0, PT, R231, R0, PT ;  /* 0x00000000e700720c */ /* 0x020fc80003f06270 */
[----:B------:R-:W-:-:S05]  /*01d0*/  SEL R0, R5, 0xffffffff, !P0 ;  /* 0xffffffff05007807 */ /* 0x000fca0004000000 */
[----:B------:R2:W-:Y:S01]  /*01e0*/  STL [R1+0x8], R0 ;  /* 0x0000080001007387 */ /* 0x0005e20000100800 */
[----:B------:R-:W-:Y:S05]  /*01f0*/  BRA `(.L_x_1093) ;  /* 0x0000012000007947 */ /* 0x000fea0003800000 */
.L_x_1089:
[----:B---34-:R-:W-:-:S04]  /*0200*/  ISETP.NE.U32.AND P0, PT, RZ, c[0x0][0x3c8], PT ;  /* 0x0000f200ff007a0c */ /* 0x018fc80003f05070 */
[----:B------:R-:W-:-:S13]  /*0210*/  ISETP.NE.AND.EX P0, PT, RZ, c[0x0][0x3cc], PT, P0 ;  /* 0x0000f300ff007a0c */ /* 0x000fda0003f05300 */
[----:B------:R-:W-:Y:S05]  /*0220*/  @!P0 BRA `(.L_x_1094) ;  /* 0x0000002000008947 */ /* 0x000fea0003800000 */
[----:B------:R1:W5:Y:S01]  /*0230*/  LDG.E R0, [R2.64] ;  /* 0x0000000802007981 */ /* 0x000362000c1e1900 */
[----:B------:R-:W-:Y:S05]  /*0240*/  BRA `(.L_x_1095) ;  /* 0x0000009000007947 */ /* 0x000fea0003800000 */
.L_x_1094:
        /* <DEDUP_REMOVED lines=8> */
.L_x_1096:
[----:B------:R-:W-:Y:S02]  /*02d0*/  MOV R0, c[0x0][0x3ac] ;  /* 0x0000eb0000007a02 */ /* 0x000fe40000000f00 */
.L_x_1095:
[----:B------:R-:W-:-:S05]  /*02e0*/  IMAD.SHL.U32 R231, R23, 0x80, RZ ;  /* 0x0000008017e77824 */ /* 0x000fca00078e00ff */
[----:B-----5:R-:W-:-:S04]  /*02f0*/  ISETP.GE.AND P0, PT, R231, R0, PT ;  /* 0x00000000e700720c */ /* 0x020fc80003f06270 */
[----:B------:R-:W-:-:S05]  /*0300*/  SEL R0, R5, 0xffffffff, !P0 ;  /* 0xffffffff05007807 */ /* 0x000fca0004000000 */
[----:B------:R2:W-:Y:S04]  /*0310*/  STL [R1+0x8], R0 ;  /* 0x0000080001007387 */ /* 0x0005e80000100800 */
.L_x_1093:
        /* <DEDUP_REMOVED lines=34> */
.L_x_1097:
[----:B------:R-:W-:-:S04]  /*0540*/  ISETP.NE.U32.AND P0, PT, RZ, c[0x0][0x2e0], PT ;  /* 0x0000b800ff007a0c */ /* 0x000fc80003f05070 */
[----:B------:R-:W-:-:S13]  /*0550*/  ISETP.NE.AND.EX P0, PT, RZ, c[0x0][0x2e4], PT, P0 ;  /* 0x0000b900ff007a0c */ /* 0x000fda0003f05300 */
[----:B------:R-:W-:Y:S05]  /*0560*/  @!P0 BRA `(.L_x_1098) ;  /* 0x0000003000008947 */ /* 0x000fea0003800000 */
[----:B------:R-:W-:-:S05]  /*0570*/  IMAD.WIDE R2, R30, R11, c[0x0][0x2e0] ;  /* 0x0000b8001e027625 */ /* 0x000fca00078e020b */
[----:B------:R1:W5:Y:S01]  /*0580*/  LDG.E R230, [R2.64] ;  /* 0x0000000802e67981 */ /* 0x000362000c1e1900 */
[----:B------:R-:W-:Y:S05]  /*0590*/  BRA `(.L_x_1099) ;  /* 0x0000004000007947 */ /* 0x000fea0003800000 */
.L_x_1098:
[----:B------:R-:W-:Y:S05]  /*05a0*/  @!P3 BRA `(.L_x_1099) ;  /* 0x000000300000b947 */ /* 0x000fea0003800000 */
[----:B------:R1:W2:Y:S04]  /*05b0*/  LDG.E R0, [R2.64] ;  /* 0x0000000802007981 */ /* 0x0002a8000c1e1900 */
[----:B-1----:R-:W2:Y:S02]  /*05c0*/  LDG.E R2, [R2.64+0x4] ;  /* 0x0000040802027981 */ /* 0x002ea4000c1e1900 */
[----:B--2---:R-:W-:Y:S02]  /*05d0*/  IADD3 R230, -R0, R2, RZ ;  /* 0x0000000200e67210 */ /* 0x004fe40007ffe1ff */
.L_x_1099:
        /* <DEDUP_REMOVED lines=13> */
.L_x_1100:
        /* <DEDUP_REMOVED lines=442> */
.L_x_1103:
[----:B------:R-:W-:Y:S05]  /*2250*/  BSYNC B0 ;  /* 0x0000000000007941 */ /* 0x000fea0003800000 */
.L_x_1102:
        /* <DEDUP_REMOVED lines=83> */
.L_x_1122:
        /* <DEDUP_REMOVED lines=104> */
.L_x_1106:
[----:B------:R-:W-:Y:S04]  /*2e10*/  MOV R37, 0x1 ;  /* 0x0000000100257802 */ /* 0x000fe80000000f00 */
[----:B------:R-:W-:Y:S11]  /*2e20*/  ISETP.NE.AND P0, PT, R37, c[0x0][0x2a8], PT ;  /* 0x0000aa0025007a0c */ /* 0x000ff60003f05270 */
[----:B------:R-:W-:Y:S02]  /*2e30*/  @!UPT UIADD3 URZ, URZ, URZ, URZ ;  /* 0x0000003f3f3ff290 */ /* 0x000fe4000fffe03f */
[----:B------:R-:W-:Y:S05]  /*2e40*/  @P0 IMAD.HI.U32 R37, R36, c[0x0][0x2ac], RZ ;  /* 0x0000ab0024250a27 */ /* 0x000fea00078e00ff */
[----:B------:R-:W-:Y:S02]  /*2e50*/  @P0 SHF.R.U32.HI R36, RZ, c[0x0][0x2b0], R37 ;  /* 0x0000ac00ff240a19 */ /* 0x000fe40000011625 */
.L_x_1107:
[----:B------:R-:W-:Y:S05]  /*2e60*/  BSYNC B0 ;  /* 0x0000000000007941 */ /* 0x000fea0003800000 */
.L_x_1105:
[----:B------:R-:W-:Y:S02]  /*2e70*/  IMAD R201, R36, c[0x0][0x2a8], -R231 ;  /* 0x0000aa0024c97a24 */ /* 0x000fe400078e0ae7 */
[----:B------:R-:W-:Y:S02]  /*2e80*/  IMAD.IADD R36, R224, 0x1, R2 ;  /* 0x00000001e0247824 */ /* 0x000fe400078e0202 */
[----:B------:R-:W-:Y:S05]  /*2e90*/  IMAD.IADD R201, R201, 0x1, -R228 ;  /* 0x00000001c9c97824 */ /* 0x000fea00078e0ae4 */
[----:B------:R-:W-:Y:S02]  /*2ea0*/  IADD3 R37, R201, c[0x0][0x2a8], RZ ;  /* 0x0000aa00c9257a10 */ /* 0x000fe40007ffe0ff */
[----:B------:R-:W-:Y:S02]  /*2eb0*/  IMNMX R201, R36, R201, !PT ;  /* 0x000000c924c97217 */ /* 0x000fe40007800200 */
[----:B------:R-:W-:Y:S02]  /*2ec0*/  IMNMX R199, R199, R37, PT ;  /* 0x00000025c7c77217 */ /* 0x000fe40003800200 */
.L_x_1104:
        /* <DEDUP_REMOVED lines=18> */
.L_x_1110:
[----:B------:R-:W-:Y:S04]  /*2ff0*/  MOV R37, 0x1 ;  /* 0x0000000100257802 */ /* 0x000fe80000000f00 */
[----:B------:R-:W-:Y:S11]  /*3000*/  ISETP.NE.AND P0, PT, R37, c[0x0][0x2a8], PT ;  /* 0x0000aa0025007a0c */ /* 0x000ff60003f05270 */
[----:B------:R-:W-:Y:S02]  /*3010*/  @!UPT UIADD3 URZ, URZ, URZ, URZ ;  /* 0x0000003f3f3ff290 */ /* 0x000fe4000fffe03f */
[----:B------:R-:W-:Y:S05]  /*3020*/  @P0 IMAD.HI.U32 R37, R36, c[0x0][0x2ac], RZ ;  /* 0x0000ab0024250a27 */ /* 0x000fea00078e00ff */
[----:B------:R-:W-:Y:S02]  /*3030*/  @P0 SHF.R.U32.HI R36, RZ, c[0x0][0x2b0], R37 ;  /* 0x0000ac00ff240a19 */ /* 0x000fe40000011625 */
.L_x_1111:
[----:B------:R-:W-:Y:S05]  /*3040*/  BSYNC B0 ;  /* 0x0000000000007941 */ /* 0x000fea0003800000 */
.L_x_1109:
[----:B------:R-:W-:Y:S04]  /*3050*/  IMAD R36, R36, c[0x0][0x2a8], -R231 ;  /* 0x0000aa0024247a24 */ /* 0x000fe800078e0ae7 */
[----:B------:R-:W-:Y:S05]  /*3060*/  IMAD.IADD R36, R36, 0x1, -R228 ;  /* 0x0000000124247824 */ /* 0x000fea00078e0ae4 */
[----:B------:R-:W-:Y:S02]  /*3070*/  IADD3 R37, R36, c[0x0][0x2a8], RZ ;  /* 0x0000aa0024257a10 */ /* 0x000fe40007ffe0ff */
[----:B------:R-:W-:Y:S02]  /*3080*/  IMNMX R200, R200, R36, !PT ;  /* 0x00000024c8c87217 */ /* 0x000fe40007800200 */
[----:B------:R-:W-:Y:S02]  /*3090*/  IMNMX R202, R202, R37, PT ;  /* 0x00000025caca7217 */ /* 0x000fe40003800200 */
.L_x_1108:
        /* <DEDUP_REMOVED lines=18> */
.L_x_1114:
[----:B------:R-:W-:Y:S04]  /*31c0*/  MOV R37, 0x1 ;  /* 0x0000000100257802 */ /* 0x000fe80000000f00 */
[----:B------:R-:W-:Y:S11]  /*31d0*/  ISETP.NE.AND P0, PT, R37, c[0x0][0x2a8], PT ;  /* 0x0000aa0025007a0c */ /* 0x000ff60003f05270 */
[----:B------:R-:W-:Y:S02]  /*31e0*/  @!UPT UIADD3 URZ, URZ, URZ, URZ ;  /* 0x0000003f3f3ff290 */ /* 0x000fe4000fffe03f */
[----:B------:R-:W-:Y:S05]  /*31f0*/  @P0 IMAD.HI.U32 R37, R36, c[0x0][0x2ac], RZ ;  /* 0x0000ab0024250a27 */ /* 0x000fea00078e00ff */
[----:B------:R-:W-:Y:S02]  /*3200*/  @P0 SHF.R.U32.HI R36, RZ, c[0x0][0x2b0], R37 ;  /* 0x0000ac00ff240a19 */ /* 0x000fe40000011625 */
.L_x_1115:
[----:B------:R-:W-:Y:S05]  /*3210*/  BSYNC B0 ;  /* 0x0000000000007941 */ /* 0x000fea0003800000 */
.L_x_1113:
[----:B------:R-:W-:Y:S04]  /*3220*/  IMAD R36, R36, c[0x0][0x2a8], -R231 ;  /* 0x0000aa0024247a24 */ /* 0x000fe800078e0ae7 */
[----:B------:R-:W-:Y:S05]  /*3230*/  IMAD.IADD R36, R36, 0x1, -R228 ;  /* 0x0000000124247824 */ /* 0x000fea00078e0ae4 */
[----:B------:R-:W-:Y:S02]  /*3240*/  IADD3 R37, R36, c[0x0][0x2a8], RZ ;  /* 0x0000aa0024257a10 */ /* 0x000fe40007ffe0ff */
[----:B------:R-:W-:Y:S02]  /*3250*/  IMNMX R203, R203, R36, !PT ;  /* 0x00000024cbcb7217 */ /* 0x000fe40007800200 */
[----:B------:R-:W-:Y:S02]  /*3260*/  IMNMX R205, R205, R37, PT ;  /* 0x00000025cdcd7217 */ /* 0x000fe40003800200 */
.L_x_1112:
        /* <DEDUP_REMOVED lines=18> */
.L_x_1118:
[----:B------:R-:W-:Y:S04]  /*3390*/  MOV R36, 0x1 ;  /* 0x0000000100247802 */ /* 0x000fe80000000f00 */
[----:B------:R-:W-:Y:S11]  /*33a0*/  ISETP.NE.AND P0, PT, R36, c[0x0][0x2a8], PT ;  /* 0x0000aa0024007a0c */ /* 0x000ff60003f05270 */
[----:B------:R-:W-:Y:S02]  /*33b0*/  @!UPT UIADD3 URZ, URZ, URZ, URZ ;  /* 0x0000003f3f3ff290 */ /* 0x000fe4000fffe03f */
[----:B------:R-:W-:Y:S05]  /*33c0*/  @P0 IMAD.HI.U32 R36, R2, c[0x0][0x2ac], RZ ;  /* 0x0000ab0002240a27 */ /* 0x000fea00078e00ff */
[----:B------:R-:W-:Y:S02]  /*33d0*/  @P0 SHF.R.U32.HI R2, RZ, c[0x0][0x2b0], R36 ;  /* 0x0000ac00ff020a19 */ /* 0x000fe40000011624 */
.L_x_1119:
[----:B------:R-:W-:Y:S05]  /*33e0*/  BSYNC B0 ;  /* 0x0000000000007941 */ /* 0x000fea0003800000 */
.L_x_1117:
[----:B------:R-:W-:Y:S04]  /*33f0*/  IMAD R2, R2, c[0x0][0x2a8], -R231 ;  /* 0x0000aa0002027a24 */ /* 0x000fe800078e0ae7 */
[----:B------:R-:W-:Y:S05]  /*3400*/  IMAD.IADD R2, R2, 0x1, -R228 ;  /* 0x0000000102027824 */ /* 0x000fea00078e0ae4 */
[----:B------:R-:W-:Y:S02]  /*3410*/  IADD3 R36, R2, c[0x0][0x2a8], RZ ;  /* 0x0000aa0002247a10 */ /* 0x000fe40007ffe0ff */
[----:B------:R-:W-:Y:S02]  /*3420*/  IMNMX R204, R204, R2, !PT ;  /* 0x00000002cccc7217 */ /* 0x000fe40007800200 */
[----:B------:R-:W-:Y:S02]  /*3430*/  IMNMX R206, R206, R36, PT ;  /* 0x00000024cece7217 */ /* 0x000fe40003800200 */
.L_x_1116:
        /* <DEDUP_REMOVED lines=50> */
.L_x_1120:
        /* <DEDUP_REMOVED lines=474> */
.L_x_1121:
        /* <DEDUP_REMOVED lines=237> */
.L_x_1101:
[----:B------:R-:W-:Y:S05]  /*63d0*/  @P2 EXIT ;  /* 0x000000000000294d */ /* 0x000fea0003800000 */
[----:B------:R-:W2:Y:S01]  /*63e0*/  LDL.LU R8, [R1+0x8] ;  /* 0x0000080001087983 */ /* 0x000ea20000300800 */
[----:B------:R-:W-:-:S04]  /*63f0*/  ISETP.NE.U32.AND P1, PT, RZ, c[0x0][0x360], PT ;  /* 0x0000d800ff007a0c */ /* 0x000fc80003f25070 */
[----:B------:R-:W-:-:S13]  /*6400*/  ISETP.NE.AND.EX P1, PT, RZ, c[0x0][0x364], PT, P1 ;  /* 0x0000d900ff007a0c */ /* 0x000fda0003f25310 */
[----:B------:R-:W-:Y:S01]  /*6410*/  @P1 IMAD.MOV.U32 R2, RZ, RZ, 0x4 ;  /* 0x00000004ff021424 */ /* 0x000fe200078e00ff */
[----:B------:R-:W1:Y:S04]  /*6420*/  S2R R4, SR_CTAID.X ;  /* 0x0000000000047919 */ /* 0x000e680000002500 */
[----:B------:R-:W3:Y:S01]  /*6430*/  S2R R5, SR_CTAID.Y ;  /* 0x0000000000057919 */ /* 0x000ee20000002600 */
[----:B--2---:R-:W-:-:S06]  /*6440*/  @P1 IMAD.WIDE R2, R8, R2, c[0x0][0x360] ;  /* 0x0000d80008021625 */ /* 0x004fcc00078e0202 */
[----:B------:R2:W4:Y:S01]  /*6450*/  @P1 LDG.E R2, [R2.64] ;  /* 0x0000000802021981 */ /* 0x000522000c1e1900 */
[----:B------:R-:W-:Y:S01]  /*6460*/  IMAD.MOV.U32 R0, RZ, RZ, 0x1 ;  /* 0x00000001ff007424 */ /* 0x000fe200078e00ff */
[----:B------:R-:W-:Y:S01]  /*6470*/  SHF.R.S32.HI R16, RZ, 0x1f, R8 ;  /* 0x0000001fff107819 */ /* 0x000fe20000011408 */
[----:B-1----:R-:W-:Y:S01]  /*6480*/  IMAD R15, R4, c[0x0][0x358], RZ ;  /* 0x0000d600040f7a24 */ /* 0x002fe200078e02ff */
[----:B------:R-:W1:Y:S01]  /*6490*/  S2R R10, SR_TID.X ;  /* 0x00000000000a7919 */ /* 0x000e620000002100 */
[----:B---3--:R-:W-:-:S03]  /*64a0*/  IMAD.MOV.U32 R7, RZ, RZ, R5 ;  /* 0x000000ffff077224 */ /* 0x008fc600078e0005 */
[----:B------:R-:W-:Y:S01]  /*64b0*/  BAR.SYNC.DEFER_BLOCKING 0x1, 0x100 ;  /* 0x0044000000007b1d */ /* 0x000fe20000010000 */
[----:B------:R-:W-:Y:S01]  /*64c0*/  ISETP.NE.AND P0, PT, R0, c[0x0][0x338], PT ;  /* 0x0000ce0000007a0c */ /* 0x000fe20003f05270 */
[----:B------:R-:W-:Y:S01]  /*64d0*/  IMAD R0, R8, c[0x0][0x2f4], RZ ;  /* 0x0000bd0008007a24 */ /* 0x000fe200078e02ff */
[----:B------:R-:W-:Y:S01]  /*64e0*/  SEL R16, R16, RZ, !P1 ;  /* 0x000000ff10107207 */ /* 0x000fe20004800000 */
[----:B------:R-:W-:Y:S01]  /*64f0*/  IMAD R15, R15, c[0x0][0x2f4], RZ ;  /* 0x0000bd000f0f7a24 */ /* 0x000fe200078e02ff */
[----:B------:R-:W-:Y:S01]  /*6500*/  SEL R12, R8, RZ, !P1 ;  /* 0x000000ff080c7207 */ /* 0x000fe20004800000 */
[----:B------:R-:W-:Y:S01]  /*6510*/  BSSY B0, `(.L_x_1123) ;  /* 0x000001c000007945 */ /* 0x000fe20003800000 */
[----:B------:R-:W-:-:S07]  /*6520*/  SHF.R.S32.HI R4, RZ, 0x1f, R0 ;  /* 0x0000001fff047819 */ /* 0x000fce0000011400 */
[----:B--2---:R-:W-:-:S05]  /*6530*/  @P0 IMAD.HI.U32 R3, R5, c[0x0][0x33c], RZ ;  /* 0x0000cf0005030a27 */ /* 0x004fca00078e00ff */
[----:B------:R-:W-:-:S04]  /*6540*/  @P0 SHF.R.U32.HI R7, RZ, c[0x0][0x340], R3 ;  /* 0x0000d000ff070a19 */ /* 0x000fc80000011603 */
[--C-:B------:R-:W-:Y:S01]  /*6550*/  IADD3 R0, P2, P0, R15, R0, R7.reuse ;  /* 0x000000000f007210 */ /* 0x100fe2000785e007 */
[----:B------:R-:W-:Y:S01]  /*6560*/  IMAD.MOV R6, RZ, RZ, -R7 ;  /* 0x000000ffff067224 */ /* 0x000fe200078e0a07 */
[----:B------:R-:W-:Y:S02]  /*6570*/  SHF.R.S32.HI R15, RZ, 0x1f, R15 ;  /* 0x0000001fff0f7819 */ /* 0x000fe4000001140f */
[----:B------:R-:W-:Y:S01]  /*6580*/  SHF.R.S32.HI R13, RZ, 0x1f, R7 ;  /* 0x0000001fff0d7819 */ /* 0x000fe20000011407 */
[----:B------:R-:W-:Y:S02]  /*6590*/  IMAD.SHL.U32 R14, R0, 0x4, RZ ;  /* 0x00000004000e7824 */ /* 0x000fe400078e00ff */
[----:B------:R-:W-:Y:S01]  /*65a0*/  IMAD R6, R6, c[0x0][0x338], R5 ;  /* 0x0000ce0006067a24 */ /* 0x000fe200078e0205 */
[----:B------:R-:W-:Y:S02]  /*65b0*/  IADD3.X R15, R15, R4, R13, P2, P0 ;  /* 0x000000040f0f7210 */ /* 0x000fe400017e040d */
[----:B-1----:R-:W-:-:S02]  /*65c0*/  ISETP.NE.AND P2, PT, R10, RZ, PT ;  /* 0x000000ff0a00720c */ /* 0x002fc40003f45270 */
[----:B------:R-:W-:Y:S02]  /*65d0*/  SHF.L.U64.HI R15, R0, 0x2, R15 ;  /* 0x00000002000f7819 */ /* 0x000fe4000001020f */
[----:B------:R-:W-:-:S04]  /*65e0*/  IADD3 R4, P0, R14, c[0x0][0x350], RZ ;  /* 0x0000d4000e047a10 */ /* 0x000fc80007f1e0ff */
[----:B------:R-:W-:Y:S01]  /*65f0*/  IADD3.X R5, R15, c[0x0][0x354], RZ, P0, !PT ;  /* 0x0000d5000f057a10 */ /* 0x000fe200007fe4ff */
[----:B----4-:R-:W-:-:S05]  /*6600*/  @P1 IMAD R2, R8, 0x80, R2 ;  /* 0x0000008008021824 */ /* 0x010fca00078e0202 */
[----:B------:R-:W-:-:S04]  /*6610*/  @P1 SHF.R.S32.HI R3, RZ, 0x1f, R2 ;  /* 0x0000001fff031819 */ /* 0x000fc80000011402 */
[----:B------:R-:W-:-:S04]  /*6620*/  @P1 LEA.HI R2, R3, R2, RZ, 0x7 ;  /* 0x0000000203021211 */ /* 0x000fc800078f38ff */
[----:B------:R-:W-:-:S05]  /*6630*/  @P1 SHF.R.S32.HI R2, RZ, 0x7, R2 ;  /* 0x00000007ff021819 */ /* 0x000fca0000011402 */
[----:B------:R-:W-:-:S05]  /*6640*/  @P1 IMAD R2, R2, 0x3000, RZ ;  /* 0x0000300002021824 */ /* 0x000fca00078e02ff */
[----:B------:R-:W-:Y:S02]  /*6650*/  @P1 SHF.R.S32.HI R3, RZ, 0x1f, R2 ;  /* 0x0000001fff031819 */ /* 0x000fe40000011402 */
[----:B------:R-:W-:Y:S01]  /*6660*/  @!P1 CS2R R2, SRZ ;  /* 0x0000000000029805 */ /* 0x000fe2000001ff00 */
[----:B------:R-:W-:Y:S05]  /*6670*/  @P2 BRA `(.L_x_1124) ;  /* 0x0000005000002947 */ /* 0x000fea0003800000 */
.L_x_1125:
[----:B------:R-:W2:Y:S01]  /*6680*/  LDG.E.STRONG.GPU R0, [R4.64] ;  /* 0x0000000804007981 */ /* 0x000ea2000c1ef900 */
[----:B------:R-:W-:Y:S01]  /*6690*/  YIELD ;  /* 0x0000000000007946 */ /* 0x000fe20003800000 */
[----:B--2---:R-:W-:Y:S01]  /*66a0*/  ISETP.NE.AND P0, PT, R0, R6, PT ;  /* 0x000000060000720c */ /* 0x004fe20003f05270 */
[----:B------:R-:W-:-:S12]  /*66b0*/  CCTL.IVALL ;  /* 0x00000000ff00798f */ /* 0x000fd80002000000 */
[----:B------:R-:W-:Y:S05]  /*66c0*/  @P0 BRA `(.L_x_1125) ;  /* 0xffffffb000000947 */ /* 0x000fea000383ffff */
.L_x_1124:
[----:B------:R-:W-:Y:S05]  /*66d0*/  BSYNC B0 ;  /* 0x0000000000007941 */ /* 0x000fea0003800000 */
.L_x_1123:
[----:B------:R-:W-:Y:S01]  /*66e0*/  MOV R17, 0xffffffff ;  /* 0xffffffff00117802 */ /* 0x000fe20000000f00 */
[----:B------:R-:W-:Y:S05]  /*66f0*/  BRA.CONV ~URZ, `(.L_x_1126) ;  /* 0x000000237f007947 */ /* 0x000fea000b800000 */
[----:B------:R-:W-:Y:S02]  /*6700*/  MOV R8, 0x6720 ;  /* 0x0000672000087802 */ /* 0x000fe40000000f00 */
[----:B------:R-:W-:Y:S05]  /*6710*/  CALL.REL.NOINC `($__internal_9_$__cuda_sm70_warpsync) ;  /* 0x00000aa000007944 */ /* 0x000fea0003c00000 */
.L_x_1126:
[----:B------:R-:W1:Y:S01]  /*6720*/  S2R R0, SR_CTAID.X ;  /* 0x0000000000007919 */ /* 0x000e620000002500 */
[----:B------:R-:W-:Y:S01]  /*6730*/  SHF.R.S32.HI R8, RZ, 0x1f, R10 ;  /* 0x0000001fff087819 */ /* 0x000fe2000001140a */
[----:B------:R-:W-:-:S06]  /*6740*/  NOP ;  /* 0x0000000000007918 */ /* 0x000fcc0000000000 */
[----:B-1----:R-:W-:-:S05]  /*6750*/  IMAD R0, R0, 0x3000, RZ ;  /* 0x0000300000007824 */ /* 0x002fca00078e02ff */
[----:B------:R-:W-:Y:S02]  /*6760*/  IADD3 R10, P1, P0, R2, R0, R10 ;  /* 0x00000000020a7210 */ /* 0x000fe4000783e00a */
[----:B------:R-:W-:Y:S01]  /*6770*/  SHF.R.S32.HI R2, RZ, 0x1f, R0 ;  /* 0x0000001fff027819 */ /* 0x000fe20000011400 */
[----:B------:R-:W-:-:S03]  /*6780*/  IMAD R0, R13, c[0x0][0x328], RZ ;  /* 0x0000ca000d007a24 */ /* 0x000fc600078e02ff */
[----:B------:R-:W-:Y:S01]  /*6790*/  IADD3.X R11, R3, R2, R8, P1, P0 ;  /* 0x00000002030b7210 */ /* 0x000fe20000fe0408 */
        /* <DEDUP_REMOVED lines=59> */
[----:B-1----:R-:W-:Y:S05]  /*6b50*/  CALL.REL.NOINC `($__internal_9_$__cuda_sm70_warpsync) ;  /* 0x0000066000007944 */ /* 0x002fea0003c00000 */
.L_x_1127:
        /* <DEDUP_REMOVED lines=12> */
.L_x_1129:
[----:B------:R-:W-:Y:S05]  /*6c20*/  BSYNC B0 ;  /* 0x0000000000007941 */ /* 0x000fea0003800000 */
.L_x_1128:
[----:B--2---:R-:W-:Y:S01]  /*6c30*/  IADD3 R4, P0, R14, c[0x0][0x348], RZ ;  /* 0x0000d2000e047a10 */ /* 0x004fe20007f1e0ff */
[----:B------:R-:W-:Y:S03]  /*6c40*/  BSSY B0, `(.L_x_1130) ;  /* 0x0000008000007945 */ /* 0x000fe60003800000 */
[----:B------:R-:W-:Y:S01]  /*6c50*/  IADD3.X R5, R15, c[0x0][0x34c], RZ, P0, !PT ;  /* 0x0000d3000f057a10 */ /* 0x000fe200007fe4ff */
[----:B------:R-:W-:Y:S05]  /*6c60*/  @P2 BRA `(.L_x_1131) ;  /* 0x0000005000002947 */ /* 0x000fea0003800000 */
.L_x_1132:
[----:B------:R-:W2:Y:S01]  /*6c70*/  LDG.E.STRONG.GPU R0, [R4.64] ;  /* 0x0000000804007981 */ /* 0x000ea2000c1ef900 */
[----:B------:R-:W-:Y:S01]  /*6c80*/  YIELD ;  /* 0x0000000000007946 */ /* 0x000fe20003800000 */
[----:B--2---:R-:W-:Y:S01]  /*6c90*/  ISETP.NE.AND P0, PT, R0, R6, PT ;  /* 0x000000060000720c */ /* 0x004fe20003f05270 */
[----:B------:R-:W-:-:S12]  /*6ca0*/  CCTL.IVALL ;  /* 0x00000000ff00798f */ /* 0x000fd80002000000 */
[----:B------:R-:W-:Y:S05]  /*6cb0*/  @P0 BRA `(.L_x_1132) ;  /* 0xffffffb000000947 */ /* 0x000fea000383ffff */
.L_x_1131:
[----:B------:R-:W-:Y:S05]  /*6cc0*/  BSYNC B0 ;  /* 0x0000000000007941 */ /* 0x000fea0003800000 */
.L_x_1130:
[----:B------:R-:W-:Y:S05]  /*6cd0*/  BRA.CONV ~URZ, `(.L_x_1133) ;  /* 0x000000237f007947 */ /* 0x000fea000b800000 */
[----:B------:R-:W-:Y:S02]  /*6ce0*/  MOV R8, 0x6d00 ;  /* 0x00006d0000087802 */ /* 0x000fe40000000f00 */
[----:B-1----:R-:W-:Y:S05]  /*6cf0*/  CALL.REL.NOINC `($__internal_9_$__cuda_sm70_warpsync) ;  /* 0x000004c000007944 */ /* 0x002fea0003c00000 */
.L_x_1133:
        /* <DEDUP_REMOVED lines=64> */
.L_x_1134:
        /* <DEDUP_REMOVED lines=12> */
        .weak           $__internal_9_$__cuda_sm70_warpsync
        .type           $__internal_9_$__cuda_sm70_warpsync,@function
        .size           $__internal_9_$__cuda_sm70_warpsync,(.L_x_1429 - $__internal_9_$__cuda_sm70_warpsync)
$__internal_9_$__cuda_sm70_warpsync:
[----:B------:R-:W-:Y:S01]  /*71c0*/  MOV R9, 0x0 ;  /* 0x0000000000097802 */ /* 0x000fe20000000f00 */
[----:B------:R-:W-:Y:S04]  /*71d0*/  WARPSYNC R17 ;  /* 0x0000001100007348 */ /* 0x000fe80003800000 */
[----:B------:R-:W-:Y:S05]  /*71e0*/  RET.REL.NODEC R8 `(_ZN7cutlass13device_kernelIN5flash19enable_sm80_to_sm89INS1_16FlashAttnBwdSm80INS1_25CollectiveMainloopBwdSm80ILi2ELi2EN4cute5tupleIJNS5_1CILi64EEENS7_ILi128EEENS7_ILi96EEEEEENS_6half_tEfNS_4arch4Sm80ELb0ELb1ELb0ELb1ELb1ELb0ELb0ELb0ELi2ELi2ELi4ELi2ELb0EEENS1_24CollectiveEpilogueBwdGQAISB_fSE_Li256ELb1ELb1EEENS1_19SingleTileSchedulerILb1ELb0ELb0ELi128EEEEEEEEEvNT_6ParamsE) ;  /* 0xffff8e1008007950 */ /* 0x000fea0003c3ffff */
.L_x_1135:
        /* <DEDUP_REMOVED lines=9> */
.L_x_1429:


//--------------------- .text._ZN7cutlass13device_kernelIN5flash19enable_sm80_to_sm89INS1_16FlashAttnBwdSm80INS1_25CollectiveMainloopBwdSm80ILi2ELi2EN4cute5tupleIJNS5_1CILi64EEENS7_ILi128EEENS7_ILi96EEEEEENS_6half_tEfNS_4arch4Sm80ELb1ELb0ELb0ELb0ELb0ELb0ELb0ELb0ELi2ELi2ELi4ELi2ELb0EEENS1_21CollectiveEpilogueBwdISB_SC_SE_Li256ELb0ELb0ELi2EEENS1_25SingleTileBwdLPTSchedulerILb0ELi128ELb0EEEEEEEEEvNT_6ParamsE --------------------------
	.section	.text._ZN7cutlass13device_kernelIN5flash19enable_sm80_to_sm89INS1_16FlashAttnBwdSm80INS1_25CollectiveMainloopBwdSm80ILi2ELi2EN4cute5tupleIJNS5_1CILi64EEENS7_ILi128EEENS7_ILi96EEEEEENS_6half_tEfNS_4arch4Sm80ELb1ELb0ELb0ELb0ELb0ELb0ELb0ELb0ELi2ELi2ELi4ELi2ELb0EEENS1_21CollectiveEpilogueBwdISB_SC_SE_Li256ELb0ELb0ELi2EEENS1_25SingleTileBwdLPTSchedulerILb0ELi128ELb0EEEEEEEEEvNT_6ParamsE,"ax",@progbits
	.sectioninfo	@"SHI_REGISTERS=255"
	.align	128
.text._ZN7cutlass13device_kernelIN5flash19enable_sm80_to_sm89INS1_16FlashAttnBwdSm80INS1_25CollectiveMainloopBwdSm80ILi2ELi2EN4cute5tupleIJNS5_1CILi64EEENS7_ILi128EEENS7_ILi96EEEEEENS_6half_tEfNS_4arch4Sm80ELb1ELb0ELb0ELb0ELb0ELb0ELb0ELb0ELi2ELi2ELi4ELi2ELb0EEENS1_21CollectiveEpilogueBwdISB_SC_SE_Li256ELb0ELb0ELi2EEENS1_25SingleTileBwdLPTSchedulerILb0ELi128ELb0EEEEEEEEEvNT_6ParamsE:
        .type           _ZN7cutlass13device_kernelIN5flash19enable_sm80_to_sm89INS1_16FlashAttnBwdSm80INS1_25CollectiveMainloopBwdSm80ILi2ELi2EN4cute5tupleIJNS5_1CILi64EEENS7_ILi128EEENS7_ILi96EEEEEENS_6half_tEfNS_4arch4Sm80ELb1ELb0ELb0ELb0ELb0ELb0ELb0ELb0ELi2ELi2ELi4ELi2ELb0EEENS1_21CollectiveEpilogueBwdISB_SC_SE_Li256ELb0ELb0ELi2EEENS1_25SingleTileBwdLPTSchedulerILb0ELi128ELb0EEEEEEEEEvNT_6ParamsE,@function
        .size           _ZN7cutlass13device_kernelIN5flash19enable_sm80_to_sm89INS1_16FlashAttnBwdSm80INS1_25CollectiveMainloopBwdSm80ILi2ELi2EN4cute5tupleIJNS5_1CILi64EEENS7_ILi128EEENS7_ILi96EEEEEENS_6half_tEfNS_4arch4Sm80ELb1ELb0ELb0ELb0ELb0ELb0ELb0ELb0ELi2ELi2ELi4ELi2ELb0EEENS1_21CollectiveEpilogueBwdISB_SC_SE_Li256ELb0ELb0ELi2EEENS1_25SingleTileBwdLPTSchedulerILb0ELi128ELb0EEEEEEEEEvNT_6ParamsE,(.L_x_1431 - _ZN7cutlass13device_kernelIN5flash19enable_sm80_to_sm89INS1_16FlashAttnBwdSm80INS1_25CollectiveMainloopBwdSm80ILi2ELi2EN4cute5tupleIJNS5_1CILi64EEENS7_ILi128EEENS7_ILi96EEEEEENS_6half_tEfNS_4arch4Sm80ELb1ELb0ELb0ELb0ELb0ELb0ELb0ELb0ELi2ELi2ELi4ELi2ELb0EEENS1_21CollectiveEpilogueBwdISB_SC_SE_Li256ELb0ELb0ELi2EEENS1_25SingleTileBwdLPTSchedulerILb0ELi128ELb0EEEEEEEEEvNT_6ParamsE)
        .other          _ZN7cutlass13device_kernelIN5flash19enable_sm80_to_sm89INS1_16FlashAttnBwdSm80INS1_25CollectiveMainloopBwdSm80ILi2ELi2EN4cute5tupleIJNS5_1CILi64EEENS7_ILi128EEENS7_ILi96EEEEEENS_6half_tEfNS_4arch4Sm80ELb1ELb0ELb0ELb0ELb0ELb0ELb0ELb0ELi2ELi2ELi4ELi2ELb0EEENS1_21CollectiveEpilogueBwdISB_SC_SE_Li256ELb0ELb0ELi2EEENS1_25SingleTileBwdLPTSchedulerILb0ELi128ELb0EEEEEEEEEvNT_6ParamsE,@"STO_CUDA_ENTRY STV_DEFAULT"
_ZN7cutlass13device_kernelIN5flash19enable_sm80_to_sm89INS1_16FlashAttnBwdSm80INS1_25CollectiveMainloopBwdSm80ILi2ELi2EN4cute5tupleIJNS5_1CILi64EEENS7_ILi128EEENS7_ILi96EEEEEENS_6half_tEfNS_4arch4Sm80ELb1ELb0ELb0ELb0ELb0ELb0ELb0ELb0ELi2ELi2ELi4ELi2ELb0EEENS1_21CollectiveEpilogueBwdISB_SC_SE_Li256ELb0ELb0ELi2EEENS1_25SingleTileBwdLPTSchedulerILb0ELi128ELb0EEEEEEEEEvNT_6ParamsE:
[----:B------:R-:W-:Y:S02]  /*0000*/  MOV R1, c[0x0][0x28] ;  /* 0x00000a0000017a02 */ /* 0x000fe40000000f00 */
[----:B------:R-:W1:Y:S04]  /*0010*/  S2R R226, SR_TID.X ;  /* 0x0000000000e27919 */ /* 0x000e680000002100 */
[----:B------:R-:W2:Y:S01]  /*0020*/  S2R R0, SR_CTAID.X ;  /* 0x0000000000007919 */ /* 0x000ea20000002500 */
[----:B-1----:R-:W-:-:S06]  /*0030*/  SHF.R.U32.HI R2, RZ, 0x5, R226 ;  /* 0x00000005ff027819 */ /* 0x002fcc00000116e2 */
[----:B------:R-:W1:Y:S02]  /*0040*/  SHFL.IDX PT, R2, R2, RZ, 0x1f ;  /* 0x00001fff02027589 */ /* 0x000e6400000e0000 */
[----:B-1----:R-:W-:-:S13]  /*0050*/  ISETP.NE.AND P0, PT, R2, RZ, PT ;  /* 0x000000ff0200720c */ /* 0x002fda0003f05270 */
[----:B------:R-:W-:Y:S05]  /*0060*/  @!P0 BRA `(.L_x_1136) ;  /* 0x0000020000008947 */ /* 0x000fea0003800000 */
[----:B--2---:R-:W-:Y:S01]  /*0070*/  IMAD.MOV.U32 R2, RZ, RZ, c[0x0][0x3b8] ;  /* 0x0000ee00ff027624 */ /* 0x004fe200078e00ff */
[----:B------:R-:W-:-:S04]  /*0080*/  MOV R4, R0 ;  /* 0x0000000000047202 */ /* 0x000fc80000000f00 */
[----:B------:R-:W-:-:S13]  /*0090*/  ISETP.NE.AND P0, PT, R2, 0x1, PT ;  /* 0x000000010200780c */ /* 0x000fda0003f05270 */
[----:B------:R-:W-:-:S05]  /*00a0*/  @P0 IMAD.HI.U32 R2, R0, c[0x0][0x3bc], RZ ;  /* 0x0000ef0000020a27 */ /* 0x000fca00078e00ff */
[----:B------:R-:W-:-:S04]  /*00b0*/  @P0 SHF.R.U32.HI R4, RZ, c[0x0][0x3c0], R2 ;  /* 0x0000f000ff040a19 */ /* 0x000fc80000011602 */
[----:B------:R-:W-:Y:S01]  /*00c0*/  ISETP.GE.AND P0, PT, R4, c[0x0][0x3d0], PT ;  /* 0x0000f40004007a0c */ /* 0x000fe20003f06270 */
[----:B------:R-:W-:-:S04]  /*00d0*/  IMAD.MOV R3, RZ, RZ, -R4 ;  /* 0x000000ffff037224 */ /* 0x000fc800078e0a04 */
[----:B------:R-:W-:-:S08]  /*00e0*/  IMAD R0, R3, c[0x0][0x3b8], R0 ;  /* 0x0000ee0003007a24 */ /* 0x000fd000078e0200 */
[----:B------:R-:W-:Y:S05]  /*00f0*/  @!P0 BRA `(.L_x_1137) ;  /* 0x0000007000008947 */ /* 0x000fea0003800000 */
[----:B------:R-:W-:Y:S02]  /*0100*/  MOV R2, c[0x0][0x3c4] ;  /* 0x0000f10000027a02 */ /* 0x000fe40000000f00 */
[----:B------:R-:W-:Y:S02]  /*0110*/  MOV R217, R0 ;  /* 0x0000000000d97202 */ /* 0x000fe40000000f00 */
[----:B------:R-:W-:-:S13]  /*0120*/  ISETP.NE.AND P0, PT, R2, 0x1, PT ;  /* 0x000000010200780c */ /* 0x000fda0003f05270 */
[----:B------:R-:W-:-:S05]  /*0130*/  @P0 IMAD.HI.U32 R2, R0, c[0x0][0x3c8], RZ ;  /* 0x0000f20000020a27 */ /* 0x000fca00078e00ff */
[----:B------:R-:W-:-:S05]  /*0140*/  @P0 SHF.R.U32.HI R217, RZ, c[0x0][0x3cc], R2 ;  /* 0x0000f300ffd90a19 */ /* 0x000fca0000011602 */
[----:B------:R-:W-:Y:S01]  /*0150*/  IMAD R3, R217, c[0x0][0x3c4], RZ ;  /* 0x0000f100d9037a24 */ /* 0x000fe200078e02ff */
[----:B------:R-:W-:Y:S05]  /*0160*/  BRA `(.L_x_1138) ;  /* 0x0000006000007947 */ /* 0x000fea0003800000 */
.L_x_1137:
[----:B------:R-:W-:Y:S02]  /*0170*/  MOV R2, c[0x0][0x3ac] ;  /* 0x0000eb0000027a02 */ /* 0x000fe40000000f00 */
[----:B------:R-:W-:Y:S02]  /*0180*/  MOV R217, R0 ;  /* 0x0000000000d97202 */ /* 0x000fe40000000f00 */
[----:B------:R-:W-:-:S13]  /*0190*/  ISETP.NE.AND P0, PT, R2, 0x1, PT ;  /* 0x000000010200780c */ /* 0x000fda0003f05270 */
[----:B------:R-:W-:-:S05]  /*01a0*/  @P0 IMAD.HI.U32 R2, R0, c[0x0][0x3b0], RZ ;  /* 0x0000ec0000020a27 */ /* 0x000fca00078e00ff */
[----:B------:R-:W-:-:S05]  /*01b0*/  @P0 SHF.R.U32.HI R217, RZ, c[0x0][0x3b4], R2 ;  /* 0x0000ed00ffd90a19 */ /* 0x000fca0000011602 */
[----:B------:R-:W-:-:S03]  /*01c0*/  IMAD R3, R217, c[0x0][0x3ac], RZ ;  /* 0x0000eb00d9037a24 */ /* 0x000fc600078e02ff */
.L_x_1138:
[----:B------:R-:W-:Y:S02]  /*01d0*/  MOV R2, c[0x0][0x3a0] ;  /* 0x0000e80000027a02 */ /* 0x000fe40000000f00 */
[----:B------:R-:W-:Y:S02]  /*01e0*/  IADD3 R3, R0, -R3, RZ ;  /* 0x8000000300037210 */ /* 0x000fe40007ffe0ff */
[----:B------:R-:W-:-:S03]  /*01f0*/  ISETP.NE.AND P0, PT, R2, 0x1, PT ;  /* 0x000000010200780c */ /* 0x000fc60003f05270 */
[----:B------:R-:W-:-:S05]  /*0200*/  IMAD R4, R4, c[0x0][0x3ac], R3 ;  /* 0x0000eb0004047a24 */ /* 0x000fca00078e0203 */
[----:B------:R-:W-:-:S05]  /*0210*/  MOV R216, R4 ;  /* 0x0000000400d87202 */ /* 0x000fca0000000f00 */
[----:B------:R-:W-:-:S05]  /*0220*/  @P0 IMAD.HI.U32 R0, R4, c[0x0][0x3a4], RZ ;  /* 0x0000e90004000a27 */ /* 0x000fca00078e00ff */
[----:B------:R-:W-:-:S04]  /*0230*/  @P0 SHF.R.U32.HI R216, RZ, c[0x0][0x3a8], R0 ;  /* 0x0000ea00ffd80a19 */ /* 0x000fc80000011600 */
[----:B------:R-:W-:-:S05]  /*0240*/  IADD3 R3, -R216, RZ, RZ ;  /* 0x000000ffd8037210 */ /* 0x000fca0007ffe1ff */
[----:B------:R-:W-:Y:S01]  /*0250*/  IMAD R214, R3, c[0x0][0x3a0], R4 ;  /* 0x0000e80003d67a24 */ /* 0x000fe200078e0204 */
[----:B------:R-:W-:Y:S05]  /*0260*/  BRA `(.L_x_1139) ;  /* 0x000001f000007947 */ /* 0x000fea0003800000 */
.L_x_1136:
        /* <DEDUP_REMOVED lines=16> */
.L_x_1140:
[----:B------:R-:W-:Y:S02]  /*0370*/  MOV R0, c[0x0][0x3ac] ;  /* 0x0000eb0000007a02 */ /* 0x000fe40000000f00 */
[----:B------:R-:W-:Y:S02]  /*0380*/  MOV R217, R2 ;  /* 0x0000000200d97202 */ /* 0x000fe40000000f00 */
[----:B------:R-:W-:-:S13]  /*0390*/  ISETP.NE.AND P0, PT, R0, 0x1, PT ;  /* 0x000000010000780c */ /* 0x000fda0003f05270 */
[----:B------:R-:W-:-:S05]  /*03a0*/  @P0 IMAD.HI.U32 R0, R2, c[0x0][0x3b0], RZ ;  /* 0x0000ec0002000a27 */ /* 0x000fca00078e00ff */
[----:B------:R-:W-:-:S05]  /*03b0*/  @P0 SHF.R.U32.HI R217, RZ, c[0x0][0x3b4], R0 ;  /* 0x0000ed00ffd90a19 */ /* 0x000fca0000011600 */
[----:B------:R-:W-:-:S03]  /*03c0*/  IMAD R3, R217, c[0x0][0x3ac], RZ ;  /* 0x0000eb00d9037a24 */ /* 0x000fc600078e02ff */
.L_x_1141:
        /* <DEDUP_REMOVED lines=8> */
[----:B------:R-:W-:Y:S02]  /*0450*/  IMAD R214, R214, c[0x0][0x3a0], R3 ;  /* 0x0000e800d6d67a24 */ /* 0x000fe400078e0203 */
.L_x_1139:
[----:B------:R-:W-:-:S13]  /*0460*/  ISETP.GE.AND P0, PT, R216, RZ, PT ;  /* 0x000000ffd800720c */ /* 0x000fda0003f06270 */
[----:B------:R-:W-:Y:S05]  /*0470*/  @!P0 EXIT ;  /* 0x000000000000894d */ /* 0x000fea0003800000 */
[----:B------:R-:W-:Y:S01]  /*0480*/  IMAD.SHL.U32 R212, R217, 0x80, RZ ;  /* 0x00000080d9d47824 */ /* 0x000fe200078e00ff */
[----:B------:R-:W-:Y:S01]  /*0490*/  ULDC UR5, c[0x0][0x168] ;  /* 0x00005a0000057ab9 */ /* 0x000fe20000000800 */
[----:B------:R-:W-:Y:S01]  /*04a0*/  PLOP3.LUT P1, PT, PT, PT, PT, 0x80, 0x0 ;  /* 0x000000000000781c */ /* 0x000fe20003f2f070 */
[----:B------:R-:W-:Y:S01]  /*04b0*/  UIADD3 UR5, UR5, 0x3f, URZ ;  /* 0x0000003f05057890 */ /* 0x000fe2000fffe03f */
[----:B------:R-:W-:Y:S01]  /*04c0*/  CS2R R158, SRZ ;  /* 0x00000000009e7805 */ /* 0x000fe2000001ff00 */
[----:B------:R-:W-:Y:S01]  /*04d0*/  IADD3 R0, R212, c[0x0][0x168], RZ ;  /* 0x00005a00d4007a10 */ /* 0x000fe20007ffe0ff */
[----:B------:R-:W-:Y:S01]  /*04e0*/  ULDC.64 UR8, c[0x0][0x118] ;  /* 0x0000460000087ab9 */ /* 0x000fe20000000a00 */
[----:B------:R-:W-:Y:S01]  /*04f0*/  CS2R R156, SRZ ;  /* 0x00000000009c7805 */ /* 0x000fe2000001ff00 */
[----:B------:R-:W-:Y:S01]  /*0500*/  USHF.R.S32.HI UR4, URZ, 0x1f, UR5 ;  /* 0x0000001f3f047899 */ /* 0x000fe20008011405 */
[----:B------:R-:W-:Y:S01]  /*0510*/  IADD3 R0, R0, -c[0x0][0x198], RZ ;  /* 0x8000660000007a10 */ /* 0x000fe20007ffe0ff */
[----:B------:R-:W-:Y:S01]  /*0520*/  CS2R R162, SRZ ;  /* 0x0000000000a27805 */ /* 0x000fe2000001ff00 */
[----:B------:R-:W-:Y:S01]  /*0530*/  CS2R R160, SRZ ;  /* 0x0000000000a07805 */ /* 0x000fe2000001ff00 */
[----:B------:R-:W-:Y:S01]  /*0540*/  ULEA.HI UR4, UR4, UR5, URZ, 0x6 ;  /* 0x0000000504047291 */ /* 0x000fe2000f8f303f */
[----:B------:R-:W-:Y:S01]  /*0550*/  IADD3 R0, R0, -c[0x0][0x2a4], RZ ;  /* 0x8000a90000007a10 */ /* 0x000fe20007ffe0ff */
[----:B------:R-:W-:Y:S01]  /*0560*/  CS2R R154, SRZ ;  /* 0x00000000009a7805 */ /* 0x000fe2000001ff00 */
[----:B------:R-:W-:Y:S01]  /*0570*/  CS2R R152, SRZ ;  /* 0x0000000000987805 */ /* 0x000fe2000001ff00 */
[----:B------:R-:W-:Y:S01]  /*0580*/  USHF.R.S32.HI UR7, URZ, 0x6, UR4 ;  /* 0x000000063f077899 */ /* 0x000fe20008011404 */
        /* <DEDUP_REMOVED lines=50> */
[--C-:B------:R-:W-:Y:S01]  /*08b0*/  IMAD.MOV.U32 R3, RZ, RZ, R214.reuse ;  /* 0x000000ffff037224 */ /* 0x100fe200078e00d6 */
[----:B------:R-:W-:Y:S01]  /*08c0*/  SHF.R.S32.HI R245, RZ, 0x1f, R214 ;  /* 0x0000001ffff57819 */ /* 0x000fe200000114d6 */
[----:B------:R-:W-:Y:S01]  /*08d0*/  IMAD.SHL.U32 R238, R226, 0x4, RZ ;  /* 0x00000004e2ee7824 */ /* 0x000fe200078e00ff */
[----:B------:R-:W-:Y:S01]  /*08e0*/  ISETP.NE.AND P0, PT, R0, 0x1, PT ;  /* 0x000000010000780c */ /* 0x000fe20003f05270 */
[----:B------:R-:W-:Y:S01]  /*08f0*/  UMOV UR6, 0x6 ;  /* 0x0000000600067882 */ /* 0x000fe20000000000 */
[----:B------:R-:W-:Y:S01]  /*0900*/  LEA.HI R5, R9, R226, RZ, 0x2 ;  /* 0x000000e209057211 */ /* 0x000fe200078f10ff */
[----:B------:R-:W-:Y:S01]  /*0910*/  ULDC.64 UR4, c[0x0][0x208] ;  /* 0x0000820000047ab9 */ /* 0x000fe20000000a00 */
[----:B------:R-:W-:Y:S01]  /*0920*/  SHF.R.S32.HI R243, RZ, 0x1f, R216 ;  /* 0x0000001ffff37819 */ /* 0x000fe200000114d8 */
[----:B------:R-:W-:Y:S01]  /*0930*/  USHF.L.U64.HI UR5, UR4, UR6, UR5 ;  /* 0x0000000604057299 */ /* 0x000fe20008010205 */
[----:B------:R-:W-:Y:S01]  /*0940*/  LOP3.LUT R7, R5, 0xfffffffc, RZ, 0xc0, !PT ;  /* 0xfffffffc05077812 */ /* 0x000fe200078ec0ff */
[----:B------:R-:W-:Y:S01]  /*0950*/  USHF.L.U32 UR4, UR4, 0x6, URZ ;  /* 0x0000000604047899 */ /* 0x000fe2000800063f */
[----:B------:R-:W-:Y:S01]  /*0960*/  SHF.R.S32.HI R236, RZ, 0x2, R5 ;  /* 0x00000002ffec7819 */ /* 0x000fe20000011405 */
[----:B------:R-:W-:Y:S01]  /*0970*/  IMAD R15, R243, c[0x0][0x1e8], RZ ;  /* 0x00007a00f30f7a24 */ /* 0x000fe200078e02ff */
[----:B------:R-:W-:Y:S01]  /*0980*/  SHF.R.S32.HI R239, RZ, 0x1f, R238 ;  /* 0x0000001fffef7819 */ /* 0x000fe200000114ee */
[----:B------:R-:W-:Y:S01]  /*0990*/  IMAD.IADD R232, R226, 0x1, -R7 ;  /* 0x00000001e2e87824 */ /* 0x000fe200078e0a07 */
[----:B------:R-:W-:Y:S01]  /*09a0*/  SHF.R.S32.HI R237, RZ, 0x1f, R236 ;  /* 0x0000001fffed7819 */ /* 0x000fe200000114ec */
[----:B------:R-:W-:Y:S01]  /*09b0*/  @P0 IMAD.HI.U32 R0, R214, c[0x0][0x24c], RZ ;  /* 0x00009300d6000a27 */ /* 0x000fe200078e00ff */
[----:B------:R-:W-:-:S02]  /*09c0*/  IADD3 R242, -R212, c[0x0][0x198], RZ ;  /* 0x00006600d4f27a10 */ /* 0x000fc40007ffe1ff */
[----:B------:R-:W-:Y:S01]  /*09d0*/  LEA.HI R29, R9, R226, RZ, 0x4 ;  /* 0x000000e2091d7211 */ /* 0x000fe200078f20ff */
[----:B------:R-:W-:Y:S01]  /*09e0*/  IMAD.SHL.U32 R10, R232, 0x8, RZ ;  /* 0x00000008e80a7824 */ /* 0x000fe200078e00ff */
[----:B------:R-:W-:Y:S01]  /*09f0*/  @P0 SHF.R.U32.HI R3, RZ, c[0x0][0x250], R0 ;  /* 0x00009400ff030a19 */ /* 0x000fe20000011600 */
[----:B------:R-:W-:Y:S02]  /*0a00*/  IMAD R24, R216, c[0x0][0x1ec], R15 ;  /* 0x00007b00d8187a24 */ /* 0x000fe400078e020f */
[----:B------:R-:W-:Y:S01]  /*0a10*/  IMAD.WIDE.U32 R16, R214, c[0x0][0x270], R238 ;  /* 0x00009c00d6107a25 */ /* 0x000fe200078e00ee */
[----:B------:R-:W-:Y:S02]  /*0a20*/  SHF.R.S32.HI R12, RZ, 0x1f, R3 ;  /* 0x0000001fff0c7819 */ /* 0x000fe40000011403 */
[----:B------:R-:W-:Y:S01]  /*0a30*/  SHF.R.S32.HI R11, RZ, 0x1f, R10 ;  /* 0x0000001fff0b7819 */ /* 0x000fe2000001140a */
[----:B------:R-:W-:Y:S01]  /*0a40*/  IMAD.WIDE R22, R217, 0x80, R236 ;  /* 0x00000080d9167825 */ /* 0x000fe200078e02ec */
[----:B------:R-:W-:-:S02]  /*0a50*/  ISETP.GE.AND P3, PT, R10, c[0x0][0x1cc], PT ;  /* 0x000073000a007a0c */ /* 0x000fc40003f66270 */
[----:B------:R-:W-:Y:S01]  /*0a60*/  IADD3 R213, R10, 0x40, RZ ;  /* 0x000000400ad57810 */ /* 0x000fe20007ffe0ff */
[----:B------:R-:W-:Y:S02]  /*0a70*/  IMAD R20, R12, c[0x0][0x1e0], RZ ;  /* 0x000078000c147a24 */ /* 0x000fe400078e02ff */
[----:B------:R-:W-:-:S04]  /*0a80*/  IMAD.WIDE.U32 R6, R3, c[0x0][0x1e0], R10 ;  /* 0x0000780003067a25 */ /* 0x000fc800078e000a */
[----:B------:R-:W-:Y:S02]  /*0a90*/  IMAD R20, R3, c[0x0][0x1e4], R20 ;  /* 0x0000790003147a24 */ /* 0x000fe400078e0214 */
[----:B------:R-:W-:Y:S02]  /*0aa0*/  IMAD R12, R12, c[0x0][0x1b0], RZ ;  /* 0x00006c000c0c7a24 */ /* 0x000fe400078e02ff */
[----:B------:R-:W-:Y:S02]  /*0ab0*/  IMAD.IADD R21, R7, 0x1, R20 ;  /* 0x0000000107157824 */ /* 0x000fe400078e0214 */
[----:B------:R-:W-:Y:S02]  /*0ac0*/  IMAD R7, R245, c[0x0][0x270], RZ ;  /* 0x00009c00f5077a24 */ /* 0x000fe400078e02ff */
[C---:B------:R-:W-:Y:S02]  /*0ad0*/  IMAD R12, R3.reuse, c[0x0][0x1b4], R12 ;  /* 0x00006d00030c7a24 */ /* 0x040fe400078e020c */
[----:B------:R-:W-:-:S04]  /*0ae0*/  IMAD.WIDE.U32 R2, R3, c[0x0][0x1b0], R10 ;  /* 0x00006c0003027a25 */ /* 0x000fc800078e000a */
[----:B------:R-:W-:Y:S02]  /*0af0*/  IMAD R224, R214, c[0x0][0x274], R7 ;  /* 0x00009d00d6e07a24 */ /* 0x000fe400078e0207 */
[----:B------:R-:W-:Y:S02]  /*0b00*/  IMAD R7, R237, c[0x0][0x178], RZ ;  /* 0x00005e00ed077a24 */ /* 0x000fe400078e02ff */
[----:B------:R-:W-:Y:S02]  /*0b10*/  IMAD.IADD R13, R3, 0x1, R12 ;  /* 0x00000001030d7824 */ /* 0x000fe400078e020c */
[----:B------:R-:W-:Y:S02]  /*0b20*/  IMAD.MOV.U32 R20, RZ, RZ, R6 ;  /* 0x000000ffff147224 */ /* 0x000fe400078e0006 */
[----:B------:R-:W-:Y:S02]  /*0b30*/  IMAD R3, R243, c[0x0][0x1b8], RZ ;  /* 0x00006e00f3037a24 */ /* 0x000fe400078e02ff */
[----:B------:R-:W-:-:S02]  /*0b40*/  IMAD.MOV.U32 R12, RZ, RZ, R2 ;  /* 0x000000ffff0c7224 */ /* 0x000fc400078e0002 */
[----:B------:R-:W-:Y:S02]  /*0b50*/  IMAD R18, R236, c[0x0][0x17c], R7 ;  /* 0x00005f00ec127a24 */ /* 0x000fe400078e0207 */
[----:B------:R-:W-:-:S04]  /*0b60*/  IMAD.WIDE.U32 R6, R216, c[0x0][0x1e8], R20 ;  /* 0x00007a00d8067a25 */ /* 0x000fc800078e0014 */
[C---:B------:R-:W-:Y:S02]  /*0b70*/  IMAD R20, R216.reuse, c[0x0][0x1bc], R3 ;  /* 0x00006f00d8147a24 */ /* 0x040fe400078e0203 */
[----:B------:R-:W-:Y:S01]  /*0b80*/  IMAD.WIDE.U32 R2, R216, c[0x0][0x1b8], R12 ;  /* 0x00006e00d8027a25 */ /* 0x000fe200078e000c */
[CC--:B------:R-:W-:Y:S02]  /*0b90*/  LEA.HI R13, R9.reuse, R226.reuse, RZ, 0x3 ;  /* 0x000000e2090d7211 */ /* 0x0c0fe400078f18ff */
[----:B------:R-:W-:Y:S01]  /*0ba0*/  LEA.HI R12, R9, R226, RZ, 0x5 ;  /* 0x000000e2090c7211 */ /* 0x000fe200078f28ff */
[----:B------:R-:W-:-:S04]  /*0bb0*/  IMAD.WIDE.U32 R14, R236, c[0x0][0x178], R10 ;  /* 0x00005e00ec0e7a25 */ /* 0x000fc800078e000a */
[----:B------:R-:W-:Y:S02]  /*0bc0*/  IMAD.IADD R225, R17, 0x1, R224 ;  /* 0x0000000111e17824 */ /* 0x000fe400078e02e0 */
[----:B------:R-:W-:Y:S01]  /*0bd0*/  IMAD.IADD R19, R15, 0x1, R18 ;  /* 0x000000010f137824 */ /* 0x000fe200078e0212 */
[----:B------:R-:W-:Y:S01]  /*0be0*/  LEA.HI R15, R5, R236, RZ, 0x1 ;  /* 0x000000ec050f7211 */ /* 0x000fe200078f08ff */
[----:B------:R-:W-:Y:S01]  /*0bf0*/  IMAD.SHL.U32 R17, R13, 0x8, RZ ;  /* 0x000000080d117824 */ /* 0x000fe200078e00ff */
[----:B------:R-:W-:Y:S01]  /*0c00*/  SHF.R.S32.HI R5, RZ, 0x1f, R5 ;  /* 0x0000001fff057819 */ /* 0x000fe20000011405 */
[----:B------:R-:W-:Y:S01]  /*0c10*/  IMAD.IADD R21, R3, 0x1, R20 ;  /* 0x0000000103157824 */ /* 0x000fe200078e0214 */
[----:B------:R-:W-:Y:S01]  /*0c20*/  LOP3.LUT R15, R15, 0x7fffffe, RZ, 0xc0, !PT ;  /* 0x07fffffe0f0f7812 */ /* 0x000fe200078ec0ff */
[----:B------:R-:W-:Y:S01]  /*0c30*/  IMAD R3, R245, c[0x0][0x180], RZ ;  /* 0x00006000f5037a24 */ /* 0x000fe200078e02ff */
[----:B------:R-:W-:Y:S01]  /*0c40*/  LOP3.LUT R17, R17, 0xc0, RZ, 0xc0, !PT ;  /* 0x000000c011117812 */ /* 0x000fe200078ec0ff */
[----:B------:R-:W-:-:S02]  /*0c50*/  IMAD.MOV.U32 R20, RZ, RZ, R2 ;  /* 0x000000ffff147224 */ /* 0x000fc400078e0002 */
[----:B------:R-:W-:Y:S02]  /*0c60*/  IMAD R2, R23, c[0x0][0x1a8], RZ ;  /* 0x00006a0017027a24 */ /* 0x000fe400078e02ff */
[----:B------:R-:W-:Y:S01]  /*0c70*/  IMAD.IADD R25, R7, 0x1, R24 ;  /* 0x0000000107197824 */ /* 0x000fe200078e0218 */
[----:B------:R-:W-:Y:S01]  /*0c80*/  SHF.R.U32.HI R7, RZ, 0x3, R17 ;  /* 0x00000003ff077819 */ /* 0x000fe20000011611 */
[----:B------:R-:W-:Y:S01]  /*0c90*/  IMAD.MOV.U32 R24, RZ, RZ, R6 ;  /* 0x000000ffff187224 */ /* 0x000fe200078e0006 */
[----:B------:R-:W-:Y:S01]  /*0ca0*/  LOP3.LUT R6, R17, 0x18, R10, 0xf8, !PT ;  /* 0x0000001811067812 */ /* 0x000fe200078ef80a */
[----:B------:R-:W-:Y:S01]  /*0cb0*/  IMAD R220, R214, c[0x0][0x184], R3 ;  /* 0x00006100d6dc7a24 */ /* 0x000fe200078e0203 */
[----:B------:R-:W-:Y:S01]  /*0cc0*/  SHF.R.S32.HI R3, RZ, 0x5, R12 ;  /* 0x00000005ff037819 */ /* 0x000fe2000001140c */
[----:B------:R-:W-:Y:S01]  /*0cd0*/  IMAD.MOV.U32 R18, RZ, RZ, R14 ;  /* 0x000000ffff127224 */ /* 0x000fe200078e000e */
[----:B------:R-:W-:Y:S01]  /*0ce0*/  LOP3.LUT R7, R6, R7, RZ, 0x3c, !PT ;  /* 0x0000000706077212 */ /* 0x000fe200078e3cff */
[----:B------:R-:W-:Y:S01]  /*0cf0*/  IMAD.IADD R4, R236, 0x1, -R15 ;  /* 0x00000001ec047824 */ /* 0x000fe200078e0a0f */
[----:B------:R-:W-:Y:S01]  /*0d00*/  SHF.R.S32.HI R6, RZ, 0x1f, R247 ;  /* 0x0000001fff067819 */ /* 0x000fe200000114f7 */
[----:B------:R-:W-:-:S02]  /*0d10*/  IMAD R2, R22, c[0x0][0x1ac], R2 ;  /* 0x00006b0016027a24 */ /* 0x000fc400078e0202 */
[----:B------:R-:W-:-:S04]  /*0d20*/  IMAD.WIDE.U32 R14, R22, c[0x0][0x1a8], R20 ;  /* 0x00006a00160e7a25 */ /* 0x000fc800078e0014 */
[----:B------:R-:W-:Y:S01]  /*0d30*/  IMAD R4, R3, 0x8, R4 ;  /* 0x0000000803047824 */ /* 0x000fe200078e0204 */
[C---:B------:R-:W-:Y:S01]  /*0d40*/  LEA R34, P0, R14.reuse, c[0x0][0x190], 0x1 ;  /* 0x000064000e227a11 */ /* 0x040fe200078008ff */
[----:B------:R-:W-:Y:S02]  /*0d50*/  IMAD.IADD R2, R15, 0x1, R2 ;  /* 0x000000010f027824 */ /* 0x000fe400078e0202 */
[----:B------:R-:W-:Y:S02]  /*0d60*/  IMAD R0, R23, c[0x0][0x1d8], RZ ;  /* 0x0000760017007a24 */ /* 0x000fe400078e02ff */
[----:B------:R-:W-:Y:S01]  /*0d70*/  IMAD.MOV.U32 R15, RZ, RZ, c[0x0][0x1a8] ;  /* 0x00006a00ff0f7624 */ /* 0x000fe200078e00ff */
[----:B------:R-:W-:Y:S01]  /*0d80*/  LEA.HI.X R35, R14, c[0x0][0x194], R2, 0x1, P0 ;  /* 0x000065000e237a11 */ /* 0x000fe200000f0c02 */
[----:B------:R-:W-:Y:S01]  /*0d90*/  IMAD.MOV.U32 R224, RZ, RZ, R16 ;  /* 0x000000ffffe07224 */ /* 0x000fe200078e0010 */
[----:B------:R-:W-:Y:S01]  /*0da0*/  SHF.R.S32.HI R2, RZ, 0x4, R29 ;  /* 0x00000004ff027819 */ /* 0x000fe2000001141d */
[----:B------:R-:W-:-:S02]  /*0db0*/  IMAD.U32 R4, R4, 0x20, R7 ;  /* 0x0000002004047824 */ /* 0x000fc400078e0007 */
[C---:B------:R-:W-:Y:S02]  /*0dc0*/  IMAD R0, R22.reuse, c[0x0][0x1dc], R0 ;  /* 0x0000770016007a24 */ /* 0x040fe400078e0200 */
[----:B------:R-:W-:Y:S01]  /*0dd0*/  IMAD.WIDE.U32 R16, R22, c[0x0][0x1d8], R24 ;  /* 0x0000760016107a25 */ /* 0x000fe200078e0018 */
[----:B------:R-:W-:-:S03]  /*0de0*/  LEA R24, P0, R15, R34, 0x7 ;  /* 0x000000220f187211 */ /* 0x000fc600078038ff */
[----:B------:R-:W-:Y:S01]  /*0df0*/  IMAD.MOV.U32 R7, RZ, RZ, c[0x0][0x1ac] ;  /* 0x00006b00ff077624 */ /* 0x000fe200078e00ff */
[----:B------:R-:W-:Y:S01]  /*0e00*/  LEA R20, P1, R16, c[0x0][0x1c0], 0x1 ;  /* 0x0000700010147a11 */ /* 0x000fe200078208ff */
[----:B------:R-:W-:Y:S02]  /*0e10*/  IMAD.IADD R0, R17, 0x1, R0 ;  /* 0x0000000111007824 */ /* 0x000fe400078e0200 */
[----:B------:R-:W-:Y:S01]  /*0e20*/  IMAD.WIDE.U32 R18, R214, c[0x0][0x180], R18 ;  /* 0x00006000d6127a25 */ /* 0x000fe200078e0012 */
[----:B------:R-:W-:Y:S02]  /*0e30*/  LEA.HI.X R25, R15, R35, R7, 0x7, P0 ;  /* 0x000000230f197211 */ /* 0x000fe400000f3c07 */
[----:B------:R-:W-:Y:S01]  /*0e40*/  LEA.HI.X R21, R16, c[0x0][0x1c4], R0, 0x1, P1 ;  /* 0x0000710010157a11 */ /* 0x000fe200008f0c00 */
[----:B------:R-:W-:Y:S02]  /*0e50*/  IMAD R15, R247, UR5, RZ ;  /* 0x00000005f70f7c24 */ /* 0x000fe4000f8e02ff */
[----:B------:R-:W-:-:S02]  /*0e60*/  IMAD.IADD R221, R19, 0x1, R220 ;  /* 0x0000000113dd7824 */ /* 0x000fc400078e02dc */
[C---:B------:R-:W-:Y:S02]  /*0e70*/  IMAD R0, R6.reuse, UR4, R15 ;  /* 0x0000000406007c24 */ /* 0x040fe4000f8e020f */
[----:B------:R-:W-:Y:S02]  /*0e80*/  IMAD R6, R6, c[0x0][0x178], RZ ;  /* 0x00005e0006067a24 */ /* 0x000fe400078e02ff */
[----:B------:R-:W-:Y:S02]  /*0e90*/  IMAD.MOV.U32 R19, RZ, RZ, c[0x0][0x1d8] ;  /* 0x00007600ff137624 */ /* 0x000fe400078e00ff */
[----:B------:R-:W-:Y:S01]  /*0ea0*/  IMAD R15, R247, c[0x0][0x17c], R6 ;  /* 0x00005f00f70f7a24 */ /* 0x000fe200078e0206 */
[----:B------:R-:W-:Y:S01]  /*0eb0*/  IADD3 R6, R10, 0x20, RZ ;  /* 0x000000200a067810 */ /* 0x000fe20007ffe0ff */
[----:B------:R-:W-:Y:S02]  /*0ec0*/  IMAD.IADD R8, R242, 0x1, -R236 ;  /* 0x00000001f2087824 */ /* 0x000fe400078e0aec */
[----:B------:R-:W-:Y:S01]  /*0ed0*/  IMAD.MOV.U32 R220, RZ, RZ, R18 ;  /* 0x000000ffffdc7224 */ /* 0x000fe200078e0012 */
[----:B------:R-:W-:Y:S01]  /*0ee0*/  LEA R18, P1, R19, R20, 0x7 ;  /* 0x0000001413127211 */ /* 0x000fe200078238ff */
[----:B------:R-:W-:Y:S01]  /*0ef0*/  IMAD.MOV.U32 R17, RZ, RZ, c[0x0][0x1dc] ;  /* 0x00007700ff117624 */ /* 0x000fe200078e00ff */
[----:B------:R-:W-:Y:S01]  /*0f00*/  ISETP.GE.AND P2, PT, R6, c[0x0][0x1cc], PT ;  /* 0x0000730006007a0c */ /* 0x000fe20003f46270 */
[----:B------:R-:W-:Y:S01]  /*0f10*/  IMAD R7, R245, c[0x0][0x288], RZ ;  /* 0x0000a200f5077a24 */ /* 0x000fe200078e02ff */
[----:B------:R-:W-:Y:S01]  /*0f20*/  ISETP.LT.OR P6, PT, R8, 0x1, P3 ;  /* 0x000000010800780c */ /* 0x000fe20001fc1670 */
[----:B------:R-:W-:Y:S01]  /*0f30*/  IMAD.WIDE.U32 R22, R247, c[0x0][0x178], RZ ;  /* 0x00005e00f7167a25 */ /* 0x000fe200078e00ff */
[----:B------:R-:W-:-:S02]  /*0f40*/  LEA.HI.X R19, R19, R21, R17, 0x7, P1 ;  /* 0x0000001513137211 */ /* 0x000fc400008f3c11 */
[----:B------:R-:W-:Y:S01]  /*0f50*/  ISETP.LT.OR P5, PT, R8, 0x1, P2 ;  /* 0x000000010800780c */ /* 0x000fe200017a1670 */
[----:B------:R-:W-:Y:S01]  /*0f60*/  IMAD R17, R243, c[0x0][0x188], RZ ;  /* 0x00006200f3117a24 */ /* 0x000fe200078e02ff */
[----:B------:R-:W-:Y:S01]  /*0f70*/  ISETP.GE.AND P1, PT, R213, c[0x0][0x1cc], PT ;  /* 0x00007300d5007a0c */ /* 0x000fe20003f26270 */
[----:B------:R-:W-:Y:S01]  /*0f80*/  IMAD R222, R214, c[0x0][0x28c], R7 ;  /* 0x0000a300d6de7a24 */ /* 0x000fe200078e0207 */
[----:B------:R-:W-:Y:S01]  /*0f90*/  LEA.HI R7, R29, R2, RZ, 0x1 ;  /* 0x000000021d077211 */ /* 0x000fe200078f08ff */
[----:B------:R-:W-:Y:S01]  /*0fa0*/  IMAD R17, R216, c[0x0][0x18c], R17 ;  /* 0x00006300d8117a24 */ /* 0x000fe200078e0211 */
[----:B------:R-:W-:Y:S01]  /*0fb0*/  ISETP.LT.OR P4, PT, R8, 0x1, P1 ;  /* 0x000000010800780c */ /* 0x000fe20000f81670 */
[----:B------:R-:W-:Y:S01]  /*0fc0*/  IMAD.WIDE.U32 R220, R216, c[0x0][0x188], R220 ;  /* 0x00006200d8dc7a25 */ /* 0x000fe200078e00dc */
[C---:B------:R-:W-:Y:S02]  /*0fd0*/  ISETP.LT.OR P3, PT, R8.reuse, 0x41, P3 ;  /* 0x000000410800780c */ /* 0x040fe40001f61670 */
[----:B------:R-:W-:Y:S01]  /*0fe0*/  ISETP.LT.OR P2, PT, R8, 0x41, P2 ;  /* 0x000000410800780c */ /* 0x000fe20001741670 */
[----:B------:R-:W-:Y:S01]  /*0ff0*/  IMAD.SHL.U32 R4, R4, 0x2, RZ ;  /* 0x0000000204047824 */ /* 0x000fe200078e00ff */
[----:B------:R-:W-:Y:S01]  /*1000*/  LOP3.LUT R7, R7, 0xfffffffe, RZ, 0xc0, !PT ;  /* 0xfffffffe07077812 */ /* 0x000fe200078ec0ff */
[----:B------:R-:W-:Y:S01]  /*1010*/  IMAD.IADD R15, R23, 0x1, R15 ;  /* 0x00000001170f7824 */ /* 0x000fe200078e020f */
[----:B------:R-:W-:Y:S01]  /*1020*/  ISETP.LT.OR P1, PT, R8, 0x41, P1 ;  /* 0x000000410800780c */ /* 0x000fe20000f21670 */
[----:B------:R-:W-:Y:S01]  /*1030*/  IMAD.IADD R208, R221, 0x1, R17 ;  /* 0x00000001ddd07824 */ /* 0x000fe200078e0211 */
[----:B------:R-:W-:Y:S01]  /*1040*/  LEA R17, P0, R22, R220, 0x6 ;  /* 0x000000dc16117211 */ /* 0x000fe200078030ff */
[----:B------:R-:W-:Y:S01]  /*1050*/  @!PT LDS RZ, [RZ] ;  /* 0x00000000fffff984 */ /* 0x000fe20000000800 */
[----:B------:R-:W-:Y:S01]  /*1060*/  @!PT LDS RZ, [RZ] ;  /* 0x00000000fffff984 */ /* 0x000fe20000000800 */
[----:B------:R-:W-:Y:S01]  /*1070*/  @!PT LDS RZ, [RZ] ;  /* 0x00000000fffff984 */ /* 0x000fe20000000800 */
[----:B------:R1:W-:Y:S01]  /*1080*/  LDGSTS.E.BYPASS.LTC128B.128 [R4+0x6080], [R20.64], !P6 ;  /* 0x0608000014047fae */ /* 0x0003e2000f101d48 */
[----:B------:R-:W-:Y:S01]  /*1090*/  IMAD.IADD R7, R2, 0x1, -R7 ;  /* 0x0000000102077824 */ /* 0x000fe200078e0a07 */
[----:B------:R-:W-:Y:S01]  /*10a0*/  LOP3.LUT R29, R29, 0xfffffff0, RZ, 0xc0, !PT ;  /* 0xfffffff01d1d7812 */ /* 0x000fe200078ec0ff */
[----:B------:R-:W-:Y:S01]  /*10b0*/  IMAD R211, R243, c[0x0][0x278], RZ ;  /* 0x00009e00f3d37a24 */ /* 0x000fe200078e02ff */
[----:B------:R1:W-:Y:S01]  /*10c0*/  LDGSTS.E.BYPASS.LTC128B.128 [R4+0x8080], [R20.64+0x40], !P5 ;  /* 0x0808004014047fae */ /* 0x0003e2000e901d48 */
[----:B------:R-:W-:Y:S01]  /*10d0*/  LEA.HI.X R2, R22, R208, R15, 0x6, P0 ;  /* 0x000000d016027211 */ /* 0x000fe200000f340f */
[C---:B------:R-:W-:Y:S01]  /*10e0*/  IMAD.WIDE.U32 R224, R216.reuse, c[0x0][0x278], R224 ;  /* 0x00009e00d8e07a25 */ /* 0x040fe200078e00e0 */
[----:B------:R-:W-:Y:S01]  /*10f0*/  LEA R30, P5, R17, c[0x0][0x160], 0x1 ;  /* 0x00005800111e7a11 */ /* 0x000fe200078a08ff */
[----:B------:R1:W-:Y:S01]  /*1100*/  LDGSTS.E.BYPASS.LTC128B.128 [R4+0xa080], [R20.64+0x80], !P4 ;  /* 0x0a08008014047fae */ /* 0x0003e2000e101d48 */
[----:B------:R-:W-:Y:S01]  /*1110*/  LOP3.LUT R15, R13, 0xfffffff8, RZ, 0xc0, !PT ;  /* 0xfffffff80d0f7812 */ /* 0x000fe200078ec0ff */
[----:B------:R-:W-:Y:S01]  /*1120*/  IMAD R211, R216, c[0x0][0x27c], R211 ;  /* 0x00009f00d8d37a24 */ /* 0x000fe200078e02d3 */
[----:B------:R-:W-:Y:S01]  /*1130*/  LEA.HI.X R31, R17, c[0x0][0x164], R2, 0x1, P5 ;  /* 0x00005900111f7a11 */ /* 0x000fe200028f0c02 */
[----:B------:R2:W-:Y:S01]  /*1140*/  LDGSTS.E.BYPASS.LTC128B.128 [R4+0x7080], [R18.64], !P3 ;  /* 0x0708000012047fae */ /* 0x0005e2000d901d48 */
[----:B------:R-:W-:Y:S01]  /*1150*/  ISETP.GE.AND P5, PT, R213, c[0x0][0x16c], PT ;  /* 0x00005b00d5007a0c */ /* 0x000fe20003fa6270 */
[----:B------:R-:W-:Y:S01]  /*1160*/  IMAD.IADD R22, R226, 0x1, -R15 ;  /* 0x00000001e2167824 */ /* 0x000fe200078e0a0f */
[----:B------:R-:W-:Y:S01]  /*1170*/  ISETP.GE.AND P0, PT, R10, c[0x0][0x19c], PT ;  /* 0x000067000a007a0c */ /* 0x000fe20003f06270 */
[----:B------:R2:W-:Y:S01]  /*1180*/  LDGSTS.E.BYPASS.LTC128B.128 [R4+0x9080], [R18.64+0x40], !P2 ;  /* 0x0908004012047fae */ /* 0x0005e2000d101d48 */
[----:B------:R-:W-:Y:S01]  /*1190*/  ISETP.GE.AND P3, PT, R6, c[0x0][0x19c], PT ;  /* 0x0000670006007a0c */ /* 0x000fe20003f66270 */
[----:B------:R-:W-:Y:S01]  /*11a0*/  IMAD.SHL.U32 R15, R247, 0x40, RZ ;  /* 0x00000040f70f7824 */ /* 0x000fe200078e00ff */
[----:B------:R-:W-:Y:S01]  /*11b0*/  SEL R23, RZ, 0x4, P5 ;  /* 0x00000004ff177807 */ /* 0x000fe20002800000 */
[----:B------:R2:W-:Y:S01]  /*11c0*/  LDGSTS.E.BYPASS.LTC128B.128 [R4+0xb080], [R18.64+0x80], !P1 ;  /* 0x0b08008012047fae */ /* 0x0005e2000c901d48 */
[----:B------:R-:W-:Y:S01]  /*11d0*/  ISETP.GE.AND P1, PT, R213, c[0x0][0x19c], PT ;  /* 0x00006700d5007a0c */ /* 0x000fe20003f26270 */
[----:B------:R-:W-:Y:S01]  /*11e0*/  IMAD.WIDE.U32 R26, R214, c[0x0][0x288], R238 ;  /* 0x0000a200d61a7a25 */ /* 0x000fe200078e00ee */
[----:B------:R-:W-:-:S02]  /*11f0*/  ISETP.GE.AND P5, PT, R10, c[0x0][0x16c], PT ;  /* 0x00005b000a007a0c */ /* 0x000fc40003fa6270 */
[----:B------:R-:W-:Y:S01]  /*1200*/  ISETP.LT.OR P6, PT, R8, 0x1, P0 ;  /* 0x000000010800780c */ /* 0x000fe200007c1670 */
[----:B------:R-:W-:Y:S01]  /*1210*/  IMAD.WIDE.U32 R218, R236, c[0x0][0x208], R10 ;  /* 0x00008200ecda7a25 */ /* 0x000fe200078e000a */
[C---:B------:R-:W-:Y:S02]  /*1220*/  ISETP.LT.OR P4, PT, R8.reuse, 0x1, P3 ;  /* 0x000000010800780c */ /* 0x040fe40001f81670 */
[C---:B------:R-:W-:Y:S01]  /*1230*/  ISETP.LT.OR P2, PT, R8.reuse, 0x1, P1 ;  /* 0x000000010800780c */ /* 0x040fe20000f41670 */
[----:B------:R-:W-:Y:S01]  /*1240*/  IMAD.IADD R211, R225, 0x1, R211 ;  /* 0x00000001e1d37824 */ /* 0x000fe200078e02d3 */
[C---:B------:R-:W-:Y:S01]  /*1250*/  ISETP.LT.OR P0, PT, R8.reuse, 0x41, P0 ;  /* 0x000000410800780c */ /* 0x040fe20000701670 */
[----:B------:R-:W-:Y:S01]  /*1260*/  IMAD.IADD R223, R27, 0x1, R222 ;  /* 0x000000011bdf7824 */ /* 0x000fe200078e02de */
[C---:B------:R-:W-:Y:S01]  /*1270*/  ISETP.LT.OR P3, PT, R8.reuse, 0x41, P3 ;  /* 0x000000410800780c */ /* 0x040fe20001f61670 */
[----:B------:R-:W-:Y:S01]  /*1280*/  IMAD.MOV.U32 R222, RZ, RZ, R26 ;  /* 0x000000ffffde7224 */ /* 0x000fe200078e001a */
[----:B------:R-:W-:Y:S01]  /*1290*/  ISETP.LT.OR P1, PT, R8, 0x41, P1 ;  /* 0x000000410800780c */ /* 0x000fe20000f21670 */
[----:B------:R-:W-:Y:S01]  /*12a0*/  IMAD.IADD R29, R226, 0x1, -R29 ;  /* 0x00000001e21d7824 */ /* 0x000fe200078e0a1d */
[----:B------:R-:W-:Y:S01]  /*12b0*/  SEL R228, RZ, 0x1, P5 ;  /* 0x00000001ffe47807 */ /* 0x000fe20002800000 */
[----:B------:R3:W-:Y:S01]  /*12c0*/  LDGSTS.E.BYPASS.LTC128B.128 [R4+0x80], [R34.64], !P6 ;  /* 0x0008000022047fae */ /* 0x0007e2000f101d48 */
[----:B------:R-:W-:Y:S01]  /*12d0*/  SHF.R.S32.HI R14, RZ, 0x1f, R15 ;  /* 0x0000001fff0e7819 */ /* 0x000fe2000001140f */
[----:B------:R-:W-:Y:S01]  /*12e0*/  IMAD R235, R243, c[0x0][0x218], RZ ;  /* 0x00008600f3eb7a24 */ /* 0x000fe200078e02ff */
[----:B------:R-:W-:Y:S01]  /*12f0*/  LEA.HI R16, R22, R22, RZ, 0x1 ;  /* 0x0000001616107211 */ /* 0x000fe200078f08ff */
[----:B------:R3:W-:Y:S01]  /*1300*/  LDGSTS.E.BYPASS.LTC128B.128 [R4+0x2080], [R34.64+0x40], !P4 ;  /* 0x0208004022047fae */ /* 0x0007e2000e101d48 */
[----:B------:R-:W-:Y:S01]  /*1310*/  ISETP.GE.AND P6, PT, R6, c[0x0][0x1fc], PT ;  /* 0x00007f0006007a0c */ /* 0x000fe20003fc6270 */
[----:B------:R-:W-:Y:S01]  /*1320*/  IMAD R235, R216, c[0x0][0x21c], R235 ;  /* 0x00008700d8eb7a24 */ /* 0x000fe200078e02eb */
[----:B------:R-:W-:Y:S01]  /*1330*/  LOP3.LUT R17, R16, 0x7fffffe, RZ, 0xc0, !PT ;  /* 0x07fffffe10117812 */ /* 0x000fe200078ec0ff */
[----:B------:R3:W-:Y:S01]  /*1340*/  LDGSTS.E.BYPASS.LTC128B.128 [R4+0x4080], [R34.64+0x80], !P2 ;  /* 0x0408008022047fae */ /* 0x0007e2000d101d48 */
[----:B--2---:R-:W-:Y:S01]  /*1350*/  IMAD R19, R237, c[0x0][0x208], RZ ;  /* 0x00008200ed137a24 */ /* 0x004fe200078e02ff */
[----:B-1----:R-:W-:Y:S01]  /*1360*/  SEL R21, RZ, 0xffffffff, P6 ;  /* 0xffffffffff157807 */ /* 0x002fe20003000000 */
[----:B------:R-:W-:Y:S01]  /*1370*/  IMAD.WIDE.U32 R222, R216, c[0x0][0x290], R222 ;  /* 0x0000a400d8de7a25 */ /* 0x000fe200078e00de */
[----:B------:R-:W-:Y:S01]  /*1380*/  LEA.HI R2, R9, R226, RZ, 0x6 ;  /* 0x000000e209027211 */ /* 0x000fe200078f30ff */
[----:B------:R1:W-:Y:S01]  /*1390*/  LDGSTS.E.BYPASS.LTC128B.128 [R4+0x1080], [R24.64], !P0 ;  /* 0x0108000018047fae */ /* 0x0003e2000c101d48 */
[----:B------:R-:W-:Y:S01]  /*13a0*/  ISETP.GE.AND P4, PT, R213, c[0x0][0x1fc], PT ;  /* 0x00007f00d5007a0c */ /* 0x000fe20003f86270 */
[----:B------:R-:W-:Y:S01]  /*13b0*/  IMAD R8, R236, c[0x0][0x20c], R19 ;  /* 0x00008300ec087a24 */ /* 0x000fe200078e0213 */
[----:B------:R-:W-:Y:S01]  /*13c0*/  IADD3 R19, P5, R15, R224, RZ ;  /* 0x000000e00f137210 */ /* 0x000fe20007fbe0ff */
[----:B------:R-:W-:Y:S01]  /*13d0*/  IMAD.IADD R18, R22, 0x1, -R17 ;  /* 0x0000000116127824 */ /* 0x000fe200078e0a11 */
[----:B------:R-:W-:Y:S01]  /*13e0*/  SHF.R.S32.HI R2, RZ, 0x6, R2 ;  /* 0x00000006ff027819 */ /* 0x000fe20000011402 */
[----:B------:R-:W-:Y:S01]  /*13f0*/  IMAD.IADD R219, R219, 0x1, R8 ;  /* 0x00000001dbdb7824 */ /* 0x000fe200078e0208 */
[----:B------:R1:W-:Y:S01]  /*1400*/  LDGSTS.E.BYPASS.LTC128B.128 [R4+0x3080], [R24.64+0x40], !P3 ;  /* 0x0308004018047fae */ /* 0x0003e2000d901d48 */
[----:B------:R-:W-:Y:S01]  /*1410*/  IMAD.X R8, R14, 0x1, R211, P5 ;  /* 0x000000010e087824 */ /* 0x000fe200028e06d3 */
[----:B------:R-:W-:Y:S01]  /*1420*/  LEA R26, P5, R19, c[0x0][0x258], 0x2 ;  /* 0x00009600131a7a11 */ /* 0x000fe200078a10ff */
[----:B------:R-:W-:Y:S01]  /*1430*/  IMAD R17, R245, c[0x0][0x210], RZ ;  /* 0x00008400f5117a24 */ /* 0x000fe200078e02ff */
[----:B------:R1:W-:Y:S01]  /*1440*/  LDGSTS.E.BYPASS.LTC128B.128 [R4+0x5080], [R24.64+0x80], !P1 ;  /* 0x0508008018047fae */ /* 0x0003e2000c901d48 */
[----:B------:R-:W-:Y:S01]  /*1450*/  IMAD.SHL.U32 R21, R21, 0x2, RZ ;  /* 0x0000000215157824 */ /* 0x000fe200078e00ff */
[----:B------:R-:W-:Y:S01]  /*1460*/  LEA.HI.X R27, R19, c[0x0][0x25c], R8, 0x2, P5 ;  /* 0x00009700131b7a11 */ /* 0x000fe200028f1408 */
[----:B------:R-:W-:Y:S01]  /*1470*/  IMAD R28, R214, c[0x0][0x214], R17 ;  /* 0x00008500d61c7a24 */ /* 0x000fe200078e0211 */
[----:B------:R-:W-:Y:S01]  /*1480*/  ISETP.GE.AND P5, PT, R10, c[0x0][0x1fc], PT ;  /* 0x00007f000a007a0c */ /* 0x000fe20003fa6270 */
[----:B------:R-:W-:Y:S01]  /*1490*/  IMAD.WIDE.U32 R218, R214, c[0x0][0x210], R218 ;  /* 0x00008400d6da7a25 */ /* 0x000fe200078e00da */
[----:B------:R-:W-:Y:S01]  /*14a0*/  LEA.HI R19, R29, R29, RZ, 0x1 ;  /* 0x0000001d1d137211 */ /* 0x000fe200078f08ff */
[----:B------:R-:W0:Y:S01]  /*14b0*/  LDGDEPBAR ;  /* 0x00000000000079af */ /* 0x000e220000000000 */
[----:B------:R-:W-:Y:S01]  /*14c0*/  SEL R20, RZ, 0x1, P5 ;  /* 0x00000001ff147807 */ /* 0x000fe20002800000 */
[----:B------:R-:W-:Y:S01]  /*14d0*/  IMAD.IADD R219, R219, 0x1, R28 ;  /* 0x00000001dbdb7824 */ /* 0x000fe200078e021c */
[----:B------:R-:W-:Y:S01]  /*14e0*/  ISETP.GE.AND P5, PT, R6, c[0x0][0x16c], PT ;  /* 0x00005b0006007a0c */ /* 0x000fe20003fa6270 */
[----:B------:R-:W-:Y:S01]  /*14f0*/  IMAD R205, R7, 0x4, R2 ;  /* 0x0000000407cd7824 */ /* 0x000fe200078e0202 */
[----:B------:R-:W-:Y:S01]  /*1500*/  LOP3.LUT R21, R21, 0x2, R20, 0xe2, !PT ;  /* 0x0000000215157812 */ /* 0x000fe200078ee214 */
[----:B------:R-:W-:Y:S01]  /*1510*/  IMAD.WIDE.U32 R218, R216, c[0x0][0x218], R218 ;  /* 0x00008600d8da7a25 */ /* 0x000fe200078e00da */
[----:B------:R-:W-:-:S02]  /*1520*/  SEL R17, RZ, 0x2, P5 ;  /* 0x00000002ff117807 */ /* 0x000fc40002800000 */
[----:B------:R-:W-:Y:S01]  /*1530*/  SEL R20, RZ, 0x4, P4 ;  /* 0x00000004ff147807 */ /* 0x000fe20002000000 */
[----:B------:R-:W-:Y:S01]  /*1540*/  IMAD R205, R205, 0x8, R18 ;  /* 0x00000008cdcd7824 */ /* 0x000fe200078e0212 */
[----:B------:R-:W-:Y:S01]  /*1550*/  IADD3 R23, R23, R17, R228 ;  /* 0x0000001117177210 */ /* 0x000fe20007ffe0e4 */
[----:B------:R-:W-:Y:S01]  /*1560*/  IMAD.IADD R235, R219, 0x1, R235 ;  /* 0x00000001dbeb7824 */ /* 0x000fe200078e02eb */
[----:B------:R-:W-:Y:S01]  /*1570*/  IADD3 R17, -R15, c[0x0][0x168], RZ ;  /* 0x00005a000f117a10 */ /* 0x000fe20007ffe1ff */
[----:B------:R-:W-:Y:S01]  /*1580*/  IMAD.MOV.U32 R234, RZ, RZ, R218 ;  /* 0x000000ffffea7224 */ /* 0x000fe200078e00da */
[----:B------:R-:W-:Y:S01]  /*1590*/  LOP3.LUT P4, RZ, R23, 0x1, RZ, 0xc0, !PT ;  /* 0x0000000117ff7812 */ /* 0x000fe2000788c0ff */
[----:B------:R-:W-:Y:S01]  /*15a0*/  IMAD.SHL.U32 R22, R22, 0x40, RZ ;  /* 0x0000004016167824 */ /* 0x000fe200078e00ff */
[----:B------:R-:W-:Y:S01]  /*15b0*/  LOP3.LUT R32, R19, 0x7fffffe, RZ, 0xc0, !PT ;  /* 0x07fffffe13207812 */ /* 0x000fe200078ec0ff */
[----:B------:R-:W-:Y:S01]  /*15c0*/  IMAD.MOV.U32 R199, RZ, RZ, 0x10 ;  /* 0x00000010ffc77424 */ /* 0x000fe200078e00ff */
[----:B------:R-:W-:Y:S01]  /*15d0*/  ISETP.LE.OR P0, PT, R17, R236, !P4 ;  /* 0x000000ec1100720c */ /* 0x000fe20006703670 */
[----:B------:R-:W-:Y:S01]  /*15e0*/  IMAD.SHL.U32 R206, R7, 0x8, RZ ;  /* 0x0000000807ce7824 */ /* 0x000fe200078e00ff */
[----:B------:R-:W-:Y:S01]  /*15f0*/  SHF.R.S32.HI R18, RZ, 0x1f, R29 ;  /* 0x0000001fff127819 */ /* 0x000fe2000001141d */
[----:B------:R-:W-:Y:S01]  /*1600*/  IMAD.IADD R203, R29, 0x1, -R32 ;  /* 0x000000011dcb7824 */ /* 0x000fe200078e0a20 */
[----:B------:R-:W-:Y:S01]  /*1610*/  LOP3.LUT P2, RZ, R23, 0x2, RZ, 0xc0, !PT ;  /* 0x0000000217ff7812 */ /* 0x000fe2000784c0ff */
[----:B------:R-:W-:Y:S01]  /*1620*/  IMAD.WIDE.U32 R32, R247, UR4, R234 ;  /* 0x00000004f7207c25 */ /* 0x000fe2000f8e00ea */
[----:B------:R-:W-:-:S02]  /*1630*/  LEA.HI R18, R18, R29, RZ, 0x3 ;  /* 0x0000001d12127211 */ /* 0x000fc400078f18ff */
[----:B------:R-:W-:Y:S01]  /*1640*/  LOP3.LUT R20, R21, R20, RZ, 0xfc, !PT ;  /* 0x0000001415147212 */ /* 0x000fe200078efcff */
[----:B------:R-:W-:Y:S01]  /*1650*/  IMAD.IADD R0, R33, 0x1, R0 ;  /* 0x0000000121007824 */ /* 0x000fe200078e0200 */
[----:B------:R-:W-:Y:S02]  /*1660*/  LOP3.LUT R8, R18, 0xfffffff8, RZ, 0xc0, !PT ;  /* 0xfffffff812087812 */ /* 0x000fe400078ec0ff */
[----:B------:R-:W-:Y:S01]  /*1670*/  LOP3.LUT P6, RZ, R23, 0x4, RZ, 0xc0, !PT ;  /* 0x0000000417ff7812 */ /* 0x000fe200078cc0ff */
[----:B------:R3:W-:Y:S01]  /*1680*/  LDGSTS.E.BYPASS.LTC128B.128 [R4+0xc080], [R30.64], !P0 ;  /* 0x0c0800001e047fae */ /* 0x0007e2000c101d48 */
[----:B------:R-:W-:Y:S01]  /*1690*/  ISETP.GT.AND P1, PT, R226, 0xf, PT ;  /* 0x0000000fe200780c */ /* 0x000fe20003f24270 */
[----:B------:R-:W-:Y:S01]  /*16a0*/  IMAD.IADD R8, R29, 0x1, -R8 ;  /* 0x000000011d087824 */ /* 0x000fe200078e0a08 */
[----:B------:R-:W-:Y:S02]  /*16b0*/  LEA R28, P0, R32, c[0x0][0x1f0], 0x1 ;  /* 0x00007c00201c7a11 */ /* 0x000fe400078008ff */
[----:B------:R-:W-:-:S02]  /*16c0*/  ISETP.LE.OR P2, PT, R17, R236, !P2 ;  /* 0x000000ec1100720c */ /* 0x000fc40005743670 */
[----:B------:R-:W-:Y:S02]  /*16d0*/  LOP3.LUT P4, RZ, R20, 0x1, RZ, 0xc0, !PT ;  /* 0x0000000114ff7812 */ /* 0x000fe4000788c0ff */
[CC--:B------:R-:W-:Y:S02]  /*16e0*/  ISETP.LE.OR P6, PT, R17.reuse, R236.reuse, !P6 ;  /* 0x000000ec1100720c */ /* 0x0c0fe400077c3670 */
[----:B------:R-:W-:Y:S02]  /*16f0*/  LEA.HI.X R29, R32, c[0x0][0x1f4], R0, 0x1, P0 ;  /* 0x00007d00201d7a11 */ /* 0x000fe400000f0c00 */
[----:B------:R-:W-:Y:S01]  /*1700*/  ISETP.LE.OR P0, PT, R17, R236, !P4 ;  /* 0x000000ec1100720c */ /* 0x000fe20006703670 */
[----:B------:R-:W-:Y:S01]  /*1710*/  @!P1 IMAD.SHL.U32 R21, R226, 0x10, RZ ;  /* 0x00000010e2159824 */ /* 0x000fe200078e00ff */
[----:B------:R-:W-:Y:S02]  /*1720*/  LEA.HI R0, R12, R3, RZ, 0x1 ;  /* 0x000000030c007211 */ /* 0x000fe400078f08ff */
[----:B------:R-:W-:Y:S01]  /*1730*/  LOP3.LUT P3, RZ, R20, 0x2, RZ, 0xc0, !PT ;  /* 0x0000000214ff7812 */ /* 0x000fe2000786c0ff */
[----:B------:R3:W-:Y:S01]  /*1740*/  LDGSTS.E.BYPASS.LTC128B.128 [R4+0xd080], [R30.64+0x40], !P2 ;  /* 0x0d0800401e047fae */ /* 0x0007e2000d101d48 */
[----:B------:R-:W-:-:S02]  /*1750*/  LOP3.LUT R0, R0, 0xfffffffe, RZ, 0xc0, !PT ;  /* 0xfffffffe00007812 */ /* 0x000fc400078ec0ff */
[----:B------:R-:W-:Y:S01]  /*1760*/  LOP3.LUT P2, RZ, R20, 0x4, RZ, 0xc0, !PT ;  /* 0x0000000414ff7812 */ /* 0x000fe2000784c0ff */
[----:B------:R3:W-:Y:S01]  /*1770*/  LDGSTS.E.BYPASS.LTC128B.128 [R4+0xe080], [R30.64+0x80], !P6 ;  /* 0x0e0800801e047fae */ /* 0x0007e2000f101d48 */
[C---:B------:R-:W-:Y:S01]  /*1780*/  IMAD.SHL.U32 R20, R3.reuse, 0x10, RZ ;  /* 0x0000001003147824 */ /* 0x040fe200078e00ff */
[----:B------:R-:W-:Y:S01]  /*1790*/  LOP3.LUT R23, R22, 0x1c0, RZ, 0xc0, !PT ;  /* 0x000001c016177812 */ /* 0x000fe200078ec0ff */
[----:B------:R-:W-:Y:S01]  /*17a0*/  IMAD.IADD R0, R3, 0x1, -R0 ;  /* 0x0000000103007824 */ /* 0x000fe200078e0a00 */
[----:B------:R2:W-:Y:S01]  /*17b0*/  @!P1 LDGSTS.E.BYPASS.LTC128B.128 [R21+0x18080], [R26.64] ;  /* 0x180800001a159fae */ /* 0x0005e2000b901d48 */
[CC--:B------:R-:W-:Y:S02]  /*17c0*/  ISETP.LE.OR P6, PT, R17.reuse, R236.reuse, !P3 ;  /* 0x000000ec1100720c */ /* 0x0c0fe40005fc3670 */
[--C-:B------:R-:W-:Y:S01]  /*17d0*/  SHF.R.S32.HI R3, RZ, 0x1, R19.reuse ;  /* 0x00000001ff037819 */ /* 0x100fe20000011413 */
[----:B------:R-:W0:Y:S01]  /*17e0*/  LDGDEPBAR ;  /* 0x00000000000079af */ /* 0x000e220000000000 */
[----:B-1----:R-:W-:Y:S01]  /*17f0*/  SHF.R.S32.HI R24, RZ, 0x1f, R19 ;  /* 0x0000001fff187819 */ /* 0x002fe20000011413 */
[----:B------:R-:W-:Y:S01]  /*1800*/  IMAD.SHL.U32 R19, R0, 0x400, RZ ;  /* 0x0000040000137824 */ /* 0x000fe200078e00ff */
[----:B------:R-:W-:Y:S01]  /*1810*/  SHF.R.S32.HI R202, RZ, 0x3, R18 ;  /* 0x00000003ffca7819 */ /* 0x000fe20000011412 */
[----:B------:R3:W-:Y:S01]  /*1820*/  LDGSTS.E.BYPASS.LTC128B.128 [R4+0x12080], [R28.64], !P0 ;  /* 0x120800001c047fae */ /* 0x0007e2000c101d48 */
[-C--:B------:R-:W-:Y:S01]  /*1830*/  ISETP.LE.OR P0, PT, R17, R236.reuse, !P2 ;  /* 0x000000ec1100720c */ /* 0x080fe20005703670 */
[----:B------:R-:W-:Y:S01]  /*1840*/  IMAD R232, R232, 0x2, R19 ;  /* 0x00000002e8e87824 */ /* 0x000fe200078e0213 */
[----:B------:R-:W-:Y:S01]  /*1850*/  LOP3.LUT R22, R23, 0x30, R20, 0xf8, !PT ;  /* 0x0000003017167812 */ /* 0x000fe200078ef814 */
[----:B------:R-:W-:Y:S01]  /*1860*/  IMAD R203, R202, 0x8, R203 ;  /* 0x00000008cacb7824 */ /* 0x000fe200078e02cb */
[----:B------:R-:W-:Y:S01]  /*1870*/  LEA.HI R20, R24, R3, RZ, 0x2 ;  /* 0x0000000318147211 */ /* 0x000fe200078f10ff */
[----:B------:R-:W-:Y:S01]  /*1880*/  IMAD R202, R202, 0x200, R19 ;  /* 0x00000200caca7824 */ /* 0x000fe200078e0213 */
[----:B------:R-:W-:Y:S01]  /*1890*/  SHF.R.S32.HI R16, RZ, 0x1, R16 ;  /* 0x00000001ff107819 */ /* 0x000fe20000011410 */
[----:B------:R-:W-:Y:S01]  /*18a0*/  IMAD R19, R243, c[0x0][0x290], RZ ;  /* 0x0000a400f3137a24 */ /* 0x000fe200078e02ff */
[----:B------:R-:W-:Y:S01]  /*18b0*/  LOP3.LUT R18, R20, 0xfffffffc, RZ, 0xc0, !PT ;  /* 0xfffffffc14127812 */ /* 0x000fe200078ec0ff */
[----:B------:R3:W-:Y:S01]  /*18c0*/  LDGSTS.E.BYPASS.LTC128B.128 [R4+0x13080], [R28.64+0x40], !P6 ;  /* 0x130800401c047fae */ /* 0x0007e2000f101d48 */
[----:B------:R-:W-:Y:S01]  /*18d0*/  SHF.R.U32.HI R204, RZ, 0x3, R23 ;  /* 0x00000003ffcc7819 */ /* 0x000fe20000011617 */
[----:B------:R-:W-:Y:S01]  /*18e0*/  IMAD R19, R216, c[0x0][0x294], R19 ;  /* 0x0000a500d8137a24 */ /* 0x000fe200078e0213 */
[----:B------:R-:W-:Y:S01]  /*18f0*/  LOP3.LUT R17, R22, 0x8, R13, 0xf8, !PT ;  /* 0x0000000816117812 */ /* 0x000fe200078ef80d */
[----:B------:R-:W-:Y:S01]  /*1900*/  IMAD.IADD R3, R3, 0x1, -R18 ;  /* 0x0000000103037824 */ /* 0x000fe200078e0a12 */
[----:B------:R3:W-:Y:S01]  /*1910*/  LDGSTS.E.BYPASS.LTC128B.128 [R4+0x14080], [R28.64+0x80], !P0 ;  /* 0x140800801c047fae */ /* 0x0007e2000c101d48 */
[----:B------:R-:W-:Y:S01]  /*1920*/  LEA.HI R18, R5, R236, RZ, 0x3 ;  /* 0x000000ec05127211 */ /* 0x000fe200078f18ff */
[----:B------:R-:W-:Y:S01]  /*1930*/  IMAD.SHL.U32 R22, R16, 0x40, RZ ;  /* 0x0000004010167824 */ /* 0x000fe200078e00ff */
[----:B------:R-:W-:Y:S01]  /*1940*/  IADD3 R15, P0, R15, R222, RZ ;  /* 0x000000de0f0f7210 */ /* 0x000fe20007f1e0ff */
[----:B------:R-:W-:Y:S01]  /*1950*/  IMAD.IADD R210, R223, 0x1, R19 ;  /* 0x00000001dfd27824 */ /* 0x000fe200078e0213 */
[----:B------:R-:W-:Y:S01]  /*1960*/  LOP3.LUT R204, R17, R204, RZ, 0x3c, !PT ;  /* 0x000000cc11cc7212 */ /* 0x000fe200078e3cff */
[----:B------:R-:W-:Y:S01]  /*1970*/  IMAD.SHL.U32 R20, R7, 0x10, RZ ;  /* 0x0000001007147824 */ /* 0x000fe200078e00ff */
[----:B------:R-:W-:Y:S01]  /*1980*/  LEA.HI R17, R9, R226, RZ, 0x7 ;  /* 0x000000e209117211 */ /* 0x000fe200078f38ff */
[----:B------:R-:W-:Y:S01]  /*1990*/  IMAD.X R14, R14, 0x1, R210, P0 ;  /* 0x000000010e0e7824 */ /* 0x000fe200000e06d2 */
[----:B------:R-:W-:Y:S01]  /*19a0*/  LOP3.LUT R9, R18, 0xfffffff8, RZ, 0xc0, !PT ;  /* 0xfffffff812097812 */ /* 0x000fe200078ec0ff */
[----:B------:R-:W-:Y:S01]  /*19b0*/  IMAD.SHL.U32 R5, R2, 0x8, RZ ;  /* 0x0000000802057824 */ /* 0x000fe200078e00ff */
[----:B------:R-:W-:Y:S01]  /*19c0*/  LOP3.LUT R22, R22, 0xc0, RZ, 0xc0, !PT ;  /* 0x000000c016167812 */ /* 0x000fe200078ec0ff */
[----:B------:R-:W-:Y:S01]  /*19d0*/  IMAD R204, R7, 0x200, R204 ;  /* 0x0000020007cc7824 */ /* 0x000fe200078e02cc */
[----:B------:R-:W-:Y:S01]  /*19e0*/  LEA R18, P0, R15, c[0x0][0x280], 0x2 ;  /* 0x0000a0000f127a11 */ /* 0x000fe200078010ff */
[----:B------:R-:W-:Y:S01]  /*19f0*/  IMAD.IADD R9, R236, 0x1, -R9 ;  /* 0x00000001ec097824 */ /* 0x000fe200078e0a09 */
[----:B------:R-:W-:Y:S01]  /*1a00*/  SHF.R.U32.HI R17, RZ, 0x4, R17 ;  /* 0x00000004ff117819 */ /* 0x000fe20000011611 */
[----:B------:R-:W-:Y:S01]  /*1a10*/  IMAD.SHL.U32 R203, R203, 0x20, RZ ;  /* 0x00000020cbcb7824 */ /* 0x000fe200078e00ff */
[----:B------:R-:W-:-:S02]  /*1a20*/  LOP3.LUT R20, R20, 0x10, RZ, 0xc0, !PT ;  /* 0x0000001014147812 */ /* 0x000fc400078ec0ff */
[----:B------:R-:W-:Y:S02]  /*1a30*/  LOP3.LUT R23, R22, 0x8, R13, 0xf8, !PT ;  /* 0x0000000816177812 */ /* 0x000fe400078ef80d */
[----:B------:R-:W-:Y:S01]  /*1a40*/  LEA.HI.X R19, R15, c[0x0][0x284], R14, 0x2, P0 ;  /* 0x0000a1000f137a11 */ /* 0x000fe200000f140e */
[----:B------:R-:W-:Y:S01]  /*1a50*/  IMAD.SHL.U32 R15, R8, 0x40, RZ ;  /* 0x00000040080f7824 */ /* 0x000fe200078e00ff */
[----:B------:R-:W-:Y:S01]  /*1a60*/  LOP3.LUT P6, RZ, R16, 0x2, RZ, 0xc0, !PT ;  /* 0x0000000210ff7812 */ /* 0x000fe200078cc0ff */
[----:B------:R-:W-:Y:S01]  /*1a70*/  IMAD.SHL.U32 R16, R9, 0x40, RZ ;  /* 0x0000004009107824 */ /* 0x000fe200078e00ff */
[----:B------:R-:W-:Y:S02]  /*1a80*/  LOP3.LUT R13, R20, 0x8, R17, 0xf8, !PT ;  /* 0x00000008140d7812 */ /* 0x000fe400078ef811 */
[C---:B------:R-:W-:Y:S02]  /*1a90*/  LOP3.LUT P0, RZ, R3.reuse, 0x2, RZ, 0xc0, !PT ;  /* 0x0000000203ff7812 */ /* 0x040fe4000780c0ff */
[----:B------:R-:W-:Y:S01]  /*1aa0*/  LOP3.LUT R17, R12, 0xffffffe0, RZ, 0xc0, !PT ;  /* 0xffffffe00c117812 */ /* 0x000fe200078ec0ff */
[----:B------:R-:W-:Y:S01]  /*1ab0*/  IMAD.SHL.U32 R12, R3, 0x40, RZ ;  /* 0x00000040030c7824 */ /* 0x000fe200078e00ff */
[C---:B------:R-:W-:Y:S01]  /*1ac0*/  SEL R196, R199.reuse, 0xfffffff0, !P6 ;  /* 0xfffffff0c7c47807 */ /* 0x040fe20007000000 */
[----:B------:R-:W-:Y:S01]  /*1ad0*/  IMAD R3, R0, 0x200, R203 ;  /* 0x0000020000037824 */ /* 0x000fe200078e02cb */
[----:B------:R-:W-:-:S02]  /*1ae0*/  SEL R207, R199, 0xfffffff0, !P0 ;  /* 0xfffffff0c7cf7807 */ /* 0x000fc40004000000 */
[C---:B------:R-:W-:Y:S02]  /*1af0*/  LOP3.LUT P6, RZ, R8.reuse, 0x4, RZ, 0xc0, !PT ;  /* 0x0000000408ff7812 */ /* 0x040fe400078cc0ff */
[----:B------:R-:W-:Y:S01]  /*1b00*/  LOP3.LUT P0, RZ, R8, 0x2, RZ, 0xc0, !PT ;  /* 0x0000000208ff7812 */ /* 0x000fe2000780c0ff */
[----:B------:R-:W-:Y:S01]  /*1b10*/  IMAD.IADD R8, R226, 0x1, -R17 ;  /* 0x00000001e2087824 */ /* 0x000fe200078e0a11 */
[----:B------:R-:W-:Y:S01]  /*1b20*/  LOP3.LUT R16, R16, 0x1c0, RZ, 0xc0, !PT ;  /* 0x000001c010107812 */ /* 0x000fe200078ec0ff */
[----:B------:R-:W-:Y:S01]  /*1b30*/  @!P1 IMAD.SHL.U32 R17, R226, 0x10, RZ ;  /* 0x00000010e2119824 */ /* 0x000fe200078e00ff */
[----:B------:R-:W-:Y:S02]  /*1b40*/  LOP3.LUT R5, R5, 0x18, RZ, 0xc0, !PT ;  /* 0x0000001805057812 */ /* 0x000fe400078ec0ff */
[----:B--2---:R-:W-:Y:S02]  /*1b50*/  SHF.R.U32.HI R21, RZ, 0x3, R16 ;  /* 0x00000003ff157819 */ /* 0x004fe40000011610 */
[----:B------:R-:W-:Y:S01]  /*1b60*/  SHF.R.S32.HI R7, RZ, 0x1f, R8 ;  /* 0x0000001fff077819 */ /* 0x000fe20000011408 */
[----:B------:R3:W-:Y:S01]  /*1b70*/  @!P1 LDGSTS.E.BYPASS.LTC128B.128 [R17+0x18280], [R18.64] ;  /* 0x1828000012119fae */ /* 0x0007e2000b901d48 */
[----:B------:R-:W-:-:S02]  /*1b80*/  LOP3.LUT R21, R21, R16, R5, 0x1e, !PT ;  /* 0x0000001015157212 */ /* 0x000fc400078e1e05 */
[----:B------:R-:W-:Y:S01]  /*1b90*/  LEA.HI R7, R7, R8, RZ, 0x2 ;  /* 0x0000000807077211 */ /* 0x000fe200078f10ff */
[----:B------:R-:W0:Y:S01]  /*1ba0*/  LDGDEPBAR ;  /* 0x00000000000079af */ /* 0x000e220000000000 */
[----:B------:R-:W-:Y:S01]  /*1bb0*/  LOP3.LUT R15, R15, 0x1c0, RZ, 0xc0, !PT ;  /* 0x000001c00f0f7812 */ /* 0x000fe200078ec0ff */
[----:B------:R-:W-:Y:S01]  /*1bc0*/  IMAD.IADD R232, R232, 0x1, R21 ;  /* 0x00000001e8e87824 */ /* 0x000fe200078e0215 */
[----:B------:R-:W-:Y:S01]  /*1bd0*/  LOP3.LUT R12, R12, 0xc0, RZ, 0xc0, !PT ;  /* 0x000000c00c0c7812 */ /* 0x000fe200078ec0ff */
[----:B------:R-:W0:Y:S01]  /*1be0*/  LDGDEPBAR ;  /* 0x00000000000079af */ /* 0x000e220000000000 */
[----:B------:R-:W-:Y:S01]  /*1bf0*/  SHF.R.S32.HI R215, RZ, 0x2, R7 ;  /* 0x00000002ffd77819 */ /* 0x000fe20000011407 */
[----:B------:R-:W-:Y:S01]  /*1c00*/  IMAD.SHL.U32 R232, R232, 0x2, RZ ;  /* 0x00000002e8e87824 */ /* 0x000fe200078e00ff */
[----:B------:R-:W-:Y:S02]  /*1c10*/  LOP3.LUT R206, R206, 0x8, RZ, 0xc0, !PT ;  /* 0x00000008cece7812 */ /* 0x000fe400078ec0ff */
[----:B------:R-:W-:Y:S01]  /*1c20*/  SHF.R.U32.HI R14, RZ, 0x3, R15 ;  /* 0x00000003ff0e7819 */ /* 0x000fe2000001160f */
[----:B------:R-:W-:Y:S01]  /*1c30*/  IMAD R215, R0, 0x10, R215 ;  /* 0x0000001000d77824 */ /* 0x000fe200078e02d7 */
[----:B------:R-:W-:-:S02]  /*1c40*/  SHF.R.U32.HI R21, RZ, 0x3, R12 ;  /* 0x00000003ff157819 */ /* 0x000fc4000001160c */
[----:B------:R-:W-:Y:S02]  /*1c50*/  LOP3.LUT R15, R14, R15, R206, 0x1e, !PT ;  /* 0x0000000f0e0f7212 */ /* 0x000fe400078e1ece */
[C---:B------:R-:W-:Y:S02]  /*1c60*/  LOP3.LUT R0, R21.reuse, R13, R12, 0x1e, !PT ;  /* 0x0000000d15007212 */ /* 0x040fe400078e1e0c */
[CC--:B------:R-:W-:Y:S01]  /*1c70*/  LOP3.LUT R206, R21.reuse, R12.reuse, R206, 0x1e, !PT ;  /* 0x0000000c15ce7212 */ /* 0x0c0fe200078e1ece */
[----:B------:R-:W-:Y:S01]  /*1c80*/  IMAD.IADD R202, R202, 0x1, R15 ;  /* 0x00000001caca7824 */ /* 0x000fe200078e020f */
[----:B------:R-:W-:Y:S01]  /*1c90*/  LOP3.LUT R12, R21, R12, R5, 0x1e, !PT ;  /* 0x0000000c150c7212 */ /* 0x000fe200078e1e05 */
[----:B------:R-:W-:Y:S01]  /*1ca0*/  IMAD.IADD R209, R203, 0x1, R0 ;  /* 0x00000001cbd17824 */ /* 0x000fe200078e0200 */
[----:B------:R-:W-:Y:S01]  /*1cb0*/  IADD3 R5, R247, 0x1, RZ ;  /* 0x00000001f7057810 */ /* 0x000fe20007ffe0ff */
[----:B------:R-:W-:Y:S01]  /*1cc0*/  IMAD.IADD R206, R3, 0x1, R206 ;  /* 0x0000000103ce7824 */ /* 0x000fe200078e02ce */
[----:B------:R-:W-:Y:S01]  /*1cd0*/  SEL R199, R199, 0xfffffff0, !P0 ;  /* 0xfffffff0c7c77807 */ /* 0x000fe20004000000 */
[----:B------:R-:W-:Y:S01]  /*1ce0*/  IMAD.MOV.U32 R3, RZ, RZ, 0x20 ;  /* 0x00000020ff037424 */ /* 0x000fe200078e00ff */
[----:B------:R-:W-:Y:S01]  /*1cf0*/  ISETP.GE.AND P0, PT, R5, UR7, PT ;  /* 0x0000000705007c0c */ /* 0x000fe2000bf06270 */
[----:B------:R-:W-:Y:S01]  /*1d00*/  IMAD.IADD R203, R203, 0x1, R12 ;  /* 0x00000001cbcb7824 */ /* 0x000fe200078e020c */
[----:B------:R-:W-:-:S02]  /*1d10*/  SHF.R.U32.HI R22, RZ, 0x3, R22 ;  /* 0x00000003ff167819 */ /* 0x000fc40000011616 */
[----:B------:R-:W-:Y:S02]  /*1d20*/  SEL R0, R3, 0xffffffe0, !P6 ;  /* 0xffffffe003007807 */ /* 0x000fe40007000000 */
[----:B------:R-:W-:Y:S02]  /*1d30*/  LOP3.LUT R22, R23, R22, RZ, 0x3c, !PT ;  /* 0x0000001617167212 */ /* 0x000fe400078e3cff */
[C---:B------:R-:W-:Y:S02]  /*1d40*/  IADD3 R231, R4.reuse, 0xc080, RZ ;  /* 0x0000c08004e77810 */ /* 0x040fe40007ffe0ff */
[----:B------:R-:W-:Y:S01]  /*1d50*/  IADD3 R230, R4, 0x12080, RZ ;  /* 0x0001208004e67810 */ /* 0x000fe20007ffe0ff */
[----:B------:R-:W-:Y:S01]  /*1d60*/  IMAD.U32 R205, R205, 0x20, R22 ;  /* 0x00000020cdcd7824 */ /* 0x000fe200078e0016 */
[----:B------:R-:W-:Y:S01]  /*1d70*/  IADD3 R3, R232, 0x18480, RZ ;  /* 0x00018480e8037810 */ /* 0x000fe20007ffe0ff */
[----:B------:R-:W-:Y:S05]  /*1d80*/  @P0 BRA `(.L_x_1143) ;  /* 0x0000019000000947 */ /* 0x000fea0003800000 */
[----:B---3--:R-:W-:Y:S01]  /*1d90*/  SHF.R.S32.HI R12, RZ, 0x1f, R5 ;  /* 0x0000001fff0c7819 */ /* 0x008fe20000011405 */
[C---:B------:R-:W-:Y:S01]  /*1da0*/  IMAD R11, R5.reuse, UR5, RZ ;  /* 0x00000005050b7c24 */ /* 0x040fe2000f8e02ff */
[----:B------:R-:W-:Y:S01]  /*1db0*/  BSSY B0, `(.L_x_1143) ;  /* 0x0000016000007945 */ /* 0x000fe20003800000 */
[----:B------:R-:W-:-:S02]  /*1dc0*/  IMAD.SHL.U32 R13, R5, 0x40, RZ ;  /* 0x00000040050d7824 */ /* 0x000fc400078e00ff */
[----:B------:R-:W-:-:S03]  /*1dd0*/  IMAD.WIDE.U32 R14, R5, UR4, R234 ;  /* 0x00000004050e7c25 */ /* 0x000fc6000f8e00ea */
[----:B------:R-:W-:Y:S01]  /*1de0*/  IADD3 R5, -R13, c[0x0][0x168], RZ ;  /* 0x00005a000d057a10 */ /* 0x000fe20007ffe1ff */
[----:B------:R-:W-:Y:S01]  /*1df0*/  IMAD R11, R12, UR4, R11 ;  /* 0x000000040c0b7c24 */ /* 0x000fe2000f8e020b */
[----:B------:R-:W-:Y:S02]  /*1e00*/  LEA R16, P0, R14, c[0x0][0x1f0], 0x1 ;  /* 0x00007c000e107a11 */ /* 0x000fe400078008ff */
[----:B------:R-:W-:Y:S01]  /*1e10*/  ISETP.GT.AND P6, PT, R5, R236, PT ;  /* 0x000000ec0500720c */ /* 0x000fe20003fc4270 */
[----:B------:R-:W-:-:S05]  /*1e20*/  IMAD.IADD R11, R15, 0x1, R11 ;  /* 0x000000010f0b7824 */ /* 0x000fca00078e020b */
[----:B------:R-:W-:Y:S02]  /*1e30*/  LEA.HI.X R17, R14, c[0x0][0x1f4], R11, 0x1, P0 ;  /* 0x00007d000e117a11 */ /* 0x000fe400000f0c0b */
[----:B------:R-:W-:-:S13]  /*1e40*/  ISETP.GE.OR P0, PT, R10, c[0x0][0x1fc], !P6 ;  /* 0x00007f000a007a0c */ /* 0x000fda0007706670 */
[----:B------:R1:W-:Y:S01]  /*1e50*/  LDGSTS.E.BYPASS.LTC128B.128 [R4+0x15080], [R16.64], !P0 ;  /* 0x1508000010047fae */ /* 0x0003e2000c101d48 */
[----:B------:R-:W-:Y:S02]  /*1e60*/  ISETP.GE.OR P0, PT, R6, c[0x0][0x1fc], !P6 ;  /* 0x00007f0006007a0c */ /* 0x000fe40007706670 */
[----:B------:R-:W-:-:S11]  /*1e70*/  ISETP.GE.OR P6, PT, R213, c[0x0][0x1fc], !P6 ;  /* 0x00007f00d5007a0c */ /* 0x000fd600077c6670 */
[----:B------:R1:W-:Y:S04]  /*1e80*/  LDGSTS.E.BYPASS.LTC128B.128 [R4+0x16080], [R16.64+0x40], !P0 ;  /* 0x1608004010047fae */ /* 0x0003e8000c101d48 */
[----:B------:R1:W-:Y:S01]  /*1e90*/  LDGSTS.E.BYPASS.LTC128B.128 [R4+0x17080], [R16.64+0x80], !P6 ;  /* 0x1708008010047fae */ /* 0x0003e2000f101d48 */
[----:B------:R-:W-:-:S04]  /*1ea0*/  IADD3 R5, P6, R13, R222, RZ ;  /* 0x000000de0d057210 */ /* 0x000fc80007fde0ff */
[----:B------:R-:W-:Y:S02]  /*1eb0*/  LEA R10, P0, R5, c[0x0][0x280], 0x2 ;  /* 0x0000a000050a7a11 */ /* 0x000fe400078010ff */
[----:B------:R-:W-:-:S04]  /*1ec0*/  LEA.HI.X.SX32 R6, R13, R210, 0x1, P6 ;  /* 0x000000d20d067211 */ /* 0x000fc800030f0eff */
[----:B------:R-:W-:Y:S01]  /*1ed0*/  LEA.HI.X R11, R5, c[0x0][0x284], R6, 0x2, P0 ;  /* 0x0000a100050b7a11 */ /* 0x000fe200000f1406 */
[----:B------:R-:W-:Y:S05]  /*1ee0*/  @P1 BRA `(.L_x_1144) ;  /* 0x0000002000001947 */ /* 0x000fea0003800000 */
[----:B-1----:R-:W-:-:S05]  /*1ef0*/  SHF.L.U32 R4, R226, 0x4, RZ ;  /* 0x00000004e2047819 */ /* 0x002fca00000006ff */
[----:B------:R1:W-:Y:S02]  /*1f00*/  LDGSTS.E.BYPASS.LTC128B.128 [R4+0x18380], [R10.64] ;  /* 0x183800000a047fae */ /* 0x0003e4000b901d48 */
.L_x_1144:
[----:B------:R-:W-:Y:S05]  /*1f10*/  BSYNC B0 ;  /* 0x0000000000007941 */ /* 0x000fea0003800000 */
.L_x_1143:
[----:B---3--:R-:W-:Y:S01]  /*1f20*/  SHF.R.S32.HI R5, RZ, 0x1f, R2 ;  /* 0x0000001fff057819 */ /* 0x008fe20000011402 */
        /* <DEDUP_REMOVED lines=9> */
[----:B-1----:R-:W-:Y:S01]  /*1fc0*/  SEL R4, RZ, 0xffffffff, P5 ;  /* 0xffffffffff047807 */ /* 0x002fe20002800000 */
[----:B------:R-:W-:Y:S01]  /*1fd0*/  IMAD.MOV.U32 R233, RZ, RZ, RZ ;  /* 0x000000ffffe97224 */ /* 0x000fe200078e00ff */
[----:B------:R-:W-:Y:S01]  /*1fe0*/  LEA R202, R202, 0x1c480, 0x1 ;  /* 0x0001c480caca7811 */ /* 0x000fe200078e08ff */
[----:B------:R-:W-:Y:S01]  /*1ff0*/  IMAD.IADD R2, R2, 0x1, -R5 ;  /* 0x0000000102027824 */ /* 0x000fe200078e0a05 */
[----:B------:R-:W-:Y:S01]  /*2000*/  IADD3 R229, R232, 0x184c0, RZ ;  /* 0x000184c0e8e57810 */ /* 0x000fe20007ffe0ff */
[----:B------:R-:W-:Y:S01]  /*2010*/  IMAD.SHL.U32 R7, R4, 0x2, RZ ;  /* 0x0000000204077824 */ /* 0x000fe200078e00ff */
[----:B------:R-:W-:Y:S01]  /*2020*/  LEA R200, R0, R202, 0x1 ;  /* 0x000000ca00c87211 */ /* 0x000fe200078e08ff */
[----:B------:R-:W-:Y:S01]  /*2030*/  IMAD R201, R199, 0x2, R202 ;  /* 0x00000002c7c97824 */ /* 0x000fe200078e02ca */
[----:B------:R-:W-:Y:S01]  /*2040*/  LEA R241, R2, R241, 0x2 ;  /* 0x000000f102f17211 */ /* 0x000fe200078e10ff */
[----:B------:R-:W-:Y:S01]  /*2050*/  CS2R R162, SRZ ;  /* 0x0000000000a27805 */ /* 0x000fe2000001ff00 */
[----:B------:R-:W-:Y:S01]  /*2060*/  @P0 IADD3 R229, R3, -0x40, RZ ;  /* 0xffffffc003e50810 */ /* 0x000fe20007ffe0ff */
[----:B------:R-:W-:Y:S01]  /*2070*/  CS2R R160, SRZ ;  /* 0x0000000000a07805 */ /* 0x000fe2000001ff00 */
[----:B------:R-:W-:Y:S01]  /*2080*/  LOP3.LUT R228, R7, 0x2, R228, 0xe2, !PT ;  /* 0x0000000207e47812 */ /* 0x000fe200078ee2e4 */
[----:B------:R-:W-:Y:S01]  /*2090*/  IMAD.SHL.U32 R241, R241, 0x2, RZ ;  /* 0x00000002f1f17824 */ /* 0x000fe200078e00ff */
        /* <DEDUP_REMOVED lines=50> */
[----:B------:R-:W-:Y:S01]  /*23c0*/  IADD3 R242, R242, -R241, RZ ;  /* 0x800000f1f2f27210 */ /* 0x000fe20007ffe0ff */
[----:B------:R-:W-:Y:S01]  /*23d0*/  IMAD R0, R0, 0x2, R201 ;  /* 0x0000000200007824 */ /* 0x000fe200078e02c9 */
[----:B------:R-:W-:Y:S01]  /*23e0*/  SHF.R.S32.HI R227, RZ, 0x1f, R226 ;  /* 0x0000001fffe37819 */ /* 0x000fe200000114e2 */
[----:B------:R-:W-:-:S02]  /*23f0*/  IMAD R245, R245, c[0x0][0x238], RZ ;  /* 0x00008e00f5f57a24 */ /* 0x000fc400078e02ff */
[----:B------:R-:W-:Y:S02]  /*2400*/  IMAD R243, R243, c[0x0][0x240], RZ ;  /* 0x00009000f3f37a24 */ /* 0x000fe400078e02ff */
[----:B------:R-:W-:Y:S02]  /*2410*/  IMAD.IADD R197, R206, 0x1, R207 ;  /* 0x00000001cec57824 */ /* 0x000fe400078e02cf */
.L_x_1147:
        /* <DEDUP_REMOVED lines=9> */
[----:B------:R-:W-:Y:S02]  /*24b0*/  ISETP.GE.AND P0, PT, R244, UR7, PT ;  /* 0x00000007f4007c0c */ /* 0x000fe4000bf06270 */
        /* <DEDUP_REMOVED lines=90> */
[----:B---345:R-:W-:Y:S01]  /*2a60*/  SHF.R.S32.HI R37, RZ, 0x1f, R244 ;  /* 0x0000001fff257819 */ /* 0x038fe200000114f4 */
[----:B------:R-:W-:Y:S01]  /*2a70*/  IMAD.WIDE.U32 R40, R244, c[0x0][0x178], RZ ;  /* 0x00005e00f4287a25 */ /* 0x000fe200078e00ff */
[----:B------:R-:W-:Y:S03]  /*2a80*/  @!P1 LEA R36, R247, 0x40, 0x6 ;  /* 0x00000040f7249811 */ /* 0x000fe600078e30ff */
[----:B------:R-:W-:Y:S01]  /*2a90*/  IMAD R37, R37, c[0x0][0x178], RZ ;  /* 0x00005e0025257a24 */ /* 0x000fe200078e02ff */
[----:B--2---:R-:W-:Y:S01]  /*2aa0*/  LEA R2, P5, R40, R220, 0x6 ;  /* 0x000000dc28027211 */ /* 0x004fe200078a30ff */
[----:B------:R-:W-:Y:S01]  /*2ab0*/  IMAD.MOV.U32 R3, RZ, RZ, -0x40 ;  /* 0xffffffc0ff037424 */ /* 0x000fe200078e00ff */
[----:B------:R-:W-:Y:S01]  /*2ac0*/  @!P1 IADD3 R39, P0, R36, R224, RZ ;  /* 0x000000e024279210 */ /* 0x000fe20007f1e0ff */
[C---:B------:R-:W-:Y:S02]  /*2ad0*/  IMAD R37, R244.reuse, c[0x0][0x17c], R37 ;  /* 0x00005f00f4257a24 */ /* 0x040fe400078e0225 */
[----:B------:R-:W-:Y:S01]  /*2ae0*/  IMAD R3, R244, R3, c[0x0][0x168] ;  /* 0x00005a00f4037624 */ /* 0x000fe200078e0203 */
[----:B------:R-:W-:Y:S01]  /*2af0*/  @!P1 LEA.HI.X.SX32 R36, R36, R211, 0x1, P0 ;  /* 0x000000d324249211 */ /* 0x000fe200000f0eff */
[----:B------:R-:W-:Y:S01]  /*2b00*/  IMAD.IADD R37, R41, 0x1, R37 ;  /* 0x0000000129257824 */ /* 0x000fe200078e0225 */
[----:B------:R-:W-:Y:S02]  /*2b10*/  @!P1 LEA R38, P0, R39, c[0x0][0x258], 0x2 ;  /* 0x0000960027269a11 */ /* 0x000fe400078010ff */
[----:B------:R-:W-:Y:S02]  /*2b20*/  ISETP.GT.AND P6, PT, R3, R236, PT ;  /* 0x000000ec0300720c */ /* 0x000fe40003fc4270 */
[----:B------:R-:W-:Y:S02]  /*2b30*/  LEA.HI.X R37, R40, R208, R37, 0x6, P5 ;  /* 0x000000d028257211 */ /* 0x000fe400028f3425 */
[----:B------:R-:W-:Y:S02]  /*2b40*/  LEA R40, P5, R2, c[0x0][0x160], 0x1 ;  /* 0x0000580002287a11 */ /* 0x000fe400078a08ff */
[----:B------:R-:W-:Y:S01]  /*2b50*/  @!P1 LEA.HI.X R39, R39, c[0x0][0x25c], R36, 0x2, P0 ;  /* 0x0000970027279a11 */ /* 0x000fe200000f1424 */
[----:B------:R-:W-:Y:S01]  /*2b60*/  @!P1 IMAD R36, R240, 0x40, R238 ;  /* 0x00000040f0249824 */ /* 0x000fe200078e02ee */
[----:B------:R-:W-:Y:S02]  /*2b70*/  LEA.HI.X R41, R2, c[0x0][0x164], R37, 0x1, P5 ;  /* 0x0000590002297a11 */ /* 0x000fe400028f0c25 */
[----:B------:R-:W-:Y:S01]  /*2b80*/  LOP3.LUT P5, RZ, R228, 0x1, RZ, 0xc0, !PT ;  /* 0x00000001e4ff7812 */ /* 0x000fe200078ac0ff */
[----:B------:R-:W-:Y:S01]  /*2b90*/  @!P1 IMAD.SHL.U32 R2, R36, 0x4, RZ ;  /* 0x0000000424029824 */ /* 0x000fe200078e00ff */
[----:B------:R-:W-:Y:S02]  /*2ba0*/  LOP3.LUT P0, RZ, R228, 0x2, RZ, 0xc0, !PT ;  /* 0x00000002e4ff7812 */ /* 0x000fe4000780c0ff */
[CC--:B------:R-:W-:Y:S02]  /*2bb0*/  ISETP.LE.OR P5, PT, R3.reuse, R236.reuse, !P5 ;  /* 0x000000ec0300720c */ /* 0x0c0fe40006fa3670 */
[----:B------:R-:W-:Y:S01]  /*2bc0*/  ISETP.LE.OR P0, PT, R3, R236, !P0 ;  /* 0x000000ec0300720c */ /* 0x000fe20004703670 */
[----:B------:R-:W-:Y:S01]  /*2bd0*/  IMAD R3, R240, 0x3000, R231 ;  /* 0x00003000f0037824 */ /* 0x000fe200078e02e7 */
[----:B------:R-:W-:Y:S09]  /*2be0*/  ISETP.GE.OR P6, PT, R213, c[0x0][0x16c], !P6 ;  /* 0x00005b00d5007a0c */ /* 0x000ff200077c6670 */
[----:B------:R-:W-:Y:S01]  /*2bf0*/  @!PT LDS RZ, [RZ] ;  /* 0x00000000fffff984 */ /* 0x000fe20000000800 */
[----:B------:R-:W-:Y:S01]  /*2c00*/  @!PT LDS RZ, [RZ] ;  /* 0x00000000fffff984 */ /* 0x000fe20000000800 */
[----:B------:R-:W-:Y:S01]  /*2c10*/  @!PT LDS RZ, [RZ] ;  /* 0x00000000fffff984 */ /* 0x000fe20000000800 */
[----:B------:R1:W-:Y:S05]  /*2c20*/  LDGSTS.E.BYPASS.LTC128B.128 [R3], [R40.64], !P5 ;  /* 0x0000000028037fae */ /* 0x0003ea000e901d48 */
[----:B------:R1:W-:Y:S05]  /*2c30*/  LDGSTS.E.BYPASS.LTC128B.128 [R3+0x1000], [R40.64+0x40], !P0 ;  /* 0x0100004028037fae */ /* 0x0003ea000c101d48 */
[----:B------:R1:W-:Y:S05]  /*2c40*/  LDGSTS.E.BYPASS.LTC128B.128 [R3+0x2000], [R40.64+0x80], !P6 ;  /* 0x0200008028037fae */ /* 0x0003ea000f101d48 */
[----:B------:R1:W-:Y:S02]  /*2c50*/  @!P1 LDGSTS.E.BYPASS.LTC128B.128 [R2+0x18080], [R38.64] ;  /* 0x1808000026029fae */ /* 0x0003e4000b901d48 */
.L_x_1145:
[-C--:B-12345:R-:W-:Y:S01]  /*2c60*/  HMMA.16816.F32 R36, R164, R168.reuse, RZ ;  /* 0x000000a8a424723c */ /* 0x0befe200000018ff */
[----:B------:R-:W-:Y:S03]  /*2c70*/  LDSM.16.M88.4 R192, [R205+0x8080] ;  /* 0x00808000cdc0783b */ /* 0x000fe60000000200 */
[----:B------:R-:W-:Y:S04]  /*2c80*/  IMAD R3, R198, 0x1800, RZ ;  /* 0x00001800c6037824 */ /* 0x000fe800078e02ff */
[C---:B------:R-:W-:Y:S01]  /*2c90*/  HMMA.16816.F32 R40, R172.reuse, R168, RZ ;  /* 0x000000a8ac28723c */ /* 0x040fe200000018ff */
[----:B------:R-:W0:Y:S03]  /*2ca0*/  LDGDEPBAR ;  /* 0x00000000000079af */ /* 0x000e260000000000 */
[--C-:B------:R-:W-:Y:S04]  /*2cb0*/  IADD3 R60, R206, 0x800, R3.reuse ;  /* 0x00000800ce3c7810 */ /* 0x100fe80007ffe003 */
[-C--:B------:R-:W-:Y:S01]  /*2cc0*/  HMMA.16816.F32 R44, R172, R170.reuse, RZ ;  /* 0x000000aaac2c723c */ /* 0x080fe200000018ff */
[----:B------:R-:W-:Y:S07]  /*2cd0*/  IMAD.SHL.U32 R2, R60, 0x2, RZ ;  /* 0x000000023c027824 */ /* 0x000fee00078e00ff */
[C---:B------:R-:W-:Y:S01]  /*2ce0*/  HMMA.16816.F32 R48, R164.reuse, R170, RZ ;  /* 0x000000aaa430723c */ /* 0x040fe200000018ff */
[----:B------:R-:W1:Y:S07]  /*2cf0*/  LDSM.16.M88.4 R168, [R2+0x12080] ;  /* 0x0120800002a8783b */ /* 0x000e6e0000000200 */
[-C--:B------:R-:W-:Y:S08]  /*2d00*/  HMMA.16816.F32 R52, R164, R64.reuse, RZ ;  /* 0x00000040a434723c */ /* 0x080ff000000018ff */
[C---:B------:R-:W-:Y:S08]  /*2d10*/  HMMA.16816.F32 R56, R172.reuse, R64, RZ ;  /* 0x00000040ac38723c */ /* 0x040ff000000018ff */
[-C--:B------:R-:W-:Y:S01]  /*2d20*/  HMMA.16816.F32 R60, R172, R66.reuse, RZ ;  /* 0x00000042ac3c723c */ /* 0x080fe200000018ff */
[----:B------:R-:W-:Y:S07]  /*2d30*/  LDSM.16.M88.4 R172, [R205+0x9080] ;  /* 0x00908000cdac783b */ /* 0x000fee0000000200 */
[----:B------:R-:W-:Y:S01]  /*2d40*/  HMMA.16816.F32 R64, R164, R66, RZ ;  /* 0x00000042a440723c */ /* 0x000fe200000018ff */
[----:B------:R-:W2:Y:S07]  /*2d50*/  LDSM.16.M88.4 R164, [R2+0x12880] ;  /* 0x0128800002a4783b */ /* 0x000eae0000000200 */
[-C--:B------:R-:W-:Y:S08]  /*2d60*/  HMMA.16816.F32 R36, R176, R180.reuse, R36 ;  /* 0x000000b4b024723c */ /* 0x080ff00000001824 */
[C---:B------:R-:W-:Y:S08]  /*2d70*/  HMMA.16816.F32 R40, R184.reuse, R180, R40 ;  /* 0x000000b4b828723c */ /* 0x040ff00000001828 */
[-C--:B------:R-:W-:Y:S08]  /*2d80*/  HMMA.16816.F32 R44, R184, R182.reuse, R44 ;  /* 0x000000b6b82c723c */ /* 0x080ff0000000182c */
[C---:B------:R-:W-:Y:S01]  /*2d90*/  HMMA.16816.F32 R48, R176.reuse, R182, R48 ;  /* 0x000000b6b030723c */ /* 0x040fe20000001830 */
[----:B------:R-:W-:Y:S07]  /*2da0*/  LDSM.16.M88.4 R180, [R196+0x8080] ;  /* 0x00808000c4b4783b */ /* 0x000fee0000000200 */
[-C--:B------:R-:W-:Y:S08]  /*2db0*/  HMMA.16816.F32 R52, R176, R188.reuse, R52 ;  /* 0x000000bcb034723c */ /* 0x080ff00000001834 */
[C---:B------:R-:W-:Y:S08]  /*2dc0*/  HMMA.16816.F32 R56, R184.reuse, R188, R56 ;  /* 0x000000bcb838723c */ /* 0x040ff00000001838 */
[-C--:B------:R-:W-:Y:S08]  /*2dd0*/  HMMA.16816.F32 R60, R184, R190.reuse, R60 ;  /* 0x000000beb83c723c */ /* 0x080ff0000000183c */
[----:B------:R-:W-:Y:S07]  /*2de0*/  HMMA.16816.F32 R64, R176, R190, R64 ;  /* 0x000000beb040723c */ /* 0x000fee0000001840 */
[----:B------:R-:W-:Y:S01]  /*2df0*/  LEA R177, R247, 0x1, 0x6 ;  /* 0x00000001f7b17811 */ /* 0x000fe200078e30ff */
[-C--:B-1----:R-:W-:Y:S05]  /*2e00*/  HMMA.16816.F32 R36, R168, R192.reuse, R36 ;  /* 0x000000c0a824723c */ /* 0x082fea0000001824 */
[----:B------:R-:W-:Y:S02]  /*2e10*/  IADD3 R176, R177, c[0x0][0x198], -R212 ;  /* 0x00006600b1b07a10 */ /* 0x000fe40007ffe8d4 */
[----:B------:R-:W-:Y:S01]  /*2e20*/  IADD3 R177, R207, 0x800, R3 ;  /* 0x00000800cfb17810 */ /* 0x000fe20007ffe003 */
[C---:B--2---:R-:W-:Y:S04]  /*2e30*/  HMMA.16816.F32 R40, R164.reuse, R192, R40 ;  /* 0x000000c0a428723c */ /* 0x044fe80000001828 */
[----:B------:R-:W-:Y:S01]  /*2e40*/  IMAD.IADD R177, R206, 0x1, R177 ;  /* 0x00000001ceb17824 */ /* 0x000fe200078e02b1 */
[----:B------:R-:W-:Y:S03]  /*2e50*/  IADD3 R176, R215, -c[0x0][0x168], R176 ;  /* 0x80005a00d7b07a10 */ /* 0x000fe60007ffe0b0 */
[-C--:B------:R-:W-:Y:S04]  /*2e60*/  HMMA.16816.F32 R44, R164, R194.reuse, R44 ;  /* 0x000000c2a42c723c */ /* 0x080fe8000000182c */
[----:B------:R-:W-:Y:S02]  /*2e70*/  IMAD.SHL.U32 R3, R177, 0x2, RZ ;  /* 0x00000002b1037824 */ /* 0x000fe400078e00ff */
[----:B------:R-:W-:Y:S02]  /*2e80*/  IMAD.IADD R189, R176, 0x1, -R241 ;  /* 0x00000001b0bd7824 */ /* 0x000fe400078e0af1 */
[C---:B------:R-:W-:Y:S01]  /*2e90*/  HMMA.16816.F32 R48, R168.reuse, R194, R48 ;  /* 0x000000c2a830723c */ /* 0x040fe20000001830 */
[----:B------:R-:W1:Y:S03]  /*2ea0*/  LDSM.16.M88.4 R176, [R3+0x12080] ;  /* 0x0120800003b0783b */ /* 0x000e660000000200 */
[----:B------:R-:W-:Y:S04]  /*2eb0*/  IMNMX R252, R242, R189, PT ;  /* 0x000000bdf2fc7217 */ /* 0x000fe80003800200 */
[-C--:B------:R-:W-:Y:S01]  /*2ec0*/  HMMA.16816.F32 R52, R168, R172.reuse, R52 ;  /* 0x000000aca834723c */ /* 0x080fe20000001834 */
[----:B------:R-:W2:Y:S02]  /*2ed0*/  LDSM.16.M88.4 R184, [R3+0x12880] ;  /* 0x0128800003b8783b */ /* 0x000ea40000000200 */
[----:B------:R-:W-:Y:S04]  /*2ee0*/  ISETP.GT.AND P0, PT, R252, RZ, PT ;  /* 0x000000fffc00720c */ /* 0x000fe80003f04270 */
[----:B------:R-:W-:Y:S01]  /*2ef0*/  FSEL R4, R4, -INF , P0 ;  /* 0xff80000004047808 */ /* 0x000fe20000000000 */
[C---:B------:R-:W-:Y:S04]  /*2f00*/  HMMA.16816.F32 R56, R164.reuse, R172, R56 ;  /* 0x000000aca438723c */ /* 0x040fe80000001838 */
[----:B------:R-:W-:Y:S01]  /*2f10*/  ISETP.GT.AND P0, PT, R252, 0x1, PT ;  /* 0x00000001fc00780c */ /* 0x000fe20003f04270 */
[--C-:B------:R-:W-:Y:S03]  /*2f20*/  FFMA.FTZ R188, R4, c[0x0][0x29c], -R251.reuse ;  /* 0x0000a70004bc7a23 */ /* 0x100fe600000108fb */
[-C--:B------:R-:W-:Y:S01]  /*2f30*/  HMMA.16816.F32 R60, R164, R174.reuse, R60 ;  /* 0x000000aea43c723c */ /* 0x080fe2000000183c */
[----:B------:R-:W3:Y:S02]  /*2f40*/  LDSM.16.M88.4 R164, [R196+0x9080] ;  /* 0x00908000c4a4783b */ /* 0x000ee40000000200 */
[----:B------:R-:W-:Y:S01]  /*2f50*/  MUFU.EX2 R188, R188 ;  /* 0x000000bc00bc7308 */ /* 0x000fe20000000800 */
[----:B------:R-:W-:Y:S02]  /*2f60*/  FSEL R4, R5, -INF , P0 ;  /* 0xff80000005047808 */ /* 0x000fe40000000000 */
[----:B------:R-:W-:Y:S02]  /*2f70*/  ISETP.GT.AND P0, PT, R252, 0x20, PT ;  /* 0x00000020fc00780c */ /* 0x000fe40003f04270 */
[----:B------:R-:W-:Y:S01]  /*2f80*/  HMMA.16816.F32 R64, R168, R174, R64 ;  /* 0x000000aea840723c */ /* 0x000fe20000001840 */
[----:B------:R-:W-:Y:S03]  /*2f90*/  LDSM.16.M88.4 R172, [R205+0xa080] ;  /* 0x00a08000cdac783b */ /* 0x000fe60000000200 */
[----:B------:R-:W-:Y:S01]  /*2fa0*/  FSEL R16, R16, -INF , P0 ;  /* 0xff80000010107808 */ /* 0x000fe20000000000 */
[--C-:B------:R-:W-:Y:S01]  /*2fb0*/  FFMA.FTZ R191, R4, c[0x0][0x29c], -R251.reuse ;  /* 0x0000a70004bf7a23 */ /* 0x100fe200000108fb */
[----:B------:R-:W-:Y:S02]  /*2fc0*/  ISETP.GT.AND P0, PT, R252, 0x21, PT ;  /* 0x00000021fc00780c */ /* 0x000fe40003f04270 */
[----:B------:R-:W-:Y:S01]  /*2fd0*/  IADD3 R5, R189, 0x8, RZ ;  /* 0x00000008bd057810 */ /* 0x000fe20007ffe0ff */
[-C--:B-1----:R-:W-:Y:S01]  /*2fe0*/  HMMA.16816.F32 R36, R176, R180.reuse, R36 ;  /* 0x000000b4b024723c */ /* 0x082fe20000001824 */
[----:B------:R-:W1:Y:S01]  /*2ff0*/  LDSM.16.M88.4 R168, [R2+0x13080] ;  /* 0x0130800002a8783b */ /* 0x000e620000000200 */
[----:B------:R-:W4:Y:S03]  /*3000*/  MUFU.EX2 R191, R191 ;  /* 0x000000bf00bf7308 */ /* 0x000f260000000800 */
[----:B------:R-:W-:Y:S01]  /*3010*/  FSEL R4, R17, -INF , P0 ;  /* 0xff80000011047808 */ /* 0x000fe20000000000 */
[--C-:B------:R-:W-:Y:S01]  /*3020*/  FFMA.FTZ R190, R16, c[0x0][0x29c], -R251.reuse ;  /* 0x0000a70010be7a23 */ /* 0x100fe200000108fb */
[----:B------:R-:W-:Y:S01]  /*3030*/  IMNMX R16, R242, R5, PT ;  /* 0x00000005f2107217 */ /* 0x000fe20003800200 */
[C---:B--2---:R-:W-:Y:S04]  /*3040*/  HMMA.16816.F32 R40, R184.reuse, R180, R40 ;  /* 0x000000b4b828723c */ /* 0x044fe80000001828 */
[----:B------:R-:W-:Y:S01]  /*3050*/  ISETP.GT.AND P0, PT, R252, 0x40, PT ;  /* 0x00000040fc00780c */ /* 0x000fe20003f04270 */
[--C-:B------:R-:W-:Y:S01]  /*3060*/  FFMA.FTZ R193, R4, c[0x0][0x29c], -R251.reuse ;  /* 0x0000a70004c17a23 */ /* 0x100fe200000108fb */
[----:B------:R-:W-:Y:S02]  /*3070*/  MUFU.EX2 R190, R190 ;  /* 0x000000be00be7308 */ /* 0x000fe40000000800 */
[-C--:B------:R-:W-:Y:S04]  /*3080*/  HMMA.16816.F32 R44, R184, R182.reuse, R44 ;  /* 0x000000b6b82c723c */ /* 0x080fe8000000182c */
[----:B------:R-:W-:Y:S02]  /*3090*/  FSEL R20, R20, -INF , P0 ;  /* 0xff80000014147808 */ /* 0x000fe40000000000 */
[----:B------:R-:W-:Y:S02]  /*30a0*/  ISETP.GT.AND P0, PT, R252, 0x41, PT ;  /* 0x00000041fc00780c */ /* 0x000fe40003f04270 */
[C---:B------:R-:W-:Y:S01]  /*30b0*/  HMMA.16816.F32 R48, R176.reuse, R182, R48 ;  /* 0x000000b6b030723c */ /* 0x040fe20000001830 */
[----:B------:R-:W2:Y:S01]  /*30c0*/  LDSM.16.M88.4 R180, [R2+0x13880] ;  /* 0x0138800002b4783b */ /* 0x000ea20000000200 */
[----:B------:R-:W-:Y:S02]  /*30d0*/  MUFU.EX2 R193, R193 ;  /* 0x000000c100c17308 */ /* 0x000fe40000000800 */
[----:B------:R-:W-:Y:S01]  /*30e0*/  FSEL R4, R21, -INF , P0 ;  /* 0xff80000015047808 */ /* 0x000fe20000000000 */
[--C-:B------:R-:W-:Y:S01]  /*30f0*/  FFMA.FTZ R192, R20, c[0x0][0x29c], -R251.reuse ;  /* 0x0000a70014c07a23 */ /* 0x100fe200000108fb */
[----:B------:R-:W-:Y:S02]  /*3100*/  ISETP.GT.AND P0, PT, R252, 0x60, PT ;  /* 0x00000060fc00780c */ /* 0x000fe40003f04270 */
[-C--:B---3--:R-:W-:Y:S04]  /*3110*/  HMMA.16816.F32 R52, R176, R164.reuse, R52 ;  /* 0x000000a4b034723c */ /* 0x088fe80000001834 */
[----:B------:R-:W-:Y:S01]  /*3120*/  FSEL R32, R32, -INF , P0 ;  /* 0xff80000020207808 */ /* 0x000fe20000000000 */
[--C-:B------:R-:W-:Y:S01]  /*3130*/  FFMA.FTZ R195, R4, c[0x0][0x29c], -R251.reuse ;  /* 0x0000a70004c37a23 */ /* 0x100fe200000108fb */
[----:B------:R-:W-:Y:S01]  /*3140*/  ISETP.GT.AND P0, PT, R252, 0x61, PT ;  /* 0x00000061fc00780c */ /* 0x000fe20003f04270 */
[----:B------:R-:W-:Y:S01]  /*3150*/  MUFU.EX2 R192, R192 ;  /* 0x000000c000c07308 */ /* 0x000fe20000000800 */
[C---:B------:R-:W-:Y:S04]  /*3160*/  HMMA.16816.F32 R56, R184.reuse, R164, R56 ;  /* 0x000000a4b838723c */ /* 0x040fe80000001838 */
[----:B------:R-:W-:Y:S01]  /*3170*/  FSEL R4, R33, -INF , P0 ;  /* 0xff80000021047808 */ /* 0x000fe20000000000 */
[--C-:B------:R-:W-:Y:S01]  /*3180*/  FFMA.FTZ R194, R32, c[0x0][0x29c], -R251.reuse ;  /* 0x0000a70020c27a23 */ /* 0x100fe200000108fb */
[----:B------:R-:W-:Y:S02]  /*3190*/  ISETP.GT.AND P0, PT, R16, RZ, PT ;  /* 0x000000ff1000720c */ /* 0x000fe40003f04270 */
[-C--:B------:R-:W-:Y:S01]  /*31a0*/  HMMA.16816.F32 R60, R184, R166.reuse, R60 ;  /* 0x000000a6b83c723c */ /* 0x080fe2000000183c */
[----:B------:R-:W-:Y:S03]  /*31b0*/  MUFU.EX2 R195, R195 ;  /* 0x000000c300c37308 */ /* 0x000fe60000000800 */
[----:B------:R-:W-:Y:S01]  /*31c0*/  FSEL R5, R6, -INF , P0 ;  /* 0xff80000006057808 */ /* 0x000fe20000000000 */
[----:B------:R-:W-:Y:S01]  /*31d0*/  FFMA.FTZ R251, R4, c[0x0][0x29c], -R251 ;  /* 0x0000a70004fb7a23 */ /* 0x000fe200000108fb */
[C---:B------:R-:W-:Y:S02]  /*31e0*/  ISETP.GT.AND P0, PT, R16.reuse, 0x1, PT ;  /* 0x000000011000780c */ /* 0x040fe40003f04270 */
[----:B------:R-:W-:Y:S01]  /*31f0*/  HMMA.16816.F32 R64, R176, R166, R64 ;  /* 0x000000a6b040723c */ /* 0x000fe20000001840 */
[----:B------:R-:W-:Y:S02]  /*3200*/  LDSM.16.M88.4 R164, [R3+0x13880] ;  /* 0x0138800003a4783b */ /* 0x000fe40000000200 */
[----:B------:R-:W-:Y:S01]  /*3210*/  MUFU.EX2 R194, R194 ;  /* 0x000000c200c27308 */ /* 0x000fe20000000800 */
[----:B------:R-:W-:Y:S01]  /*3220*/  FSEL R7, R7, -INF , P0 ;  /* 0xff80000007077808 */ /* 0x000fe20000000000 */
[--C-:B------:R-:W-:Y:S01]  /*3230*/  FFMA.FTZ R252, R5, c[0x0][0x29c], -R250.reuse ;  /* 0x0000a70005fc7a23 */ /* 0x100fe200000108fa */
[----:B------:R-:W-:Y:S02]  /*3240*/  ISETP.GT.AND P0, PT, R16, 0x20, PT ;  /* 0x000000201000780c */ /* 0x000fe40003f04270 */
[-C--:B-1----:R-:W-:Y:S05]  /*3250*/  HMMA.16816.F32 R36, R168, R172.reuse, R36 ;  /* 0x000000aca824723c */ /* 0x082fea0000001824 */
[--C-:B------:R-:W-:Y:S01]  /*3260*/  FFMA.FTZ R20, R7, c[0x0][0x29c], -R250.reuse ;  /* 0x0000a70007147a23 */ /* 0x100fe200000108fa */
[----:B------:R-:W-:Y:S01]  /*3270*/  FSEL R17, R18, -INF , P0 ;  /* 0xff80000012117808 */ /* 0x000fe20000000000 */
[----:B------:R-:W1:Y:S01]  /*3280*/  LDSM.16.M88.4 R4, [R205+0xb080] ;  /* 0x00b08000cd04783b */ /* 0x000e620000000200 */
[C---:B--2---:R-:W-:Y:S01]  /*3290*/  HMMA.16816.F32 R40, R180.reuse, R172, R40 ;  /* 0x000000acb428723c */ /* 0x044fe20000001828 */
[----:B------:R2:W-:Y:S03]  /*32a0*/  MUFU.EX2 R2, R20 ;  /* 0x0000001400027308 */ /* 0x0005e60000000800 */
[C---:B------:R-:W-:Y:S01]  /*32b0*/  ISETP.GT.AND P0, PT, R16.reuse, 0x21, PT ;  /* 0x000000211000780c */ /* 0x040fe20003f04270 */
[--C-:B------:R-:W-:Y:S01]  /*32c0*/  FFMA.FTZ R184, R17, c[0x0][0x29c], -R250.reuse ;  /* 0x0000a70011b87a23 */ /* 0x100fe200000108fa */
[----:B------:R-:W-:Y:S02]  /*32d0*/  IADD3 R185, R189, 0x20, RZ ;  /* 0x00000020bdb97810 */ /* 0x000fe40007ffe0ff */
[-C--:B------:R-:W-:Y:S03]  /*32e0*/  HMMA.16816.F32 R44, R180, R174.reuse, R44 ;  /* 0x000000aeb42c723c */ /* 0x080fe6000000182c */
[----:B------:R-:W-:Y:S01]  /*32f0*/  MUFU.EX2 R251, R251 ;  /* 0x000000fb00fb7308 */ /* 0x000fe20000000800 */
[----:B------:R-:W-:Y:S02]  /*3300*/  FSEL R19, R19, -INF , P0 ;  /* 0xff80000013137808 */ /* 0x000fe40000000000 */
[----:B------:R-:W-:Y:S02]  /*3310*/  ISETP.GT.AND P0, PT, R16, 0x40, PT ;  /* 0x000000401000780c */ /* 0x000fe40003f04270 */
[C---:B------:R-:W-:Y:S04]  /*3320*/  HMMA.16816.F32 R48, R168.reuse, R174, R48 ;  /* 0x000000aea830723c */ /* 0x040fe80000001830 */
[----:B------:R-:W-:Y:S01]  /*3330*/  FSEL R17, R22, -INF , P0 ;  /* 0xff80000016117808 */ /* 0x000fe20000000000 */
[--C-:B------:R-:W-:Y:S01]  /*3340*/  FFMA.FTZ R177, R19, c[0x0][0x29c], -R250.reuse ;  /* 0x0000a70013b17a23 */ /* 0x100fe200000108fa */
[C---:B------:R-:W-:Y:S01]  /*3350*/  ISETP.GT.AND P0, PT, R16.reuse, 0x41, PT ;  /* 0x000000411000780c */ /* 0x040fe20003f04270 */
[----:B------:R-:W3:Y:S01]  /*3360*/  MUFU.EX2 R252, R252 ;  /* 0x000000fc00fc7308 */ /* 0x000ee20000000800 */
[----:B------:R-:W-:Y:S01]  /*3370*/  IADD3 R189, R189, 0x28, RZ ;  /* 0x00000028bdbd7810 */ /* 0x000fe20007ffe0ff */
[--C-:B------:R-:W-:Y:S03]  /*3380*/  FFMA.FTZ R176, R17, c[0x0][0x29c], -R250.reuse ;  /* 0x0000a70011b07a23 */ /* 0x100fe600000108fa */
[----:B------:R-:W-:Y:S02]  /*3390*/  FSEL R23, R23, -INF , P0 ;  /* 0xff80000017177808 */ /* 0x000fe40000000000 */
[----:B------:R-:W-:Y:S02]  /*33a0*/  ISETP.GT.AND P0, PT, R16, 0x60, PT ;  /* 0x000000601000780c */ /* 0x000fe40003f04270 */
[----:B------:R-:W-:Y:S01]  /*33b0*/  IMNMX R185, R242, R185, PT ;  /* 0x000000b9f2b97217 */ /* 0x000fe20003800200 */
[--C-:B------:R-:W-:Y:S01]  /*33c0*/  FFMA.FTZ R179, R23, c[0x0][0x29c], -R250.reuse ;  /* 0x0000a70017b37a23 */ /* 0x100fe200000108fa */
[----:B------:R-:W-:Y:S01]  /*33d0*/  FSEL R33, R34, -INF , P0 ;  /* 0xff80000022217808 */ /* 0x000fe20000000000 */
[----:B--2---:R-:W-:Y:S01]  /*33e0*/  LDSM.16.M88.4 R20, [R196+0xa080] ;  /* 0x00a08000c414783b */ /* 0x004fe20000000200 */
[----:B------:R-:W-:Y:S01]  /*33f0*/  ISETP.GT.AND P0, PT, R16, 0x61, PT ;  /* 0x000000611000780c */ /* 0x000fe20003f04270 */
[----:B------:R-:W-:Y:S01]  /*3400*/  MUFU.EX2 R184, R184 ;  /* 0x000000b800b87308 */ /* 0x000fe20000000800 */
[----:B------:R-:W-:Y:S01]  /*3410*/  ISETP.GT.AND P5, PT, R185, 0x61, PT ;  /* 0x00000061b900780c */ /* 0x000fe20003fa4270 */
[-C--:B-1----:R-:W-:Y:S03]  /*3420*/  HMMA.16816.F32 R52, R168, R4.reuse, R52 ;  /* 0x00000004a834723c */ /* 0x082fe60000001834 */
[----:B------:R-:W-:Y:S01]  /*3430*/  FSEL R35, R35, -INF , P0 ;  /* 0xff80000023237808 */ /* 0x000fe20000000000 */
[----:B------:R-:W1:Y:S01]  /*3440*/  LDSM.16.M88.4 R16, [R3+0x13080] ;  /* 0x013080000310783b */ /* 0x000e620000000200 */
[--C-:B------:R-:W-:Y:S01]  /*3450*/  FFMA.FTZ R178, R33, c[0x0][0x29c], -R250.reuse ;  /* 0x0000a70021b27a23 */ /* 0x100fe200000108fa */
[C---:B------:R-:W-:Y:S02]  /*3460*/  ISETP.GT.AND P6, PT, R185.reuse, 0x60, PT ;  /* 0x00000060b900780c */ /* 0x040fe40003fc4270 */
[C---:B------:R-:W-:Y:S01]  /*3470*/  HMMA.16816.F32 R56, R180.reuse, R4, R56 ;  /* 0x00000004b438723c */ /* 0x040fe20000001838 */
[----:B------:R-:W-:Y:S03]  /*3480*/  MUFU.EX2 R177, R177 ;  /* 0x000000b100b17308 */ /* 0x000fe60000000800 */
[----:B------:R-:W-:Y:S01]  /*3490*/  ISETP.GT.AND P0, PT, R185, RZ, PT ;  /* 0x000000ffb900720c */ /* 0x000fe20003f04270 */
[----:B------:R-:W-:Y:S01]  /*34a0*/  FFMA.FTZ R250, R35, c[0x0][0x29c], -R250 ;  /* 0x0000a70023fa7a23 */ /* 0x000fe200000108fa */
[----:B------:R-:W-:Y:S01]  /*34b0*/  FSEL R28, R28, -INF , P6 ;  /* 0xff8000001c1c7808 */ /* 0x000fe20003000000 */
[----:B------:R-:W2:Y:S01]  /*34c0*/  LDSM.16.M88.4 R32, [R196+0xb080] ;  /* 0x00b08000c420783b */ /* 0x000ea20000000200 */
[-C--:B------:R-:W-:Y:S03]  /*34d0*/  HMMA.16816.F32 R60, R180, R6.reuse, R60 ;  /* 0x00000006b43c723c */ /* 0x080fe6000000183c */
[----:B------:R-:W-:Y:S01]  /*34e0*/  MUFU.EX2 R178, R178 ;  /* 0x000000b200b27308 */ /* 0x000fe20000000800 */
[----:B------:R-:W-:Y:S02]  /*34f0*/  FSEL R8, R8, -INF , P0 ;  /* 0xff80000008087808 */ /* 0x000fe40000000000 */
[----:B------:R-:W-:Y:S02]  /*3500*/  ISETP.GT.AND P0, PT, R185, 0x1, PT ;  /* 0x00000001b900780c */ /* 0x000fe40003f04270 */
[----:B------:R-:W-:Y:S04]  /*3510*/  HMMA.16816.F32 R64, R168, R6, R64 ;  /* 0x00000006a840723c */ /* 0x000fe80000001840 */
[----:B------:R-:W-:Y:S01]  /*3520*/  FSEL R4, R9, -INF , P0 ;  /* 0xff80000009047808 */ /* 0x000fe20000000000 */
[----:B------:R-:W-:Y:S01]  /*3530*/  MUFU.EX2 R5, R250 ;  /* 0x000000fa00057308 */ /* 0x000fe20000000800 */
[--C-:B------:R-:W-:Y:S01]  /*3540*/  FFMA.FTZ R180, R8, c[0x0][0x29c], -R249.reuse ;  /* 0x0000a70008b47a23 */ /* 0x100fe200000108f9 */
[C---:B------:R-:W-:Y:S02]  /*3550*/  ISETP.GT.AND P0, PT, R185.reuse, 0x20, PT ;  /* 0x00000020b900780c */ /* 0x040fe40003f04270 */
[--C-:B------:R-:W-:Y:S03]  /*3560*/  FFMA.FTZ R9, R4, c[0x0][0x29c], -R249.reuse ;  /* 0x0000a70004097a23 */ /* 0x100fe600000108f9 */
[----:B------:R-:W-:Y:S02]  /*3570*/  FSEL R12, R12, -INF , P0 ;  /* 0xff8000000c0c7808 */ /* 0x000fe40000000000 */
[----:B------:R-:W-:Y:S01]  /*3580*/  ISETP.GT.AND P0, PT, R185, 0x21, PT ;  /* 0x00000021b900780c */ /* 0x000fe20003f04270 */
[----:B------:R5:W-:Y:S02]  /*3590*/  MUFU.EX2 R4, R9 ;  /* 0x0000000900047308 */ /* 0x000be40000000800 */
[--C-:B------:R-:W-:Y:S01]  /*35a0*/  FFMA.FTZ R6, R12, c[0x0][0x29c], -R249.reuse ;  /* 0x0000a7000c067a23 */ /* 0x100fe200000108f9 */
[----:B------:R-:W-:Y:S01]  /*35b0*/  FSEL R8, R13, -INF , P0 ;  /* 0xff8000000d087808 */ /* 0x000fe20000000000 */
[-C--:B-1----:R-:W-:Y:S05]  /*35c0*/  HMMA.16816.F32 R36, R16, R20.reuse, R36 ;  /* 0x000000141024723c */ /* 0x082fea0000001824 */
[--C-:B------:R-:W-:Y:S01]  /*35d0*/  FFMA.FTZ R7, R8, c[0x0][0x29c], -R249.reuse ;  /* 0x0000a70008077a23 */ /* 0x100fe200000108f9 */
[----:B------:R-:W-:Y:S01]  /*35e0*/  IMNMX R12, R242, R189, PT ;  /* 0x000000bdf20c7217 */ /* 0x000fe20003800200 */
[----:B------:R-:W-:Y:S01]  /*35f0*/  MUFU.EX2 R3, R180 ;  /* 0x000000b400037308 */ /* 0x000fe20000000800 */
[C---:B------:R-:W-:Y:S04]  /*3600*/  HMMA.16816.F32 R40, R164.reuse, R20, R40 ;  /* 0x00000014a428723c */ /* 0x040fe80000001828 */
[C---:B------:R-:W-:Y:S02]  /*3610*/  ISETP.GT.AND P0, PT, R185.reuse, 0x40, PT ;  /* 0x00000040b900780c */ /* 0x040fe40003f04270 */
[----:B------:R-:W-:Y:S02]  /*3620*/  ISETP.GT.AND P6, PT, R12, 0x1, PT ;  /* 0x000000010c00780c */ /* 0x000fe40003fc4270 */
[-C--:B------:R-:W-:Y:S01]  /*3630*/  HMMA.16816.F32 R44, R164, R22.reuse, R44 ;  /* 0x00000016a42c723c */ /* 0x080fe2000000182c */
[----:B------:R-:W-:Y:S01]  /*3640*/  MUFU.EX2 R6, R6 ;  /* 0x0000000600067308 */ /* 0x000fe20000000800 */
[----:B-----5:R-:W1:Y:S02]  /*3650*/  LDS R9, [R246+0x18280] ;  /* 0x01828000f6097984 */ /* 0x020e640000000800 */
[----:B------:R-:W-:Y:S02]  /*3660*/  FSEL R24, R24, -INF , P0 ;  /* 0xff80000018187808 */ /* 0x000fe40000000000 */
[----:B------:R-:W-:Y:S02]  /*3670*/  ISETP.GT.AND P0, PT, R185, 0x41, PT ;  /* 0x00000041b900780c */ /* 0x000fe40003f04270 */
[C---:B------:R-:W-:Y:S03]  /*3680*/  HMMA.16816.F32 R48, R16.reuse, R22, R48 ;  /* 0x000000161030723c */ /* 0x040fe60000001830 */
[----:B------:R-:W-:Y:S01]  /*3690*/  MUFU.EX2 R7, R7 ;  /* 0x0000000700077308 */ /* 0x000fe20000000800 */
[--C-:B------:R-:W-:Y:S01]  /*36a0*/  FFMA.FTZ R21, R24, c[0x0][0x29c], -R249.reuse ;  /* 0x0000a70018157a23 */ /* 0x100fe200000108f9 */
[----:B------:R-:W-:Y:S02]  /*36b0*/  FSEL R20, R25, -INF , P0 ;  /* 0xff80000019147808 */ /* 0x000fe40000000000 */
[----:B------:R-:W-:Y:S01]  /*36c0*/  ISETP.GT.AND P0, PT, R12, RZ, PT ;  /* 0x000000ff0c00720c */ /* 0x000fe20003f04270 */
[-C--:B--2---:R-:W-:Y:S04]  /*36d0*/  HMMA.16816.F32 R52, R16, R32.reuse, R52 ;  /* 0x000000201034723c */ /* 0x084fe80000001834 */
[--C-:B------:R-:W-:Y:S01]  /*36e0*/  FFMA.FTZ R13, R20, c[0x0][0x29c], -R249.reuse ;  /* 0x0000a700140d7a23 */ /* 0x100fe200000108f9 */
[----:B------:R2:W-:Y:S01]  /*36f0*/  MUFU.EX2 R8, R21 ;  /* 0x0000001500087308 */ /* 0x0005e20000000800 */
[----:B------:R-:W-:Y:S02]  /*3700*/  FSEL R20, R29, -INF , P5 ;  /* 0xff8000001d147808 */ /* 0x000fe40002800000 */
[C---:B------:R-:W-:Y:S04]  /*3710*/  HMMA.16816.F32 R56, R164.reuse, R32, R56 ;  /* 0x00000020a438723c */ /* 0x040fe80000001838 */
[C---:B------:R-:W-:Y:S02]  /*3720*/  ISETP.GT.AND P5, PT, R12.reuse, 0x20, PT ;  /* 0x000000200c00780c */ /* 0x040fe40003fa4270 */
[----:B------:R-:W-:Y:S01]  /*3730*/  FSEL R11, R11, -INF , P6 ;  /* 0xff8000000b0b7808 */ /* 0x000fe20003000000 */
[----:B------:R-:W-:Y:S01]  /*3740*/  MUFU.EX2 R13, R13 ;  /* 0x0000000d000d7308 */ /* 0x000fe20000000800 */
[-C--:B------:R-:W-:Y:S03]  /*3750*/  HMMA.16816.F32 R60, R164, R34.reuse, R60 ;  /* 0x00000022a43c723c */ /* 0x080fe6000000183c */
[----:B------:R-:W-:Y:S01]  /*3760*/  ISETP.GT.AND P6, PT, R12, 0x41, PT ;  /* 0x000000410c00780c */ /* 0x000fe20003fc4270 */
[--C-:B------:R-:W-:Y:S01]  /*3770*/  FFMA.FTZ R11, R11, c[0x0][0x29c], -R248.reuse ;  /* 0x0000a7000b0b7a23 */ /* 0x100fe200000108f8 */
[----:B------:R-:W-:Y:S02]  /*3780*/  FSEL R23, R14, -INF , P5 ;  /* 0xff8000000e177808 */ /* 0x000fe40002800000 */
[----:B------:R-:W5:Y:S01]  /*3790*/  LDS R14, [R246+0x182a0] ;  /* 0x0182a000f60e7984 */ /* 0x000f620000000800 */
[----:B------:R-:W-:Y:S01]  /*37a0*/  HMMA.16816.F32 R64, R16, R34, R64 ;  /* 0x000000221040723c */ /* 0x000fe20000001840 */
[----:B------:R3:W-:Y:S03]  /*37b0*/  MUFU.EX2 R18, R11 ;  /* 0x0000000b00127308 */ /* 0x0007e60000000800 */
[----:B------:R-:W-:Y:S01]  /*37c0*/  ISETP.GT.AND P5, PT, R12, 0x60, PT ;  /* 0x000000600c00780c */ /* 0x000fe20003fa4270 */
[--C-:B------:R-:W-:Y:S01]  /*37d0*/  FFMA.FTZ R23, R23, c[0x0][0x29c], -R248.reuse ;  /* 0x0000a70017177a23 */ /* 0x100fe200000108f8 */
[----:B--2---:R-:W-:Y:S01]  /*37e0*/  FSEL R21, R10, -INF , P0 ;  /* 0xff8000000a157808 */ /* 0x004fe20000000000 */
[--C-:B------:R-:W-:Y:S01]  /*37f0*/  FFMA.FTZ R10, R28, c[0x0][0x29c], -R249.reuse ;  /* 0x0000a7001c0a7a23 */ /* 0x100fe200000108f9 */
[----:B------:R-:W-:Y:S01]  /*3800*/  ISETP.GT.AND P0, PT, R12, 0x21, PT ;  /* 0x000000210c00780c */ /* 0x000fe20003f04270 */
[----:B------:R-:W-:Y:S02]  /*3810*/  FFMA.FTZ R249, R20, c[0x0][0x29c], -R249 ;  /* 0x0000a70014f97a23 */ /* 0x000fe400000108f9 */
[----:B------:R-:W-:Y:S01]  /*3820*/  MUFU.EX2 R176, R176 ;  /* 0x000000b000b07308 */ /* 0x000fe20000000800 */
[----:B------:R-:W-:Y:S01]  /*3830*/  FSEL R15, R15, -INF , P0 ;  /* 0xff8000000f0f7808 */ /* 0x000fe20000000000 */
[--C-:B------:R-:W-:Y:S01]  /*3840*/  FFMA.FTZ R21, R21, c[0x0][0x29c], -R248.reuse ;  /* 0x0000a70015157a23 */ /* 0x100fe200000108f8 */
[----:B------:R-:W-:Y:S01]  /*3850*/  ISETP.GT.AND P0, PT, R12, 0x40, PT ;  /* 0x000000400c00780c */ /* 0x000fe20003f04270 */
[--C-:B-1----:R-:W-:Y:S01]  /*3860*/  FADD.FTZ R17, R36, -R9.reuse ;  /* 0x8000000924117221 */ /* 0x102fe20000010000 */
[----:B------:R-:W-:Y:S01]  /*3870*/  FSEL R29, R30, -INF , P5 ;  /* 0xff8000001e1d7808 */ /* 0x000fe20002800000 */
[--C-:B------:R-:W-:Y:S01]  /*3880*/  FFMA.FTZ R15, R15, c[0x0][0x29c], -R248.reuse ;  /* 0x0000a7000f0f7a23 */ /* 0x100fe200000108f8 */
[----:B------:R-:W-:Y:S01]  /*3890*/  FSEL R25, R26, -INF , P0 ;  /* 0xff8000001a197808 */ /* 0x000fe20000000000 */
[--C-:B------:R-:W-:Y:S01]  /*38a0*/  FADD.FTZ R20, R49, -R9.reuse ;  /* 0x8000000931147221 */ /* 0x100fe20000010000 */
[----:B------:R-:W-:Y:S01]  /*38b0*/  ISETP.GT.AND P0, PT, R12, 0x61, PT ;  /* 0x000000610c00780c */ /* 0x000fe20003f04270 */
[--C-:B------:R-:W-:Y:S01]  /*38c0*/  FADD.FTZ R12, R37, -R9.reuse ;  /* 0x80000009250c7221 */ /* 0x100fe20000010000 */
[----:B------:R-:W-:Y:S01]  /*38d0*/  FSEL R27, R27, -INF , P6 ;  /* 0xff8000001b1b7808 */ /* 0x000fe20003000000 */
[--C-:B------:R-:W-:Y:S01]  /*38e0*/  FFMA.FTZ R25, R25, c[0x0][0x29c], -R248.reuse ;  /* 0x0000a70019197a23 */ /* 0x100fe200000108f8 */
[----:B------:R-:W-:Y:S01]  /*38f0*/  FSEL R31, R31, -INF , P0 ;  /* 0xff8000001f1f7808 */ /* 0x000fe20000000000 */
[----:B----4-:R-:W-:Y:S01]  /*3900*/  FMUL.FTZ R16, R191, R12 ;  /* 0x0000000cbf107220 */ /* 0x010fe20000410000 */
[----:B------:R-:W1:Y:S01]  /*3910*/  MUFU.EX2 R179, R179 ;  /* 0x000000b300b37308 */ /* 0x000e620000000800 */
[----:B------:R-:W2:Y:S01]  /*3920*/  LDS R12, [R246+0x18300] ;  /* 0x01830000f60c7984 */ /* 0x000ea20000000800 */
[--C-:B------:R-:W-:Y:S01]  /*3930*/  FFMA.FTZ R27, R27, c[0x0][0x29c], -R248.reuse ;  /* 0x0000a7001b1b7a23 */ /* 0x100fe200000108f8 */
[----:B---3--:R-:W-:Y:S01]  /*3940*/  F2FP.PACK_AB R35, R2, R252 ;  /* 0x000000fc0223723e */ /* 0x008fe200000000ff */
[--C-:B------:R-:W-:Y:S01]  /*3950*/  FFMA.FTZ R29, R29, c[0x0][0x29c], -R248.reuse ;  /* 0x0000a7001d1d7a23 */ /* 0x100fe200000108f8 */
[----:B------:R-:W-:Y:S01]  /*3960*/  F2FP.PACK_AB R19, R191, R188 ;  /* 0x000000bcbf13723e */ /* 0x000fe200000000ff */
[----:B------:R-:W-:Y:S01]  /*3970*/  FFMA.FTZ R248, R31, c[0x0][0x29c], -R248 ;  /* 0x0000a7001ff87a23 */ /* 0x000fe200000108f8 */
[----:B------:R-:W3:Y:S01]  /*3980*/  LDS R246, [R246+0x18320] ;  /* 0x01832000f6f67984 */ /* 0x000ee20000000800 */
[--C-:B------:R-:W-:Y:S02]  /*3990*/  FADD.FTZ R31, R48, -R9.reuse ;  /* 0x80000009301f7221 */ /* 0x100fe40000010000 */
[----:B------:R-:W-:Y:S01]  /*39a0*/  FMUL.FTZ R17, R188, R17 ;  /* 0x00000011bc117220 */ /* 0x000fe20000410000 */
[----:B------:R-:W-:Y:S01]  /*39b0*/  MUFU.EX2 R21, R21 ;  /* 0x0000001500157308 */ /* 0x000fe20000000800 */
[----:B------:R-:W-:Y:S01]  /*39c0*/  FMUL.FTZ R31, R190, R31 ;  /* 0x0000001fbe1f7220 */ /* 0x000fe20000410000 */
[C---:B------:R-:W-:Y:S01]  /*39d0*/  F2FP.PACK_AB R190, R193.reuse, R190 ;  /* 0x000000bec1be723e */ /* 0x040fe200000000ff */
[----:B------:R-:W-:Y:S01]  /*39e0*/  FMUL.FTZ R20, R193, R20 ;  /* 0x00000014c1147220 */ /* 0x000fe20000410000 */
[----:B------:R-:W-:Y:S01]  /*39f0*/  F2FP.PACK_AB R17, R16, R17 ;  /* 0x000000111011723e */ /* 0x000fe200000000ff */
[--C-:B------:R-:W-:Y:S01]  /*3a00*/  FADD.FTZ R33, R52, -R9.reuse ;  /* 0x8000000934217221 */ /* 0x100fe20000010000 */
[----:B------:R-:W-:Y:S01]  /*3a10*/  STS [R232+0x18480], R19 ;  /* 0x01848013e8007388 */ /* 0x000fe20000000800 */
[--C-:B------:R-:W-:Y:S01]  /*3a20*/  FADD.FTZ R22, R53, -R9.reuse ;  /* 0x8000000935167221 */ /* 0x100fe20000010000 */
[----:B------:R-:W-:Y:S01]  /*3a30*/  F2FP.PACK_AB R20, R20, R31 ;  /* 0x0000001f1414723e */ /* 0x000fe200000000ff */
[--C-:B------:R-:W-:Y:S01]  /*3a40*/  FADD.FTZ R11, R64, -R9.reuse ;  /* 0x80000009400b7221 */ /* 0x100fe20000010000 */
[----:B------:R-:W-:Y:S01]  /*3a50*/  MUFU.EX2 R23, R23 ;  /* 0x0000001700177308 */ /* 0x000fe20000000800 */
[----:B------:R-:W-:Y:S01]  /*3a60*/  FMUL.FTZ R33, R192, R33 ;  /* 0x00000021c0217220 */ /* 0x000fe20000410000 */
[----:B------:R-:W-:Y:S01]  /*3a70*/  STS [R232+0x18880], R35 ;  /* 0x01888023e8007388 */ /* 0x000fe20000000800 */
[C---:B------:R-:W-:Y:S01]  /*3a80*/  FMUL.FTZ R22, R195.reuse, R22 ;  /* 0x00000016c3167220 */ /* 0x040fe20000410000 */
[----:B------:R-:W-:Y:S01]  /*3a90*/  F2FP.PACK_AB R195, R195, R192 ;  /* 0x000000c0c3c3723e */ /* 0x000fe200000000ff */
[----:B------:R-:W-:Y:S01]  /*3aa0*/  FADD.FTZ R16, R65, -R9 ;  /* 0x8000000941107221 */ /* 0x000fe20000010000 */
[----:B------:R-:W-:Y:S01]  /*3ab0*/  STS [R229], R190 ;  /* 0x000000bee5007388 */ /* 0x000fe20000000800 */
[--C-:B-----5:R-:W-:Y:S01]  /*3ac0*/  FADD.FTZ R9, R38, -R14.reuse ;  /* 0x8000000e26097221 */ /* 0x120fe20000010000 */
[----:B------:R-:W-:Y:S01]  /*3ad0*/  F2FP.PACK_AB R33, R22, R33 ;  /* 0x000000211621723e */ /* 0x000fe200000000ff */
[--C-:B------:R-:W-:Y:S01]  /*3ae0*/  FADD.FTZ R31, R39, -R14.reuse ;  /* 0x8000000e271f7221 */ /* 0x100fe20000010000 */
[----:B------:R-:W4:Y:S01]  /*3af0*/  MUFU.EX2 R24, R15 ;  /* 0x0000000f00187308 */ /* 0x000f220000000800 */
[----:B------:R-:W-:Y:S01]  /*3b00*/  FMUL.FTZ R11, R194, R11 ;  /* 0x0000000bc20b7220 */ /* 0x000fe20000410000 */
[C---:B------:R-:W-:Y:S01]  /*3b10*/  F2FP.PACK_AB R194, R251.reuse, R194 ;  /* 0x000000c2fbc2723e */ /* 0x040fe200000000ff */
[----:B------:R-:W-:Y:S02]  /*3b20*/  FMUL.FTZ R16, R251, R16 ;  /* 0x00000010fb107220 */ /* 0x000fe40000410000 */
[----:B------:R-:W-:Y:S02]  /*3b30*/  FMUL.FTZ R9, R252, R9 ;  /* 0x00000009fc097220 */ /* 0x000fe40000410000 */
[----:B------:R-:W-:Y:S01]  /*3b40*/  FMUL.FTZ R2, R2, R31 ;  /* 0x0000001f02027220 */ /* 0x000fe20000410000 */
[----:B------:R-:W-:Y:S01]  /*3b50*/  F2FP.PACK_AB R28, R16, R11 ;  /* 0x0000000b101c723e */ /* 0x000fe200000000ff */
[--C-:B------:R-:W-:Y:S01]  /*3b60*/  FADD.FTZ R53, R54, -R14.reuse ;  /* 0x8000000e36357221 */ /* 0x100fe20000010000 */
[----:B------:R-:W-:Y:S01]  /*3b70*/  MUFU.EX2 R25, R25 ;  /* 0x0000001900197308 */ /* 0x000fe20000000800 */
[--C-:B------:R-:W-:Y:S01]  /*3b80*/  FADD.FTZ R65, R66, -R14.reuse ;  /* 0x8000000e42417221 */ /* 0x100fe20000010000 */
[----:B------:R-:W-:Y:S01]  /*3b90*/  F2FP.PACK_AB R9, R2, R9 ;  /* 0x000000090209723e */ /* 0x000fe200000000ff */
[--C-:B------:R-:W-:Y:S02]  /*3ba0*/  FADD.FTZ R31, R50, -R14.reuse ;  /* 0x8000000e321f7221 */ /* 0x100fe40000010000 */
[--C-:B------:R-:W-:Y:S02]  /*3bb0*/  FADD.FTZ R22, R51, -R14.reuse ;  /* 0x8000000e33167221 */ /* 0x100fe40000010000 */
[--C-:B------:R-:W-:Y:S01]  /*3bc0*/  FADD.FTZ R26, R55, -R14.reuse ;  /* 0x8000000e371a7221 */ /* 0x100fe20000010000 */
[----:B-1----:R-:W-:Y:S01]  /*3bd0*/  F2FP.PACK_AB R55, R179, R176 ;  /* 0x000000b0b337723e */ /* 0x002fe200000000ff */
[----:B------:R-:W-:Y:S01]  /*3be0*/  FADD.FTZ R14, R67, -R14 ;  /* 0x8000000e430e7221 */ /* 0x000fe20000010000 */
[----:B------:R-:W-:Y:S01]  /*3bf0*/  MUFU.EX2 R29, R29 ;  /* 0x0000001d001d7308 */ /* 0x000fe20000000800 */
[----:B------:R-:W-:Y:S01]  /*3c00*/  FMUL.FTZ R65, R178, R65 ;  /* 0x00000041b2417220 */ /* 0x000fe20000410000 */
[C---:B------:R-:W-:Y:S01]  /*3c10*/  F2FP.PACK_AB R178, R5.reuse, R178 ;  /* 0x000000b205b2723e */ /* 0x040fe200000000ff */
[----:B------:R-:W-:Y:S02]  /*3c20*/  FMUL.FTZ R14, R5, R14 ;  /* 0x0000000e050e7220 */ /* 0x000fe40000410000 */
[--C-:B--2---:R-:W-:Y:S02]  /*3c30*/  FADD.FTZ R2, R40, -R12.reuse ;  /* 0x8000000c28027221 */ /* 0x104fe40000010000 */
[--C-:B------:R-:W-:Y:S02]  /*3c40*/  FADD.FTZ R5, R41, -R12.reuse ;  /* 0x8000000c29057221 */ /* 0x100fe40000010000 */
[--C-:B------:R-:W-:Y:S01]  /*3c50*/  FADD.FTZ R11, R44, -R12.reuse ;  /* 0x8000000c2c0b7221 */ /* 0x100fe20000010000 */
[----:B------:R-:W1:Y:S01]  /*3c60*/  MUFU.EX2 R10, R10 ;  /* 0x0000000a000a7308 */ /* 0x000e620000000800 */
[--C-:B------:R-:W-:Y:S02]  /*3c70*/  FADD.FTZ R16, R45, -R12.reuse ;  /* 0x8000000c2d107221 */ /* 0x100fe40000010000 */
[----:B------:R-:W-:Y:S01]  /*3c80*/  FMUL.FTZ R2, R3, R2 ;  /* 0x0000000203027220 */ /* 0x000fe20000410000 */
[C---:B------:R-:W-:Y:S01]  /*3c90*/  F2FP.PACK_AB R3, R4.reuse, R3 ;  /* 0x000000030403723e */ /* 0x040fe200000000ff */
[----:B------:R-:W-:Y:S02]  /*3ca0*/  FMUL.FTZ R5, R4, R5 ;  /* 0x0000000504057220 */ /* 0x000fe40000410000 */
[--C-:B------:R-:W-:Y:S02]  /*3cb0*/  FADD.FTZ R4, R57, -R12.reuse ;  /* 0x8000000c39047221 */ /* 0x100fe40000010000 */
[----:B------:R-:W-:Y:S01]  /*3cc0*/  FMUL.FTZ R11, R6, R11 ;  /* 0x0000000b060b7220 */ /* 0x000fe20000410000 */
[C---:B------:R-:W-:Y:S01]  /*3cd0*/  F2FP.PACK_AB R6, R7.reuse, R6 ;  /* 0x000000060706723e */ /* 0x040fe200000000ff */
[----:B------:R-:W-:Y:S01]  /*3ce0*/  FMUL.FTZ R16, R7, R16 ;  /* 0x0000001007107220 */ /* 0x000fe20000410000 */
[----:B------:R-:W-:Y:S01]  /*3cf0*/  F2FP.PACK_AB R5, R5, R2 ;  /* 0x000000020505723e */ /* 0x000fe200000000ff */
[--C-:B------:R-:W-:Y:S01]  /*3d00*/  FADD.FTZ R7, R56, -R12.reuse ;  /* 0x8000000c38077221 */ /* 0x100fe20000010000 */
[----:B----4-:R-:W-:Y:S01]  /*3d10*/  F2FP.PACK_AB R2, R24, R23 ;  /* 0x000000171802723e */ /* 0x010fe200000000ff */
[----:B------:R-:W-:Y:S01]  /*3d20*/  FMUL.FTZ R4, R13, R4 ;  /* 0x000000040d047220 */ /* 0x000fe20000410000 */
[----:B------:R-:W2:Y:S01]  /*3d30*/  MUFU.EX2 R249, R249 ;  /* 0x000000f900f97308 */ /* 0x000ea20000000800 */
[----:B------:R-:W-:Y:S01]  /*3d40*/  FMUL.FTZ R7, R8, R7 ;  /* 0x0000000708077220 */ /* 0x000fe20000410000 */
[----:B------:R-:W-:Y:S01]  /*3d50*/  F2FP.PACK_AB R16, R16, R11 ;  /* 0x0000000b1010723e */ /* 0x000fe200000000ff */
[----:B------:R-:W-:Y:S01]  /*3d60*/  FMUL.FTZ R31, R184, R31 ;  /* 0x0000001fb81f7220 */ /* 0x000fe20000410000 */
[C---:B------:R-:W-:Y:S01]  /*3d70*/  F2FP.PACK_AB R184, R177.reuse, R184 ;  /* 0x000000b8b1b8723e */ /* 0x040fe200000000ff */
[----:B------:R-:W-:Y:S02]  /*3d80*/  FMUL.FTZ R22, R177, R22 ;  /* 0x00000016b1167220 */ /* 0x000fe40000410000 */
[----:B------:R-:W-:Y:S02]  /*3d90*/  FMUL.FTZ R53, R176, R53 ;  /* 0x00000035b0357220 */ /* 0x000fe40000410000 */
[----:B------:R-:W-:Y:S01]  /*3da0*/  FMUL.FTZ R26, R179, R26 ;  /* 0x0000001ab31a7220 */ /* 0x000fe20000410000 */
[----:B------:R-:W-:Y:S01]  /*3db0*/  F2FP.PACK_AB R22, R22, R31 ;  /* 0x0000001f1616723e */ /* 0x000fe200000000ff */
[----:B------:R-:W-:Y:S01]  /*3dc0*/  STS [R229+0x400], R184 ;  /* 0x000400b8e5007388 */ /* 0x000fe20000000800 */
[----:B------:R-:W-:Y:S01]  /*3dd0*/  F2FP.PACK_AB R31, R4, R7 ;  /* 0x00000007041f723e */ /* 0x000fe200000000ff */
[----:B------:R-:W-:Y:S01]  /*3de0*/  MUFU.EX2 R248, R248 ;  /* 0x000000f800f87308 */ /* 0x000fe20000000800 */
[----:B------:R-:W-:Y:S01]  /*3df0*/  F2FP.PACK_AB R7, R18, R21 ;  /* 0x000000151207723e */ /* 0x000fe200000000ff */
[----:B------:R4:W-:Y:S01]  /*3e00*/  STS [R232+0x19480], R3 ;  /* 0x01948003e8007388 */ /* 0x0009e20000000800 */
[----:B------:R-:W-:Y:S01]  /*3e10*/  F2FP.PACK_AB R53, R26, R53 ;  /* 0x000000351a35723e */ /* 0x000fe200000000ff */
[----:B------:R-:W-:Y:S01]  /*3e20*/  FADD.FTZ R15, R60, -R12 ;  /* 0x8000000c3c0f7221 */ /* 0x000fe20000010000 */
[----:B------:R-:W-:Y:S01]  /*3e30*/  F2FP.PACK_AB R26, R14, R65 ;  /* 0x000000410e1a723e */ /* 0x000fe200000000ff */
[----:B------:R5:W-:Y:S01]  /*3e40*/  STS [R232+0x19880], R7 ;  /* 0x01988007e8007388 */ /* 0x000be20000000800 */
[--C-:B---3--:R-:W-:Y:S02]  /*3e50*/  FADD.FTZ R4, R42, -R246.reuse ;  /* 0x800000f62a047221 */ /* 0x108fe40000010000 */
[----:B-1----:R-:W-:Y:S01]  /*3e60*/  FMUL.FTZ R15, R10, R15 ;  /* 0x0000000f0a0f7220 */ /* 0x002fe20000410000 */
[----:B------:R1:W3:Y:S01]  /*3e70*/  MUFU.EX2 R14, R27 ;  /* 0x0000001b000e7308 */ /* 0x0002e20000000800 */
[----:B------:R3:W-:Y:S01]  /*3e80*/  STS [R229+0x1400], R2 ;  /* 0x00140002e5007388 */ /* 0x0007e20000000800 */
[----:B--2---:R-:W-:Y:S01]  /*3e90*/  F2FP.PACK_AB R10, R249, R10 ;  /* 0x0000000af90a723e */ /* 0x004fe200000000ff */
[----:B------:R-:W-:Y:S02]  /*3ea0*/  FMUL.FTZ R4, R21, R4 ;  /* 0x0000000415047220 */ /* 0x000fe40000410000 */
[----:B------:R2:W-:Y:S01]  /*3eb0*/  STS [R229+0x1000], R6 ;  /* 0x00100006e5007388 */ /* 0x0005e20000000800 */
[--C-:B------:R-:W-:Y:S02]  /*3ec0*/  FADD.FTZ R58, R58, -R246.reuse ;  /* 0x800000f63a3a7221 */ /* 0x100fe40000010000 */
[----:B------:R-:W-:Y:S01]  /*3ed0*/  FADD.FTZ R59, R59, -R246 ;  /* 0x800000f63b3b7221 */ /* 0x000fe20000010000 */
[----:B------:R-:W-:Y:S01]  /*3ee0*/  STS [R232+0x1a480], R195 ;  /* 0x01a480c3e8007388 */ /* 0x000fe20000000800 */
[----:B------:R-:W-:Y:S02]  /*3ef0*/  FADD.FTZ R12, R61, -R12 ;  /* 0x8000000c3d0c7221 */ /* 0x000fe40000010000 */
[----:B------:R-:W-:Y:S01]  /*3f00*/  FMUL.FTZ R58, R25, R58 ;  /* 0x0000003a193a7220 */ /* 0x000fe20000410000 */
[----:B------:R-:W-:Y:S01]  /*3f10*/  STS [R232+0x1a880], R55 ;  /* 0x01a88037e8007388 */ /* 0x000fe20000000800 */
[--C-:B------:R-:W-:Y:S02]  /*3f20*/  FADD.FTZ R62, R62, -R246.reuse ;  /* 0x800000f63e3e7221 */ /* 0x100fe40000010000 */
[--C-:B------:R-:W-:Y:S01]  /*3f30*/  FADD.FTZ R63, R63, -R246.reuse ;  /* 0x800000f63f3f7221 */ /* 0x100fe20000010000 */
[----:B------:R-:W-:Y:S01]  /*3f40*/  STS [R229+0x2000], R194 ;  /* 0x002000c2e5007388 */ /* 0x000fe20000000800 */
[--C-:B----4-:R-:W-:Y:S02]  /*3f50*/  FADD.FTZ R3, R43, -R246.reuse ;  /* 0x800000f62b037221 */ /* 0x110fe40000010000 */
[----:B------:R-:W-:Y:S01]  /*3f60*/  FMUL.FTZ R12, R249, R12 ;  /* 0x0000000cf90c7220 */ /* 0x000fe20000410000 */
[----:B------:R-:W-:Y:S01]  /*3f70*/  STS [R229+0x2400], R178 ;  /* 0x002400b2e5007388 */ /* 0x000fe20000000800 */
[----:B------:R-:W-:Y:S01]  /*3f80*/  FMUL.FTZ R3, R18, R3 ;  /* 0x0000000312037220 */ /* 0x000fe20000410000 */
[----:B-1----:R-:W-:Y:S01]  /*3f90*/  F2FP.PACK_AB R27, R13, R8 ;  /* 0x000000080d1b723e */ /* 0x002fe200000000ff */
[--C-:B-----5:R-:W-:Y:S01]  /*3fa0*/  FADD.FTZ R7, R47, -R246.reuse ;  /* 0x800000f62f077221 */ /* 0x120fe20000010000 */
[C---:B---3--:R-:W-:Y:S01]  /*3fb0*/  F2FP.PACK_AB R11, R14.reuse, R25 ;  /* 0x000000190e0b723e */ /* 0x048fe200000000ff */
[----:B------:R-:W-:Y:S01]  /*3fc0*/  FMUL.FTZ R59, R14, R59 ;  /* 0x0000003b0e3b7220 */ /* 0x000fe20000410000 */
[----:B------:R-:W-:Y:S01]  /*3fd0*/  F2FP.PACK_AB R2, R248, R29 ;  /* 0x0000001df802723e */ /* 0x000fe200000000ff */
[----:B------:R-:W-:Y:S01]  /*3fe0*/  STS [R232+0x1b480], R27 ;  /* 0x01b4801be8007388 */ /* 0x000fe20000000800 */
[----:B--2---:R-:W-:Y:S01]  /*3ff0*/  FADD.FTZ R6, R46, -R246 ;  /* 0x800000f62e067221 */ /* 0x004fe20000010000 */
[----:B------:R-:W-:Y:S01]  /*4000*/  F2FP.PACK_AB R3, R3, R4 ;  /* 0x000000040303723e */ /* 0x000fe200000000ff */
[----:B------:R-:W-:Y:S01]  /*4010*/  FMUL.FTZ R7, R24, R7 ;  /* 0x0000000718077220 */ /* 0x000fe20000410000 */
[----:B------:R-:W-:Y:S01]  /*4020*/  STS [R232+0x1b880], R11 ;  /* 0x01b8800be8007388 */ /* 0x000fe20000000800 */
[----:B------:R-:W-:Y:S01]  /*4030*/  FMUL.FTZ R6, R23, R6 ;  /* 0x0000000617067220 */ /* 0x000fe20000410000 */
[----:B------:R-:W-:Y:S01]  /*4040*/  F2FP.PACK_AB R59, R59, R58 ;  /* 0x0000003a3b3b723e */ /* 0x000fe200000000ff */
[----:B------:R-:W-:Y:S01]  /*4050*/  FMUL.FTZ R62, R29, R62 ;  /* 0x0000003e1d3e7220 */ /* 0x000fe20000410000 */
[----:B------:R-:W-:Y:S01]  /*4060*/  STS [R229+0x3000], R10 ;  /* 0x0030000ae5007388 */ /* 0x000fe20000000800 */
[----:B------:R-:W-:Y:S01]  /*4070*/  FMUL.FTZ R63, R248, R63 ;  /* 0x0000003ff83f7220 */ /* 0x000fe20000410000 */
[----:B------:R-:W-:Y:S02]  /*4080*/  F2FP.PACK_AB R6, R7, R6 ;  /* 0x000000060706723e */ /* 0x000fe400000000ff */
[----:B------:R1:W-:Y:S01]  /*4090*/  STS [R229+0x3400], R2 ;  /* 0x00340002e5007388 */ /* 0x0003e20000000800 */
[----:B------:R-:W-:Y:S02]  /*40a0*/  F2FP.PACK_AB R56, R12, R15 ;  /* 0x0000000f0c38723e */ /* 0x000fe400000000ff */
[----:B------:R-:W-:Y:S01]  /*40b0*/  F2FP.PACK_AB R62, R63, R62 ;  /* 0x0000003e3f3e723e */ /* 0x000fe200000000ff */
[----:B------:R-:W-:Y:S01]  /*40c0*/  BAR.SYNC.DEFER_BLOCKING 0x0 ;  /* 0x0000000000007b1d */ /* 0x000fe20000010000 */
[----:B-1----:R-:W-:Y:S07]  /*40d0*/  IMAD R2, R198, 0x1800, R209 ;  /* 0x00001800c6027824 */ /* 0x002fee00078e02d1 */
[----:B------:R-:W-:Y:S01]  /*40e0*/  STS [R232+0x1c480], R17 ;  /* 0x01c48011e8007388 */ /* 0x000fe20000000800 */
[----:B------:R-:W-:Y:S03]  /*40f0*/  IMAD.SHL.U32 R170, R2, 0x2, RZ ;  /* 0x0000000202aa7824 */ /* 0x000fe600078e00ff */
        /* <DEDUP_REMOVED lines=81> */
[----:B------:R-:W-:Y:S02]  /*4610*/  ISETP.GE.AND P0, PT, R4, UR7, PT ;  /* 0x0000000704007c0c */ /* 0x000fe4000bf06270 */
        /* <DEDUP_REMOVED lines=15> */
[----:B-12-45:R-:W-:Y:S01]  /*4710*/  SHF.R.S32.HI R5, RZ, 0x1f, R4 ;  /* 0x0000001fff057819 */ /* 0x036fe20000011404 */
[C---:B------:R-:W-:Y:S02]  /*4720*/  IMAD.SHL.U32 R9, R4.reuse, 0x40, RZ ;  /* 0x0000004004097824 */ /* 0x040fe400078e00ff */
[C---:B------:R-:W-:Y:S03]  /*4730*/  IMAD.WIDE.U32 R12, R4.reuse, c[0x0][0x208], RZ ;  /* 0x00008200040c7a25 */ /* 0x040fe600078e00ff */
[----:B------:R-:W-:Y:S01]  /*4740*/  IADD3 R7, P5, R9, R222, RZ ;  /* 0x000000de09077210 */ /* 0x000fe20007fbe0ff */
[----:B------:R-:W-:Y:S03]  /*4750*/  IMAD R5, R5, c[0x0][0x208], RZ ;  /* 0x0000820005057a24 */ /* 0x000fe600078e02ff */
[C---:B------:R-:W-:Y:S01]  /*4760*/  LEA.HI.X.SX32 R6, R9.reuse, R210, 0x1, P5 ;  /* 0x000000d209067211 */ /* 0x040fe200028f0eff */
[----:B------:R-:W-:Y:S01]  /*4770*/  IMAD R5, R4, c[0x0][0x20c], R5 ;  /* 0x0000830004057a24 */ /* 0x000fe200078e0205 */
[----:B------:R-:W-:Y:S02]  /*4780*/  IADD3 R9, -R9, c[0x0][0x168], RZ ;  /* 0x00005a0009097a10 */ /* 0x000fe40007ffe1ff */
[C---:B------:R-:W-:Y:S01]  /*4790*/  LEA R4, P0, R12.reuse, R218, 0x6 ;  /* 0x000000da0c047211 */ /* 0x040fe200078030ff */
[----:B------:R-:W-:Y:S01]  /*47a0*/  IMAD.IADD R5, R13, 0x1, R5 ;  /* 0x000000010d057824 */ /* 0x000fe200078e0205 */
[----:B------:R-:W-:Y:S02]  /*47b0*/  LEA R10, P5, R7, c[0x0][0x280], 0x2 ;  /* 0x0000a000070a7a11 */ /* 0x000fe400078a10ff */
[-C--:B------:R-:W-:Y:S02]  /*47c0*/  ISETP.LE.OR P6, PT, R9, R236.reuse, !P4 ;  /* 0x000000ec0900720c */ /* 0x080fe400067c3670 */
[----:B------:R-:W-:Y:S01]  /*47d0*/  LEA.HI.X R11, R7, c[0x0][0x284], R6, 0x2, P5 ;  /* 0x0000a100070b7a11 */ /* 0x000fe200028f1406 */
[----:B------:R-:W-:Y:S01]  /*47e0*/  @!P1 IMAD R6, R233, 0x40, R238 ;  /* 0x00000040e9069824 */ /* 0x000fe200078e02ee */
[-C--:B------:R-:W-:Y:S02]  /*47f0*/  ISETP.LE.OR P5, PT, R9, R236.reuse, !P3 ;  /* 0x000000ec0900720c */ /* 0x080fe40005fa3670 */
[----:B------:R-:W-:Y:S02]  /*4800*/  LEA.HI.X R5, R12, R235, R5, 0x6, P0 ;  /* 0x000000eb0c057211 */ /* 0x000fe400000f3405 */
[C---:B------:R-:W-:Y:S04]  /*4810*/  LEA R12, P0, R4.reuse, c[0x0][0x1f0], 0x1 ;  /* 0x00007c00040c7a11 */ /* 0x040fe800078008ff */
[----:B------:R-:W-:Y:S01]  /*4820*/  LEA.HI.X R13, R4, c[0x0][0x1f4], R5, 0x1, P0 ;  /* 0x00007d00040d7a11 */ /* 0x000fe200000f0c05 */
[----:B------:R-:W-:Y:S01]  /*4830*/  IMAD R5, R233, 0x3000, R230 ;  /* 0x00003000e9057824 */ /* 0x000fe200078e02e6 */
[----:B------:R-:W-:Y:S01]  /*4840*/  ISETP.LE.OR P0, PT, R9, R236, !P2 ;  /* 0x000000ec0900720c */ /* 0x000fe20005703670 */
[----:B------:R-:W-:Y:S03]  /*4850*/  @!P1 IMAD.SHL.U32 R4, R6, 0x4, RZ ;  /* 0x0000000406049824 */ /* 0x000fe600078e00ff */
[----:B------:R-:W-:Y:S01]  /*4860*/  @!PT LDS RZ, [RZ] ;  /* 0x00000000fffff984 */ /* 0x000fe20000000800 */
[----:B------:R-:W-:Y:S01]  /*4870*/  @!PT LDS RZ, [RZ] ;  /* 0x00000000fffff984 */ /* 0x000fe20000000800 */
[----:B------:R-:W-:Y:S01]  /*4880*/  @!PT LDS RZ, [RZ] ;  /* 0x00000000fffff984 */ /* 0x000fe20000000800 */
[----:B------:R1:W-:Y:S04]  /*4890*/  LDGSTS.E.BYPASS.LTC128B.128 [R5], [R12.64], !P6 ;  /* 0x000000000c057fae */ /* 0x0003e8000f101d48 */
[----:B------:R1:W-:Y:S05]  /*48a0*/  LDGSTS.E.BYPASS.LTC128B.128 [R5+0x1000], [R12.64+0x40], !P5 ;  /* 0x010000400c057fae */ /* 0x0003ea000e901d48 */
[----:B------:R1:W-:Y:S04]  /*48b0*/  LDGSTS.E.BYPASS.LTC128B.128 [R5+0x2000], [R12.64+0x80], !P0 ;  /* 0x020000800c057fae */ /* 0x0003e8000c101d48 */
[----:B------:R1:W-:Y:S02]  /*48c0*/  @!P1 LDGSTS.E.BYPASS.LTC128B.128 [R4+0x18280], [R10.64] ;  /* 0x182800000a049fae */ /* 0x0003e4000b901d48 */
.L_x_1146:
[-C--:B-12-45:R-:W-:Y:S01]  /*48d0*/  HMMA.16816.F32 R4, R28, R2.reuse, RZ ;  /* 0x000000021c04723c */ /* 0x0b6fe200000018ff */
[----:B------:R-:W-:Y:S02]  /*48e0*/  LDSM.16.M88.4 R36, [R200] ;  /* 0x00000000c824783b */ /* 0x000fe40000000200 */
[C---:B------:R-:W-:Y:S01]  /*48f0*/  ISETP.GE.AND P6, PT, R240.reuse, 0x1, PT ;  /* 0x00000001f000780c */ /* 0x040fe20003fc6270 */
[----:B------:R-:W-:Y:S01]  /*4900*/  IMAD R247, R247, 0x1800, RZ ;  /* 0x00001800f7f77824 */ /* 0x000fe200078e02ff */
        /* <DEDUP_REMOVED lines=14> */
[----:B------:R-:W-:Y:S03]  /*49f0*/  LDSM.16.M88.4 R56, [R202+0x3000] ;  /* 0x00300000ca38783b */ /* 0x000fe60000000200 */
[-C--:B------:R-:W-:Y:S01]  /*4a00*/  HMMA.16816.F32 R20, R28, R32.reuse, RZ ;  /* 0x000000201c14723c */ /* 0x080fe200000018ff */
[----:B------:R-:W2:Y:S04]  /*4a10*/  LDSM.16.M88.4 R28, [R200+0x1000] ;  /* 0x00100000c81c783b */ /* 0x000ea80000000200 */
[----:B------:R-:W0:Y:S03]  /*4a20*/  LDGDEPBAR ;  /* 0x00000000000079af */ /* 0x000e260000000000 */
[----:B------:R-:W-:Y:S01]  /*4a30*/  HMMA.16816.F32 R24, R24, R32, RZ ;  /* 0x000000201818723c */ /* 0x000fe200000018ff */
[----:B------:R-:W3:Y:S07]  /*4a40*/  LDSM.16.MT88.2 R32, [R203+0x2800] ;  /* 0x00280000cb20783b */ /* 0x000eee0000004100 */
[-C--:B------:R-:W-:Y:S08]  /*4a50*/  HMMA.16816.F32 R4, R64, R34.reuse, R4 ;  /* 0x000000224004723c */ /* 0x080ff00000001804 */
[C---:B------:R-:W-:Y:S01]  /*4a60*/  HMMA.16816.F32 R8, R164.reuse, R34, R8 ;  /* 0x00000022a408723c */ /* 0x040fe20000001808 */
[----:B------:R-:W4:Y:S07]  /*4a70*/  LDSM.16.MT88.2 R34, [R203+0xc00] ;  /* 0x000c0000cb22783b */ /* 0x000f2e0000004100 */
[-C--:B------:R-:W-:Y:S08]  /*4a80*/  HMMA.16816.F32 R12, R164, R60.reuse, R12 ;  /* 0x0000003ca40c723c */ /* 0x080ff0000000180c */
[C---:B------:R-:W-:Y:S08]  /*4a90*/  HMMA.16816.F32 R16, R64.reuse, R60, R16 ;  /* 0x0000003c4010723c */ /* 0x040ff00000001810 */
[-C--:B------:R-:W-:Y:S08]  /*4aa0*/  HMMA.16816.F32 R20, R64, R168.reuse, R20 ;  /* 0x000000a84014723c */ /* 0x080ff00000001814 */
[----:B------:R-:W-:Y:S08]  /*4ab0*/  HMMA.16816.F32 R24, R164, R168, R24 ;  /* 0x000000a8a418723c */ /* 0x000ff00000001818 */
[-C--:B-1----:R-:W-:Y:S08]  /*4ac0*/  HMMA.16816.F32 R4, R36, R2.reuse, R4 ;  /* 0x000000022404723c */ /* 0x082ff00000001804 */
[C---:B--2---:R-:W-:Y:S01]  /*4ad0*/  HMMA.16816.F32 R8, R28.reuse, R2, R8 ;  /* 0x000000021c08723c */ /* 0x044fe20000001808 */
[----:B------:R-:W-:Y:S07]  /*4ae0*/  LDSM.16.MT88.2 R2, [R203+0x1000] ;  /* 0x00100000cb02783b */ /* 0x000fee0000004100 */
[-C--:B---3--:R-:W-:Y:S08]  /*4af0*/  HMMA.16816.F32 R12, R28, R32.reuse, R12 ;  /* 0x000000201c0c723c */ /* 0x088ff0000000180c */
[C---:B------:R-:W-:Y:S08]  /*4b00*/  HMMA.16816.F32 R16, R36.reuse, R32, R16 ;  /* 0x000000202410723c */ /* 0x040ff00000001810 */
[-C--:B------:R-:W-:Y:S01]  /*4b10*/  HMMA.16816.F32 R20, R36, R40.reuse, R20 ;  /* 0x000000282414723c */ /* 0x080fe20000001814 */
[----:B------:R-:W1:Y:S07]  /*4b20*/  LDSM.16.M88.4 R36, [R202+0x2000] ;  /* 0x00200000ca24783b */ /* 0x000e6e0000000200 */
[----:B------:R-:W-:Y:S01]  /*4b30*/  HMMA.16816.F32 R24, R28, R40, R24 ;  /* 0x000000281c18723c */ /* 0x000fe20000001818 */
[----:B------:R-:W2:Y:S04]  /*4b40*/  LDSM.16.MT88.2 R28, [R203+0x3000] ;  /* 0x00300000cb1c783b */ /* 0x000ea80000004100 */
[----:B------:R-:W3:Y:S03]  /*4b50*/  LDSM.16.MT88.2 R30, [R203+0x5000] ;  /* 0x00500000cb1e783b */ /* 0x000ee60000004100 */
[-C--:B----4-:R-:W-:Y:S01]  /*4b60*/  HMMA.16816.F32 R4, R44, R34.reuse, R4 ;  /* 0x000000222c04723c */ /* 0x090fe20000001804 */
[----:B------:R-:W-:Y:S07]  /*4b70*/  LDSM.16.MT88.2 R40, [R203+0x1400] ;  /* 0x00140000cb28783b */ /* 0x000fee0000004100 */
[C---:B------:R-:W-:Y:S01]  /*4b80*/  HMMA.16816.F32 R8, R48.reuse, R34, R8 ;  /* 0x000000223008723c */ /* 0x040fe20000001808 */
[----:B------:R-:W4:Y:S07]  /*4b90*/  LDSM.16.M88.4 R32, [R201+0x2000] ;  /* 0x00200000c920783b */ /* 0x000f2e0000000200 */
[-C--:B------:R-:W-:Y:S08]  /*4ba0*/  HMMA.16816.F32 R12, R48, R42.reuse, R12 ;  /* 0x0000002a300c723c */ /* 0x080ff0000000180c */
[C---:B------:R-:W-:Y:S01]  /*4bb0*/  HMMA.16816.F32 R16, R44.reuse, R42, R16 ;  /* 0x0000002a2c10723c */ /* 0x040fe20000001810 */
[----:B------:R-:W-:Y:S07]  /*4bc0*/  LDSM.16.MT88.2 R42, [R203+0x3400] ;  /* 0x00340000cb2a783b */ /* 0x000fee0000004100 */
[-C--:B------:R-:W-:Y:S01]  /*4bd0*/  HMMA.16816.F32 R20, R44, R52.reuse, R20 ;  /* 0x000000342c14723c */ /* 0x080fe20000001814 */
[----:B------:R-:W5:Y:S07]  /*4be0*/  LDSM.16.M88.4 R44, [R201+0x3000] ;  /* 0x00300000c92c783b */ /* 0x000f6e0000000200 */
[----:B------:R-:W-:Y:S01]  /*4bf0*/  HMMA.16816.F32 R24, R48, R52, R24 ;  /* 0x000000343018723c */ /* 0x000fe20000001818 */
[----:B------:R-:W-:Y:S04]  /*4c00*/  LDSM.16.M88.4 R48, [R200+0x2000] ;  /* 0x00200000c830783b */ /* 0x000fe80000000200 */
[----:B------:R-:W-:Y:S03]  /*4c10*/  LDSM.16.M88.4 R52, [R0+0x2000] ;  /* 0x002000000034783b */ /* 0x000fe60000000200 */
[-C--:B-1----:R-:W-:Y:S08]  /*4c20*/  HMMA.16816.F32 R4, R36, R2.reuse, R4 ;  /* 0x000000022404723c */ /* 0x082ff00000001804 */
[C---:B------:R-:W-:Y:S01]  /*4c30*/  HMMA.16816.F32 R8, R56.reuse, R2, R8 ;  /* 0x000000023808723c */ /* 0x040fe20000001808 */
[----:B------:R-:W1:Y:S07]  /*4c40*/  LDSM.16.MT88.2 R2, [R203+0x5400] ;  /* 0x00540000cb02783b */ /* 0x000e6e0000004100 */
[-C--:B--2---:R-:W-:Y:S08]  /*4c50*/  HMMA.16816.F32 R12, R56, R28.reuse, R12 ;  /* 0x0000001c380c723c */ /* 0x084ff0000000180c */
[C---:B------:R-:W-:Y:S01]  /*4c60*/  HMMA.16816.F32 R16, R36.reuse, R28, R16 ;  /* 0x0000001c2410723c */ /* 0x040fe20000001810 */
[----:B------:R-:W2:Y:S07]  /*4c70*/  LDSM.16.MT88.2 R28, [R203+0x1800] ;  /* 0x00180000cb1c783b */ /* 0x000eae0000004100 */
[-C--:B---3--:R-:W-:Y:S01]  /*4c80*/  HMMA.16816.F32 R20, R36, R30.reuse, R20 ;  /* 0x0000001e2414723c */ /* 0x088fe20000001814 */
[----:B------:R-:W3:Y:S07]  /*4c90*/  LDSM.16.M88.4 R36, [R200+0x3000] ;  /* 0x00300000c824783b */ /* 0x000eee0000000200 */
[----:B------:R-:W-:Y:S01]  /*4ca0*/  HMMA.16816.F32 R24, R56, R30, R24 ;  /* 0x0000001e3818723c */ /* 0x000fe20000001818 */
[----:B------:R-:W2:Y:S07]  /*4cb0*/  LDSM.16.MT88.2 R30, [R203+0x3800] ;  /* 0x00380000cb1e783b */ /* 0x000eae0000004100 */
[-C--:B----4-:R-:W-:Y:S08]  /*4cc0*/  HMMA.16816.F32 R4, R32, R40.reuse, R4 ;  /* 0x000000282004723c */ /* 0x090ff00000001804 */
[C---:B-----5:R-:W-:Y:S01]  /*4cd0*/  HMMA.16816.F32 R8, R44.reuse, R40, R8 ;  /* 0x000000282c08723c */ /* 0x060fe20000001808 */
[----:B------:R-:W4:Y:S07]  /*4ce0*/  LDSM.16.MT88.2 R40, [R203+0x5800] ;  /* 0x00580000cb28783b */ /* 0x000f2e0000004100 */
[-C--:B------:R-:W-:Y:S08]  /*4cf0*/  HMMA.16816.F32 R12, R44, R42.reuse, R12 ;  /* 0x0000002a2c0c723c */ /* 0x080ff0000000180c */
[C---:B------:R-:W-:Y:S01]  /*4d00*/  HMMA.16816.F32 R16, R32.reuse, R42, R16 ;  /* 0x0000002a2010723c */ /* 0x040fe20000001810 */
[----:B------:R-:W5:Y:S07]  /*4d10*/  LDSM.16.MT88.2 R42, [R203+0x1c00] ;  /* 0x001c0000cb2a783b */ /* 0x000f6e0000004100 */
[-C--:B-1----:R-:W-:Y:S01]  /*4d20*/  HMMA.16816.F32 R20, R32, R2.reuse, R20 ;  /* 0x000000022014723c */ /* 0x082fe20000001814 */
[----:B------:R-:W1:Y:S07]  /*4d30*/  LDSM.16.M88.4 R32, [R0+0x3000] ;  /* 0x003000000020783b */ /* 0x000e6e0000000200 */
[----:B------:R-:W-:Y:S01]  /*4d40*/  HMMA.16816.F32 R24, R44, R2, R24 ;  /* 0x000000022c18723c */ /* 0x000fe20000001818 */
[----:B------:R-:W1:Y:S07]  /*4d50*/  LDSM.16.MT88.2 R2, [R203+0x3c00] ;  /* 0x003c0000cb02783b */ /* 0x000e6e0000004100 */
[-C--:B--2---:R-:W-:Y:S08]  /*4d60*/  HMMA.16816.F32 R4, R48, R28.reuse, R4 ;  /* 0x0000001c3004723c */ /* 0x084ff00000001804 */
[C---:B---3--:R-:W-:Y:S01]  /*4d70*/  HMMA.16816.F32 R8, R36.reuse, R28, R8 ;  /* 0x0000001c2408723c */ /* 0x048fe20000001808 */
[----:B------:R-:W2:Y:S07]  /*4d80*/  LDSM.16.MT88.2 R28, [R203+0x5c00] ;  /* 0x005c0000cb1c783b */ /* 0x000eae0000004100 */
[-C--:B------:R-:W-:Y:S08]  /*4d90*/  HMMA.16816.F32 R12, R36, R30.reuse, R12 ;  /* 0x0000001e240c723c */ /* 0x080ff0000000180c */
[C---:B------:R-:W-:Y:S08]  /*4da0*/  HMMA.16816.F32 R16, R48.reuse, R30, R16 ;  /* 0x0000001e3010723c */ /* 0x040ff00000001810 */
[-C--:B----4-:R-:W-:Y:S08]  /*4db0*/  HMMA.16816.F32 R20, R48, R40.reuse, R20 ;  /* 0x000000283014723c */ /* 0x090ff00000001814 */
[----:B------:R-:W-:Y:S07]  /*4dc0*/  HMMA.16816.F32 R24, R36, R40, R24 ;  /* 0x000000282418723c */ /* 0x000fee0000001818 */
[C---:B------:R-:W-:Y:S01]  /*4dd0*/  IMAD R36, R214.reuse, c[0x0][0x23c], R245 ;  /* 0x00008f00d6247a24 */ /* 0x040fe200078e02f5 */
[-C--:B-----5:R-:W-:Y:S05]  /*4de0*/  HMMA.16816.F32 R4, R52, R42.reuse, R4 ;  /* 0x0000002a3404723c */ /* 0x0a0fea0000001804 */
[----:B------:R-:W-:Y:S03]  /*4df0*/  IMAD.WIDE.U32 R38, R214, c[0x0][0x238], R226 ;  /* 0x00008e00d6267a25 */ /* 0x000fe600078e00e2 */
[C---:B-1----:R-:W-:Y:S01]  /*4e00*/  HMMA.16816.F32 R8, R32.reuse, R42, R8 ;  /* 0x0000002a2008723c */ /* 0x042fe20000001808 */
[----:B------:R-:W-:Y:S03]  /*4e10*/  LDSM.16.MT88.4 R40, [R204+0x1ec80] ;  /* 0x01ec8000cc28783b */ /* 0x000fe60000004200 */
[----:B------:R-:W-:Y:S01]  /*4e20*/  IMAD.IADD R39, R39, 0x1, R36 ;  /* 0x0000000127277824 */ /* 0x000fe200078e0224 */
[----:B------:R-:W-:Y:S01]  /*4e30*/  SHF.R.S32.HI R36, RZ, 0x1f, R247 ;  /* 0x0000001fff247819 */ /* 0x000fe200000114f7 */
[C---:B------:R-:W-:Y:S02]  /*4e40*/  IMAD R37, R216.reuse, c[0x0][0x244], R243 ;  /* 0x00009100d8257a24 */ /* 0x040fe400078e02f3 */
[-C--:B------:R-:W-:Y:S04]  /*4e50*/  HMMA.16816.F32 R12, R32, R2.reuse, R12 ;  /* 0x00000002200c723c */ /* 0x080fe8000000180c */
[----:B------:R-:W-:Y:S04]  /*4e60*/  IMAD.WIDE.U32 R38, R216, c[0x0][0x240], R38 ;  /* 0x00009000d8267a25 */ /* 0x000fe800078e0026 */
[C---:B------:R-:W-:Y:S04]  /*4e70*/  HMMA.16816.F32 R16, R52.reuse, R2, R16 ;  /* 0x000000023410723c */ /* 0x040fe80000001810 */
[----:B------:R-:W-:Y:S04]  /*4e80*/  IADD3 R247, P0, R247, R38, RZ ;  /* 0x00000026f7f77210 */ /* 0x000fe80007f1e0ff */
[-C--:B--2---:R-:W-:Y:S04]  /*4e90*/  HMMA.16816.F32 R20, R52, R28.reuse, R20 ;  /* 0x0000001c3414723c */ /* 0x084fe80000001814 */
[----:B------:R-:W-:Y:S02]  /*4ea0*/  IADD3.X R38, R36, R39, R37, P0, !PT ;  /* 0x0000002724267210 */ /* 0x000fe400007fe425 */
[C---:B------:R-:W-:Y:S02]  /*4eb0*/  LEA R44, P0, R247.reuse, c[0x0][0x220], 0x2 ;  /* 0x00008800f72c7a11 */ /* 0x040fe400078010ff */
[----:B------:R-:W-:Y:S01]  /*4ec0*/  HMMA.16816.F32 R24, R32, R28, R24 ;  /* 0x0000001c2018723c */ /* 0x000fe20000001818 */
[----:B------:R-:W-:Y:S03]  /*4ed0*/  LDSM.16.MT88.4 R28, [R170+0xd080] ;  /* 0x00d08000aa1c783b */ /* 0x000fe60000004200 */
[----:B------:R-:W-:Y:S01]  /*4ee0*/  LEA.HI.X R45, R247, c[0x0][0x224], R38, 0x2, P0 ;  /* 0x00008900f72d7a11 */ /* 0x000fe200000f1426 */
[----:B------:R-:W-:Y:S01]  /*4ef0*/  LDSM.16.MT88.4 R32, [R170+0xe080] ;  /* 0x00e08000aa20783b */ /* 0x000fe20000004200 */
[C---:B------:R-:W-:Y:S01]  /*4f00*/  ISETP.GE.AND P0, PT, R198.reuse, 0x1, PT ;  /* 0x00000001c600780c */ /* 0x040fe20003f06270 */
[----:B------:R-:W-:Y:S01]  /*4f10*/  IMAD.MOV.U32 R247, RZ, RZ, R244 ;  /* 0x000000fffff77224 */ /* 0x000fe200078e00f4 */
[----:B------:R-:W-:Y:S01]  /*4f20*/  IADD3 R198, R198, 0x1, RZ ;  /* 0x00000001c6c67810 */ /* 0x000fe20007ffe0ff */
[----:B------:R-:W-:Y:S03]  /*4f30*/  RED.E.ADD.F32.FTZ.RN.STRONG.GPU [R44.64], R4 ;  /* 0x000000042c00798e */ /* 0x000fe6000c10e788 */
[----:B------:R-:W-:Y:S01]  /*4f40*/  SEL R198, R198, RZ, !P0 ;  /* 0x000000ffc6c67207 */ /* 0x000fe20004000000 */
[----:B------:R-:W-:Y:S01]  /*4f50*/  RED.E.ADD.F32.FTZ.RN.STRONG.GPU [R44.64+0x400], R5 ;  /* 0x000400052c00798e */ /* 0x000fe2000c10e788 */
[----:B------:R-:W-:Y:S03]  /*4f60*/  ISETP.GE.AND P0, PT, R244, UR7, PT ;  /* 0x00000007f4007c0c */ /* 0x000fe6000bf06270 */
        /* <DEDUP_REMOVED lines=137> */
.L_x_1142:
[----:B------:R-:W-:Y:S05]  /*5800*/  @P1 BRA `(.L_x_1148) ;  /* 0x0000101000001947 */ /* 0x000fea0003800000 */
[----:B------:R-:W-:Y:S01]  /*5810*/  SHF.R.S32.HI R3, RZ, 0x1f, R226 ;  /* 0x0000001fff037819 */ /* 0x000fe200000114e2 */
[----:B------:R-:W-:Y:S01]  /*5820*/  BAR.SYNC.DEFER_BLOCKING 0x1, 0x100 ;  /* 0x0044000000007b1d */ /* 0x000fe20000010000 */
[----:B------:R-:W-:Y:S02]  /*5830*/  F2FP.PACK_AB R68, R69, R68 ;  /* 0x000000444544723e */ /* 0x000fe400000000ff */
[----:B------:R-:W-:-:S02]  /*5840*/  LEA.HI R0, R3, R226, RZ, 0x2 ;  /* 0x000000e203007211 */ /* 0x000fc400078f10ff */
[----:B------:R-:W-:Y:S01]  /*5850*/  F2FP.PACK_AB R70, R71, R70 ;  /* 0x000000464746723e */ /* 0x000fe200000000ff */
[----:B------:R-:W-:Y:S01]  /*5860*/  BSSY B0, `(.L_x_1149) ;  /* 0x00000b9000007945 */ /* 0x000fe20003800000 */
[--C-:B------:R-:W-:Y:S02]  /*5870*/  SHF.R.S32.HI R4, RZ, 0x2, R0.reuse ;  /* 0x00000002ff047819 */ /* 0x100fe40000011400 */
[----:B------:R-:W-:Y:S02]  /*5880*/  SHF.R.S32.HI R2, RZ, 0x1f, R0 ;  /* 0x0000001fff027819 */ /* 0x000fe40000011400 */
[----:B------:R-:W-:Y:S02]  /*5890*/  LOP3.LUT R7, R0, 0xfffffffc, RZ, 0xc0, !PT ;  /* 0xfffffffc00077812 */ /* 0x000fe400078ec0ff */
[-C--:B------:R-:W-:Y:S02]  /*58a0*/  LEA.HI R2, R2, R4.reuse, RZ, 0x3 ;  /* 0x0000000402027211 */ /* 0x080fe400078f18ff */
[----:B------:R-:W-:Y:S01]  /*58b0*/  LEA.HI R0, R0, R4, RZ, 0x1 ;  /* 0x0000000400007211 */ /* 0x000fe200078f08ff */
[----:B------:R-:W-:Y:S01]  /*58c0*/  IMAD.IADD R7, R226, 0x1, -R7 ;  /* 0x00000001e2077824 */ /* 0x000fe200078e0a07 */
[----:B------:R-:W-:-:S02]  /*58d0*/  LOP3.LUT R5, R2, 0xfffffff8, RZ, 0xc0, !PT ;  /* 0xfffffff802057812 */ /* 0x000fc400078ec0ff */
[----:B------:R-:W-:Y:S02]  /*58e0*/  LEA.HI R2, R3, R226, RZ, 0x5 ;  /* 0x000000e203027211 */ /* 0x000fe400078f28ff */
[----:B------:R-:W-:Y:S01]  /*58f0*/  F2FP.PACK_AB R80, R81, R80 ;  /* 0x000000505150723e */ /* 0x000fe200000000ff */
        /* <DEDUP_REMOVED lines=17> */
[----:B------:R-:W-:Y:S01]  /*5a10*/  SHF.R.U32.HI R9, RZ, 0x3, R9 ;  /* 0x00000003ff097819 */ /* 0x000fe20000011609 */
[----:B------:R-:W-:Y:S01]  /*5a20*/  IMAD.SHL.U32 R6, R7, 0x8, RZ ;  /* 0x0000000807067824 */ /* 0x000fe200078e00ff */
[----:B------:R-:W-:Y:S01]  /*5a30*/  LOP3.LUT R11, R0, 0x3fffffe, RZ, 0xc0, !PT ;  /* 0x03fffffe000b7812 */ /* 0x000fe200078ec0ff */
[----:B------:R-:W-:Y:S01]  /*5a40*/  IMAD R10, R13, 0x10, R10 ;  /* 0x000000100d0a7824 */ /* 0x000fe200078e020a */
        /* <DEDUP_REMOVED lines=9> */
[----:B------:R-:W-:-:S02]  /*5ae0*/  F2FP.PACK_AB R78, R79, R78 ;  /* 0x0000004e4f4e723e */ /* 0x000fc400000000ff */
[----:B------:R-:W-:Y:S02]  /*5af0*/  F2FP.PACK_AB R84, R85, R84 ;  /* 0x000000545554723e */ /* 0x000fe400000000ff */
        /* <DEDUP_REMOVED lines=53> */
[----:B------:R-:W-:-:S02]  /*5e50*/  LEA.HI R3, R3, R226, RZ, 0x3 ;  /* 0x000000e203037211 */ /* 0x000fc400078f18ff */
[----:B------:R-:W-:Y:S01]  /*5e60*/  F2FP.PACK_AB R160, R161, R160 ;  /* 0x000000a0a1a0723e */ /* 0x000fe200000000ff */
[----:B------:R-:W-:Y:S01]  /*5e70*/  STS [R5+0xa080], R112 ;  /* 0x00a0807005007388 */ /* 0x000fe20000000800 */
[----:B------:R-:W-:Y:S01]  /*5e80*/  F2FP.PACK_AB R162, R163, R162 ;  /* 0x000000a2a3a2723e */ /* 0x000fe200000000ff */
[----:B------:R-:W-:Y:S01]  /*5e90*/  IMAD.SHL.U32 R3, R3, 0x8, RZ ;  /* 0x0000000803037824 */ /* 0x000fe200078e00ff */
[----:B------:R-:W-:Y:S01]  /*5ea0*/  F2FP.PACK_AB R152, R153, R152 ;  /* 0x000000989998723e */ /* 0x000fe200000000ff */
[----:B------:R-:W-:Y:S01]  /*5eb0*/  STS [R5+0xa280], R114 ;  /* 0x00a2807205007388 */ /* 0x000fe20000000800 */
[----:B------:R-:W-:Y:S02]  /*5ec0*/  F2FP.PACK_AB R154, R155, R154 ;  /* 0x0000009a9b9a723e */ /* 0x000fe400000000ff */
[----:B------:R-:W-:Y:S01]  /*5ed0*/  F2FP.PACK_AB R156, R157, R156 ;  /* 0x0000009c9d9c723e */ /* 0x000fe200000000ff */
[----:B------:R-:W-:Y:S01]  /*5ee0*/  STS [R9+0xb080], R104 ;  /* 0x00b0806809007388 */ /* 0x000fe20000000800 */
[----:B------:R-:W-:-:S02]  /*5ef0*/  F2FP.PACK_AB R158, R159, R158 ;  /* 0x0000009e9f9e723e */ /* 0x000fc400000000ff */
[----:B------:R-:W-:Y:S01]  /*5f00*/  LOP3.LUT R3, R3, 0xc0, RZ, 0xc0, !PT ;  /* 0x000000c003037812 */ /* 0x000fe200078ec0ff */
[----:B------:R-:W-:Y:S01]  /*5f10*/  STS [R9+0xb280], R106 ;  /* 0x00b2806a09007388 */ /* 0x000fe20000000800 */
[----:B------:R-:W-:Y:S02]  /*5f20*/  IADD3 R57, -R212, c[0x0][0x2f0], RZ ;  /* 0x0000bc00d4397a10 */ /* 0x000fe40007ffe1ff */
[----:B------:R-:W-:Y:S01]  /*5f30*/  SHF.R.U32.HI R0, RZ, 0x3, R3 ;  /* 0x00000003ff007819 */ /* 0x000fe20000011603 */
[----:B------:R-:W-:Y:S01]  /*5f40*/  STS [R5+0xb080], R108 ;  /* 0x00b0806c05007388 */ /* 0x000fe20000000800 */
[----:B------:R-:W-:Y:S02]  /*5f50*/  LOP3.LUT R3, R3, 0x18, R6, 0xf8, !PT ;  /* 0x0000001803037812 */ /* 0x000fe400078ef806 */
[----:B------:R-:W-:Y:S01]  /*5f60*/  IMNMX R57, R57, 0x80, PT ;  /* 0x0000008039397817 */ /* 0x000fe20003800200 */
[----:B------:R-:W-:Y:S01]  /*5f70*/  STS [R5+0xb280], R110 ;  /* 0x00b2806e05007388 */ /* 0x000fe20000000800 */
[----:B------:R-:W-:-:S02]  /*5f80*/  LOP3.LUT R3, R3, R0, RZ, 0x3c, !PT ;  /* 0x0000000003037212 */ /* 0x000fc400078e3cff */
[----:B------:R-:W-:Y:S01]  /*5f90*/  SHF.R.S32.HI R7, RZ, 0x1f, R6 ;  /* 0x0000001fff077819 */ /* 0x000fe20000011406 */
[----:B------:R-:W-:Y:S01]  /*5fa0*/  STS [R9+0x80], R116 ;  /* 0x0000807409007388 */ /* 0x000fe20000000800 */
[----:B------:R-:W-:Y:S01]  /*5fb0*/  ISETP.GE.AND P4, PT, R4, R57, PT ;  /* 0x000000390400720c */ /* 0x000fe20003f86270 */
[----:B------:R-:W-:Y:S01]  /*5fc0*/  IMAD.U32 R0, R2, 0x20, R3 ;  /* 0x0000002002007824 */ /* 0x000fe200078e0003 */
[----:B------:R-:W-:Y:S01]  /*5fd0*/  SHF.R.S32.HI R3, RZ, 0x1f, R214 ;  /* 0x0000001fff037819 */ /* 0x000fe200000114d6 */
[----:B------:R-:W-:Y:S01]  /*5fe0*/  STS [R9+0x280], R118 ;  /* 0x0002807609007388 */ /* 0x000fe20000000800 */
[----:B------:R-:W-:Y:S01]  /*5ff0*/  IMAD.WIDE.U32 R44, R214, c[0x0][0x338], R6 ;  /* 0x0000ce00d62c7a25 */ /* 0x000fe200078e0006 */
[----:B------:R-:W-:Y:S02]  /*6000*/  SHF.R.S32.HI R2, RZ, 0x1f, R216 ;  /* 0x0000001fff027819 */ /* 0x000fe400000114d8 */
[----:B------:R-:W-:Y:S01]  /*6010*/  STS [R5+0x80], R128 ;  /* 0x0000808005007388 */ /* 0x000fe20000000800 */
[----:B------:R-:W-:Y:S01]  /*6020*/  IMAD.SHL.U32 R0, R0, 0x2, RZ ;  /* 0x0000000200007824 */ /* 0x000fe200078e00ff */
[----:B------:R-:W-:Y:S01]  /*6030*/  IADD3 R56, R6, 0x20, RZ ;  /* 0x0000002006387810 */ /* 0x000fe20007ffe0ff */
[----:B------:R-:W-:Y:S01]  /*6040*/  IMAD.MOV.U32 R60, RZ, RZ, R44 ;  /* 0x000000ffff3c7224 */ /* 0x000fe200078e002c */
        /* <DEDUP_REMOVED lines=21> */
[----:B------:R-:W-:Y:S01]  /*61a0*/  BAR.SYNC.DEFER_BLOCKING 0x1, 0x100 ;  /* 0x0044000000007b1d */ /* 0x000fe20000010000 */
[----:B-1----:R-:W-:-:S05]  /*61b0*/  IMAD R5, R3, c[0x0][0x338], RZ ;  /* 0x0000ce0003057a24 */ /* 0x002fca00078e02ff */
[----:B------:R1:W2:Y:S01]  /*61c0*/  LDS.128 R40, [R0+0x7080] ;  /* 0x0070800000287984 */ /* 0x0002a20000000c00 */
[----:B------:R-:W-:-:S03]  /*61d0*/  IMAD R5, R214, c[0x0][0x33c], R5 ;  /* 0x0000cf00d6057a24 */ /* 0x000fc600078e0205 */
[----:B------:R1:W3:Y:S01]  /*61e0*/  LDS.128 R36, [R0+0x9080] ;  /* 0x0090800000247984 */ /* 0x0002e20000000c00 */
[----:B------:R-:W-:Y:S01]  /*61f0*/  IMAD.IADD R61, R45, 0x1, R5 ;  /* 0x000000012d3d7824 */ /* 0x000fe200078e0205 */
[----:B------:R-:W-:Y:S01]  /*6200*/  SHF.R.S32.HI R5, RZ, 0x1f, R4 ;  /* 0x0000001fff057819 */ /* 0x000fe20000011404 */
[----:B------:R-:W-:Y:S01]  /*6210*/  IMAD R45, R2, c[0x0][0x340], RZ ;  /* 0x0000d000022d7a24 */ /* 0x000fe200078e02ff */
[----:B------:R1:W4:Y:S01]  /*6220*/  LDS.128 R32, [R0+0xb080] ;  /* 0x00b0800000207984 */ /* 0x0003220000000c00 */
[----:B------:R-:W-:-:S03]  /*6230*/  IMAD.WIDE.U32 R60, R216, c[0x0][0x340], R60 ;  /* 0x0000d000d83c7a25 */ /* 0x000fc600078e003c */
[----:B------:R1:W5:Y:S01]  /*6240*/  LDS.128 R28, [R0+0x80] ;  /* 0x00008000001c7984 */ /* 0x0003620000000c00 */
[----:B------:R-:W-:Y:S02]  /*6250*/  IMAD R44, R216, c[0x0][0x344], R45 ;  /* 0x0000d100d82c7a24 */ /* 0x000fe400078e022d */
[----:B------:R-:W-:Y:S01]  /*6260*/  IMAD.WIDE R62, R217, 0x80, R4 ;  /* 0x00000080d93e7825 */ /* 0x000fe200078e0204 */
[----:B------:R1:W1:Y:S03]  /*6270*/  LDS.128 R24, [R0+0x2080] ;  /* 0x0020800000187984 */ /* 0x0002660000000c00 */
[----:B------:R-:W-:Y:S01]  /*6280*/  IMAD.IADD R65, R61, 0x1, R44 ;  /* 0x000000013d417824 */ /* 0x000fe200078e022c */
        /* <DEDUP_REMOVED lines=22> */
.L_x_1150:
[----:B------:R-:W-:Y:S05]  /*63f0*/  BSYNC B0 ;  /* 0x0000000000007941 */ /* 0x000fea0003800000 */
.L_x_1149:
[----:B------:R-:W-:Y:S01]  /*6400*/  IADD3 R4, R4, 0x40, RZ ;  /* 0x0000004004047810 */ /* 0x000fe20007ffe0ff */
[----:B------:R-:W-:Y:S03]  /*6410*/  BSSY B0, `(.L_x_1151) ;  /* 0x0000014000007945 */ /* 0x000fe60003800000 */
[----:B------:R-:W-:-:S13]  /*6420*/  ISETP.GE.AND P3, PT, R4, R57, PT ;  /* 0x000000390400720c */ /* 0x000fda0003f66270 */
[----:B------:R-:W-:Y:S05]  /*6430*/  @P3 BRA `(.L_x_1152) ;  /* 0x0000011000003947 */ /* 0x000fea0003800000 */
[----:B------:R-:W-:Y:S01]  /*6440*/  IADD3 R5, P0, R62, 0x40, RZ ;  /* 0x000000403e057810 */ /* 0x000fe20007f1e0ff */
[----:B-----5:R-:W-:Y:S01]  /*6450*/  IMAD.MOV.U32 R44, RZ, RZ, R60 ;  /* 0x000000ffff2c7224 */ /* 0x020fe200078e003c */
[C---:B-1----:R-:W-:Y:S01]  /*6460*/  IADD3 R0, R6.reuse, 0x40, RZ ;  /* 0x0000004006007810 */ /* 0x042fe20007ffe0ff */
        /* <DEDUP_REMOVED lines=11> */
[----:B--2---:R1:W-:Y:S04]  /*6520*/  @!P2 STG.E.128 [R46.64], R40 ;  /* 0x000000282e00a986 */ /* 0x0043e8000c101d08 */
[----:B---3--:R1:W-:Y:S04]  /*6530*/  @!P1 STG.E.128 [R46.64+0x40], R36 ;  /* 0x000040242e009986 */ /* 0x0083e8000c101d08 */
[----:B----4-:R1:W-:Y:S02]  /*6540*/  @!P0 STG.E.128 [R46.64+0x80], R32 ;  /* 0x000080202e008986 */ /* 0x0103e4000c101d08 */
.L_x_1152:
[----:B------:R-:W-:Y:S05]  /*6550*/  BSYNC B0 ;  /* 0x0000000000007941 */ /* 0x000fea0003800000 */
.L_x_1151:
[----:B------:R-:W-:Y:S01]  /*6560*/  IMAD R3, R3, c[0x0][0x308], RZ ;  /* 0x0000c20003037a24 */ /* 0x000fe200078e02ff */
[----:B------:R-:W-:Y:S01]  /*6570*/  BSSY B0, `(.L_x_1153) ;  /* 0x0000017000007945 */ /* 0x000fe20003800000 */
[----:B-1--4-:R-:W-:-:S04]  /*6580*/  IMAD.WIDE.U32 R32, R214, c[0x0][0x308], R6 ;  /* 0x0000c200d6207a25 */ /* 0x012fc800078e0006 */
        /* <DEDUP_REMOVED lines=18> */
[----:B-----5:R1:W-:Y:S04]  /*66b0*/  @!P4 STG.E.128 [R34.64], R28 ;  /* 0x0000001c2200c986 */ /* 0x0203e8000c101d08 */
[----:B------:R1:W-:Y:S04]  /*66c0*/  @!P2 STG.E.128 [R34.64+0x40], R24 ;  /* 0x000040182200a986 */ /* 0x0003e8000c101d08 */
[----:B------:R1:W-:Y:S02]  /*66d0*/  @!P1 STG.E.128 [R34.64+0x80], R20 ;  /* 0x0000801422009986 */ /* 0x0003e4000c101d08 */
.L_x_1154:
[----:B------:R-:W-:Y:S05]  /*66e0*/  BSYNC B0 ;  /* 0x0000000000007941 */ /* 0x000fea0003800000 */
.L_x_1153:
        /* <DEDUP_REMOVED lines=19> */
.L_x_1148:
[----:B------:R-:W-:Y:S01]  /*6820*/  SHF.R.S32.HI R3, RZ, 0x1f, R226 ;  /* 0x0000001fff037819 */ /* 0x000fe200000114e2 */
[----:B------:R-:W-:Y:S01]  /*6830*/  BSSY B0, `(.L_x_1155) ;  /* 0x0000025000007945 */ /* 0x000fe20003800000 */
[----:B------:R-:W-:-:S02]  /*6840*/  SHF.R.S32.HI R2, RZ, 0x1f, R214 ;  /* 0x0000001fff027819 */ /* 0x000fc400000114d6 */
[----:B------:R-:W-:Y:S02]  /*6850*/  LEA.HI R4, R3, R226, RZ, 0x2 ;  /* 0x000000e203047211 */ /* 0x000fe400078f10ff */
[----:B------:R-:W-:Y:S02]  /*6860*/  IADD3 R212, -R212, c[0x0][0x2f0], RZ ;  /* 0x0000bc00d4d47a10 */ /* 0x000fe40007ffe1ff */
[----:B------:R-:W-:Y:S02]  /*6870*/  LOP3.LUT R3, R4, 0x1ffffffc, RZ, 0xc0, !PT ;  /* 0x1ffffffc04037812 */ /* 0x000fe400078ec0ff */
[----:B------:R-:W-:Y:S02]  /*6880*/  SHF.R.S32.HI R4, RZ, 0x2, R4 ;  /* 0x00000002ff047819 */ /* 0x000fe40000011404 */
[----:B------:R-:W-:Y:S01]  /*6890*/  SHF.R.S32.HI R0, RZ, 0x1f, R216 ;  /* 0x0000001fff007819 */ /* 0x000fe200000114d8 */
[----:B------:R-:W-:Y:S01]  /*68a0*/  IMAD.IADD R3, R226, 0x1, -R3 ;  /* 0x00000001e2037824 */ /* 0x000fe200078e0a03 */
[----:B------:R-:W-:-:S02]  /*68b0*/  ISETP.GE.AND P4, PT, R4, R212, PT ;  /* 0x000000d40400720c */ /* 0x000fc40003f86270 */
[--C-:B------:R-:W-:Y:S01]  /*68c0*/  SHF.R.S32.HI R5, RZ, 0x1f, R4.reuse ;  /* 0x0000001fff057819 */ /* 0x100fe20000011404 */
[----:B------:R-:W-:Y:S02]  /*68d0*/  IMAD.SHL.U32 R6, R3, 0x8, RZ ;  /* 0x0000000803067824 */ /* 0x000fe400078e00ff */
[----:B------:R-:W-:Y:S02]  /*68e0*/  IMAD R3, R2, c[0x0][0x308], RZ ;  /* 0x0000c20002037a24 */ /* 0x000fe400078e02ff */
[----:B------:R-:W-:Y:S01]  /*68f0*/  IMAD.WIDE R12, R217, 0x80, R4 ;  /* 0x00000080d90c7825 */ /* 0x000fe200078e0204 */
[----:B------:R-:W-:-:S03]  /*6900*/  SHF.R.S32.HI R7, RZ, 0x1f, R6 ;  /* 0x0000001fff077819 */ /* 0x000fc60000011406 */
[C---:B------:R-:W-:Y:S02]  /*6910*/  IMAD R3, R214.reuse, c[0x0][0x30c], R3 ;  /* 0x0000c300d6037a24 */ /* 0x040fe400078e0203 */
[----:B------:R-:W-:-:S04]  /*6920*/  IMAD.WIDE.U32 R8, R214, c[0x0][0x308], R6 ;  /* 0x0000c200d6087a25 */ /* 0x000fc800078e0006 */
        /* <DEDUP_REMOVED lines=21> */
.L_x_1156:
[----:B------:R-:W-:Y:S05]  /*6a80*/  BSYNC B0 ;  /* 0x0000000000007941 */ /* 0x000fea0003800000 */
.L_x_1155:
        /* <DEDUP_REMOVED lines=19> */
.L_x_1158:
[----:B------:R-:W-:Y:S05]  /*6bc0*/  BSYNC B0 ;  /* 0x0000000000007941 */ /* 0x000fea0003800000 */
.L_x_1157:
[----:B------:R-:W-:Y:S01]  /*6bd0*/  IMAD R3, R2, c[0x0][0x338], RZ ;  /* 0x0000ce0002037a24 */ /* 0x000fe200078e02ff */
[----:B------:R-:W-:Y:S01]  /*6be0*/  BSSY B0, `(.L_x_1159) ;  /* 0x0000016000007945 */ /* 0x000fe20003800000 */
[----:B------:R-:W-:-:S04]  /*6bf0*/  IMAD.WIDE.U32 R10, R214, c[0x0][0x338], R6 ;  /* 0x0000ce00d60a7a25 */ /* 0x000fc800078e0006 */
[----:B------:R-:W-:Y:S02]  /*6c00*/  IMAD R3, R214, c[0x0][0x33c], R3 ;  /* 0x0000cf00d6037a24 */ /* 0x000fe400078e0203 */
[----:B--2---:R-:W-:-:S03]  /*6c10*/  IMAD R5, R0, c[0x0][0x340], RZ ;  /* 0x0000d00000057a24 */ /* 0x004fc600078e02ff */
        /* <DEDUP_REMOVED lines=18> */
.L_x_1160:
[----:B------:R-:W-:Y:S05]  /*6d40*/  BSYNC B0 ;  /* 0x0000000000007941 */ /* 0x000fea0003800000 */
.L_x_1159:
        /* <DEDUP_REMOVED lines=18> */
.L_x_1161:
        /* <DEDUP_REMOVED lines=9> */
.L_x_1431:


//--------------------- .text._ZN7cutlass13device_kernelIN5flash19enable_sm80_to_sm89INS1_16FlashAttnBwdSm80INS1_25CollectiveMainloopBwdSm80ILi2ELi2EN4cute5tupleIJNS5_1CILi64EEENS7_ILi128EEENS7_ILi96EEEEEENS_6half_tEfNS_4arch4Sm80ELb1ELb0ELb0ELb0ELb1ELb0ELb0ELb0ELi2ELi2ELi4ELi2ELb0EEENS1_21CollectiveEpilogueBwdISB_SC_SE_Li256ELb0ELb0ELi2EEENS1_25SingleTileBwdLPTSchedulerILb0ELi128ELb1EEEEEEEEEvNT_6ParamsE --------------------------
	.section	.text._ZN7cutlass13device_kernelIN5flash19enable_sm80_to_sm89INS1_16FlashAttnBwdSm80INS1_25CollectiveMainloopBwdSm80ILi2ELi2EN4cute5tupleIJNS5_1CILi64EEENS7_ILi128EEENS7_ILi96EEEEEENS_6half_tEfNS_4arch4Sm80ELb1ELb0ELb0ELb0ELb1ELb0ELb0ELb0ELi2ELi2ELi4ELi2ELb0EEENS1_21CollectiveEpilogueBwdISB_SC_SE_Li256ELb0ELb0ELi2EEENS1_25SingleTileBwdLPTSchedulerILb0ELi128ELb1EEEEEEEEEvNT_6ParamsE,"ax",@progbits
	.sectioninfo	@"SHI_REGISTERS=255"
	.align	128
.text._ZN7cutlass13device_kernelIN5flash19enable_sm80_to_sm89INS1_16FlashAttnBwdSm80INS1_25CollectiveMainloopBwdSm80ILi2ELi2EN4cute5tupleIJNS5_1CILi64EEENS7_ILi128EEENS7_ILi96EEEEEENS_6half_tEfNS_4arch4Sm80ELb1ELb0ELb0ELb0ELb1ELb0ELb0ELb0ELi2ELi2ELi4ELi2ELb0EEENS1_21CollectiveEpilogueBwdISB_SC_SE_Li256ELb0ELb0ELi2EEENS1_25SingleTileBwdLPTSchedulerILb0ELi128ELb1EEEEEEEEEvNT_6ParamsE:
        .type           _ZN7cutlass13device_kernelIN5flash19enable_sm80_to_sm89INS1_16FlashAttnBwdSm80INS1_25CollectiveMainloopBwdSm80ILi2ELi2EN4cute5tupleIJNS5_1CILi64EEENS7_ILi128EEENS7_ILi96EEEEEENS_6half_tEfNS_4arch4Sm80ELb1ELb0ELb0ELb0ELb1ELb0ELb0ELb0ELi2ELi2ELi4ELi2ELb0EEENS1_21CollectiveEpilogueBwdISB_SC_SE_Li256ELb0ELb0ELi2EEENS1_25SingleTileBwdLPTSchedulerILb0ELi128ELb1EEEEEEEEEvNT_6ParamsE,@function
        .size           _ZN7cutlass13device_kernelIN5flash19enable_sm80_to_sm89INS1_16FlashAttnBwdSm80INS1_25CollectiveMainloopBwdSm80ILi2ELi2EN4cute5tupleIJNS5_1CILi64EEENS7_ILi128EEENS7_ILi96EEEEEENS_6half_tEfNS_4arch4Sm80ELb1ELb0ELb0ELb0ELb1ELb0ELb0ELb0ELi2ELi2ELi4ELi2ELb0EEENS1_21CollectiveEpilogueBwdISB_SC_SE_Li256ELb0ELb0ELi2EEENS1_25SingleTileBwdLPTSchedulerILb0ELi128ELb1EEEEEEEEEvNT_6ParamsE,(.L_x_1432 - _ZN7cutlass13device_kernelIN5flash19enable_sm80_to_sm89INS1_16FlashAttnBwdSm80INS1_25CollectiveMainloopBwdSm80ILi2ELi2EN4cute5tupleIJNS5_1CILi64EEENS7_ILi128EEENS7_ILi96EEEEEENS_6half_tEfNS_4arch4Sm80ELb1ELb0ELb0ELb0ELb1ELb0ELb0ELb0ELi2ELi2ELi4ELi2ELb0EEENS1_21CollectiveEpilogueBwdISB_SC_SE_Li256ELb0ELb0ELi2EEENS1_25SingleTileBwdLPTSchedulerILb0ELi128ELb1EEEEEEEEEvNT_6ParamsE)
        .other          _ZN7cutlass13device_kernelIN5flash19enable_sm80_to_sm89INS1_16FlashAttnBwdSm80INS1_25CollectiveMainloopBwdSm80ILi2ELi2EN4cute5tupleIJNS5_1CILi64EEENS7_ILi128EEENS7_ILi96EEEEEENS_6half_tEfNS_4arch4Sm80ELb1ELb0ELb0ELb0ELb1ELb0ELb0ELb0ELi2ELi2ELi4ELi2ELb0EEENS1_21CollectiveEpilogueBwdISB_SC_SE_Li256ELb0ELb0ELi2EEENS1_25SingleTileBwdLPTSchedulerILb0ELi128ELb1EEEEEEEEEvNT_6ParamsE,@"STO_CUDA_ENTRY STV_DEFAULT"
_ZN7cutlass13device_kernelIN5flash19enable_sm80_to_sm89INS1_16FlashAttnBwdSm80INS1_25CollectiveMainloopBwdSm80ILi2ELi2EN4cute5tupleIJNS5_1CILi64EEENS7_ILi128EEENS7_ILi96EEEEEENS_6half_tEfNS_4arch4Sm80ELb1ELb0ELb0ELb0ELb1ELb0ELb0ELb0ELi2ELi2ELi4ELi2ELb0EEENS1_21CollectiveEpilogueBwdISB_SC_SE_Li256ELb0ELb0ELi2EEENS1_25SingleTileBwdLPTSchedulerILb0ELi128ELb1EEEEEEEEEvNT_6ParamsE:
        /* <DEDUP_REMOVED lines=16> */
[----:B------:R-:W-:-:S04]  /*0100*/  MOV R0, c[0x0][0x3c4] ;  /* 0x0000f10000007a02 */ /* 0x000fc80000000f00 */
[----:B------:R-:W-:Y:S02]  /*0110*/  ISETP.NE.AND P0, PT, R0, 0x1, PT ;  /* 0x000000010000780c */ /* 0x000fe40003f05270 */
[----:B------:R-:W-:-:S11]  /*0120*/  MOV R0, R2 ;  /* 0x0000000200007202 */ /* 0x000fd60000000f00 */
[----:B------:R-:W-:-:S05]  /*0130*/  @P0 IMAD.HI.U32 R3, R2, c[0x0][0x3c8], RZ ;  /* 0x0000f20002030a27 */ /* 0x000fca00078e00ff */
[----:B------:R-:W-:-:S05]  /*0140*/  @P0 SHF.R.U32.HI R0, RZ, c[0x0][0x3cc], R3 ;  /* 0x0000f300ff000a19 */ /* 0x000fca0000011603 */
[----:B------:R-:W-:Y:S01]  /*0150*/  IMAD R5, R0, c[0x0][0x3c4], RZ ;  /* 0x0000f10000057a24 */ /* 0x000fe200078e02ff */
[----:B------:R-:W-:Y:S05]  /*0160*/  BRA `(.L_x_1164) ;  /* 0x0000006000007947 */ /* 0x000fea0003800000 */
.L_x_1163:
[----:B------:R-:W-:-:S04]  /*0170*/  MOV R0, c[0x0][0x3ac] ;  /* 0x0000eb0000007a02 */ /* 0x000fc80000000f00 */
[----:B------:R-:W-:Y:S02]  /*0180*/  ISETP.NE.AND P0, PT, R0, 0x1, PT ;  /* 0x000000010000780c */ /* 0x000fe40003f05270 */
[----:B------:R-:W-:-:S11]  /*0190*/  MOV R0, R2 ;  /* 0x0000000200007202 */ /* 0x000fd60000000f00 */
[----:B------:R-:W-:-:S05]  /*01a0*/  @P0 IMAD.HI.U32 R3, R2, c[0x0][0x3b0], RZ ;  /* 0x0000ec0002030a27 */ /* 0x000fca00078e00ff */
[----:B------:R-:W-:-:S05]  /*01b0*/  @P0 SHF.R.U32.HI R0, RZ, c[0x0][0x3b4], R3 ;  /* 0x0000ed00ff000a19 */ /* 0x000fca0000011603 */
[----:B------:R-:W-:Y:S02]  /*01c0*/  IMAD R5, R0, c[0x0][0x3ac], RZ ;  /* 0x0000eb0000057a24 */ /* 0x000fe400078e02ff */
.L_x_1164:
[----:B------:R-:W-:Y:S01]  /*01d0*/  IMAD.MOV.U32 R3, RZ, RZ, c[0x0][0x3a0] ;  /* 0x0000e800ff037624 */ /* 0x000fe200078e00ff */
[----:B------:R-:W-:Y:S01]  /*01e0*/  LOP3.LUT R0, RZ, R0, RZ, 0x33, !PT ;  /* 0x00000000ff007212 */ /* 0x000fe200078e33ff */
[----:B------:R-:W-:-:S03]  /*01f0*/  IMAD.IADD R5, R2, 0x1, -R5 ;  /* 0x0000000102057824 */ /* 0x000fc600078e0a05 */
[----:B------:R-:W-:Y:S01]  /*0200*/  ISETP.NE.AND P0, PT, R3, 0x1, PT ;  /* 0x000000010300780c */ /* 0x000fe20003f05270 */
[----:B------:R-:W-:Y:S01]  /*0210*/  IMAD R4, R4, c[0x0][0x3ac], R5 ;  /* 0x0000eb0004047a24 */ /* 0x000fe200078e0205 */
[----:B------:R-:W-:-:S04]  /*0220*/  IADD3 R214, R0, c[0x0][0x394], RZ ;  /* 0x0000e50000d67a10 */ /* 0x000fc80007ffe0ff */
[----:B------:R-:W-:-:S07]  /*0230*/  MOV R217, R4 ;  /* 0x0000000400d97202 */ /* 0x000fce0000000f00 */
[----:B------:R-:W-:-:S05]  /*0240*/  @P0 IMAD.HI.U32 R2, R4, c[0x0][0x3a4], RZ ;  /* 0x0000e90004020a27 */ /* 0x000fca00078e00ff */
[----:B------:R-:W-:-:S04]  /*0250*/  @P0 SHF.R.U32.HI R217, RZ, c[0x0][0x3a8], R2 ;  /* 0x0000ea00ffd90a19 */ /* 0x000fc80000011602 */
[----:B------:R-:W-:-:S05]  /*0260*/  IADD3 R3, -R217, RZ, RZ ;  /* 0x000000ffd9037210 */ /* 0x000fca0007ffe1ff */
[----:B------:R-:W-:Y:S01]  /*0270*/  IMAD R216, R3, c[0x0][0x3a0], R4 ;  /* 0x0000e80003d87a24 */ /* 0x000fe200078e0204 */
[----:B------:R-:W-:Y:S05]  /*0280*/  BRA `(.L_x_1165) ;  /* 0x0000021000007947 */ /* 0x000fea0003800000 */
.L_x_1162:
        /* <DEDUP_REMOVED lines=16> */
.L_x_1166:
[----:B------:R-:W-:-:S04]  /*0390*/  MOV R0, c[0x0][0x3ac] ;  /* 0x0000eb0000007a02 */ /* 0x000fc80000000f00 */
[----:B------:R-:W-:Y:S02]  /*03a0*/  ISETP.NE.AND P0, PT, R0, 0x1, PT ;  /* 0x000000010000780c */ /* 0x000fe40003f05270 */
[----:B------:R-:W-:-:S11]  /*03b0*/  MOV R0, R3 ;  /* 0x0000000300007202 */ /* 0x000fd60000000f00 */
[----:B------:R-:W-:-:S05]  /*03c0*/  @P0 IMAD.HI.U32 R2, R3, c[0x0][0x3b0], RZ ;  /* 0x0000ec0003020a27 */ /* 0x000fca00078e00ff */
[----:B------:R-:W-:-:S05]  /*03d0*/  @P0 SHF.R.U32.HI R0, RZ, c[0x0][0x3b4], R2 ;  /* 0x0000ed00ff000a19 */ /* 0x000fca0000011602 */
[----:B------:R-:W-:Y:S02]  /*03e0*/  IMAD R4, R0, c[0x0][0x3ac], RZ ;  /* 0x0000eb0000047a24 */ /* 0x000fe400078e02ff */
.L_x_1167:
        /* <DEDUP_REMOVED lines=10> */
[----:B------:R-:W-:Y:S02]  /*0490*/  IMAD R216, R216, c[0x0][0x3a0], R5 ;  /* 0x0000e800d8d87a24 */ /* 0x000fe400078e0205 */
.L_x_1165:
        /* <DEDUP_REMOVED lines=90> */
[----:B------:R-:W-:Y:S02]  /*0a40*/  IMAD R24, R244, c[0x0][0x1e8], RZ ;  /* 0x00007a00f4187a24 */ /* 0x000fe400078e02ff */
[----:B------:R-:W-:Y:S01]  /*0a50*/  IMAD R20, R217, c[0x0][0x1bc], R20 ;  /* 0x00006f00d9147a24 */ /* 0x000fe200078e0214 */
[----:B------:R-:W-:Y:S01]  /*0a60*/  SHF.R.S32.HI R12, RZ, 0x1f, R3 ;  /* 0x0000001fff0c7819 */ /* 0x000fe20000011403 */
[----:B------:R-:W-:Y:S01]  /*0a70*/  IMAD.WIDE R22, R214, 0x80, R236 ;  /* 0x00000080d6167825 */ /* 0x000fe200078e02ec */
[----:B------:R-:W-:Y:S02]  /*0a80*/  SHF.R.S32.HI R11, RZ, 0x1f, R10 ;  /* 0x0000001fff0b7819 */ /* 0x000fe4000001140a */
[----:B------:R-:W-:Y:S01]  /*0a90*/  IADD3 R213, R10, 0x40, RZ ;  /* 0x000000400ad57810 */ /* 0x000fe20007ffe0ff */
[----:B------:R-:W-:Y:S01]  /*0aa0*/  IMAD R6, R12, c[0x0][0x1e0], RZ ;  /* 0x000078000c067a24 */ /* 0x000fe200078e02ff */
[----:B------:R-:W-:Y:S01]  /*0ab0*/  ISETP.GE.AND P3, PT, R10, c[0x0][0x1cc], PT ;  /* 0x000073000a007a0c */ /* 0x000fe20003f66270 */
[----:B------:R-:W-:-:S02]  /*0ac0*/  IMAD R12, R12, c[0x0][0x1b0], RZ ;  /* 0x00006c000c0c7a24 */ /* 0x000fc400078e02ff */
[C---:B------:R-:W-:Y:S02]  /*0ad0*/  IMAD R6, R3.reuse, c[0x0][0x1e4], R6 ;  /* 0x0000790003067a24 */ /* 0x040fe400078e0206 */
[----:B------:R-:W-:-:S04]  /*0ae0*/  IMAD.WIDE.U32 R14, R3, c[0x0][0x1e0], R10 ;  /* 0x00007800030e7a25 */ /* 0x000fc800078e000a */
[C---:B------:R-:W-:Y:S02]  /*0af0*/  IMAD R12, R3.reuse, c[0x0][0x1b4], R12 ;  /* 0x00006d00030c7a24 */ /* 0x040fe400078e020c */
[----:B------:R-:W-:-:S04]  /*0b00*/  IMAD.WIDE.U32 R2, R3, c[0x0][0x1b0], R10 ;  /* 0x00006c0003027a25 */ /* 0x000fc800078e000a */
[----:B------:R-:W-:Y:S02]  /*0b10*/  IMAD.IADD R13, R3, 0x1, R12 ;  /* 0x00000001030d7824 */ /* 0x000fe400078e020c */
[----:B------:R-:W-:Y:S02]  /*0b20*/  IMAD R3, R243, c[0x0][0x270], RZ ;  /* 0x00009c00f3037a24 */ /* 0x000fe400078e02ff */
[----:B------:R-:W-:Y:S02]  /*0b30*/  IMAD.MOV.U32 R12, RZ, RZ, R2 ;  /* 0x000000ffff0c7224 */ /* 0x000fe400078e0002 */
[----:B------:R-:W-:Y:S02]  /*0b40*/  IMAD R224, R216, c[0x0][0x274], R3 ;  /* 0x00009d00d8e07a24 */ /* 0x000fe400078e0203 */
[----:B------:R-:W-:Y:S02]  /*0b50*/  IMAD R3, R237, c[0x0][0x178], RZ ;  /* 0x00005e00ed037a24 */ /* 0x000fe400078e02ff */
[----:B------:R-:W-:-:S02]  /*0b60*/  IMAD.IADD R7, R15, 0x1, R6 ;  /* 0x000000010f077824 */ /* 0x000fc400078e0206 */
[----:B------:R-:W-:Y:S02]  /*0b70*/  IMAD R18, R236, c[0x0][0x17c], R3 ;  /* 0x00005f00ec127a24 */ /* 0x000fe400078e0203 */
[----:B------:R-:W-:Y:S02]  /*0b80*/  IMAD.MOV.U32 R6, RZ, RZ, R14 ;  /* 0x000000ffff067224 */ /* 0x000fe400078e000e */
[----:B------:R-:W-:Y:S01]  /*0b90*/  IMAD.WIDE.U32 R2, R217, c[0x0][0x1b8], R12 ;  /* 0x00006e00d9027a25 */ /* 0x000fe200078e000c */
[CC--:B------:R-:W-:Y:S02]  /*0ba0*/  LEA.HI R13, R9.reuse, R226.reuse, RZ, 0x3 ;  /* 0x000000e2090d7211 */ /* 0x0c0fe400078f18ff */
[----:B------:R-:W-:Y:S01]  /*0bb0*/  LEA.HI R12, R9, R226, RZ, 0x5 ;  /* 0x000000e2090c7211 */ /* 0x000fe200078f28ff */
[----:B------:R-:W-:-:S04]  /*0bc0*/  IMAD.WIDE.U32 R14, R216, c[0x0][0x270], R238 ;  /* 0x00009c00d80e7a25 */ /* 0x000fc800078e00ee */
[----:B------:R-:W-:-:S04]  /*0bd0*/  IMAD.WIDE.U32 R16, R236, c[0x0][0x178], R10 ;  /* 0x00005e00ec107a25 */ /* 0x000fc800078e000a */
[----:B------:R-:W-:Y:S01]  /*0be0*/  IMAD.IADD R225, R15, 0x1, R224 ;  /* 0x000000010fe17824 */ /* 0x000fe200078e02e0 */
[----:B------:R-:W-:Y:S01]  /*0bf0*/  LEA.HI R15, R5, R236, RZ, 0x1 ;  /* 0x000000ec050f7211 */ /* 0x000fe200078f08ff */
[----:B------:R-:W-:Y:S01]  /*0c00*/  IMAD.IADD R19, R17, 0x1, R18 ;  /* 0x0000000111137824 */ /* 0x000fe200078e0212 */
[----:B------:R-:W-:Y:S01]  /*0c10*/  SHF.R.S32.HI R5, RZ, 0x1f, R5 ;  /* 0x0000001fff057819 */ /* 0x000fe20000011405 */
[----:B------:R-:W-:Y:S01]  /*0c20*/  IMAD.SHL.U32 R17, R13, 0x8, RZ ;  /* 0x000000080d117824 */ /* 0x000fe200078e00ff */
[----:B------:R-:W-:Y:S01]  /*0c30*/  LOP3.LUT R15, R15, 0x7fffffe, RZ, 0xc0, !PT ;  /* 0x07fffffe0f0f7812 */ /* 0x000fe200078ec0ff */
[C---:B------:R-:W-:Y:S02]  /*0c40*/  IMAD R24, R217.reuse, c[0x0][0x1ec], R24 ;  /* 0x00007b00d9187a24 */ /* 0x040fe400078e0218 */
[----:B------:R-:W-:Y:S01]  /*0c50*/  IMAD.WIDE.U32 R6, R217, c[0x0][0x1e8], R6 ;  /* 0x00007a00d9067a25 */ /* 0x000fe200078e0006 */
[----:B------:R-:W-:-:S03]  /*0c60*/  LOP3.LUT R17, R17, 0xc0, RZ, 0xc0, !PT ;  /* 0x000000c011117812 */ /* 0x000fc600078ec0ff */
[----:B------:R-:W-:Y:S02]  /*0c70*/  IMAD.IADD R21, R3, 0x1, R20 ;  /* 0x0000000103157824 */ /* 0x000fe400078e0214 */
[----:B------:R-:W-:Y:S02]  /*0c80*/  IMAD R3, R243, c[0x0][0x180], RZ ;  /* 0x00006000f3037a24 */ /* 0x000fe400078e02ff */
[----:B------:R-:W-:Y:S02]  /*0c90*/  IMAD.MOV.U32 R20, RZ, RZ, R2 ;  /* 0x000000ffff147224 */ /* 0x000fe400078e0002 */
        /* <DEDUP_REMOVED lines=19> */
[----:B------:R-:W-:Y:S02]  /*0dd0*/  IMAD.MOV.U32 R18, RZ, RZ, R16 ;  /* 0x000000ffff127224 */ /* 0x000fe400078e0010 */
        /* <DEDUP_REMOVED lines=13> */
[----:B------:R-:W-:Y:S02]  /*0eb0*/  IMAD.MOV.U32 R19, RZ, RZ, c[0x0][0x1d8] ;  /* 0x00007600ff137624 */ /* 0x000fe400078e00ff */
[----:B------:R-:W-:Y:S02]  /*0ec0*/  IMAD R6, R6, c[0x0][0x178], RZ ;  /* 0x00005e0006067a24 */ /* 0x000fe400078e02ff */
[----:B------:R-:W-:Y:S01]  /*0ed0*/  IMAD.MOV.U32 R220, RZ, RZ, R18 ;  /* 0x000000ffffdc7224 */ /* 0x000fe200078e0012 */
[----:B------:R-:W-:Y:S01]  /*0ee0*/  LEA R18, P1, R19, R20, 0x7 ;  /* 0x0000001413127211 */ /* 0x000fe200078238ff */
[----:B------:R-:W-:Y:S02]  /*0ef0*/  IMAD.MOV.U32 R17, RZ, RZ, c[0x0][0x1dc] ;  /* 0x00007700ff117624 */ /* 0x000fe400078e00ff */
[----:B------:R-:W-:Y:S01]  /*0f00*/  IMAD R15, R247, c[0x0][0x17c], R6 ;  /* 0x00005f00f70f7a24 */ /* 0x000fe200078e0206 */
[----:B------:R-:W-:Y:S01]  /*0f10*/  IADD3 R6, R10, 0x20, RZ ;  /* 0x000000200a067810 */ /* 0x000fe20007ffe0ff */
[----:B------:R-:W-:Y:S01]  /*0f20*/  IMAD.IADD R8, R242, 0x1, -R236 ;  /* 0x00000001f2087824 */ /* 0x000fe200078e0aec */
[----:B------:R-:W-:Y:S01]  /*0f30*/  LEA.HI.X R19, R19, R21, R17, 0x7, P1 ;  /* 0x0000001513137211 */ /* 0x000fe200008f3c11 */
[----:B------:R-:W-:Y:S01]  /*0f40*/  IMAD R2, R244, c[0x0][0x188], RZ ;  /* 0x00006200f4027a24 */ /* 0x000fe200078e02ff */
[----:B------:R-:W-:Y:S01]  /*0f50*/  ISETP.GE.AND P2, PT, R6, c[0x0][0x1cc], PT ;  /* 0x0000730006007a0c */ /* 0x000fe20003f46270 */
[----:B------:R-:W-:Y:S01]  /*0f60*/  IMAD R7, R243, c[0x0][0x288], RZ ;  /* 0x0000a200f3077a24 */ /* 0x000fe200078e02ff */
[----:B------:R-:W-:Y:S01]  /*0f70*/  ISETP.GE.AND P1, PT, R213, c[0x0][0x1cc], PT ;  /* 0x00007300d5007a0c */ /* 0x000fe20003f26270 */
[----:B------:R-:W-:Y:S01]  /*0f80*/  IMAD R17, R217, c[0x0][0x18c], R2 ;  /* 0x00006300d9117a24 */ /* 0x000fe200078e0202 */
[----:B------:R-:W-:Y:S01]  /*0f90*/  ISETP.LT.OR P6, PT, R8, 0x1, P3 ;  /* 0x000000010800780c */ /* 0x000fe20001fc1670 */
[----:B------:R-:W-:Y:S01]  /*0fa0*/  IMAD R222, R216, c[0x0][0x28c], R7 ;  /* 0x0000a300d8de7a24 */ /* 0x000fe200078e0207 */
[C---:B------:R-:W-:Y:S01]  /*0fb0*/  ISETP.LT.OR P5, PT, R8.reuse, 0x1, P2 ;  /* 0x000000010800780c */ /* 0x040fe200017a1670 */
[----:B------:R-:W-:Y:S01]  /*0fc0*/  IMAD.WIDE.U32 R22, R247, c[0x0][0x178], RZ ;  /* 0x00005e00f7167a25 */ /* 0x000fe200078e00ff */
[----:B------:R-:W-:-:S02]  /*0fd0*/  ISETP.LT.OR P4, PT, R8, 0x1, P1 ;  /* 0x000000010800780c */ /* 0x000fc40000f81670 */
[----:B------:R-:W-:Y:S01]  /*0fe0*/  SHF.R.S32.HI R2, RZ, 0x4, R29 ;  /* 0x00000004ff027819 */ /* 0x000fe2000001141d */
[----:B------:R-:W-:Y:S01]  /*0ff0*/  IMAD.WIDE.U32 R220, R217, c[0x0][0x188], R220 ;  /* 0x00006200d9dc7a25 */ /* 0x000fe200078e00dc */
[C---:B------:R-:W-:Y:S02]  /*1000*/  ISETP.LT.OR P3, PT, R8.reuse, 0x41, P3 ;  /* 0x000000410800780c */ /* 0x040fe40001f61670 */
[----:B------:R-:W-:Y:S01]  /*1010*/  ISETP.LT.OR P2, PT, R8, 0x41, P2 ;  /* 0x000000410800780c */ /* 0x000fe20001741670 */
[----:B------:R-:W-:Y:S01]  /*1020*/  IMAD.SHL.U32 R4, R4, 0x2, RZ ;  /* 0x0000000204047824 */ /* 0x000fe200078e00ff */
[----:B------:R-:W-:Y:S01]  /*1030*/  ISETP.LT.OR P1, PT, R8, 0x41, P1 ;  /* 0x000000410800780c */ /* 0x000fe20000f21670 */
[----:B------:R-:W-:Y:S01]  /*1040*/  IMAD.IADD R15, R23, 0x1, R15 ;  /* 0x00000001170f7824 */ /* 0x000fe200078e020f */
[----:B------:R-:W-:Y:S01]  /*1050*/  LEA.HI R7, R29, R2, RZ, 0x1 ;  /* 0x000000021d077211 */ /* 0x000fe200078f08ff */
[----:B------:R-:W-:Y:S01]  /*1060*/  IMAD.IADD R208, R221, 0x1, R17 ;  /* 0x00000001ddd07824 */ /* 0x000fe200078e0211 */
[----:B------:R-:W-:Y:S01]  /*1070*/  LEA R17, P0, R22, R220, 0x6 ;  /* 0x000000dc16117211 */ /* 0x000fe200078030ff */
[----:B------:R-:W-:Y:S01]  /*1080*/  @!PT LDS RZ, [RZ] ;  /* 0x00000000fffff984 */ /* 0x000fe20000000800 */
[----:B------:R-:W-:Y:S01]  /*1090*/  @!PT LDS RZ, [RZ] ;  /* 0x00000000fffff984 */ /* 0x000fe20000000800 */
[----:B------:R-:W-:Y:S01]  /*10a0*/  @!PT LDS RZ, [RZ] ;  /* 0x00000000fffff984 */ /* 0x000fe20000000800 */
[----:B------:R1:W-:Y:S01]  /*10b0*/  LDGSTS.E.BYPASS.LTC128B.128 [R4+0x6080], [R20.64], !P6 ;  /* 0x0608000014047fae */ /* 0x0003e2000f101d48 */
[----:B------:R-:W-:Y:S01]  /*10c0*/  LOP3.LUT R7, R7, 0xfffffffe, RZ, 0xc0, !PT ;  /* 0xfffffffe07077812 */ /* 0x000fe200078ec0ff */
[----:B------:R-:W-:Y:S01]  /*10d0*/  IMAD.WIDE.U32 R224, R217, c[0x0][0x278], R224 ;  /* 0x00009e00d9e07a25 */ /* 0x000fe200078e00e0 */
[----:B------:R-:W-:Y:S01]  /*10e0*/  LOP3.LUT R29, R29, 0xfffffff0, RZ, 0xc0, !PT ;  /* 0xfffffff01d1d7812 */ /* 0x000fe200078ec0ff */
[----:B------:R1:W-:Y:S01]  /*10f0*/  LDGSTS.E.BYPASS.LTC128B.128 [R4+0x8080], [R20.64+0x40], !P5 ;  /* 0x0808004014047fae */ /* 0x0003e2000e901d48 */
[----:B------:R-:W-:Y:S01]  /*1100*/  LEA R30, P5, R17, c[0x0][0x160], 0x1 ;  /* 0x00005800111e7a11 */ /* 0x000fe200078a08ff */
[----:B------:R-:W-:Y:S01]  /*1110*/  IMAD.IADD R7, R2, 0x1, -R7 ;  /* 0x0000000102077824 */ /* 0x000fe200078e0a07 */
[----:B------:R-:W-:Y:S01]  /*1120*/  LEA.HI.X R2, R22, R208, R15, 0x6, P0 ;  /* 0x000000d016027211 */ /* 0x000fe200000f340f */
[----:B------:R1:W-:Y:S01]  /*1130*/  LDGSTS.E.BYPASS.LTC128B.128 [R4+0xa080], [R20.64+0x80], !P4 ;  /* 0x0a08008014047fae */ /* 0x0003e2000e101d48 */
[----:B------:R-:W-:Y:S01]  /*1140*/  ISETP.GE.AND P0, PT, R10, c[0x0][0x19c], PT ;  /* 0x000067000a007a0c */ /* 0x000fe20003f06270 */
[----:B------:R-:W-:Y:S01]  /*1150*/  IMAD.WIDE.U32 R26, R216, c[0x0][0x288], R238 ;  /* 0x0000a200d81a7a25 */ /* 0x000fe200078e00ee */
[----:B------:R-:W-:Y:S01]  /*1160*/  LOP3.LUT R15, R13, 0xfffffff8, RZ, 0xc0, !PT ;  /* 0xfffffff80d0f7812 */ /* 0x000fe200078ec0ff */
[----:B------:R2:W-:Y:S01]  /*1170*/  LDGSTS.E.BYPASS.LTC128B.128 [R4+0x7080], [R18.64], !P3 ;  /* 0x0708000012047fae */ /* 0x0005e2000d901d48 */
[----:B------:R-:W-:Y:S01]  /*1180*/  ISETP.GE.AND P3, PT, R6, c[0x0][0x19c], PT ;  /* 0x0000670006007a0c */ /* 0x000fe20003f66270 */
[----:B------:R-:W-:Y:S01]  /*1190*/  IMAD.WIDE.U32 R218, R236, c[0x0][0x208], R10 ;  /* 0x00008200ecda7a25 */ /* 0x000fe200078e000a */
[----:B------:R-:W-:Y:S01]  /*11a0*/  LEA.HI.X R31, R17, c[0x0][0x164], R2, 0x1, P5 ;  /* 0x00005900111f7a11 */ /* 0x000fe200028f0c02 */
[----:B------:R2:W-:Y:S01]  /*11b0*/  LDGSTS.E.BYPASS.LTC128B.128 [R4+0x9080], [R18.64+0x40], !P2 ;  /* 0x0908004012047fae */ /* 0x0005e2000d101d48 */
[C---:B------:R-:W-:Y:S01]  /*11c0*/  ISETP.GE.AND P5, PT, R213.reuse, c[0x0][0x16c], PT ;  /* 0x00005b00d5007a0c */ /* 0x040fe20003fa6270 */
[----:B------:R-:W-:Y:S01]  /*11d0*/  IMAD.IADD R22, R226, 0x1, -R15 ;  /* 0x00000001e2167824 */ /* 0x000fe200078e0a0f */
[C---:B------:R-:W-:Y:S01]  /*11e0*/  ISETP.LT.OR P6, PT, R8.reuse, 0x1, P0 ;  /* 0x000000010800780c */ /* 0x040fe200007c1670 */
[----:B------:R2:W-:Y:S01]  /*11f0*/  LDGSTS.E.BYPASS.LTC128B.128 [R4+0xb080], [R18.64+0x80], !P1 ;  /* 0x0b08008012047fae */ /* 0x0005e2000c901d48 */
[----:B------:R-:W-:Y:S01]  /*1200*/  ISETP.GE.AND P1, PT, R213, c[0x0][0x19c], PT ;  /* 0x00006700d5007a0c */ /* 0x000fe20003f26270 */
[----:B------:R-:W-:Y:S01]  /*1210*/  IMAD.SHL.U32 R15, R247, 0x40, RZ ;  /* 0x00000040f70f7824 */ /* 0x000fe200078e00ff */
[C---:B------:R-:W-:Y:S01]  /*1220*/  ISETP.LT.OR P4, PT, R8.reuse, 0x1, P3 ;  /* 0x000000010800780c */ /* 0x040fe20001f81670 */
[----:B------:R-:W-:Y:S01]  /*1230*/  IMAD.IADD R223, R27, 0x1, R222 ;  /* 0x000000011bdf7824 */ /* 0x000fe200078e02de */
[C---:B------:R-:W-:Y:S01]  /*1240*/  ISETP.LT.OR P2, PT, R8.reuse, 0x1, P1 ;  /* 0x000000010800780c */ /* 0x040fe20000f41670 */
[----:B------:R-:W-:Y:S01]  /*1250*/  IMAD.MOV.U32 R222, RZ, RZ, R26 ;  /* 0x000000ffffde7224 */ /* 0x000fe200078e001a */
[----:B------:R-:W-:Y:S01]  /*1260*/  ISETP.LT.OR P0, PT, R8, 0x41, P0 ;  /* 0x000000410800780c */ /* 0x000fe20000701670 */
[----:B------:R-:W-:Y:S01]  /*1270*/  IMAD.IADD R29, R226, 0x1, -R29 ;  /* 0x00000001e21d7824 */ /* 0x000fe200078e0a1d */
[C---:B------:R-:W-:Y:S01]  /*1280*/  ISETP.LT.OR P3, PT, R8.reuse, 0x41, P3 ;  /* 0x000000410800780c */ /* 0x040fe20001f61670 */
[C---:B------:R-:W-:Y:S01]  /*1290*/  IMAD.WIDE.U32 R222, R217.reuse, c[0x0][0x290], R222 ;  /* 0x0000a400d9de7a25 */ /* 0x040fe200078e00de */
[----:B------:R-:W-:Y:S01]  /*12a0*/  ISETP.LT.OR P1, PT, R8, 0x41, P1 ;  /* 0x000000410800780c */ /* 0x000fe20000f21670 */
[----:B------:R3:W-:Y:S01]  /*12b0*/  LDGSTS.E.BYPASS.LTC128B.128 [R4+0x80], [R34.64], !P6 ;  /* 0x0008000022047fae */ /* 0x0007e2000f101d48 */
[----:B------:R-:W-:Y:S01]  /*12c0*/  SEL R23, RZ, 0x4, P5 ;  /* 0x00000004ff177807 */ /* 0x000fe20002800000 */
[----:B------:R-:W-:Y:S01]  /*12d0*/  IMAD R8, R244, c[0x0][0x278], RZ ;  /* 0x00009e00f4087a24 */ /* 0x000fe200078e02ff */
[----:B------:R-:W-:Y:S01]  /*12e0*/  ISETP.GE.AND P5, PT, R10, c[0x0][0x16c], PT ;  /* 0x00005b000a007a0c */ /* 0x000fe20003fa6270 */
[----:B------:R3:W-:Y:S01]  /*12f0*/  LDGSTS.E.BYPASS.LTC128B.128 [R4+0x2080], [R34.64+0x40], !P4 ;  /* 0x0208004022047fae */ /* 0x0007e2000e101d48 */
[----:B------:R-:W-:Y:S01]  /*1300*/  SHF.R.S32.HI R14, RZ, 0x1f, R15 ;  /* 0x0000001fff0e7819 */ /* 0x000fe2000001140f */
[----:B------:R-:W-:Y:S01]  /*1310*/  IMAD R211, R217, c[0x0][0x27c], R8 ;  /* 0x00009f00d9d37a24 */ /* 0x000fe200078e0208 */
[----:B------:R-:W-:Y:S01]  /*1320*/  SEL R228, RZ, 0x1, P5 ;  /* 0x00000001ffe47807 */ /* 0x000fe20002800000 */
[----:B------:R3:W-:Y:S01]  /*1330*/  LDGSTS.E.BYPASS.LTC128B.128 [R4+0x4080], [R34.64+0x80], !P2 ;  /* 0x0408008022047fae */ /* 0x0007e2000d101d48 */
[----:B------:R-:W-:Y:S01]  /*1340*/  LEA.HI R16, R22, R22, RZ, 0x1 ;  /* 0x0000001616107211 */ /* 0x000fe200078f08ff */
[----:B------:R-:W-:Y:S01]  /*1350*/  IMAD.IADD R211, R225, 0x1, R211 ;  /* 0x00000001e1d37824 */ /* 0x000fe200078e02d3 */
[----:B------:R-:W-:Y:S01]  /*1360*/  ISETP.GE.AND P6, PT, R6, c[0x0][0x1fc], PT ;  /* 0x00007f0006007a0c */ /* 0x000fe20003fc6270 */
[----:B------:R4:W-:Y:S01]  /*1370*/  LDGSTS.E.BYPASS.LTC128B.128 [R4+0x1080], [R24.64], !P0 ;  /* 0x0108000018047fae */ /* 0x0009e2000c101d48 */
[----:B------:R-:W-:Y:S01]  /*1380*/  LOP3.LUT R17, R16, 0x7fffffe, RZ, 0xc0, !PT ;  /* 0x07fffffe10117812 */ /* 0x000fe200078ec0ff */
[----:B------:R-:W-:Y:S01]  /*1390*/  IMAD.MOV.U32 R199, RZ, RZ, 0x10 ;  /* 0x00000010ffc77424 */ /* 0x000fe200078e00ff */
[----:B-1----:R-:W-:Y:S01]  /*13a0*/  SEL R21, RZ, 0xffffffff, P6 ;  /* 0xffffffffff157807 */ /* 0x002fe20003000000 */
[----:B--2---:R-:W-:Y:S01]  /*13b0*/  IMAD R19, R237, c[0x0][0x208], RZ ;  /* 0x00008200ed137a24 */ /* 0x004fe200078e02ff */
[----:B------:R-:W-:Y:S01]  /*13c0*/  LEA.HI R2, R9, R226, RZ, 0x6 ;  /* 0x000000e209027211 */ /* 0x000fe200078f30ff */
[----:B------:R-:W-:Y:S01]  /*13d0*/  IMAD.IADD R18, R22, 0x1, -R17 ;  /* 0x0000000116127824 */ /* 0x000fe200078e0a11 */
[----:B------:R-:W-:Y:S01]  /*13e0*/  ISETP.GE.AND P4, PT, R213, c[0x0][0x1fc], PT ;  /* 0x00007f00d5007a0c */ /* 0x000fe20003f86270 */
[----:B------:R-:W-:Y:S01]  /*13f0*/  IMAD R8, R236, c[0x0][0x20c], R19 ;  /* 0x00008300ec087a24 */ /* 0x000fe200078e0213 */
[----:B------:R-:W-:Y:S01]  /*1400*/  IADD3 R19, P5, R15, R224, RZ ;  /* 0x000000e00f137210 */ /* 0x000fe20007fbe0ff */
[----:B------:R-:W-:Y:S01]  /*1410*/  IMAD R17, R243, c[0x0][0x210], RZ ;  /* 0x00008400f3117a24 */ /* 0x000fe200078e02ff */
[----:B------:R-:W-:Y:S01]  /*1420*/  SHF.R.S32.HI R2, RZ, 0x6, R2 ;  /* 0x00000006ff027819 */ /* 0x000fe20000011402 */
[----:B------:R-:W-:Y:S01]  /*1430*/  IMAD.IADD R219, R219, 0x1, R8 ;  /* 0x00000001dbdb7824 */ /* 0x000fe200078e0208 */
[----:B------:R4:W-:Y:S01]  /*1440*/  LDGSTS.E.BYPASS.LTC128B.128 [R4+0x3080], [R24.64+0x40], !P3 ;  /* 0x0308004018047fae */ /* 0x0009e2000d901d48 */
[----:B------:R-:W-:Y:S01]  /*1450*/  IMAD.X R8, R14, 0x1, R211, P5 ;  /* 0x000000010e087824 */ /* 0x000fe200028e06d3 */
[----:B------:R-:W-:Y:S01]  /*1460*/  LEA R26, P5, R19, c[0x0][0x258], 0x2 ;  /* 0x00009600131a7a11 */ /* 0x000fe200078a10ff */
[----:B------:R-:W-:Y:S01]  /*1470*/  IMAD.SHL.U32 R21, R21, 0x2, RZ ;  /* 0x0000000215157824 */ /* 0x000fe200078e00ff */
[----:B------:R4:W-:Y:S01]  /*1480*/  LDGSTS.E.BYPASS.LTC128B.128 [R4+0x5080], [R24.64+0x80], !P1 ;  /* 0x0508008018047fae */ /* 0x0009e2000c901d48 */
[C---:B------:R-:W-:Y:S01]  /*1490*/  IMAD R28, R216.reuse, c[0x0][0x214], R17 ;  /* 0x00008500d81c7a24 */ /* 0x040fe200078e0211 */
[----:B------:R-:W-:Y:S01]  /*14a0*/  LEA.HI.X R27, R19, c[0x0][0x25c], R8, 0x2, P5 ;  /* 0x00009700131b7a11 */ /* 0x000fe200028f1408 */
[----:B------:R-:W-:Y:S01]  /*14b0*/  IMAD.WIDE.U32 R218, R216, c[0x0][0x210], R218 ;  /* 0x00008400d8da7a25 */ /* 0x000fe200078e00da */
[----:B------:R-:W-:Y:S01]  /*14c0*/  ISETP.GE.AND P5, PT, R10, c[0x0][0x1fc], PT ;  /* 0x00007f000a007a0c */ /* 0x000fe20003fa6270 */
[----:B------:R-:W0:Y:S01]  /*14d0*/  LDGDEPBAR ;  /* 0x00000000000079af */ /* 0x000e220000000000 */
[----:B------:R-:W-:Y:S01]  /*14e0*/  LEA.HI R19, R29, R29, RZ, 0x1 ;  /* 0x0000001d1d137211 */ /* 0x000fe200078f08ff */
[----:B------:R-:W-:Y:S01]  /*14f0*/  IMAD.IADD R219, R219, 0x1, R28 ;  /* 0x00000001dbdb7824 */ /* 0x000fe200078e021c */
[----:B------:R-:W-:Y:S01]  /*1500*/  SEL R20, RZ, 0x1, P5 ;  /* 0x00000001ff147807 */ /* 0x000fe20002800000 */
[----:B------:R-:W-:Y:S01]  /*1510*/  IMAD R205, R7, 0x4, R2 ;  /* 0x0000000407cd7824 */ /* 0x000fe200078e0202 */
[----:B------:R-:W-:Y:S01]  /*1520*/  ISETP.GE.AND P5, PT, R6, c[0x0][0x16c], PT ;  /* 0x00005b0006007a0c */ /* 0x000fe20003fa6270 */
[----:B------:R-:W-:Y:S01]  /*1530*/  IMAD.WIDE.U32 R218, R217, c[0x0][0x218], R218 ;  /* 0x00008600d9da7a25 */ /* 0x000fe200078e00da */
[----:B------:R-:W-:-:S02]  /*1540*/  LOP3.LUT R21, R21, 0x2, R20, 0xe2, !PT ;  /* 0x0000000215157812 */ /* 0x000fc400078ee214 */
[----:B------:R-:W-:Y:S01]  /*1550*/  SEL R17, RZ, 0x2, P5 ;  /* 0x00000002ff117807 */ /* 0x000fe20002800000 */
[----:B------:R-:W-:Y:S01]  /*1560*/  IMAD R20, R244, c[0x0][0x218], RZ ;  /* 0x00008600f4147a24 */ /* 0x000fe200078e02ff */
[----:B------:R-:W-:Y:S01]  /*1570*/  LOP3.LUT R32, R19, 0x7fffffe, RZ, 0xc0, !PT ;  /* 0x07fffffe13207812 */ /* 0x000fe200078ec0ff */
[----:B------:R-:W-:Y:S01]  /*1580*/  IMAD R205, R205, 0x8, R18 ;  /* 0x00000008cdcd7824 */ /* 0x000fe200078e0212 */
[----:B------:R-:W-:Y:S01]  /*1590*/  IADD3 R23, R23, R17, R228 ;  /* 0x0000001117177210 */ /* 0x000fe20007ffe0e4 */
[----:B------:R-:W-:Y:S01]  /*15a0*/  IMAD R235, R217, c[0x0][0x21c], R20 ;  /* 0x00008700d9eb7a24 */ /* 0x000fe200078e0214 */
[----:B------:R-:W-:Y:S01]  /*15b0*/  SEL R20, RZ, 0x4, P4 ;  /* 0x00000004ff147807 */ /* 0x000fe20002000000 */
[----:B------:R-:W-:Y:S01]  /*15c0*/  IMAD.MOV.U32 R234, RZ, RZ, R218 ;  /* 0x000000ffffea7224 */ /* 0x000fe200078e00da */
[----:B------:R-:W-:Y:S01]  /*15d0*/  IADD3 R17, -R15, c[0x0][0x168], RZ ;  /* 0x00005a000f117a10 */ /* 0x000fe20007ffe1ff */
[----:B------:R-:W-:Y:S01]  /*15e0*/  IMAD.IADD R235, R219, 0x1, R235 ;  /* 0x00000001dbeb7824 */ /* 0x000fe200078e02eb */
[----:B------:R-:W-:Y:S01]  /*15f0*/  LOP3.LUT P4, RZ, R23, 0x1, RZ, 0xc0, !PT ;  /* 0x0000000117ff7812 */ /* 0x000fe2000788c0ff */
[----:B------:R-:W-:Y:S01]  /*1600*/  IMAD.IADD R203, R29, 0x1, -R32 ;  /* 0x000000011dcb7824 */ /* 0x000fe200078e0a20 */
[----:B------:R-:W-:Y:S01]  /*1610*/  SHF.R.S32.HI R18, RZ, 0x1f, R29 ;  /* 0x0000001fff127819 */ /* 0x000fe2000001141d */
[----:B------:R-:W-:Y:S01]  /*1620*/  IMAD.WIDE.U32 R32, R247, UR4, R234 ;  /* 0x00000004f7207c25 */ /* 0x000fe2000f8e00ea */
[----:B------:R-:W-:-:S02]  /*1630*/  ISETP.LE.OR P0, PT, R17, R236, !P4 ;  /* 0x000000ec1100720c */ /* 0x000fc40006703670 */
[----:B------:R-:W-:Y:S01]  /*1640*/  LEA.HI R18, R18, R29, RZ, 0x3 ;  /* 0x0000001d12127211 */ /* 0x000fe200078f18ff */
[----:B------:R-:W-:Y:S01]  /*1650*/  IMAD.IADD R0, R33, 0x1, R0 ;  /* 0x0000000121007824 */ /* 0x000fe200078e0200 */
[----:B------:R-:W-:Y:S01]  /*1660*/  LOP3.LUT P2, RZ, R23, 0x2, RZ, 0xc0, !PT ;  /* 0x0000000217ff7812 */ /* 0x000fe2000784c0ff */
[----:B------:R-:W-:Y:S01]  /*1670*/  IMAD.SHL.U32 R22, R22, 0x40, RZ ;  /* 0x0000004016167824 */ /* 0x000fe200078e00ff */
[----:B------:R-:W-:Y:S01]  /*1680*/  LOP3.LUT R8, R18, 0xfffffff8, RZ, 0xc0, !PT ;  /* 0xfffffff812087812 */ /* 0x000fe200078ec0ff */
[----:B------:R-:W-:Y:S01]  /*1690*/  IMAD.SHL.U32 R206, R7, 0x8, RZ ;  /* 0x0000000807ce7824 */ /* 0x000fe200078e00ff */
[----:B------:R-:W-:Y:S02]  /*16a0*/  ISETP.LE.OR P2, PT, R17, R236, !P2 ;  /* 0x000000ec1100720c */ /* 0x000fe40005743670 */
[----:B------:R-:W-:Y:S01]  /*16b0*/  LOP3.LUT R20, R21, R20, RZ, 0xfc, !PT ;  /* 0x0000001415147212 */ /* 0x000fe200078efcff */
[----:B------:R-:W-:Y:S01]  /*16c0*/  IMAD.IADD R8, R29, 0x1, -R8 ;  /* 0x000000011d087824 */ /* 0x000fe200078e0a08 */
[----:B------:R-:W-:Y:S01]  /*16d0*/  LOP3.LUT P6, RZ, R23, 0x4, RZ, 0xc0, !PT ;  /* 0x0000000417ff7812 */ /* 0x000fe200078cc0ff */
[----:B------:R3:W-:Y:S01]  /*16e0*/  LDGSTS.E.BYPASS.LTC128B.128 [R4+0xc080], [R30.64], !P0 ;  /* 0x0c0800001e047fae */ /* 0x0007e2000c101d48 */
[----:B------:R-:W-:-:S02]  /*16f0*/  LEA R28, P0, R32, c[0x0][0x1f0], 0x1 ;  /* 0x00007c00201c7a11 */ /* 0x000fc400078008ff */
[----:B------:R-:W-:Y:S02]  /*1700*/  ISETP.GT.AND P1, PT, R226, 0xf, PT ;  /* 0x0000000fe200780c */ /* 0x000fe40003f24270 */
[----:B------:R-:W-:Y:S02]  /*1710*/  LOP3.LUT P4, RZ, R20, 0x1, RZ, 0xc0, !PT ;  /* 0x0000000114ff7812 */ /* 0x000fe4000788c0ff */
[----:B------:R-:W-:Y:S01]  /*1720*/  LEA.HI.X R29, R32, c[0x0][0x1f4], R0, 0x1, P0 ;  /* 0x00007d00201d7a11 */ /* 0x000fe200000f0c00 */
[----:B------:R3:W-:Y:S01]  /*1730*/  LDGSTS.E.BYPASS.LTC128B.128 [R4+0xd080], [R30.64+0x40], !P2 ;  /* 0x0d0800401e047fae */ /* 0x0007e2000d101d48 */
[CC--:B------:R-:W-:Y:S02]  /*1740*/  ISETP.LE.OR P6, PT, R17.reuse, R236.reuse, !P6 ;  /* 0x000000ec1100720c */ /* 0x0c0fe400077c3670 */
[----:B------:R-:W-:Y:S02]  /*1750*/  LEA.HI R0, R12, R3, RZ, 0x1 ;  /* 0x000000030c007211 */ /* 0x000fe400078f08ff */
[----:B------:R-:W-:-:S02]  /*1760*/  ISETP.LE.OR P0, PT, R17, R236, !P4 ;  /* 0x000000ec1100720c */ /* 0x000fc40006703670 */
[----:B------:R-:W-:Y:S01]  /*1770*/  LOP3.LUT R0, R0, 0xfffffffe, RZ, 0xc0, !PT ;  /* 0xfffffffe00007812 */ /* 0x000fe200078ec0ff */
[----:B------:R-:W-:Y:S01]  /*1780*/  @!P1 IMAD.SHL.U32 R21, R226, 0x10, RZ ;  /* 0x00000010e2159824 */ /* 0x000fe200078e00ff */
[C---:B------:R-:W-:Y:S02]  /*1790*/  LOP3.LUT P3, RZ, R20.reuse, 0x2, RZ, 0xc0, !PT ;  /* 0x0000000214ff7812 */ /* 0x040fe4000786c0ff */
[----:B------:R-:W-:Y:S01]  /*17a0*/  LOP3.LUT P2, RZ, R20, 0x4, RZ, 0xc0, !PT ;  /* 0x0000000414ff7812 */ /* 0x000fe2000784c0ff */
[C---:B------:R-:W-:Y:S01]  /*17b0*/  IMAD.SHL.U32 R20, R3.reuse, 0x10, RZ ;  /* 0x0000001003147824 */ /* 0x040fe200078e00ff */
[----:B------:R-:W-:Y:S01]  /*17c0*/  LOP3.LUT R23, R22, 0x1c0, RZ, 0xc0, !PT ;  /* 0x000001c016177812 */ /* 0x000fe200078ec0ff */
[----:B------:R-:W-:Y:S01]  /*17d0*/  IMAD.IADD R0, R3, 0x1, -R0 ;  /* 0x0000000103007824 */ /* 0x000fe200078e0a00 */
[--C-:B------:R-:W-:Y:S01]  /*17e0*/  SHF.R.S32.HI R3, RZ, 0x1, R19.reuse ;  /* 0x00000001ff037819 */ /* 0x100fe20000011413 */
[----:B------:R3:W-:Y:S01]  /*17f0*/  LDGSTS.E.BYPASS.LTC128B.128 [R4+0xe080], [R30.64+0x80], !P6 ;  /* 0x0e0800801e047fae */ /* 0x0007e2000f101d48 */
[----:B----4-:R-:W-:Y:S01]  /*1800*/  SHF.R.S32.HI R24, RZ, 0x1f, R19 ;  /* 0x0000001fff187819 */ /* 0x010fe20000011413 */
[----:B------:R-:W-:Y:S01]  /*1810*/  IMAD.SHL.U32 R19, R0, 0x400, RZ ;  /* 0x0000040000137824 */ /* 0x000fe200078e00ff */
[----:B------:R-:W-:Y:S01]  /*1820*/  LOP3.LUT R22, R23, 0x30, R20, 0xf8, !PT ;  /* 0x0000003017167812 */ /* 0x000fe200078ef814 */
[----:B------:R1:W-:Y:S01]  /*1830*/  @!P1 LDGSTS.E.BYPASS.LTC128B.128 [R21+0x18080], [R26.64] ;  /* 0x180800001a159fae */ /* 0x0003e2000b901d48 */
[----:B------:R-:W-:Y:S01]  /*1840*/  LEA.HI R20, R24, R3, RZ, 0x2 ;  /* 0x0000000318147211 */ /* 0x000fe200078f10ff */
[----:B------:R-:W-:Y:S01]  /*1850*/  IMAD R232, R232, 0x2, R19 ;  /* 0x00000002e8e87824 */ /* 0x000fe200078e0213 */
[----:B------:R-:W-:Y:S01]  /*1860*/  ISETP.LE.OR P6, PT, R17, R236, !P3 ;  /* 0x000000ec1100720c */ /* 0x000fe20005fc3670 */
[----:B------:R-:W0:Y:S01]  /*1870*/  LDGDEPBAR ;  /* 0x00000000000079af */ /* 0x000e220000000000 */
[----:B------:R-:W-:-:S02]  /*1880*/  SHF.R.S32.HI R202, RZ, 0x3, R18 ;  /* 0x00000003ffca7819 */ /* 0x000fc40000011412 */
[----:B------:R-:W-:Y:S01]  /*1890*/  LOP3.LUT R18, R20, 0xfffffffc, RZ, 0xc0, !PT ;  /* 0xfffffffc14127812 */ /* 0x000fe200078ec0ff */
[----:B------:R3:W-:Y:S01]  /*18a0*/  LDGSTS.E.BYPASS.LTC128B.128 [R4+0x12080], [R28.64], !P0 ;  /* 0x120800001c047fae */ /* 0x0007e2000c101d48 */
[-C--:B------:R-:W-:Y:S01]  /*18b0*/  ISETP.LE.OR P0, PT, R17, R236.reuse, !P2 ;  /* 0x000000ec1100720c */ /* 0x080fe20005703670 */
[----:B------:R-:W-:Y:S01]  /*18c0*/  IMAD R203, R202, 0x8, R203 ;  /* 0x00000008cacb7824 */ /* 0x000fe200078e02cb */
[----:B------:R-:W-:Y:S01]  /*18d0*/  SHF.R.U32.HI R204, RZ, 0x3, R23 ;  /* 0x00000003ffcc7819 */ /* 0x000fe20000011617 */
[----:B------:R-:W-:Y:S01]  /*18e0*/  IMAD.IADD R3, R3, 0x1, -R18 ;  /* 0x0000000103037824 */ /* 0x000fe200078e0a12 */
[----:B------:R-:W-:Y:S01]  /*18f0*/  LOP3.LUT R17, R22, 0x8, R13, 0xf8, !PT ;  /* 0x0000000816117812 */ /* 0x000fe200078ef80d */
[----:B------:R-:W-:Y:S01]  /*1900*/  IMAD R18, R244, c[0x0][0x290], RZ ;  /* 0x0000a400f4127a24 */ /* 0x000fe200078e02ff */
[----:B------:R-:W-:Y:S01]  /*1910*/  SHF.R.S32.HI R16, RZ, 0x1, R16 ;  /* 0x00000001ff107819 */ /* 0x000fe20000011410 */
[----:B------:R-:W-:Y:S01]  /*1920*/  IMAD R202, R202, 0x200, R19 ;  /* 0x00000200caca7824 */ /* 0x000fe200078e0213 */
[----:B------:R-:W-:Y:S01]  /*1930*/  LEA.HI R20, R5, R236, RZ, 0x3 ;  /* 0x000000ec05147211 */ /* 0x000fe200078f18ff */
[----:B------:R-:W-:Y:S01]  /*1940*/  IMAD R19, R217, c[0x0][0x294], R18 ;  /* 0x0000a500d9137a24 */ /* 0x000fe200078e0212 */
[----:B------:R3:W-:Y:S01]  /*1950*/  LDGSTS.E.BYPASS.LTC128B.128 [R4+0x13080], [R28.64+0x40], !P6 ;  /* 0x130800401c047fae */ /* 0x0007e2000f101d48 */
[----:B------:R-:W-:Y:S01]  /*1960*/  LOP3.LUT R204, R17, R204, RZ, 0x3c, !PT ;  /* 0x000000cc11cc7212 */ /* 0x000fe200078e3cff */
[----:B------:R-:W-:Y:S01]  /*1970*/  IMAD.SHL.U32 R22, R16, 0x40, RZ ;  /* 0x0000004010167824 */ /* 0x000fe200078e00ff */
[----:B------:R-:W-:Y:S01]  /*1980*/  LEA.HI R17, R9, R226, RZ, 0x7 ;  /* 0x000000e209117211 */ /* 0x000fe200078f38ff */
[----:B------:R3:W-:Y:S01]  /*1990*/  LDGSTS.E.BYPASS.LTC128B.128 [R4+0x14080], [R28.64+0x80], !P0 ;  /* 0x140800801c047fae */ /* 0x0007e2000c101d48 */
[----:B------:R-:W-:Y:S01]  /*19a0*/  IADD3 R15, P0, R15, R222, RZ ;  /* 0x000000de0f0f7210 */ /* 0x000fe20007f1e0ff */
[----:B------:R-:W-:Y:S01]  /*19b0*/  IMAD.IADD R210, R223, 0x1, R19 ;  /* 0x00000001dfd27824 */ /* 0x000fe200078e0213 */
[----:B------:R-:W-:Y:S01]  /*19c0*/  LOP3.LUT R9, R20, 0xfffffff8, RZ, 0xc0, !PT ;  /* 0xfffffff814097812 */ /* 0x000fe200078ec0ff */
[----:B------:R-:W-:Y:S01]  /*19d0*/  IMAD.SHL.U32 R20, R7, 0x10, RZ ;  /* 0x0000001007147824 */ /* 0x000fe200078e00ff */
[----:B------:R-:W-:Y:S01]  /*19e0*/  LOP3.LUT R22, R22, 0xc0, RZ, 0xc0, !PT ;  /* 0x000000c016167812 */ /* 0x000fe200078ec0ff */
[----:B------:R-:W-:Y:S01]  /*19f0*/  IMAD.X R14, R14, 0x1, R210, P0 ;  /* 0x000000010e0e7824 */ /* 0x000fe200000e06d2 */
[----:B------:R-:W-:Y:S01]  /*1a00*/  LEA R18, P0, R15, c[0x0][0x280], 0x2 ;  /* 0x0000a0000f127a11 */ /* 0x000fe200078010ff */
[----:B------:R-:W-:Y:S01]  /*1a10*/  IMAD.IADD R9, R236, 0x1, -R9 ;  /* 0x00000001ec097824 */ /* 0x000fe200078e0a09 */
[----:B------:R-:W-:Y:S01]  /*1a20*/  SHF.R.U32.HI R17, RZ, 0x4, R17 ;  /* 0x00000004ff117819 */ /* 0x000fe20000011611 */
[----:B------:R-:W-:Y:S01]  /*1a30*/  IMAD.SHL.U32 R5, R2, 0x8, RZ ;  /* 0x0000000802057824 */ /* 0x000fe200078e00ff */
[----:B------:R-:W-:Y:S01]  /*1a40*/  LOP3.LUT R20, R20, 0x10, RZ, 0xc0, !PT ;  /* 0x0000001014147812 */ /* 0x000fe200078ec0ff */
[----:B------:R-:W-:Y:S01]  /*1a50*/  IMAD R204, R7, 0x200, R204 ;  /* 0x0000020007cc7824 */ /* 0x000fe200078e02cc */
[----:B------:R-:W-:Y:S01]  /*1a60*/  LOP3.LUT R23, R22, 0x8, R13, 0xf8, !PT ;  /* 0x0000000816177812 */ /* 0x000fe200078ef80d */
[----:B------:R-:W-:Y:S01]  /*1a70*/  IMAD.SHL.U32 R203, R203, 0x20, RZ ;  /* 0x00000020cbcb7824 */ /* 0x000fe200078e00ff */
[----:B------:R-:W-:Y:S01]  /*1a80*/  LEA.HI.X R19, R15, c[0x0][0x284], R14, 0x2, P0 ;  /* 0x0000a1000f137a11 */ /* 0x000fe200000f140e */
[----:B------:R-:W-:Y:S01]  /*1a90*/  IMAD.SHL.U32 R15, R8, 0x40, RZ ;  /* 0x00000040080f7824 */ /* 0x000fe200078e00ff */
[----:B------:R-:W-:Y:S01]  /*1aa0*/  LOP3.LUT P6, RZ, R16, 0x2, RZ, 0xc0, !PT ;  /* 0x0000000210ff7812 */ /* 0x000fe200078cc0ff */
[----:B------:R-:W-:Y:S01]  /*1ab0*/  IMAD.SHL.U32 R16, R9, 0x40, RZ ;  /* 0x0000004009107824 */ /* 0x000fe200078e00ff */
[----:B------:R-:W-:-:S02]  /*1ac0*/  LOP3.LUT R13, R20, 0x8, R17, 0xf8, !PT ;  /* 0x00000008140d7812 */ /* 0x000fc400078ef811 */
[C---:B------:R-:W-:Y:S02]  /*1ad0*/  LOP3.LUT P0, RZ, R3.reuse, 0x2, RZ, 0xc0, !PT ;  /* 0x0000000203ff7812 */ /* 0x040fe4000780c0ff */
[----:B------:R-:W-:Y:S01]  /*1ae0*/  LOP3.LUT R17, R12, 0xffffffe0, RZ, 0xc0, !PT ;  /* 0xffffffe00c117812 */ /* 0x000fe200078ec0ff */
[----:B------:R-:W-:Y:S01]  /*1af0*/  IMAD.SHL.U32 R12, R3, 0x40, RZ ;  /* 0x00000040030c7824 */ /* 0x000fe200078e00ff */
[C---:B------:R-:W-:Y:S01]  /*1b00*/  SEL R196, R199.reuse, 0xfffffff0, !P6 ;  /* 0xfffffff0c7c47807 */ /* 0x040fe20007000000 */
[----:B------:R-:W-:Y:S01]  /*1b10*/  IMAD R3, R0, 0x200, R203 ;  /* 0x0000020000037824 */ /* 0x000fe200078e02cb */
[----:B------:R-:W-:Y:S02]  /*1b20*/  SEL R207, R199, 0xfffffff0, !P0 ;  /* 0xfffffff0c7cf7807 */ /* 0x000fe40004000000 */
[C---:B------:R-:W-:Y:S02]  /*1b30*/  LOP3.LUT P6, RZ, R8.reuse, 0x4, RZ, 0xc0, !PT ;  /* 0x0000000408ff7812 */ /* 0x040fe400078cc0ff */
[----:B------:R-:W-:Y:S01]  /*1b40*/  LOP3.LUT P0, RZ, R8, 0x2, RZ, 0xc0, !PT ;  /* 0x0000000208ff7812 */ /* 0x000fe2000780c0ff */
[----:B------:R-:W-:Y:S01]  /*1b50*/  IMAD.IADD R8, R226, 0x1, -R17 ;  /* 0x00000001e2087824 */ /* 0x000fe200078e0a11 */
[----:B------:R-:W-:Y:S01]  /*1b60*/  LOP3.LUT R16, R16, 0x1c0, RZ, 0xc0, !PT ;  /* 0x000001c010107812 */ /* 0x000fe200078ec0ff */
[----:B------:R-:W-:Y:S01]  /*1b70*/  @!P1 IMAD.SHL.U32 R17, R226, 0x10, RZ ;  /* 0x00000010e2119824 */ /* 0x000fe200078e00ff */
[----:B------:R-:W-:-:S02]  /*1b80*/  LOP3.LUT R5, R5, 0x18, RZ, 0xc0, !PT ;  /* 0x0000001805057812 */ /* 0x000fc400078ec0ff */
[----:B-1----:R-:W-:Y:S02]  /*1b90*/  SHF.R.U32.HI R21, RZ, 0x3, R16 ;  /* 0x00000003ff157819 */ /* 0x002fe40000011610 */
[----:B------:R-:W-:Y:S01]  /*1ba0*/  SHF.R.S32.HI R7, RZ, 0x1f, R8 ;  /* 0x0000001fff077819 */ /* 0x000fe20000011408 */
[----:B------:R3:W-:Y:S01]  /*1bb0*/  @!P1 LDGSTS.E.BYPASS.LTC128B.128 [R17+0x18280], [R18.64] ;  /* 0x1828000012119fae */ /* 0x0007e2000b901d48 */
[----:B------:R-:W-:Y:S02]  /*1bc0*/  LOP3.LUT R21, R21, R16, R5, 0x1e, !PT ;  /* 0x0000001015157212 */ /* 0x000fe400078e1e05 */
        /* <DEDUP_REMOVED lines=8> */
[----:B------:R-:W-:-:S02]  /*1c50*/  LOP3.LUT R206, R206, 0x8, RZ, 0xc0, !PT ;  /* 0x00000008cece7812 */ /* 0x000fc400078ec0ff */
[----:B------:R-:W-:Y:S01]  /*1c60*/  SHF.R.U32.HI R14, RZ, 0x3, R15 ;  /* 0x00000003ff0e7819 */ /* 0x000fe2000001160f */
[----:B------:R-:W-:Y:S01]  /*1c70*/  IMAD R215, R0, 0x10, R215 ;  /* 0x0000001000d77824 */ /* 0x000fe200078e02d7 */
[----:B------:R-:W-:Y:S02]  /*1c80*/  SHF.R.U32.HI R21, RZ, 0x3, R12 ;  /* 0x00000003ff157819 */ /* 0x000fe4000001160c */
        /* <DEDUP_REMOVED lines=44> */
.L_x_1170:
[----:B------:R-:W-:Y:S05]  /*1f50*/  BSYNC B0 ;  /* 0x0000000000007941 */ /* 0x000fea0003800000 */
.L_x_1169:
        /* <DEDUP_REMOVED lines=80> */
.L_x_1173:
        /* <DEDUP_REMOVED lines=104> */
[C---:B------:R-:W-:Y:S01]  /*2ae0*/  LEA R36, P5, R40.reuse, R220, 0x6 ;  /* 0x000000dc28247211 */ /* 0x040fe200078a30ff */
[----:B--2---:R-:W-:Y:S01]  /*2af0*/  IMAD.MOV.U32 R2, RZ, RZ, -0x40 ;  /* 0xffffffc0ff027424 */ /* 0x004fe200078e00ff */
[----:B------:R-:W-:Y:S01]  /*2b00*/  @!P1 IADD3 R38, P0, R37, R224, RZ ;  /* 0x000000e025269210 */ /* 0x000fe20007f1e0ff */
[C---:B------:R-:W-:Y:S02]  /*2b10*/  IMAD R3, R245.reuse, c[0x0][0x17c], R3 ;  /* 0x00005f00f5037a24 */ /* 0x040fe400078e0203 */
[----:B------:R-:W-:Y:S01]  /*2b20*/  IMAD R39, R245, R2, c[0x0][0x168] ;  /* 0x00005a00f5277624 */ /* 0x000fe200078e0202 */
[----:B------:R-:W-:Y:S01]  /*2b30*/  @!P1 LEA.HI.X.SX32 R37, R37, R211, 0x1, P0 ;  /* 0x000000d325259211 */ /* 0x000fe200000f0eff */
[----:B------:R-:W-:Y:S03]  /*2b40*/  IMAD.IADD R3, R41, 0x1, R3 ;  /* 0x0000000129037824 */ /* 0x000fe600078e0203 */
[C---:B------:R-:W-:Y:S02]  /*2b50*/  ISETP.GT.AND P6, PT, R39.reuse, R236, PT ;  /* 0x000000ec2700720c */ /* 0x040fe40003fc4270 */
[----:B------:R-:W-:Y:S02]  /*2b60*/  LEA.HI.X R3, R40, R208, R3, 0x6, P5 ;  /* 0x000000d028037211 */ /* 0x000fe400028f3403 */
[----:B------:R-:W-:Y:S02]  /*2b70*/  LEA R42, P5, R36, c[0x0][0x160], 0x1 ;  /* 0x00005800242a7a11 */ /* 0x000fe400078a08ff */
[----:B------:R-:W-:Y:S02]  /*2b80*/  @!P1 LEA R40, P0, R38, c[0x0][0x258], 0x2 ;  /* 0x0000960026289a11 */ /* 0x000fe400078010ff */
[----:B------:R-:W-:Y:S01]  /*2b90*/  LEA.HI.X R43, R36, c[0x0][0x164], R3, 0x1, P5 ;  /* 0x00005900242b7a11 */ /* 0x000fe200028f0c03 */
[----:B------:R-:W-:Y:S01]  /*2ba0*/  IMAD R3, R240, 0x3000, R231 ;  /* 0x00003000f0037824 */ /* 0x000fe200078e02e7 */
[----:B------:R-:W-:Y:S01]  /*2bb0*/  LOP3.LUT P5, RZ, R228, 0x1, RZ, 0xc0, !PT ;  /* 0x00000001e4ff7812 */ /* 0x000fe200078ac0ff */
[----:B------:R-:W-:Y:S01]  /*2bc0*/  @!P1 IMAD R36, R240, 0x40, R238 ;  /* 0x00000040f0249824 */ /* 0x000fe200078e02ee */
[----:B------:R-:W-:Y:S02]  /*2bd0*/  @!P1 LEA.HI.X R41, R38, c[0x0][0x25c], R37, 0x2, P0 ;  /* 0x0000970026299a11 */ /* 0x000fe400000f1425 */
[-C--:B------:R-:W-:Y:S01]  /*2be0*/  ISETP.LE.OR P5, PT, R39, R236.reuse, !P5 ;  /* 0x000000ec2700720c */ /* 0x080fe20006fa3670 */
[----:B------:R-:W-:Y:S01]  /*2bf0*/  @!P1 IMAD.SHL.U32 R2, R36, 0x4, RZ ;  /* 0x0000000424029824 */ /* 0x000fe200078e00ff */
[----:B------:R-:W-:Y:S02]  /*2c00*/  LOP3.LUT P0, RZ, R228, 0x2, RZ, 0xc0, !PT ;  /* 0x00000002e4ff7812 */ /* 0x000fe4000780c0ff */
[----:B------:R-:W-:Y:S02]  /*2c10*/  ISETP.GE.OR P6, PT, R213, c[0x0][0x16c], !P6 ;  /* 0x00005b00d5007a0c */ /* 0x000fe400077c6670 */
[----:B------:R-:W-:Y:S07]  /*2c20*/  ISETP.LE.OR P0, PT, R39, R236, !P0 ;  /* 0x000000ec2700720c */ /* 0x000fee0004703670 */
[----:B------:R-:W-:Y:S01]  /*2c30*/  @!PT LDS RZ, [RZ] ;  /* 0x00000000fffff984 */ /* 0x000fe20000000800 */
[----:B------:R-:W-:Y:S01]  /*2c40*/  @!PT LDS RZ, [RZ] ;  /* 0x00000000fffff984 */ /* 0x000fe20000000800 */
[----:B------:R-:W-:Y:S01]  /*2c50*/  @!PT LDS RZ, [RZ] ;  /* 0x00000000fffff984 */ /* 0x000fe20000000800 */
[----:B------:R1:W-:Y:S06]  /*2c60*/  LDGSTS.E.BYPASS.LTC128B.128 [R3], [R42.64], !P5 ;  /* 0x000000002a037fae */ /* 0x0003ec000e901d48 */
[----:B------:R1:W-:Y:S05]  /*2c70*/  LDGSTS.E.BYPASS.LTC128B.128 [R3+0x1000], [R42.64+0x40], !P0 ;  /* 0x010000402a037fae */ /* 0x0003ea000c101d48 */
[----:B------:R1:W-:Y:S05]  /*2c80*/  LDGSTS.E.BYPASS.LTC128B.128 [R3+0x2000], [R42.64+0x80], !P6 ;  /* 0x020000802a037fae */ /* 0x0003ea000f101d48 */
[----:B------:R1:W-:Y:S02]  /*2c90*/  @!P1 LDGSTS.E.BYPASS.LTC128B.128 [R2+0x18080], [R40.64] ;  /* 0x1808000028029fae */ /* 0x0003e4000b901d48 */
.L_x_1171:
[-C--:B--2345:R-:W-:Y:S01]  /*2ca0*/  HMMA.16816.F32 R36, R164, R168.reuse, RZ ;  /* 0x000000a8a424723c */ /* 0x0bcfe200000018ff */
[----:B------:R-:W-:Y:S03]  /*2cb0*/  LDSM.16.M88.4 R192, [R205+0x8080] ;  /* 0x00808000cdc0783b */ /* 0x000fe60000000200 */
[----:B-1----:R-:W-:Y:S04]  /*2cc0*/  IMAD R3, R198, 0x1800, RZ ;  /* 0x00001800c6037824 */ /* 0x002fe800078e02ff */
        /* <DEDUP_REMOVED lines=452> */
.L_x_1172:
        /* <DEDUP_REMOVED lines=243> */
.L_x_1168:
        /* <DEDUP_REMOVED lines=127> */
[----:B------:R-:W-:Y:S01]  /*6030*/  SHF.R.S32.HI R2, RZ, 0x1f, R217 ;  /* 0x0000001fff027819 */ /* 0x000fe200000114d9 */
[----:B------:R-:W-:Y:S01]  /*6040*/  IMAD.SHL.U32 R0, R0, 0x2, RZ ;  /* 0x0000000200007824 */ /* 0x000fe200078e00ff */
[----:B------:R-:W-:Y:S01]  /*6050*/  IADD3 R56, R6, 0x20, RZ ;  /* 0x0000002006387810 */ /* 0x000fe20007ffe0ff */
[----:B------:R-:W-:Y:S01]  /*6060*/  STS [R5+0x80], R128 ;  /* 0x0000808005007388 */ /* 0x000fe20000000800 */
[----:B------:R-:W-:-:S03]  /*6070*/  IMAD.WIDE.U32 R46, R216, c[0x0][0x338], R6 ;  /* 0x0000ce00d82e7a25 */ /* 0x000fc600078e0006 */
[----:B------:R-:W-:Y:S01]  /*6080*/  STS [R5+0x280], R130 ;  /* 0x0002808205007388 */ /* 0x000fe20000000800 */
[----:B------:R-:W-:-:S03]  /*6090*/  IMAD R44, R2, c[0x0][0x340], RZ ;  /* 0x0000d000022c7a24 */ /* 0x000fc600078e02ff */
[----:B------:R-:W-:Y:S01]  /*60a0*/  STS [R9+0x1080], R120 ;  /* 0x0010807809007388 */ /* 0x000fe20000000800 */
[----:B------:R-:W-:-:S03]  /*60b0*/  IMAD R44, R217, c[0x0][0x344], R44 ;  /* 0x0000d100d92c7a24 */ /* 0x000fc600078e022c */
        /* <DEDUP_REMOVED lines=25> */
[----:B------:R-:W-:Y:S02]  /*6250*/  SHF.R.S32.HI R5, RZ, 0x1f, R4 ;  /* 0x0000001fff057819 */ /* 0x000fe40000011404 */
[----:B------:R1:W4:Y:S01]  /*6260*/  LDS.128 R32, [R0+0xb080] ;  /* 0x00b0800000207984 */ /* 0x0003220000000c00 */
[----:B------:R-:W-:-:S03]  /*6270*/  IMAD.WIDE.U32 R60, R217, c[0x0][0x340], R46 ;  /* 0x0000d000d93c7a25 */ /* 0x000fc600078e002e */
[----:B------:R1:W5:Y:S01]  /*6280*/  LDS.128 R28, [R0+0x80] ;  /* 0x00008000001c7984 */ /* 0x0003620000000c00 */
[----:B------:R-:W-:-:S03]  /*6290*/  IMAD.WIDE R214, R214, 0x80, R4 ;  /* 0x00000080d6d67825 */ /* 0x000fc600078e0204 */
        /* <DEDUP_REMOVED lines=24> */
.L_x_1176:
[----:B------:R-:W-:Y:S05]  /*6420*/  BSYNC B0 ;  /* 0x0000000000007941 */ /* 0x000fea0003800000 */
.L_x_1175:
        /* <DEDUP_REMOVED lines=21> */
.L_x_1178:
[----:B------:R-:W-:Y:S05]  /*6580*/  BSYNC B0 ;  /* 0x0000000000007941 */ /* 0x000fea0003800000 */
.L_x_1177:
        /* <DEDUP_REMOVED lines=8> */
[----:B-1--4-:R-:W-:Y:S01]  /*6610*/  IADD3 R33, R5, R2, RZ ;  /* 0x0000000205217210 */ /* 0x012fe20007ffe0ff */
        /* <DEDUP_REMOVED lines=12> */
[----:B-----5:R1:W-:Y:S04]  /*66e0*/  @!P4 STG.E.128 [R36.64], R28 ;  /* 0x0000001c2400c986 */ /* 0x0203e8000c101d08 */
[----:B------:R1:W-:Y:S04]  /*66f0*/  @!P2 STG.E.128 [R36.64+0x40], R24 ;  /* 0x000040182400a986 */ /* 0x0003e8000c101d08 */
[----:B------:R1:W-:Y:S02]  /*6700*/  @!P1 STG.E.128 [R36.64+0x80], R20 ;  /* 0x0000801424009986 */ /* 0x0003e4000c101d08 */
.L_x_1180:
[----:B------:R-:W-:Y:S05]  /*6710*/  BSYNC B0 ;  /* 0x0000000000007941 */ /* 0x000fea0003800000 */
.L_x_1179:
        /* <DEDUP_REMOVED lines=19> */
.L_x_1174:
        /* <DEDUP_REMOVED lines=10> */
[----:B------:R-:W-:Y:S01]  /*68f0*/  SHF.R.S32.HI R5, RZ, 0x1f, R4 ;  /* 0x0000001fff057819 */ /* 0x000fe20000011404 */
[----:B------:R-:W-:Y:S02]  /*6900*/  IMAD.SHL.U32 R6, R3, 0x8, RZ ;  /* 0x0000000803067824 */ /* 0x000fe400078e00ff */
[----:B------:R-:W-:Y:S02]  /*6910*/  IMAD R3, R2, c[0x0][0x308], RZ ;  /* 0x0000c20002037a24 */ /* 0x000fe400078e02ff */
[----:B------:R-:W-:Y:S01]  /*6920*/  IMAD R8, R0, c[0x0][0x310], RZ ;  /* 0x0000c40000087a24 */ /* 0x000fe200078e02ff */
[----:B------:R-:W-:Y:S01]  /*6930*/  SHF.R.S32.HI R7, RZ, 0x1f, R6 ;  /* 0x0000001fff077819 */ /* 0x000fe20000011406 */
[----:B------:R-:W-:Y:S01]  /*6940*/  IMAD R3, R216, c[0x0][0x30c], R3 ;  /* 0x0000c300d8037a24 */ /* 0x000fe200078e0203 */
[----:B------:R-:W-:Y:S01]  /*6950*/  IADD3 R9, R6, 0x20, RZ ;  /* 0x0000002006097810 */ /* 0x000fe20007ffe0ff */
[----:B------:R-:W-:-:S04]  /*6960*/  IMAD.WIDE R214, R214, 0x80, R4 ;  /* 0x00000080d6d67825 */ /* 0x000fc800078e0204 */
[----:B------:R-:W-:-:S04]  /*6970*/  IMAD.WIDE.U32 R10, R216, c[0x0][0x308], R6 ;  /* 0x0000c200d80a7a25 */ /* 0x000fc800078e0006 */
[----:B------:R-:W-:Y:S02]  /*6980*/  IMAD.IADD R11, R11, 0x1, R3 ;  /* 0x000000010b0b7824 */ /* 0x000fe400078e0203 */
[C---:B------:R-:W-:Y:S01]  /*6990*/  IMAD R3, R217.reuse, c[0x0][0x314], R8 ;  /* 0x0000c500d9037a24 */ /* 0x040fe200078e0208 */
[----:B------:R-:W-:Y:S01]  /*69a0*/  IADD3 R8, R6, 0x40, RZ ;  /* 0x0000004006087810 */ /* 0x000fe20007ffe0ff */
[----:B------:R-:W-:-:S04]  /*69b0*/  IMAD.WIDE.U32 R10, R217, c[0x0][0x310], R10 ;  /* 0x0000c400d90a7a25 */ /* 0x000fc800078e000a */
        /* <DEDUP_REMOVED lines=15> */
.L_x_1182:
[----:B------:R-:W-:Y:S05]  /*6ab0*/  BSYNC B0 ;  /* 0x0000000000007941 */ /* 0x000fea0003800000 */
.L_x_1181:
        /* <DEDUP_REMOVED lines=19> */
.L_x_1184:
[----:B------:R-:W-:Y:S05]  /*6bf0*/  BSYNC B0 ;  /* 0x0000000000007941 */ /* 0x000fea0003800000 */
.L_x_1183:
        /* <DEDUP_REMOVED lines=23> */
.L_x_1186:
[----:B------:R-:W-:Y:S05]  /*6d70*/  BSYNC B0 ;  /* 0x0000000000007941 */ /* 0x000fea0003800000 */
.L_x_1185:
        /* <DEDUP_REMOVED lines=19> */
.L_x_1187:
        /* <DEDUP_REMOVED lines=13> */
.L_x_1432:


//--------------------- .text._ZN7cutlass13device_kernelIN5flash19enable_sm80_to_sm89INS1_16FlashAttnBwdSm80INS1_25CollectiveMainloopBwdSm80ILi2ELi2EN4cute5tupleIJNS5_1CILi64EEENS7_ILi128EEENS7_ILi96EEEEEENS_6half_tEfNS_4arch4Sm80ELb1ELb0ELb0ELb0ELb0ELb0ELb0ELb0ELi2ELi2ELi4ELi2ELb0EEENS1_24CollectiveEpilogueBwdGQAISB_fSE_Li256ELb0ELb0EEENS1_25SingleTileBwdLPTSchedulerILb0ELi128ELb0EEEEEEEEEvNT_6ParamsE --------------------------
	.section	.text._ZN7cutlass13device_kernelIN5flash19enable_sm80_to_sm89INS1_16FlashAttnBwdSm80INS1_25CollectiveMainloopBwdSm80ILi2ELi2EN4cute5tupleIJNS5_1CILi64EEENS7_ILi128EEENS7_ILi96EEEEEENS_6half_tEfNS_4arch4Sm80ELb1ELb0ELb0ELb0ELb0ELb0ELb0ELb0ELi2ELi2ELi4ELi2ELb0EEENS1_24CollectiveEpilogueBwdGQAISB_fSE_Li256ELb0ELb0EEENS1_25SingleTileBwdLPTSchedulerILb0ELi128ELb0EEEEEEEEEvNT_6ParamsE,"ax",@progbits
	.sectioninfo	@"SHI_REGISTERS=255"
	.align	128
.text._ZN7cutlass13device_kernelIN5flash19enable_sm80_to_sm89INS1_16FlashAttnBwdSm80INS1_25CollectiveMainloopBwdSm80ILi2ELi2EN4cute5tupleIJNS5_1CILi64EEENS7_ILi128EEENS7_ILi96EEEEEENS_6half_tEfNS_4arch4Sm80ELb1ELb0ELb0ELb0ELb0ELb0ELb0ELb0ELi2ELi2ELi4ELi2ELb0EEENS1_24CollectiveEpilogueBwdGQAISB_fSE_Li256ELb0ELb0EEENS1_25SingleTileBwdLPTSchedulerILb0ELi128ELb0EEEEEEEEEvNT_6ParamsE:
        .type           _ZN7cutlass13device_kernelIN5flash19enable_sm80_to_sm89INS1_16FlashAttnBwdSm80INS1_25CollectiveMainloopBwdSm80ILi2ELi2EN4cute5tupleIJNS5_1CILi64EEENS7_ILi128EEENS7_ILi96EEEEEENS_6half_tEfNS_4arch4Sm80ELb1ELb0ELb0ELb0ELb0ELb0ELb0ELb0ELi2ELi2ELi4ELi2ELb0EEENS1_24CollectiveEpilogueBwdGQAISB_fSE_Li256ELb0ELb0EEENS1_25SingleTileBwdLPTSchedulerILb0ELi128ELb0EEEEEEEEEvNT_6ParamsE,@function
        .size           _ZN7cutlass13device_kernelIN5flash19enable_sm80_to_sm89INS1_16FlashAttnBwdSm80INS1_25CollectiveMainloopBwdSm80ILi2ELi2EN4cute5tupleIJNS5_1CILi64EEENS7_ILi128EEENS7_ILi96EEEEEENS_6half_tEfNS_4arch4Sm80ELb1ELb0ELb0ELb0ELb0ELb0ELb0ELb0ELi2ELi2ELi4ELi2ELb0EEENS1_24CollectiveEpilogueBwdGQAISB_fSE_Li256ELb0ELb0EEENS1_25SingleTileBwdLPTSchedulerILb0ELi128ELb0EEEEEEEEEvNT_6ParamsE,(.L_x_1433 - _ZN7cutlass13device_kernelIN5flash19enable_sm80_to_sm89INS1_16FlashAttnBwdSm80INS1_25CollectiveMainloopBwdSm80ILi2ELi2EN4cute5tupleIJNS5_1CILi64EEENS7_ILi128EEENS7_ILi96EEEEEENS_6half_tEfNS_4arch4Sm80ELb1ELb0ELb0ELb0ELb0ELb0ELb0ELb0ELi2ELi2ELi4ELi2ELb0EEENS1_24CollectiveEpilogueBwdGQAISB_fSE_Li256ELb0ELb0EEENS1_25SingleTileBwdLPTSchedulerILb0ELi128ELb0EEEEEEEEEvNT_6ParamsE)
        .other          _ZN7cutlass13device_kernelIN5flash19enable_sm80_to_sm89INS1_16FlashAttnBwdSm80INS1_25CollectiveMainloopBwdSm80ILi2ELi2EN4cute5tupleIJNS5_1CILi64EEENS7_ILi128EEENS7_ILi96EEEEEENS_6half_tEfNS_4arch4Sm80ELb1ELb0ELb0ELb0ELb0ELb0ELb0ELb0ELi2ELi2ELi4ELi2ELb0EEENS1_24CollectiveEpilogueBwdGQAISB_fSE_Li256ELb0ELb0EEENS1_25SingleTileBwdLPTSchedulerILb0ELi128ELb0EEEEEEEEEvNT_6ParamsE,@"STO_CUDA_ENTRY STV_DEFAULT"
_ZN7cutlass13device_kernelIN5flash19enable_sm80_to_sm89INS1_16FlashAttnBwdSm80INS1_25CollectiveMainloopBwdSm80ILi2ELi2EN4cute5tupleIJNS5_1CILi64EEENS7_ILi128EEENS7_ILi96EEEEEENS_6half_tEfNS_4arch4Sm80ELb1ELb0ELb0ELb0ELb0ELb0ELb0ELb0ELi2ELi2ELi4ELi2ELb0EEENS1_24CollectiveEpilogueBwdGQAISB_fSE_Li256ELb0ELb0EEENS1_25SingleTileBwdLPTSchedulerILb0ELi128ELb0EEEEEEEEEvNT_6ParamsE:
        /* <DEDUP_REMOVED lines=23> */
.L_x_1189:
[----:B------:R-:W-:Y:S02]  /*0170*/  MOV R2, c[0x0][0x3b4] ;  /* 0x0000ed0000027a02 */ /* 0x000fe40000000f00 */
[----:B------:R-:W-:Y:S02]  /*0180*/  MOV R217, R0 ;  /* 0x0000000000d97202 */ /* 0x000fe40000000f00 */
[----:B------:R-:W-:-:S13]  /*0190*/  ISETP.NE.AND P0, PT, R2, 0x1, PT ;  /* 0x000000010200780c */ /* 0x000fda0003f05270 */
[----:B------:R-:W-:-:S05]  /*01a0*/  @P0 IMAD.HI.U32 R2, R0, c[0x0][0x3b8], RZ ;  /* 0x0000ee0000020a27 */ /* 0x000fca00078e00ff */
[----:B------:R-:W-:-:S05]  /*01b0*/  @P0 SHF.R.U32.HI R217, RZ, c[0x0][0x3bc], R2 ;  /* 0x0000ef00ffd90a19 */ /* 0x000fca0000011602 */
[----:B------:R-:W-:-:S03]  /*01c0*/  IMAD R3, R217, c[0x0][0x3b4], RZ ;  /* 0x0000ed00d9037a24 */ /* 0x000fc600078e02ff */
.L_x_1190:
        /* <DEDUP_REMOVED lines=10> */
.L_x_1188:
        /* <DEDUP_REMOVED lines=16> */
.L_x_1192:
[----:B------:R-:W-:Y:S02]  /*0370*/  MOV R0, c[0x0][0x3b4] ;  /* 0x0000ed0000007a02 */ /* 0x000fe40000000f00 */
[----:B------:R-:W-:Y:S02]  /*0380*/  MOV R217, R2 ;  /* 0x0000000200d97202 */ /* 0x000fe40000000f00 */
[----:B------:R-:W-:-:S13]  /*0390*/  ISETP.NE.AND P0, PT, R0, 0x1, PT ;  /* 0x000000010000780c */ /* 0x000fda0003f05270 */
[----:B------:R-:W-:-:S05]  /*03a0*/  @P0 IMAD.HI.U32 R0, R2, c[0x0][0x3b8], RZ ;  /* 0x0000ee0002000a27 */ /* 0x000fca00078e00ff */
[----:B------:R-:W-:-:S05]  /*03b0*/  @P0 SHF.R.U32.HI R217, RZ, c[0x0][0x3bc], R0 ;  /* 0x0000ef00ffd90a19 */ /* 0x000fca0000011600 */
[----:B------:R-:W-:-:S03]  /*03c0*/  IMAD R3, R217, c[0x0][0x3b4], RZ ;  /* 0x0000ed00d9037a24 */ /* 0x000fc600078e02ff */
.L_x_1193:
        /* <DEDUP_REMOVED lines=9> */
.L_x_1191:
        /* <DEDUP_REMOVED lines=427> */
.L_x_1196:
[----:B------:R-:W-:Y:S05]  /*1f10*/  BSYNC B0 ;  /* 0x0000000000007941 */ /* 0x000fea0003800000 */
.L_x_1195:
        /* <DEDUP_REMOVED lines=80> */
.L_x_1199:
        /* <DEDUP_REMOVED lines=132> */
.L_x_1197:
        /* <DEDUP_REMOVED lines=455> */
.L_x_1198:
        /* <DEDUP_REMOVED lines=243> */
.L_x_1194:
[----:B------:R-:W-:Y:S05]  /*5800*/  @P1 EXIT ;  /* 0x000000000000194d */ /* 0x000fea0003800000 */
[----:B------:R-:W-:Y:S01]  /*5810*/  MOV R0, 0x1 ;  /* 0x0000000100007802 */ /* 0x000fe20000000f00 */
[----:B------:R-:W-:Y:S01]  /*5820*/  IMAD R5, R217, 0x3000, RZ ;  /* 0x00003000d9057824 */ /* 0x000fe200078e02ff */
[----:B------:R-:W-:Y:S01]  /*5830*/  BAR.SYNC.DEFER_BLOCKING 0x1, 0x100 ;  /* 0x0044000000007b1d */ /* 0x000fe20000010000 */
[----:B------:R-:W-:Y:S02]  /*5840*/  SHF.R.S32.HI R2, RZ, 0x1f, R216 ;  /* 0x0000001fff027819 */ /* 0x000fe400000114d8 */
[----:B------:R-:W-:-:S02]  /*5850*/  ISETP.NE.AND P1, PT, R0, c[0x0][0x338], PT ;  /* 0x0000ce0000007a0c */ /* 0x000fc40003f25270 */
[----:B------:R-:W-:Y:S02]  /*5860*/  SHF.R.S32.HI R3, RZ, 0x1f, R5 ;  /* 0x0000001fff037819 */ /* 0x000fe40000011405 */
[----:B------:R-:W-:-:S04]  /*5870*/  IADD3 R4, P0, R5, R226, RZ ;  /* 0x000000e205047210 */ /* 0x000fc80007f1e0ff */
[----:B------:R-:W-:-:S05]  /*5880*/  LEA.HI.X.SX32 R5, R226, R3, 0x1, P0 ;  /* 0x00000003e2057211 */ /* 0x000fca00000f0eff */
[----:B------:R-:W-:-:S05]  /*5890*/  @P1 IMAD.HI.U32 R0, R214, c[0x0][0x33c], RZ ;  /* 0x0000cf00d6001a27 */ /* 0x000fca00078e00ff */
[----:B------:R-:W-:-:S04]  /*58a0*/  @P1 SHF.R.U32.HI R214, RZ, c[0x0][0x340], R0 ;  /* 0x0000d000ffd61a19 */ /* 0x000fc80000011600 */
[----:B------:R-:W-:Y:S01]  /*58b0*/  SHF.R.S32.HI R3, RZ, 0x1f, R214 ;  /* 0x0000001fff037819 */ /* 0x000fe200000114d6 */
[----:B------:R-:W-:-:S04]  /*58c0*/  IMAD.WIDE.U32 R6, R214, c[0x0][0x328], R4 ;  /* 0x0000ca00d6067a25 */ /* 0x000fc800078e0004 */
[C---:B------:R-:W-:Y:S02]  /*58d0*/  IMAD R9, R3.reuse, c[0x0][0x328], RZ ;  /* 0x0000ca0003097a24 */ /* 0x040fe400078e02ff */
[----:B------:R-:W-:Y:S02]  /*58e0*/  IMAD R3, R3, c[0x0][0x300], RZ ;  /* 0x0000c00003037a24 */ /* 0x000fe400078e02ff */
[C---:B------:R-:W-:Y:S02]  /*58f0*/  IMAD R0, R214.reuse, c[0x0][0x32c], R9 ;  /* 0x0000cb00d6007a24 */ /* 0x040fe400078e0209 */
[----:B------:R-:W-:-:S03]  /*5900*/  IMAD.WIDE.U32 R4, R214, c[0x0][0x300], R4 ;  /* 0x0000c000d6047a25 */ /* 0x000fc600078e0004 */
[----:B------:R-:W-:Y:S01]  /*5910*/  IADD3 R7, R7, R0, RZ ;  /* 0x0000000007077210 */ /* 0x000fe20007ffe0ff */
[----:B------:R-:W-:Y:S02]  /*5920*/  IMAD R214, R214, c[0x0][0x304], R3 ;  /* 0x0000c100d6d67a24 */ /* 0x000fe400078e0203 */
[----:B------:R-:W-:Y:S02]  /*5930*/  IMAD R3, R2, c[0x0][0x330], RZ ;  /* 0x0000cc0002037a24 */ /* 0x000fe400078e02ff */
[C---:B------:R-:W-:Y:S01]  /*5940*/  IMAD.WIDE.U32 R6, R216.reuse, c[0x0][0x330], R6 ;  /* 0x0000cc00d8067a25 */ /* 0x040fe200078e0006 */
[----:B------:R-:W-:Y:S02]  /*5950*/  IADD3 R215, R5, R214, RZ ;  /* 0x000000d605d77210 */ /* 0x000fe40007ffe0ff */
[----:B------:R-:W-:Y:S01]  /*5960*/  MOV R214, R4 ;  /* 0x0000000400d67202 */ /* 0x000fe20000000f00 */
[----:B------:R-:W-:Y:S01]  /*5970*/  IMAD R3, R216, c[0x0][0x334], R3 ;  /* 0x0000cd00d8037a24 */ /* 0x000fe200078e0203 */
[----:B------:R-:W-:Y:S01]  /*5980*/  LEA R8, P1, R6, c[0x0][0x310], 0x2 ;  /* 0x0000c40006087a11 */ /* 0x000fe200078210ff */
[----:B------:R-:W-:-:S02]  /*5990*/  IMAD R5, R2, c[0x0][0x308], RZ ;  /* 0x0000c20002057a24 */ /* 0x000fc400078e02ff */
        /* <DEDUP_REMOVED lines=104> */
.L_x_1200:
        /* <DEDUP_REMOVED lines=14> */
.L_x_1433:


//--------------------- .text._ZN7cutlass13device_kernelIN5flash19enable_sm80_to_sm89INS1_16FlashAttnBwdSm80INS1_25CollectiveMainloopBwdSm80ILi2ELi2EN4cute5tupleIJNS5_1CILi64EEENS7_ILi128EEENS7_ILi96EEEEEENS_6half_tEfNS_4arch4Sm80ELb1ELb0ELb0ELb0ELb1ELb0ELb0ELb0ELi2ELi2ELi4ELi2ELb0EEENS1_24CollectiveEpilogueBwdGQAISB_fSE_Li256ELb0ELb1EEENS1_25SingleTileBwdLPTSchedulerILb0ELi128ELb1EEEEEEEEEvNT_6ParamsE --------------------------
	.section	.text._ZN7cutlass13device_kernelIN5flash19enable_sm80_to_sm89INS1_16FlashAttnBwdSm80INS1_25CollectiveMainloopBwdSm80ILi2ELi2EN4cute5tupleIJNS5_1CILi64EEENS7_ILi128EEENS7_ILi96EEEEEENS_6half_tEfNS_4arch4Sm80ELb1ELb0ELb0ELb0ELb1ELb0ELb0ELb0ELi2ELi2ELi4ELi2ELb0EEENS1_24CollectiveEpilogueBwdGQAISB_fSE_Li256ELb0ELb1EEENS1_25SingleTileBwdLPTSchedulerILb0ELi128ELb1EEEEEEEEEvNT_6ParamsE,"ax",@progbits
	.sectioninfo	@"SHI_REGISTERS=255"
	.align	128
.text._ZN7cutlass13device_kernelIN5flash19enable_sm80_to_sm89INS1_16FlashAttnBwdSm80INS1_25CollectiveMainloopBwdSm80ILi2ELi2EN4cute5tupleIJNS5_1CILi64EEENS7_ILi128EEENS7_ILi96EEEEEENS_6half_tEfNS_4arch4Sm80ELb1ELb0ELb0ELb0ELb1ELb0ELb0ELb0ELi2ELi2ELi4ELi2ELb0EEENS1_24CollectiveEpilogueBwdGQAISB_fSE_Li256ELb0ELb1EEENS1_25SingleTileBwdLPTSchedulerILb0ELi128ELb1EEEEEEEEEvNT_6ParamsE:
        .type           _ZN7cutlass13device_kernelIN5flash19enable_sm80_to_sm89INS1_16FlashAttnBwdSm80INS1_25CollectiveMainloopBwdSm80ILi2ELi2EN4cute5tupleIJNS5_1CILi64EEENS7_ILi128EEENS7_ILi96EEEEEENS_6half_tEfNS_4arch4Sm80ELb1ELb0ELb0ELb0ELb1ELb0ELb0ELb0ELi2ELi2ELi4ELi2ELb0EEENS1_24CollectiveEpilogueBwdGQAISB_fSE_Li256ELb0ELb1EEENS1_25SingleTileBwdLPTSchedulerILb0ELi128ELb1EEEEEEEEEvNT_6ParamsE,@function
        .size           _ZN7cutlass13device_kernelIN5flash19enable_sm80_to_sm89INS1_16FlashAttnBwdSm80INS1_25CollectiveMainloopBwdSm80ILi2ELi2EN4cute5tupleIJNS5_1CILi64EEENS7_ILi128EEENS7_ILi96EEEEEENS_6half_tEfNS_4arch4Sm80ELb1ELb0ELb0ELb0ELb1ELb0ELb0ELb0ELi2ELi2ELi4ELi2ELb0EEENS1_24CollectiveEpilogueBwdGQAISB_fSE_Li256ELb0ELb1EEENS1_25SingleTileBwdLPTSchedulerILb0ELi128ELb1EEEEEEEEEvNT_6ParamsE,(.L_x_1434 - _ZN7cutlass13device_kernelIN5flash19enable_sm80_to_sm89INS1_16FlashAttnBwdSm80INS1_25CollectiveMainloopBwdSm80ILi2ELi2EN4cute5tupleIJNS5_1CILi64EEENS7_ILi128EEENS7_ILi96EEEEEENS_6half_tEfNS_4arch4Sm80ELb1ELb0ELb0ELb0ELb1ELb0ELb0ELb0ELi2ELi2ELi4ELi2ELb0EEENS1_24CollectiveEpilogueBwdGQAISB_fSE_Li256ELb0ELb1EEENS1_25SingleTileBwdLPTSchedulerILb0ELi128ELb1EEEEEEEEEvNT_6ParamsE)
        .other          _ZN7cutlass13device_kernelIN5flash19enable_sm80_to_sm89INS1_16FlashAttnBwdSm80INS1_25CollectiveMainloopBwdSm80ILi2ELi2EN4cute5tupleIJNS5_1CILi64EEENS7_ILi128EEENS7_ILi96EEEEEENS_6half_tEfNS_4arch4Sm80ELb1ELb0ELb0ELb0ELb1ELb0ELb0ELb0ELi2ELi2ELi4ELi2ELb0EEENS1_24CollectiveEpilogueBwdGQAISB_fSE_Li256ELb0ELb1EEENS1_25SingleTileBwdLPTSchedulerILb0ELi128ELb1EEEEEEEEEvNT_6ParamsE,@"STO_CUDA_ENTRY STV_DEFAULT"
_ZN7cutlass13device_kernelIN5flash19enable_sm80_to_sm89INS1_16FlashAttnBwdSm80INS1_25CollectiveMainloopBwdSm80ILi2ELi2EN4cute5tupleIJNS5_1CILi64EEENS7_ILi128EEENS7_ILi96EEEEEENS_6half_tEfNS_4arch4Sm80ELb1ELb0ELb0ELb0ELb1ELb0ELb0ELb0ELi2ELi2ELi4ELi2ELb0EEENS1_24CollectiveEpilogueBwdGQAISB_fSE_Li256ELb0ELb1EEENS1_25SingleTileBwdLPTSchedulerILb0ELi128ELb1EEEEEEEEEvNT_6ParamsE:
        /* <DEDUP_REMOVED lines=23> */
.L_x_1202:
[----:B------:R-:W-:-:S04]  /*0170*/  MOV R0, c[0x0][0x3b4] ;  /* 0x0000ed0000007a02 */ /* 0x000fc80000000f00 */
[----:B------:R-:W-:Y:S02]  /*0180*/  ISETP.NE.AND P0, PT, R0, 0x1, PT ;  /* 0x000000010000780c */ /* 0x000fe40003f05270 */
[----:B------:R-:W-:-:S11]  /*0190*/  MOV R0, R2 ;  /* 0x0000000200007202 */ /* 0x000fd60000000f00 */
[----:B------:R-:W-:-:S05]  /*01a0*/  @P0 IMAD.HI.U32 R3, R2, c[0x0][0x3b8], RZ ;  /* 0x0000ee0002030a27 */ /* 0x000fca00078e00ff */
[----:B------:R-:W-:-:S05]  /*01b0*/  @P0 SHF.R.U32.HI R0, RZ, c[0x0][0x3bc], R3 ;  /* 0x0000ef00ff000a19 */ /* 0x000fca0000011603 */
[----:B------:R-:W-:Y:S02]  /*01c0*/  IMAD R5, R0, c[0x0][0x3b4], RZ ;  /* 0x0000ed0000057a24 */ /* 0x000fe400078e02ff */
.L_x_1203:
        /* <DEDUP_REMOVED lines=12> */
.L_x_1201:
        /* <DEDUP_REMOVED lines=16> */
.L_x_1205:
[----:B------:R-:W-:-:S04]  /*0390*/  MOV R0, c[0x0][0x3b4] ;  /* 0x0000ed0000007a02 */ /* 0x000fc80000000f00 */
[----:B------:R-:W-:Y:S02]  /*03a0*/  ISETP.NE.AND P0, PT, R0, 0x1, PT ;  /* 0x000000010000780c */ /* 0x000fe40003f05270 */
[----:B------:R-:W-:-:S11]  /*03b0*/  MOV R0, R3 ;  /* 0x0000000300007202 */ /* 0x000fd60000000f00 */
[----:B------:R-:W-:-:S05]  /*03c0*/  @P0 IMAD.HI.U32 R2, R3, c[0x0][0x3b8], RZ ;  /* 0x0000ee0003020a27 */ /* 0x000fca00078e00ff */
[----:B------:R-:W-:-:S05]  /*03d0*/  @P0 SHF.R.U32.HI R0, RZ, c[0x0][0x3bc], R2 ;  /* 0x0000ef00ff000a19 */ /* 0x000fca0000011602 */
[----:B------:R-:W-:Y:S02]  /*03e0*/  IMAD R4, R0, c[0x0][0x3b4], RZ ;  /* 0x0000ed0000047a24 */ /* 0x000fe400078e02ff */
.L_x_1206:
        /* <DEDUP_REMOVED lines=11> */
.L_x_1204:
        /* <DEDUP_REMOVED lines=427> */
.L_x_1209:
[----:B------:R-:W-:Y:S05]  /*1f50*/  BSYNC B0 ;  /* 0x0000000000007941 */ /* 0x000fea0003800000 */
.L_x_1208:
        /* <DEDUP_REMOVED lines=80> */
.L_x_1212:
        /* <DEDUP_REMOVED lines=100> */
[----:B---34-:R-:W-:Y:S01]  /*2aa0*/  SHF.R.S32.HI R3, RZ, 0x1f, R245 ;  /* 0x0000001fff037819 */ /* 0x018fe200000114f5 */
        /* <DEDUP_REMOVED lines=31> */
.L_x_1210:
[-C--:B--234-:R-:W-:Y:S01]  /*2ca0*/  HMMA.16816.F32 R36, R164, R168.reuse, RZ ;  /* 0x000000a8a424723c */ /* 0x09cfe200000018ff */
        /* <DEDUP_REMOVED lines=454> */
.L_x_1211:
[-C--:B-12-4-:R-:W-:Y:S01]  /*4910*/  HMMA.16816.F32 R4, R28, R2.reuse, RZ ;  /* 0x000000021c04723c */ /* 0x096fe200000018ff */
        /* <DEDUP_REMOVED lines=242> */
.L_x_1207:
[----:B------:R-:W-:Y:S05]  /*5840*/  @P1 EXIT ;  /* 0x000000000000194d */ /* 0x000fea0003800000 */
[----:B------:R-:W-:Y:S01]  /*5850*/  IMAD.MOV.U32 R0, RZ, RZ, 0x1 ;  /* 0x00000001ff007424 */ /* 0x000fe200078e00ff */
[----:B------:R-:W-:Y:S01]  /*5860*/  BAR.SYNC.DEFER_BLOCKING 0x1, 0x100 ;  /* 0x0044000000007b1d */ /* 0x000fe20000010000 */
[----:B------:R-:W-:Y:S02]  /*5870*/  IMAD R3, R214, c[0x0][0x358], RZ ;  /* 0x0000d600d6037a24 */ /* 0x000fe400078e02ff */
[----:B------:R-:W-:Y:S01]  /*5880*/  IMAD R5, R217, c[0x0][0x2f4], RZ ;  /* 0x0000bd00d9057a24 */ /* 0x000fe200078e02ff */
[----:B------:R-:W-:Y:S01]  /*5890*/  ISETP.NE.AND P0, PT, R0, c[0x0][0x338], PT ;  /* 0x0000ce0000007a0c */ /* 0x000fe20003f05270 */
[----:B------:R-:W-:Y:S01]  /*58a0*/  IMAD.MOV.U32 R4, RZ, RZ, R216 ;  /* 0x000000ffff047224 */ /* 0x000fe200078e00d8 */
[----:B------:R-:W-:Y:S01]  /*58b0*/  BSSY B0, `(.L_x_1213) ;  /* 0x0000017000007945 */ /* 0x000fe20003800000 */
[----:B------:R-:W-:-:S05]  /*58c0*/  IMAD R3, R3, c[0x0][0x2f4], RZ ;  /* 0x0000bd0003037a24 */ /* 0x000fca00078e02ff */
[----:B------:R-:W-:-:S05]  /*58d0*/  SHF.R.S32.HI R2, RZ, 0x1f, R3 ;  /* 0x0000001fff027819 */ /* 0x000fca0000011403 */
[----:B------:R-:W-:-:S05]  /*58e0*/  @P0 IMAD.HI.U32 R0, R216, c[0x0][0x33c], RZ ;  /* 0x0000cf00d8000a27 */ /* 0x000fca00078e00ff */
[----:B------:R-:W-:Y:S02]  /*58f0*/  @P0 SHF.R.U32.HI R4, RZ, c[0x0][0x340], R0 ;  /* 0x0000d000ff040a19 */ /* 0x000fe40000011600 */
[----:B------:R-:W-:Y:S02]  /*5900*/  SHF.R.S32.HI R0, RZ, 0x1f, R5 ;  /* 0x0000001fff007819 */ /* 0x000fe40000011405 */
[--C-:B------:R-:W-:Y:S02]  /*5910*/  IADD3 R5, P1, P0, R3, R5, R4.reuse ;  /* 0x0000000503057210 */ /* 0x100fe4000783e004 */
[----:B------:R-:W-:-:S04]  /*5920*/  SHF.R.S32.HI R3, RZ, 0x1f, R4 ;  /* 0x0000001fff037819 */ /* 0x000fc80000011404 */
[----:B------:R-:W-:Y:S01]  /*5930*/  IADD3.X R2, R2, R0, R3, P1, P0 ;  /* 0x0000000002027210 */ /* 0x000fe20000fe0403 */
[C---:B------:R-:W-:Y:S01]  /*5940*/  IMAD.SHL.U32 R0, R5.reuse, 0x4, RZ ;  /* 0x0000000405007824 */ /* 0x040fe200078e00ff */
        /* <DEDUP_REMOVED lines=8> */
.L_x_1215:
[----:B------:R-:W2:Y:S01]  /*59d0*/  LDG.E.STRONG.GPU R7, [R8.64] ;  /* 0x0000000808077981 */ /* 0x000ea2000c1ef900 */
[----:B------:R-:W-:Y:S01]  /*59e0*/  YIELD ;  /* 0x0000000000007946 */ /* 0x000fe20003800000 */
[----:B--2---:R-:W-:Y:S01]  /*59f0*/  ISETP.NE.AND P0, PT, R7, R6, PT ;  /* 0x000000060700720c */ /* 0x004fe20003f05270 */
[----:B------:R-:W-:-:S12]  /*5a00*/  CCTL.IVALL ;  /* 0x00000000ff00798f */ /* 0x000fd80002000000 */
[----:B------:R-:W-:Y:S05]  /*5a10*/  @P0 BRA `(.L_x_1215) ;  /* 0xffffffb000000947 */ /* 0x000fea000383ffff */
.L_x_1214:
[----:B------:R-:W-:Y:S05]  /*5a20*/  BSYNC B0 ;  /* 0x0000000000007941 */ /* 0x000fea0003800000 */
.L_x_1213:
[----:B------:R-:W-:Y:S01]  /*5a30*/  MOV R7, 0xffffffff ;  /* 0xffffffff00077802 */ /* 0x000fe20000000f00 */
[----:B------:R-:W-:Y:S05]  /*5a40*/  BRA.CONV ~URZ, `(.L_x_1216) ;  /* 0x000000237f007947 */ /* 0x000fea000b800000 */
[----:B------:R-:W-:Y:S02]  /*5a50*/  MOV R10, 0x5a70 ;  /* 0x00005a70000a7802 */ /* 0x000fe40000000f00 */
[----:B------:R-:W-:Y:S05]  /*5a60*/  CALL.REL.NOINC `($__internal_10_$__cuda_sm70_warpsync) ;  /* 0x00000a8000007944 */ /* 0x000fea0003c00000 */
.L_x_1216:
[----:B------:R-:W-:Y:S01]  /*5a70*/  IMAD R11, R214, 0x3000, RZ ;  /* 0x00003000d60b7824 */ /* 0x000fe200078e02ff */
[----:B------:R-:W-:-:S06]  /*5a80*/  NOP ;  /* 0x0000000000007918 */ /* 0x000fcc0000000000 */
[----:B------:R-:W-:Y:S01]  /*5a90*/  SHF.R.S32.HI R13, RZ, 0x1f, R11 ;  /* 0x0000001fff0d7819 */ /* 0x000fe2000001140b */
[----:B------:R-:W-:Y:S01]  /*5aa0*/  IMAD R10, R5, c[0x0][0x330], RZ ;  /* 0x0000cc00050a7a24 */ /* 0x000fe200078e02ff */
[----:B------:R-:W-:Y:S01]  /*5ab0*/  IADD3 R12, P0, R11, R226, RZ ;  /* 0x000000e20b0c7210 */ /* 0x000fe20007f1e0ff */
[----:B------:R-:W-:Y:S02]  /*5ac0*/  IMAD R11, R3, c[0x0][0x328], RZ ;  /* 0x0000ca00030b7a24 */ /* 0x000fe400078e02ff */
[----:B------:R-:W-:Y:S01]  /*5ad0*/  IMAD R10, R217, c[0x0][0x334], R10 ;  /* 0x0000cd00d90a7a24 */ /* 0x000fe200078e020a */
[----:B------:R-:W-:Y:S01]  /*5ae0*/  LEA.HI.X.SX32 R13, R226, R13, 0x1, P0 ;  /* 0x0000000de20d7211 */ /* 0x000fe200000f0eff */
[----:B------:R-:W-:-:S04]  /*5af0*/  IMAD R11, R4, c[0x0][0x32c], R11 ;  /* 0x0000cb00040b7a24 */ /* 0x000fc800078e020b */
        /* <DEDUP_REMOVED lines=56> */
[----:B-1----:R-:W-:Y:S05]  /*5e80*/  CALL.REL.NOINC `($__internal_10_$__cuda_sm70_warpsync) ;  /* 0x0000066000007944 */ /* 0x002fea0003c00000 */
.L_x_1217:
        /* <DEDUP_REMOVED lines=12> */
.L_x_1219:
[----:B------:R-:W-:Y:S05]  /*5f50*/  BSYNC B0 ;  /* 0x0000000000007941 */ /* 0x000fea0003800000 */
.L_x_1218:
[----:B--2---:R-:W-:Y:S01]  /*5f60*/  IADD3 R8, P0, R0, c[0x0][0x348], RZ ;  /* 0x0000d20000087a10 */ /* 0x004fe20007f1e0ff */
[----:B------:R-:W-:Y:S03]  /*5f70*/  BSSY B0, `(.L_x_1220) ;  /* 0x0000008000007945 */ /* 0x000fe60003800000 */
[----:B------:R-:W-:Y:S01]  /*5f80*/  IADD3.X R9, R2, c[0x0][0x34c], RZ, P0, !PT ;  /* 0x0000d30002097a10 */ /* 0x000fe200007fe4ff */
[----:B------:R-:W-:Y:S05]  /*5f90*/  @P1 BRA `(.L_x_1221) ;  /* 0x0000005000001947 */ /* 0x000fea0003800000 */
.L_x_1222:
[----:B------:R-:W2:Y:S01]  /*5fa0*/  LDG.E.STRONG.GPU R11, [R8.64] ;  /* 0x00000008080b7981 */ /* 0x000ea2000c1ef900 */
[----:B------:R-:W-:Y:S01]  /*5fb0*/  YIELD ;  /* 0x0000000000007946 */ /* 0x000fe20003800000 */
[----:B--2---:R-:W-:Y:S01]  /*5fc0*/  ISETP.NE.AND P0, PT, R11, R6, PT ;  /* 0x000000060b00720c */ /* 0x004fe20003f05270 */
[----:B------:R-:W-:-:S12]  /*5fd0*/  CCTL.IVALL ;  /* 0x00000000ff00798f */ /* 0x000fd80002000000 */
[----:B------:R-:W-:Y:S05]  /*5fe0*/  @P0 BRA `(.L_x_1222) ;  /* 0xffffffb000000947 */ /* 0x000fea000383ffff */
.L_x_1221:
[----:B------:R-:W-:Y:S05]  /*5ff0*/  BSYNC B0 ;  /* 0x0000000000007941 */ /* 0x000fea0003800000 */
.L_x_1220:
[----:B------:R-:W-:Y:S05]  /*6000*/  BRA.CONV ~URZ, `(.L_x_1223) ;  /* 0x000000237f007947 */ /* 0x000fea000b800000 */
[----:B------:R-:W-:Y:S02]  /*6010*/  MOV R10, 0x6030 ;  /* 0x00006030000a7802 */ /* 0x000fe40000000f00 */
[----:B-1----:R-:W-:Y:S05]  /*6020*/  CALL.REL.NOINC `($__internal_10_$__cuda_sm70_warpsync) ;  /* 0x000004c000007944 */ /* 0x002fea0003c00000 */
.L_x_1223:
        /* <DEDUP_REMOVED lines=63> */
[----:B-12---:R-:W-:Y:S05]  /*6420*/  CALL.REL.NOINC `($__internal_10_$__cuda_sm70_warpsync) ;  /* 0x000000c000007944 */ /* 0x006fea0003c00000 */
.L_x_1224:
[----:B------:R-:W-:-:S06]  /*6430*/  NOP ;  /* 0x0000000000007918 */ /* 0x000fcc0000000000 */
[----:B------:R-:W-:Y:S05]  /*6440*/  @P1 EXIT ;  /* 0x000000000000194d */ /* 0x000fea0003800000 */
[----:B------:R-:W-:Y:S01]  /*6450*/  @!PT LDS RZ, [RZ] ;  /* 0x00000000fffff984 */ /* 0x000fe20000000800 */
[----:B------:R-:W-:Y:S01]  /*6460*/  @!PT LDS RZ, [RZ] ;  /* 0x00000000fffff984 */ /* 0x000fe20000000800 */
[----:B------:R-:W-:Y:S01]  /*6470*/  @!PT LDS RZ, [RZ] ;  /* 0x00000000fffff984 */ /* 0x000fe20000000800 */
[----:B------:R-:W-:Y:S01]  /*6480*/  @!PT LDS RZ, [RZ] ;  /* 0x00000000fffff984 */ /* 0x000fe20000000800 */
[----:B------:R-:W-:Y:S06]  /*6490*/  MEMBAR.ALL.GPU ;  /* 0x0000000000007992 */ /* 0x000fec000000a000 */
[----:B--2---:R-:W-:Y:S01]  /*64a0*/  MOV R3, 0x1 ;  /* 0x0000000100037802 */ /* 0x004fe20000000f00 */
[----:B------:R-:W-:-:S00]  /*64b0*/  ERRBAR ;  /* 0x00000000000079ab */ /* 0x000fc00000000000 */
[----:B012345:R-:W-:-:S05]  /*64c0*/  CCTL.IVALL ;  /* 0x00000000ff00798f */ /* 0x03ffca0002000000 */
[----:B------:R-:W-:Y:S01]  /*64d0*/  RED.E.ADD.S32.STRONG.GPU [R8.64], R3 ;  /* 0x000000030800798e */ /* 0x000fe2000c10e388 */
[----:B------:R-:W-:Y:S05]  /*64e0*/  EXIT ;  /* 0x000000000000794d */ /* 0x000fea0003800000 */
        .weak           $__internal_10_$__cuda_sm70_warpsync
        .type           $__internal_10_$__cuda_sm70_warpsync,@function
        .size           $__internal_10_$__cuda_sm70_warpsync,(.L_x_1434 - $__internal_10_$__cuda_sm70_warpsync)
$__internal_10_$__cuda_sm70_warpsync:
[----:B------:R-:W-:Y:S01]  /*64f0*/  MOV R11, 0x0 ;  /* 0x00000000000b7802 */ /* 0x000fe20000000f00 */
[----:B------:R-:W-:Y:S04]  /*6500*/  WARPSYNC R7 ;  /* 0x0000000700007348 */ /* 0x000fe80003800000 */
[----:B------:R-:W-:Y:S05]  /*6510*/  RET.REL.NODEC R10 `(_ZN7cutlass13device_kernelIN5flash19enable_sm80_to_sm89INS1_16FlashAttnBwdSm80INS1_25CollectiveMainloopBwdSm80ILi2ELi2EN4cute5tupleIJNS5_1CILi64EEENS7_ILi128EEENS7_ILi96EEEEEENS_6half_tEfNS_4arch4Sm80ELb1ELb0ELb0ELb0ELb1ELb0ELb0ELb0ELi2ELi2ELi4ELi2ELb0EEENS1_24CollectiveEpilogueBwdGQAISB_fSE_Li256ELb0ELb1EEENS1_25SingleTileBwdLPTSchedulerILb0ELi128ELb1EEEEEEEEEvNT_6ParamsE) ;  /* 0xffff9ae00a007950 */ /* 0x000fea0003c3ffff */
.L_x_1225:
        /* <DEDUP_REMOVED lines=14> */
.L_x_1434:


//--------------------- .text._ZN7cutlass13device_kernelIN5flash22FlashAttnBwdPreprocessIN4cute5tupleIJNS3_1CILi64EEENS5_ILi96EEEEEENS_6half_tEfNS_4arch4Sm80ELb1ELb0EEEEEvNT_6ParamsE --------------------------
	.section	.text._ZN7cutlass13device_kernelIN5flash22FlashAttnBwdPreprocessIN4cute5tupleIJNS3_1CILi64EEENS5_ILi96EEEEEENS_6half_tEfNS_4arch4Sm80ELb1ELb0EEEEEvNT_6ParamsE,"ax",@progbits
	.sectioninfo	@"SHI_REGISTERS=46"
	.align	128
.text._ZN7cutlass13device_kernelIN5flash22FlashAttnBwdPreprocessIN4cute5tupleIJNS3_1CILi64EEENS5_ILi96EEEEEENS_6half_tEfNS_4arch4Sm80ELb1ELb0EEEEEvNT_6ParamsE:
        .type           _ZN7cutlass13device_kernelIN5flash22FlashAttnBwdPreprocessIN4cute5tupleIJNS3_1CILi64EEENS5_ILi96EEEEEENS_6half_tEfNS_4arch4Sm80ELb1ELb0EEEEEvNT_6ParamsE,@function
        .size           _ZN7cutlass13device_kernelIN5flash22FlashAttnBwdPreprocessIN4cute5tupleIJNS3_1CILi64EEENS5_ILi96EEEEEENS_6half_tEfNS_4arch4Sm80ELb1ELb0EEEEEvNT_6ParamsE,(.L_x_1436 - _ZN7cutlass13device_kernelIN5flash22FlashAttnBwdPreprocessIN4cute5tupleIJNS3_1CILi64EEENS5_ILi96EEEEEENS_6half_tEfNS_4arch4Sm80ELb1ELb0EEEEEvNT_6ParamsE)
        .other          _ZN7cutlass13device_kernelIN5flash22FlashAttnBwdPreprocessIN4cute5tupleIJNS3_1CILi64EEENS5_ILi96EEEEEENS_6half_tEfNS_4arch4Sm80ELb1ELb0EEEEEvNT_6ParamsE,@"STO_CUDA_ENTRY STV_DEFAULT"
_ZN7cutlass13device_kernelIN5flash22FlashAttnBwdPreprocessIN4cute5tupleIJNS3_1CILi64EEENS5_ILi96EEEEEENS_6half_tEfNS_4arch4Sm80ELb1ELb0EEEEEvNT_6ParamsE:
[----:B------:R-:W-:Y:S02]  /*0000*/  MOV R1, c[0x0][0x28] ;  /* 0x00000a0000017a02 */ /* 0x000fe40000000f00 */
[----:B------:R-:W0:Y:S01]  /*0010*/  S2R R0, SR_CTAID.X ;  /* 0x0000000000007919 */ /* 0x000e220000002500 */
[----:B------:R-:W-:-:S03]  /*0020*/  ULDC.64 UR6, c[0x0][0x118] ;  /* 0x0000460000067ab9 */ /* 0x000fc60000000a00 */
[----:B------:R-:W1:Y:S04]  /*0030*/  S2R R2, SR_TID.X ;  /* 0x0000000000027919 */ /* 0x000e680000002100 */
[----:B------:R-:W2:Y:S01]  /*0040*/  S2R R7, SR_CTAID.Z ;  /* 0x0000000000077919 */ /* 0x000ea20000002700 */
[----:B0-----:R-:W-:Y:S02]  /*0050*/  SHF.L.U32 R3, R0, 0x6, RZ ;  /* 0x0000000600037819 */ /* 0x001fe400000006ff */
[----:B-1----:R-:W-:Y:S02]  /*0060*/  ISETP.GT.AND P0, PT, R2, 0x3f, PT ;  /* 0x0000003f0200780c */ /* 0x002fe40003f04270 */
[----:B------:R-:W-:-:S04]  /*0070*/  IADD3 R5, -R3, c[0x0][0x168], RZ ;  /* 0x00005a0003057a10 */ /* 0x000fc80007ffe1ff */
[----:B------:R-:W-:-:S13]  /*0080*/  ISETP.GE.OR P1, PT, R2, R5, P0 ;  /* 0x000000050200720c */ /* 0x000fda0000726670 */
[----:B------:R-:W0:Y:S01]  /*0090*/  @!P1 S2R R11, SR_CTAID.Y ;  /* 0x00000000000b9919 */ /* 0x000e220000002600 */
[----:B------:R-:W-:Y:S02]  /*00a0*/  @!P1 SHF.R.S32.HI R4, RZ, 0x1f, R2 ;  /* 0x0000001fff049819 */ /* 0x000fe40000011402 */
[----:B------:R-:W-:-:S04]  /*00b0*/  @!P1 IADD3 R8, P2, R3, R2, RZ ;  /* 0x0000000203089210 */ /* 0x000fc80007f5e0ff */
[----:B------:R-:W-:Y:S02]  /*00c0*/  @!P1 LEA.HI.X.SX32 R9, R3, R4, 0x1, P2 ;  /* 0x0000000403099211 */ /* 0x000fe400010f0eff */
[----:B--2---:R-:W-:Y:S02]  /*00d0*/  SHF.R.S32.HI R4, RZ, 0x1f, R7 ;  /* 0x0000001fff047819 */ /* 0x004fe40000011407 */
[----:B0-----:R-:W-:Y:S01]  /*00e0*/  @!P1 SHF.R.S32.HI R6, RZ, 0x1f, R11 ;  /* 0x0000001fff069819 */ /* 0x001fe2000001140b */
[----:B------:R-:W-:-:S04]  /*00f0*/  @!P1 IMAD.WIDE.U32 R8, R11, c[0x0][0x1e0], R8 ;  /* 0x000078000b089a25 */ /* 0x000fc800078e0008 */
[----:B------:R-:W-:-:S04]  /*0100*/  @!P1 IMAD R6, R6, c[0x0][0x1e0], RZ ;  /* 0x0000780006069a24 */ /* 0x000fc800078e02ff */
[----:B------:R-:W-:Y:S02]  /*0110*/  @!P1 IMAD R11, R11, c[0x0][0x1e4], R6 ;  /* 0x000079000b0b9a24 */ /* 0x000fe400078e0206 */
[----:B------:R-:W-:-:S03]  /*0120*/  @!P1 IMAD R6, R4, c[0x0][0x1e8], RZ ;  /* 0x00007a0004069a24 */ /* 0x000fc600078e02ff */
[----:B------:R-:W-:Y:S01]  /*0130*/  @!P1 IADD3 R9, R9, R11, RZ ;  /* 0x0000000b09099210 */ /* 0x000fe20007ffe0ff */
[C---:B------:R-:W-:Y:S01]  /*0140*/  @!P1 IMAD R11, R7.reuse, c[0x0][0x1ec], R6 ;  /* 0x00007b00070b9a24 */ /* 0x040fe200078e0206 */
[----:B------:R-:W-:Y:S02]  /*0150*/  SHF.R.S32.HI R19, RZ, 0x1f, R2 ;  /* 0x0000001fff137819 */ /* 0x000fe40000011402 */
[----:B------:R-:W-:Y:S01]  /*0160*/  MOV R6, 0x7f800000 ;  /* 0x7f80000000067802 */ /* 0x000fe20000000f00 */
[----:B------:R-:W-:Y:S01]  /*0170*/  @!P1 IMAD.WIDE.U32 R8, R7, c[0x0][0x1e8], R8 ;  /* 0x00007a0007089a25 */ /* 0x000fe200078e0008 */
[----:B------:R-:W-:-:S03]  /*0180*/  LEA.HI R27, R19, R2, RZ, 0x2 ;  /* 0x00000002131b7211 */ /* 0x000fc600078f10ff */
[----:B------:R-:W-:Y:S01]  /*0190*/  @!P1 IMAD.IADD R9, R9, 0x1, R11 ;  /* 0x0000000109099824 */ /* 0x000fe200078e020b */
[C---:B------:R-:W-:Y:S02]  /*01a0*/  @!P1 LEA R24, P2, R8.reuse, c[0x0][0x1d8], 0x2 ;  /* 0x0000760008189a11 */ /* 0x040fe400078410ff */
[----:B------:R-:W-:Y:S02]  /*01b0*/  SHF.R.S32.HI R32, RZ, 0x2, R27 ;  /* 0x00000002ff207819 */ /* 0x000fe4000001141b */
[----:B------:R-:W-:-:S05]  /*01c0*/  @!P1 LEA.HI.X R25, R8, c[0x0][0x1dc], R9, 0x2, P2 ;  /* 0x0000770008199a11 */ /* 0x000fca00010f1409 */
[----:B------:R0:W5:Y:S01]  /*01d0*/  @!P1 LDG.E R6, [R24.64] ;  /* 0x0000000618069981 */ /* 0x000162000c1e1900 */
[----:B------:R-:W-:Y:S01]  /*01e0*/  ISETP.GE.AND P1, PT, R32, R5, PT ;  /* 0x000000052000720c */ /* 0x000fe20003f26270 */
[----:B------:R-:W-:Y:S01]  /*01f0*/  BSSY B0, `(.L_x_1226) ;  /* 0x000002c000007945 */ /* 0x000fe20003800000 */
[----:B------:R-:W-:Y:S01]  /*0200*/  LOP3.LUT R31, R27, 0xfffffffc, RZ, 0xc0, !PT ;  /* 0xfffffffc1b1f7812 */ /* 0x000fe200078ec0ff */
[----:B------:R-:W-:Y:S01]  /*0210*/  HFMA2.MMA R30, -RZ, RZ, 0, 0 ;  /* 0x00000000ff1e7435 */ /* 0x000fe200000001ff */
        /* <DEDUP_REMOVED lines=9> */
[----:B0-----:R-:W-:Y:S01]  /*02b0*/  CS2R R24, SRZ ;  /* 0x0000000000187805 */ /* 0x001fe2000001ff00 */
[----:B------:R-:W-:Y:S01]  /*02c0*/  SHF.R.S32.HI R33, RZ, 0x1f, R32 ;  /* 0x0000001fff217819 */ /* 0x000fe20000011420 */
[----:B------:R-:W-:Y:S01]  /*02d0*/  CS2R R26, SRZ ;  /* 0x00000000001a7805 */ /* 0x000fe2000001ff00 */
[----:B------:R-:W-:Y:S01]  /*02e0*/  IMAD.IADD R40, R2, 0x1, -R31 ;  /* 0x0000000102287824 */ /* 0x000fe200078e0a1f */
[----:B------:R-:W-:Y:S05]  /*02f0*/  @P1 BRA `(.L_x_1227) ;  /* 0x000001b000001947 */ /* 0x000fea0003800000 */
[----:B------:R-:W0:Y:S01]  /*0300*/  S2R R38, SR_CTAID.Y ;  /* 0x0000000000267919 */ /* 0x000e220000002600 */
[----:B------:R-:W-:Y:S01]  /*0310*/  SHF.L.U32 R36, R40, 0x3, RZ ;  /* 0x0000000328247819 */ /* 0x000fe200000006ff */
[----:B------:R-:W-:-:S03]  /*0320*/  IMAD R42, R4, c[0x0][0x188], RZ ;  /* 0x00006200042a7a24 */ /* 0x000fc600078e02ff */
[----:B------:R-:W-:Y:S02]  /*0330*/  SHF.R.S32.HI R37, RZ, 0x1f, R36 ;  /* 0x0000001fff257819 */ /* 0x000fe40000011424 */
[----:B------:R-:W-:Y:S02]  /*0340*/  ISETP.GE.AND P2, PT, R36, c[0x0][0x16c], PT ;  /* 0x00005b0024007a0c */ /* 0x000fe40003f46270 */
[----:B0-----:R-:W-:Y:S01]  /*0350*/  SHF.R.S32.HI R31, RZ, 0x1f, R38 ;  /* 0x0000001fff1f7819 */ /* 0x001fe20000011426 */
[----:B------:R-:W-:Y:S01]  /*0360*/  IMAD.WIDE.U32 R34, R38, c[0x0][0x180], R36 ;  /* 0x0000600026227a25 */ /* 0x000fe200078e0024 */
[----:B------:R-:W-:-:S03]  /*0370*/  IADD3 R37, R36, 0x20, RZ ;  /* 0x0000002024257810 */ /* 0x000fc60007ffe0ff */
[----:B------:R-:W-:Y:S01]  /*0380*/  IMAD R31, R31, c[0x0][0x180], RZ ;  /* 0x000060001f1f7a24 */ /* 0x000fe200078e02ff */
[----:B------:R-:W-:-:S03]  /*0390*/  ISETP.GE.AND P3, PT, R37, c[0x0][0x16c], PT ;  /* 0x00005b0025007a0c */ /* 0x000fc60003f66270 */
[----:B------:R-:W-:Y:S02]  /*03a0*/  IMAD R31, R38, c[0x0][0x184], R31 ;  /* 0x00006100261f7a24 */ /* 0x000fe400078e021f */
[----:B------:R-:W-:-:S03]  /*03b0*/  IMAD.WIDE R38, R0, 0x40, R32 ;  /* 0x0000004000267825 */ /* 0x000fc600078e0220 */
[----:B------:R-:W-:Y:S01]  /*03c0*/  IADD3 R35, R35, R31, RZ ;  /* 0x0000001f23237210 */ /* 0x000fe20007ffe0ff */
[----:B------:R-:W-:Y:S02]  /*03d0*/  IMAD R31, R7, c[0x0][0x18c], R42 ;  /* 0x00006300071f7a24 */ /* 0x000fe400078e022a */
[----:B------:R-:W-:Y:S02]  /*03e0*/  IMAD R39, R39, c[0x0][0x178], RZ ;  /* 0x00005e0027277a24 */ /* 0x000fe400078e02ff */
[----:B------:R-:W-:-:S04]  /*03f0*/  IMAD.WIDE.U32 R34, R7, c[0x0][0x188], R34 ;  /* 0x0000620007227a25 */ /* 0x000fc800078e0022 */
[----:B------:R-:W-:Y:S02]  /*0400*/  IMAD.IADD R35, R35, 0x1, R31 ;  /* 0x0000000123237824 */ /* 0x000fe400078e021f */
[C---:B------:R-:W-:Y:S02]  /*0410*/  IMAD R31, R38.reuse, c[0x0][0x17c], R39 ;  /* 0x00005f00261f7a24 */ /* 0x040fe400078e0227 */
[----:B------:R-:W-:Y:S01]  /*0420*/  IMAD.WIDE.U32 R34, R38, c[0x0][0x178], R34 ;  /* 0x00005e0026227a25 */ /* 0x000fe200078e0022 */
[----:B------:R-:W-:-:S04]  /*0430*/  IADD3 R38, R36, 0x40, RZ ;  /* 0x0000004024267810 */ /* 0x000fc80007ffe0ff */
[----:B------:R-:W-:Y:S02]  /*0440*/  ISETP.GE.AND P4, PT, R38, c[0x0][0x16c], PT ;  /* 0x00005b0026007a0c */ /* 0x000fe40003f86270 */
[----:B------:R-:W-:Y:S02]  /*0450*/  IADD3 R31, R35, R31, RZ ;  /* 0x0000001f231f7210 */ /* 0x000fe40007ffe0ff */
[----:B------:R-:W-:-:S04]  /*0460*/  LEA R36, P5, R34, c[0x0][0x160], 0x1 ;  /* 0x0000580022247a11 */ /* 0x000fc800078a08ff */
[----:B------:R-:W-:-:S05]  /*0470*/  LEA.HI.X R37, R34, c[0x0][0x164], R31, 0x1, P5 ;  /* 0x0000590022257a11 */ /* 0x000fca00028f0c1f */
[----:B------:R0:W5:Y:S04]  /*0480*/  @!P2 LDG.E.128 R8, [R36.64] ;  /* 0x000000062408a981 */ /* 0x000168000c1e1d00 */
[----:B------:R0:W5:Y:S04]  /*0490*/  @!P3 LDG.E.128 R12, [R36.64+0x40] ;  /* 0x00004006240cb981 */ /* 0x000168000c1e1d00 */
[----:B------:R0:W5:Y:S02]  /*04a0*/  @!P4 LDG.E.128 R24, [R36.64+0x80] ;  /* 0x000080062418c981 */ /* 0x000164000c1e1d00 */
.L_x_1227:
[----:B------:R-:W-:Y:S05]  /*04b0*/  BSYNC B0 ;  /* 0x0000000000007941 */ /* 0x000fea0003800000 */
.L_x_1226:
[----:B------:R-:W-:Y:S01]  /*04c0*/  BSSY B0, `(.L_x_1228) ;  /* 0x000001f000007945 */ /* 0x000fe20003800000 */
[----:B-----5:R-:W-:Y:S01]  /*04d0*/  MOV R41, R8 ;  /* 0x0000000800297202 */ /* 0x020fe20000000f00 */
[----:B------:R-:W-:Y:S01]  /*04e0*/  IMAD.MOV.U32 R31, RZ, RZ, RZ ;  /* 0x000000ffff1f7224 */ /* 0x000fe200078e00ff */
[----:B------:R-:W-:Y:S05]  /*04f0*/  @P1 BRA `(.L_x_1229) ;  /* 0x000001b000001947 */ /* 0x000fea0003800000 */
[----:B0-----:R-:W0:Y:S01]  /*0500*/  S2R R37, SR_CTAID.Y ;  /* 0x0000000000257919 */ /* 0x001e220000002600 */
[----:B------:R-:W-:Y:S01]  /*0510*/  SHF.L.U32 R34, R40, 0x3, RZ ;  /* 0x0000000328227819 */ /* 0x000fe200000006ff */
[----:B------:R-:W-:-:S03]  /*0520*/  IMAD R42, R4, c[0x0][0x1a8], RZ ;  /* 0x00006a00042a7a24 */ /* 0x000fc600078e02ff */
[----:B------:R-:W-:Y:S01]  /*0530*/  SHF.R.S32.HI R35, RZ, 0x1f, R34 ;  /* 0x0000001fff237819 */ /* 0x000fe20000011422 */
[----:B------:R-:W-:Y:S01]  /*0540*/  IMAD R43, R7, c[0x0][0x1ac], R42 ;  /* 0x00006b00072b7a24 */ /* 0x000fe200078e022a */
[----:B------:R-:W-:Y:S02]  /*0550*/  ISETP.GE.AND P2, PT, R34, c[0x0][0x16c], PT ;  /* 0x00005b0022007a0c */ /* 0x000fe40003f46270 */
[----:B0-----:R-:W-:Y:S01]  /*0560*/  SHF.R.S32.HI R36, RZ, 0x1f, R37 ;  /* 0x0000001fff247819 */ /* 0x001fe20000011425 */
[----:B------:R-:W-:-:S04]  /*0570*/  IMAD.WIDE.U32 R38, R37, c[0x0][0x1a0], R34 ;  /* 0x0000680025267a25 */ /* 0x000fc800078e0022 */
[----:B------:R-:W-:-:S04]  /*0580*/  IMAD R36, R36, c[0x0][0x1a0], RZ ;  /* 0x0000680024247a24 */ /* 0x000fc800078e02ff */
[----:B------:R-:W-:Y:S02]  /*0590*/  IMAD R35, R37, c[0x0][0x1a4], R36 ;  /* 0x0000690025237a24 */ /* 0x000fe400078e0224 */
[----:B------:R-:W-:-:S03]  /*05a0*/  IMAD.WIDE R36, R0, 0x40, R32 ;  /* 0x0000004000247825 */ /* 0x000fc600078e0220 */
[----:B------:R-:W-:Y:S01]  /*05b0*/  IADD3 R39, R39, R35, RZ ;  /* 0x0000002327277210 */ /* 0x000fe20007ffe0ff */
[----:B------:R-:W-:Y:S01]  /*05c0*/  IMAD R35, R37, c[0x0][0x198], RZ ;  /* 0x0000660025237a24 */ /* 0x000fe200078e02ff */
[----:B------:R-:W-:-:S03]  /*05d0*/  IADD3 R37, R34, 0x20, RZ ;  /* 0x0000002022257810 */ /* 0x000fc60007ffe0ff */
[----:B------:R-:W-:Y:S01]  /*05e0*/  IMAD.WIDE.U32 R38, R7, c[0x0][0x1a8], R38 ;  /* 0x00006a0007267a25 */ /* 0x000fe200078e0026 */
[----:B------:R-:W-:-:S03]  /*05f0*/  ISETP.GE.AND P3, PT, R37, c[0x0][0x16c], PT ;  /* 0x00005b0025007a0c */ /* 0x000fc60003f66270 */
[----:B------:R-:W-:Y:S01]  /*0600*/  IMAD R35, R36, c[0x0][0x19c], R35 ;  /* 0x0000670024237a24 */ /* 0x000fe200078e0223 */
[----:B------:R-:W-:-:S05]  /*0610*/  IADD3 R39, R39, R43, RZ ;  /* 0x0000002b27277210 */ /* 0x000fca0007ffe0ff */
[----:B------:R-:W-:Y:S01]  /*0620*/  IMAD.WIDE.U32 R38, R36, c[0x0][0x198], R38 ;  /* 0x0000660024267a25 */ /* 0x000fe200078e0026 */
[----:B------:R-:W-:-:S03]  /*0630*/  IADD3 R36, R34, 0x40, RZ ;  /* 0x0000004022247810 */ /* 0x000fc60007ffe0ff */
[----:B------:R-:W-:Y:S01]  /*0640*/  IMAD.IADD R35, R39, 0x1, R35 ;  /* 0x0000000127237824 */ /* 0x000fe200078e0223 */
[----:B------:R-:W-:Y:S02]  /*0650*/  ISETP.GE.AND P4, PT, R36, c[0x0][0x16c], PT ;  /* 0x00005b0024007a0c */ /* 0x000fe40003f86270 */
[----:B------:R-:W-:-:S04]  /*0660*/  LEA R34, P1, R38, c[0x0][0x190], 0x1 ;  /* 0x0000640026227a11 */ /* 0x000fc800078208ff */
[----:B------:R-:W-:-:S05]  /*0670*/  LEA.HI.X R35, R38, c[0x0][0x194], R35, 0x1, P1 ;  /* 0x0000650026237a11 */ /* 0x000fca00008f0c23 */
[----:B------:R0:W5:Y:S04]  /*0680*/  @!P2 LDG.E.128 R16, [R34.64] ;  /* 0x000000062210a981 */ /* 0x000168000c1e1d00 */
[----:B------:R0:W5:Y:S04]  /*0690*/  @!P3 LDG.E.128 R20, [R34.64+0x40] ;  /* 0x000040062214b981 */ /* 0x000168000c1e1d00 */
[----:B------:R0:W5:Y:S02]  /*06a0*/  @!P4 LDG.E.128 R28, [R34.64+0x80] ;  /* 0x00008006221cc981 */ /* 0x000164000c1e1d00 */
.L_x_1229:
[----:B------:R-:W-:Y:S05]  /*06b0*/  BSYNC B0 ;  /* 0x0000000000007941 */ /* 0x000fea0003800000 */
.L_x_1228:
[--C-:B------:R-:W-:Y:S01]  /*06c0*/  HADD2.F32 R8, -RZ, R41.reuse.H1_H1 ;  /* 0x30000029ff087230 */ /* 0x100fe20000004100 */
[----:B0----5:R-:W-:Y:S01]  /*06d0*/  MOV R34, R17 ;  /* 0x0000001100227202 */ /* 0x021fe20000000f00 */
[--C-:B------:R-:W-:Y:S01]  /*06e0*/  HADD2.F32 R35, -RZ, R16.reuse.H1_H1 ;  /* 0x30000010ff237230 */ /* 0x100fe20000004100 */
[----:B------:R-:W-:Y:S01]  /*06f0*/  ISETP.NE.AND P1, PT, R40, RZ, PT ;  /* 0x000000ff2800720c */ /* 0x000fe20003f25270 */
[----:B------:R-:W-:Y:S01]  /*0700*/  HADD2.F32 R41, -RZ, R41.H0_H0 ;  /* 0x20000029ff297230 */ /* 0x000fe20000004100 */
[----:B------:R-:W-:Y:S01]  /*0710*/  BSSY B0, `(.L_x_1230) ;  /* 0x0000067000007945 */ /* 0x000fe20003800000 */
[----:B------:R-:W-:Y:S01]  /*0720*/  HADD2.F32 R16, -RZ, R16.H0_H0 ;  /* 0x20000010ff107230 */ /* 0x000fe20000004100 */
[----:B------:R-:W-:Y:S01]  /*0730*/  FMUL.FTZ R8, R8, R35 ;  /* 0x0000002308087220 */ /* 0x000fe20000410000 */
[--C-:B------:R-:W-:Y:S01]  /*0740*/  HADD2.F32 R17, -RZ, R34.reuse.H0_H0 ;  /* 0x20000022ff117230 */ /* 0x100fe20000004100 */
[----:B------:R-:W-:Y:S01]  /*0750*/  MOV R35, R10 ;  /* 0x0000000a00237202 */ /* 0x000fe20000000f00 */
[----:B------:R-:W-:Y:S01]  /*0760*/  HADD2.F32 R10, -RZ, R34.H1_H1 ;  /* 0x30000022ff0a7230 */ /* 0x000fe20000004100 */
[----:B------:R-:W-:Y:S01]  /*0770*/  FFMA.FTZ R16, R41, R16, R8 ;  /* 0x0000001029107223 */ /* 0x000fe20000010008 */
[--C-:B------:R-:W-:Y:S01]  /*0780*/  HADD2.F32 R8, -RZ, R9.reuse.H0_H0 ;  /* 0x20000009ff087230 */ /* 0x100fe20000004100 */
[----:B------:R-:W-:Y:S01]  /*0790*/  MOV R34, R11 ;  /* 0x0000000b00227202 */ /* 0x000fe20000000f00 */
[----:B------:R-:W-:-:S02]  /*07a0*/  HADD2.F32 R9, -RZ, R9.H1_H1 ;  /* 0x30000009ff097230 */ /* 0x000fc40000004100 */
[----:B------:R-:W-:Y:S01]  /*07b0*/  HADD2.F32 R11, -RZ, R19.H0_H0 ;  /* 0x20000013ff0b7230 */ /* 0x000fe20000004100 */
[----:B------:R-:W-:Y:S01]  /*07c0*/  FFMA.FTZ R16, R8, R17, R16 ;  /* 0x0000001108107223 */ /* 0x000fe20000010010 */
[--C-:B------:R-:W-:Y:S02]  /*07d0*/  HADD2.F32 R8, -RZ, R35.reuse.H0_H0 ;  /* 0x20000023ff087230 */ /* 0x100fe40000004100 */
[--C-:B------:R-:W-:Y:S01]  /*07e0*/  HADD2.F32 R17, -RZ, R18.reuse.H0_H0 ;  /* 0x20000012ff117230 */ /* 0x100fe20000004100 */
[----:B------:R-:W-:Y:S01]  /*07f0*/  FFMA.FTZ R16, R9, R10, R16 ;  /* 0x0000000a09107223 */ /* 0x000fe20000010010 */
[----:B------:R-:W-:Y:S02]  /*0800*/  HADD2.F32 R9, -RZ, R35.H1_H1 ;  /* 0x30000023ff097230 */ /* 0x000fe40000004100 */
[----:B------:R-:W-:Y:S01]  /*0810*/  HADD2.F32 R10, -RZ, R18.H1_H1 ;  /* 0x30000012ff0a7230 */ /* 0x000fe20000004100 */
[----:B------:R-:W-:-:S04]  /*0820*/  FFMA.FTZ R8, R8, R17, R16 ;  /* 0x0000001108087223 */ /* 0x000fc80000010010 */
[----:B------:R-:W-:Y:S01]  /*0830*/  FFMA.FTZ R16, R9, R10, R8 ;  /* 0x0000000a09107223 */ /* 0x000fe20000010008 */
[--C-:B------:R-:W-:Y:S02]  /*0840*/  HADD2.F32 R8, -RZ, R34.reuse.H0_H0 ;  /* 0x20000022ff087230 */ /* 0x100fe40000004100 */
[----:B------:R-:W-:Y:S02]  /*0850*/  HADD2.F32 R9, -RZ, R34.H1_H1 ;  /* 0x30000022ff097230 */ /* 0x000fe40000004100 */
[----:B------:R-:W-:Y:S01]  /*0860*/  HADD2.F32 R10, -RZ, R19.H1_H1 ;  /* 0x30000013ff0a7230 */ /* 0x000fe20000004100 */
[----:B------:R-:W-:Y:S01]  /*0870*/  FFMA.FTZ R16, R8, R11, R16 ;  /* 0x0000000b08107223 */ /* 0x000fe20000010010 */
[----:B------:R-:W-:Y:S02]  /*0880*/  HADD2.F32 R8, -RZ, R12.H0_H0 ;  /* 0x2000000cff087230 */ /* 0x000fe40000004100 */
[----:B------:R-:W-:Y:S01]  /*0890*/  HADD2.F32 R11, -RZ, R20.H0_H0 ;  /* 0x20000014ff0b7230 */ /* 0x000fe20000004100 */
[----:B------:R-:W-:Y:S01]  /*08a0*/  FFMA.FTZ R16, R9, R10, R16 ;  /* 0x0000000a09107223 */ /* 0x000fe20000010010 */
[----:B------:R-:W-:-:S02]  /*08b0*/  HADD2.F32 R9, -RZ, R12.H1_H1 ;  /* 0x3000000cff097230 */ /* 0x000fc40000004100 */
[----:B------:R-:W-:Y:S01]  /*08c0*/  HADD2.F32 R10, -RZ, R20.H1_H1 ;  /* 0x30000014ff0a7230 */ /* 0x000fe20000004100 */
[----:B------:R-:W-:Y:S01]  /*08d0*/  FFMA.FTZ R8, R8, R11, R16 ;  /* 0x0000000b08087223 */ /* 0x000fe20000010010 */
[----:B------:R-:W-:-:S03]  /*08e0*/  HADD2.F32 R11, -RZ, R21.H0_H0 ;  /* 0x20000015ff0b7230 */ /* 0x000fc60000004100 */
        /* <DEDUP_REMOVED lines=11> */
[----:B------:R-:W-:Y:S02]  /*09a0*/  HADD2.F32 R8, -RZ, R15.H0_H0 ;  /* 0x2000000fff087230 */ /* 0x000fe40000004100 */
[----:B------:R-:W-:Y:S01]  /*09b0*/  HADD2.F32 R11, -RZ, R23.H0_H0 ;  /* 0x20000017ff0b7230 */ /* 0x000fe20000004100 */
[----:B------:R-:W-:Y:S01]  /*09c0*/  FFMA.FTZ R12, R9, R10, R12 ;  /* 0x0000000a090c7223 */ /* 0x000fe2000001000c */
[----:B------:R-:W-:Y:S02]  /*09d0*/  HADD2.F32 R9, -RZ, R15.H1_H1 ;  /* 0x3000000fff097230 */ /* 0x000fe40000004100 */
[----:B------:R-:W-:Y:S01]  /*09e0*/  HADD2.F32 R10, -RZ, R23.H1_H1 ;  /* 0x30000017ff0a7230 */ /* 0x000fe20000004100 */
[----:B------:R-:W-:Y:S01]  /*09f0*/  FFMA.FTZ R12, R8, R11, R12 ;  /* 0x0000000b080c7223 */ /* 0x000fe2000001000c */
[----:B------:R-:W-:-:S02]  /*0a00*/  HADD2.F32 R8, -RZ, R24.H0_H0 ;  /* 0x20000018ff087230 */ /* 0x000fc40000004100 */
[----:B------:R-:W-:Y:S01]  /*0a10*/  HADD2.F32 R11, -RZ, R28.H0_H0 ;  /* 0x2000001cff0b7230 */ /* 0x000fe20000004100 */
[----:B------:R-:W-:Y:S01]  /*0a20*/  FFMA.FTZ R10, R9, R10, R12 ;  /* 0x0000000a090a7223 */ /* 0x000fe2000001000c */
        /* <DEDUP_REMOVED lines=20> */
[----:B------:R-:W-:Y:S02]  /*0b70*/  FFMA.FTZ R8, R8, R9, R11 ;  /* 0x0000000908087223 */ /* 0x000fe4000001000b */
[----:B------:R-:W-:Y:S02]  /*0b80*/  IMAD R11, R0, 0x1800, RZ ;  /* 0x00001800000b7824 */ /* 0x000fe400078e02ff */
[----:B------:R-:W-:Y:S02]  /*0b90*/  FFMA.FTZ R27, R27, R10, R8 ;  /* 0x0000000a1b1b7223 */ /* 0x000fe40000010008 */
[----:B------:R-:W0:Y:S04]  /*0ba0*/  S2R R8, SR_CTAID.Y ;  /* 0x0000000000087919 */ /* 0x000e280000002600 */
[----:B------:R-:W1:Y:S01]  /*0bb0*/  SHFL.BFLY PT, R10, R27, 0x2, 0x1f ;  /* 0x0c401f001b0a7f89 */ /* 0x000e6200000e0000 */
[----:B0-----:R-:W-:Y:S01]  /*0bc0*/  SHF.R.S32.HI R13, RZ, 0x1f, R8 ;  /* 0x0000001fff0d7819 */ /* 0x001fe20000011408 */
[----:B-1----:R-:W-:-:S02]  /*0bd0*/  FADD.FTZ R9, R27, R10 ;  /* 0x0000000a1b097221 */ /* 0x002fc40000010000 */
[----:B------:R-:W-:Y:S02]  /*0be0*/  IMAD.SHL.U32 R10, R2, 0x4, RZ ;  /* 0x00000004020a7824 */ /* 0x000fe400078e00ff */
[----:B------:R-:W-:Y:S01]  /*0bf0*/  IMAD R13, R13, c[0x0][0x220], RZ ;  /* 0x000088000d0d7a24 */ /* 0x000fe200078e02ff */
[----:B------:R-:W0:Y:S02]  /*0c00*/  SHFL.BFLY PT, R12, R9, 0x1, 0x1f ;  /* 0x0c201f00090c7f89 */ /* 0x000e2400000e0000 */
[----:B------:R-:W-:Y:S01]  /*0c10*/  SHF.R.S32.HI R14, RZ, 0x1f, R10 ;  /* 0x0000001fff0e7819 */ /* 0x000fe2000001140a */
[----:B------:R-:W-:Y:S01]  /*0c20*/  IMAD R17, R8, c[0x0][0x224], R13 ;  /* 0x0000890008117a24 */ /* 0x000fe200078e020d */
[----:B------:R-:W-:-:S04]  /*0c30*/  IADD3 R10, P2, R11, R10, RZ ;  /* 0x0000000a0b0a7210 */ /* 0x000fc80007f5e0ff */
[----:B------:R-:W-:Y:S01]  /*0c40*/  LEA.HI.X.SX32 R11, R11, R14, 0x1, P2 ;  /* 0x0000000e0b0b7211 */ /* 0x000fe200010f0eff */
[----:B0-----:R-:W-:Y:S01]  /*0c50*/  FADD.FTZ R16, R9, R12 ;  /* 0x0000000c09107221 */ /* 0x001fe20000010000 */
[----:B------:R-:W-:Y:S05]  /*0c60*/  @P1 BRA `(.L_x_1231) ;  /* 0x0000011000001947 */ /* 0x000fea0003800000 */
[----:B------:R-:W0:Y:S01]  /*0c70*/  S2R R14, SR_CTAID.Y ;  /* 0x00000000000e7919 */ /* 0x000e220000002600 */
[----:B------:R-:W-:-:S04]  /*0c80*/  IADD3 R12, P1, R3, R32, RZ ;  /* 0x00000020030c7210 */ /* 0x000fc80007f3e0ff */
[----:B------:R-:W-:Y:S02]  /*0c90*/  LEA.HI.X.SX32 R13, R3, R33, 0x1, P1 ;  /* 0x00000021030d7211 */ /* 0x000fe400008f0eff */
[----:B------:R-:W-:-:S04]  /*0ca0*/  ISETP.GE.AND P1, PT, R32, R5, PT ;  /* 0x000000052000720c */ /* 0x000fc80003f26270 */
[----:B------:R-:W-:Y:S02]  /*0cb0*/  FSEL R5, R16, RZ, !P1 ;  /* 0x000000ff10057208 */ /* 0x000fe40004800000 */
[----:B0-----:R-:W-:Y:S01]  /*0cc0*/  SHF.R.S32.HI R9, RZ, 0x1f, R14 ;  /* 0x0000001fff097819 */ /* 0x001fe2000001140e */
[----:B------:R-:W-:-:S04]  /*0cd0*/  IMAD.WIDE.U32 R12, R14, c[0x0][0x1c8], R12 ;  /* 0x000072000e0c7a25 */ /* 0x000fc800078e000c */
[----:B------:R-:W-:-:S04]  /*0ce0*/  IMAD R9, R9, c[0x0][0x1c8], RZ ;  /* 0x0000720009097a24 */ /* 0x000fc800078e02ff */
[----:B------:R-:W-:Y:S02]  /*0cf0*/  IMAD R9, R14, c[0x0][0x1cc], R9 ;  /* 0x000073000e097a24 */ /* 0x000fe400078e0209 */
[----:B------:R-:W-:-:S03]  /*0d00*/  IMAD R14, R4, c[0x0][0x1d0], RZ ;  /* 0x00007400040e7a24 */ /* 0x000fc600078e02ff */
[----:B------:R-:W-:Y:S01]  /*0d10*/  IADD3 R13, R13, R9, RZ ;  /* 0x000000090d0d7210 */ /* 0x000fe20007ffe0ff */
[----:B------:R-:W-:-:S04]  /*0d20*/  IMAD R9, R7, c[0x0][0x1d4], R14 ;  /* 0x0000750007097a24 */ /* 0x000fc800078e020e */
[----:B------:R-:W-:-:S05]  /*0d30*/  IMAD.WIDE.U32 R12, R7, c[0x0][0x1d0], R12 ;  /* 0x00007400070c7a25 */ /* 0x000fca00078e000c */
[----:B------:R-:W-:Y:S02]  /*0d40*/  IADD3 R9, R13, R9, RZ ;  /* 0x000000090d097210 */ /* 0x000fe40007ffe0ff */
[----:B------:R-:W-:-:S04]  /*0d50*/  LEA R14, P2, R12, c[0x0][0x1b0], 0x2 ;  /* 0x00006c000c0e7a11 */ /* 0x000fc800078410ff */
[----:B------:R-:W-:-:S05]  /*0d60*/  LEA.HI.X R15, R12, c[0x0][0x1b4], R9, 0x2, P2 ;  /* 0x00006d000c0f7a11 */ /* 0x000fca00010f1409 */
[----:B------:R0:W-:Y:S04]  /*0d70*/  STG.E [R14.64], R5 ;  /* 0x000000050e007986 */ /* 0x0001e8000c101906 */
.L_x_1231:
[----:B------:R-:W-:Y:S05]  /*0d80*/  BSYNC B0 ;  /* 0x0000000000007941 */ /* 0x000fea0003800000 */
.L_x_1230:
[----:B------:R-:W-:Y:S01]  /*0d90*/  ULDC UR4, c[0x0][0x168] ;  /* 0x00005a0000047ab9 */ /* 0x000fe20000000800 */
[----:B------:R-:W-:Y:S01]  /*0da0*/  IMAD.WIDE.U32 R10, R8, c[0x0][0x220], R10 ;  /* 0x00008800080a7a25 */ /* 0x000fe200078e000a */
[----:B------:R-:W-:Y:S01]  /*0db0*/  UIADD3 UR4, UR4, 0x3f, URZ ;  /* 0x0000003f04047890 */ /* 0x000fe2000fffe03f */
[----:B------:R-:W-:Y:S01]  /*0dc0*/  ISETP.NE.U32.AND P1, PT, RZ, c[0x0][0x238], PT ;  /* 0x00008e00ff007a0c */ /* 0x000fe20003f25070 */
[----:B------:R-:W-:Y:S01]  /*0dd0*/  BSSY B0, `(.L_x_1232) ;  /* 0x0000023000007945 */ /* 0x000fe20003800000 */
[----:B------:R-:W-:Y:S01]  /*0de0*/  IMAD R12, R4, c[0x0][0x228], RZ ;  /* 0x00008a00040c7a24 */ /* 0x000fe200078e02ff */
[----:B------:R-:W-:Y:S01]  /*0df0*/  USHF.R.S32.HI UR5, URZ, 0x1f, UR4 ;  /* 0x0000001f3f057899 */ /* 0x000fe20008011404 */
[----:B------:R-:W-:Y:S02]  /*0e00*/  IADD3 R11, R11, R17, RZ ;  /* 0x000000110b0b7210 */ /* 0x000fe40007ffe0ff */
[C---:B------:R-:W-:Y:S01]  /*0e10*/  IMAD R9, R7.reuse, c[0x0][0x22c], R12 ;  /* 0x00008b0007097a24 */ /* 0x040fe200078e020c */
[----:B------:R-:W-:Y:S01]  /*0e20*/  ULEA.HI UR5, UR5, UR4, URZ, 0x6 ;  /* 0x0000000405057291 */ /* 0x000fe2000f8f303f */
[----:B------:R-:W-:Y:S01]  /*0e30*/  ISETP.NE.AND.EX P1, PT, RZ, c[0x0][0x23c], PT, P1 ;  /* 0x00008f00ff007a0c */ /* 0x000fe20003f25310 */
[----:B------:R-:W-:-:S02]  /*0e40*/  IMAD.WIDE.U32 R10, R7, c[0x0][0x228], R10 ;  /* 0x00008a00070a7a25 */ /* 0x000fc400078e000a */
[----:B------:R-:W-:Y:S01]  /*0e50*/  ULOP3.LUT UR5, UR5, 0xffffffc0, URZ, 0xc0, !UPT ;  /* 0xffffffc005057892 */ /* 0x000fe2000f8ec03f */
[----:B------:R-:W-:Y:S01]  /*0e60*/  ISETP.NE.OR P1, PT, R2, RZ, !P1 ;  /* 0x000000ff0200720c */ /* 0x000fe20004f25670 */
[----:B------:R-:W-:Y:S01]  /*0e70*/  IMAD.IADD R9, R11, 0x1, R9 ;  /* 0x000000010b097824 */ /* 0x000fe200078e0209 */
[----:B------:R-:W-:-:S03]  /*0e80*/  LEA R12, P2, R10, c[0x0][0x208], 0x2 ;  /* 0x000082000a0c7a11 */ /* 0x000fc600078410ff */
[----:B0-----:R-:W-:Y:S02]  /*0e90*/  IADD3 R5, -R3, UR5, RZ ;  /* 0x0000000503057c10 */ /* 0x001fe4000fffe1ff */
[----:B------:R-:W-:Y:S02]  /*0ea0*/  LEA.HI.X R13, R10, c[0x0][0x20c], R9, 0x2, P2 ;  /* 0x000083000a0d7a11 */ /* 0x000fe400010f1409 */
[----:B------:R-:W-:-:S13]  /*0eb0*/  ISETP.GE.OR P0, PT, R2, R5, P0 ;  /* 0x000000050200720c */ /* 0x000fda0000706670 */
[----:B------:R-:W-:Y:S05]  /*0ec0*/  @P0 BRA `(.L_x_1233) ;  /* 0x0000013000000947 */ /* 0x000fea0003800000 */
[----:B------:R-:W0:Y:S01]  /*0ed0*/  S2R R9, SR_CTAID.Y ;  /* 0x0000000000097919 */ /* 0x000e220000002600 */
[----:B------:R-:W-:Y:S01]  /*0ee0*/  SHF.R.S32.HI R10, RZ, 0x1f, R2 ;  /* 0x0000001fff0a7819 */ /* 0x000fe20000011402 */
[----:B------:R-:W-:Y:S01]  /*0ef0*/  IMAD R4, R4, c[0x0][0x200], RZ ;  /* 0x0000800004047a24 */ /* 0x000fe200078e02ff */
[----:B------:R-:W-:-:S04]  /*0f00*/  IADD3 R2, P0, R3, R2, RZ ;  /* 0x0000000203027210 */ /* 0x000fc80007f1e0ff */
[----:B------:R-:W-:Y:S02]  /*0f10*/  LEA.HI.X.SX32 R3, R3, R10, 0x1, P0 ;  /* 0x0000000a03037211 */ /* 0x000fe400000f0eff */
[----:B------:R-:W-:Y:S02]  /*0f20*/  FSETP.NEU.FTZ.AND P0, PT, R6, -INF , PT ;  /* 0xff8000000600780b */ /* 0x000fe40003f1d000 */
[----:B0-----:R-:W-:Y:S01]  /*0f30*/  SHF.R.S32.HI R5, RZ, 0x1f, R9 ;  /* 0x0000001fff057819 */ /* 0x001fe20000011409 */
[----:B------:R-:W-:-:S04]  /*0f40*/  IMAD.WIDE.U32 R2, R9, c[0x0][0x1f8], R2 ;  /* 0x00007e0009027a25 */ /* 0x000fc800078e0002 */
[----:B------:R-:W-:-:S04]  /*0f50*/  IMAD R5, R5, c[0x0][0x1f8], RZ ;  /* 0x00007e0005057a24 */ /* 0x000fc800078e02ff */
[----:B------:R-:W-:Y:S02]  /*0f60*/  IMAD R5, R9, c[0x0][0x1fc], R5 ;  /* 0x00007f0009057a24 */ /* 0x000fe400078e0205 */
[----:B------:R-:W-:-:S03]  /*0f70*/  FMUL.FTZ R9, R6, 1.4426950216293334961 ;  /* 0x3fb8aa3b06097820 */ /* 0x000fc60000410000 */
[----:B------:R-:W-:Y:S01]  /*0f80*/  IADD3 R3, R3, R5, RZ ;  /* 0x0000000503037210 */ /* 0x000fe20007ffe0ff */
[----:B------:R-:W-:Y:S01]  /*0f90*/  IMAD R5, R7, c[0x0][0x204], R4 ;  /* 0x0000810007057a24 */ /* 0x000fe200078e0204 */
[----:B------:R-:W-:-:S03]  /*0fa0*/  FSEL R9, R9, RZ, P0 ;  /* 0x000000ff09097208 */ /* 0x000fc60000000000 */
[----:B------:R-:W-:-:S05]  /*0fb0*/  IMAD.WIDE.U32 R2, R7, c[0x0][0x200], R2 ;  /* 0x0000800007027a25 */ /* 0x000fca00078e0002 */
[----:B------:R-:W-:Y:S02]  /*0fc0*/  IADD3 R3, R3, R5, RZ ;  /* 0x0000000503037210 */ /* 0x000fe40007ffe0ff */
[----:B------:R-:W-:-:S04]  /*0fd0*/  LEA R4, P2, R2, c[0x0][0x1f0], 0x2 ;  /* 0x00007c0002047a11 */ /* 0x000fc800078410ff */
[----:B------:R-:W-:-:S05]  /*0fe0*/  LEA.HI.X R5, R2, c[0x0][0x1f4], R3, 0x2, P2 ;  /* 0x00007d0002057a11 */ /* 0x000fca00010f1403 */
[----:B------:R0:W-:Y:S04]  /*0ff0*/  STG.E [R4.64], R9 ;  /* 0x0000000904007986 */ /* 0x0001e8000c101906 */
.L_x_1233:
[----:B------:R-:W-:Y:S05]  /*1000*/  BSYNC B0 ;  /* 0x0000000000007941 */ /* 0x000fea0003800000 */
.L_x_1232:
[----:B------:R1:W-:Y:S04]  /*1010*/  STG.E.128 [R12.64], RZ ;  /* 0x000000ff0c007986 */ /* 0x0003e8000c101d06 */
[----:B------:R1:W-:Y:S04]  /*1020*/  STG.E.128 [R12.64+0x1000], RZ ;  /* 0x001000ff0c007986 */ /* 0x0003e8000c101d06 */
[----:B------:R1:W-:Y:S04]  /*1030*/  STG.E.128 [R12.64+0x2000], RZ ;  /* 0x002000ff0c007986 */ /* 0x0003e8000c101d06 */
[----:B------:R1:W-:Y:S04]  /*1040*/  STG.E.128 [R12.64+0x3000], RZ ;  /* 0x003000ff0c007986 */ /* 0x0003e8000c101d06 */
[----:B------:R1:W-:Y:S04]  /*1050*/  STG.E.128 [R12.64+0x4000], RZ ;  /* 0x004000ff0c007986 */ /* 0x0003e8000c101d06 */
[----:B------:R1:W-:Y:S01]  /*1060*/  STG.E.128 [R12.64+0x5000], RZ ;  /* 0x005000ff0c007986 */ /* 0x0003e2000c101d06 */
[----:B------:R-:W-:Y:S05]  /*1070*/  @P1 EXIT ;  /* 0x000000000000194d */ /* 0x000fea0003800000 */
[----:B------:R-:W-:Y:S01]  /*1080*/  HFMA2.MMA R3, -RZ, RZ, 0, 2.384185791015625e-07 ;  /* 0x00000004ff037435 */ /* 0x000fe200000001ff */
[----:B------:R-:W-:-:S04]  /*1090*/  IMAD R7, R0, c[0x0][0x230], R7 ;  /* 0x00008c0000077a24 */ /* 0x000fc800078e0207 */
[----:B------:R-:W-:-:S05]  /*10a0*/  IMAD R2, R7, c[0x0][0x170], R8 ;  /* 0x00005c0007027a24 */ /* 0x000fca00078e0208 */
[----:B------:R-:W-:-:S05]  /*10b0*/  IMAD.WIDE R2, R2, R3, c[0x0][0x238] ;  /* 0x00008e0002027625 */ /* 0x000fca00078e0203 */
[----:B------:R-:W-:Y:S01]  /*10c0*/  STG.E [R2.64], RZ ;  /* 0x000000ff02007986 */ /* 0x000fe2000c101906 */
[----:B------:R-:W-:Y:S05]  /*10d0*/  EXIT ;  /* 0x000000000000794d */ /* 0x000fea0003800000 */
.L_x_1234:
        /* <DEDUP_REMOVED lines=10> */
.L_x_1436:


//--------------------- .text._ZN7cutlass13device_kernelIN5flash19enable_sm80_to_sm89INS1_16FlashAttnBwdSm80INS1_25CollectiveMainloopBwdSm80ILi2ELi2EN4cute5tupleIJNS5_1CILi64EEENS7_ILi128EEENS7_ILi96EEEEEENS_6half_tEfNS_4arch4Sm80ELb1ELb0ELb0ELb1ELb0ELb0ELb0ELb0ELi2ELi2ELi4ELi2ELb0EEENS1_21CollectiveEpilogueBwdISB_SC_SE_Li256ELb1ELb0ELi2EEENS1_25SingleTileBwdLPTSchedulerILb1ELi128ELb0EEEEEEEEEvNT_6ParamsE --------------------------
	.section	.text._ZN7cutlass13device_kernelIN5flash19enable_sm80_to_sm89INS1_16FlashAttnBwdSm80INS1_25CollectiveMainloopBwdSm80ILi2ELi2EN4cute5tupleIJNS5_1CILi64EEENS7_ILi128EEENS7_ILi96EEEEEENS_6half_tEfNS_4arch4Sm80ELb1ELb0ELb0ELb1ELb0ELb0ELb0ELb0ELi2ELi2ELi4ELi2ELb0EEENS1_21CollectiveEpilogueBwdISB_SC_SE_Li256ELb1ELb0ELi2EEENS1_25SingleTileBwdLPTSchedulerILb1ELi128ELb0EEEEEEEEEvNT_6ParamsE,"ax",@progbits
	.sectioninfo	@"SHI_REGISTERS=255"
	.align	128
.text._ZN7cutlass13device_kernelIN5flash19enable_sm80_to_sm89INS1_16FlashAttnBwdSm80INS1_25CollectiveMainloopBwdSm80ILi2ELi2EN4cute5tupleIJNS5_1CILi64EEENS7_ILi128EEENS7_ILi96EEEEEENS_6half_tEfNS_4arch4Sm80ELb1ELb0ELb0ELb1ELb0ELb0ELb0ELb0ELi2ELi2ELi4ELi2ELb0EEENS1_21CollectiveEpilogueBwdISB_SC_SE_Li256ELb1ELb0ELi2EEENS1_25SingleTileBwdLPTSchedulerILb1ELi128ELb0EEEEEEEEEvNT_6ParamsE:
        .type           _ZN7cutlass13device_kernelIN5flash19enable_sm80_to_sm89INS1_16FlashAttnBwdSm80INS1_25CollectiveMainloopBwdSm80ILi2ELi2EN4cute5tupleIJNS5_1CILi64EEENS7_ILi128EEENS7_ILi96EEEEEENS_6half_tEfNS_4arch4Sm80ELb1ELb0ELb0ELb1ELb0ELb0ELb0ELb0ELi2ELi2ELi4ELi2ELb0EEENS1_21CollectiveEpilogueBwdISB_SC_SE_Li256ELb1ELb0ELi2EEENS1_25SingleTileBwdLPTSchedulerILb1ELi128ELb0EEEEEEEEEvNT_6ParamsE,@function
        .size           _ZN7cutlass13device_kernelIN5flash19enable_sm80_to_sm89INS1_16FlashAttnBwdSm80INS1_25CollectiveMainloopBwdSm80ILi2ELi2EN4cute5tupleIJNS5_1CILi64EEENS7_ILi128EEENS7_ILi96EEEEEENS_6half_tEfNS_4arch4Sm80ELb1ELb0ELb0ELb1ELb0ELb0ELb0ELb0ELi2ELi2ELi4ELi2ELb0EEENS1_21CollectiveEpilogueBwdISB_SC_SE_Li256ELb1ELb0ELi2EEENS1_25SingleTileBwdLPTSchedulerILb1ELi128ELb0EEEEEEEEEvNT_6ParamsE,(.L_x_1437 - _ZN7cutlass13device_kernelIN5flash19enable_sm80_to_sm89INS1_16FlashAttnBwdSm80INS1_25CollectiveMainloopBwdSm80ILi2ELi2EN4cute5tupleIJNS5_1CILi64EEENS7_ILi128EEENS7_ILi96EEEEEENS_6half_tEfNS_4arch4Sm80ELb1ELb0ELb0ELb1ELb0ELb0ELb0ELb0ELi2ELi2ELi4ELi2ELb0EEENS1_21CollectiveEpilogueBwdISB_SC_SE_Li256ELb1ELb0ELi2EEENS1_25SingleTileBwdLPTSchedulerILb1ELi128ELb0EEEEEEEEEvNT_6ParamsE)
        .other          _ZN7cutlass13device_kernelIN5flash19enable_sm80_to_sm89INS1_16FlashAttnBwdSm80INS1_25CollectiveMainloopBwdSm80ILi2ELi2EN4cute5tupleIJNS5_1CILi64EEENS7_ILi128EEENS7_ILi96EEEEEENS_6half_tEfNS_4arch4Sm80ELb1ELb0ELb0ELb1ELb0ELb0ELb0ELb0ELi2ELi2ELi4ELi2ELb0EEENS1_21CollectiveEpilogueBwdISB_SC_SE_Li256ELb1ELb0ELi2EEENS1_25SingleTileBwdLPTSchedulerILb1ELi128ELb0EEEEEEEEEvNT_6ParamsE,@"STO_CUDA_ENTRY STV_DEFAULT"
_ZN7cutlass13device_kernelIN5flash19enable_sm80_to_sm89INS1_16FlashAttnBwdSm80INS1_25CollectiveMainloopBwdSm80ILi2ELi2EN4cute5tupleIJNS5_1CILi64EEENS7_ILi128EEENS7_ILi96EEEEEENS_6half_tEfNS_4arch4Sm80ELb1ELb0ELb0ELb1ELb0ELb0ELb0ELb0ELi2ELi2ELi4ELi2ELb0EEENS1_21CollectiveEpilogueBwdISB_SC_SE_Li256ELb1ELb0ELi2EEENS1_25SingleTileBwdLPTSchedulerILb1ELi128ELb0EEEEEEEEEvNT_6ParamsE:
[----:B------:R-:W-:Y:S02]  /*0000*/  MOV R1, c[0x0][0x28] ;  /* 0x00000a0000017a02 */ /* 0x000fe40000000f00 */
[----:B------:R-:W1:Y:S01]  /*0010*/  S2R R2, SR_TID.X ;  /* 0x0000000000027919 */ /* 0x000e620000002100 */
[----:B------:R-:W-:-:S03]  /*0020*/  ULDC.64 UR8, c[0x0][0x118] ;  /* 0x0000460000087ab9 */ /* 0x000fc60000000a00 */
        /* <DEDUP_REMOVED lines=21> */
.L_x_1236:
[----:B------:R-:W-:Y:S02]  /*0180*/  MOV R3, c[0x0][0x3ac] ;  /* 0x0000eb0000037a02 */ /* 0x000fe40000000f00 */
[----:B------:R-:W-:Y:S02]  /*0190*/  MOV R223, R0 ;  /* 0x0000000000df7202 */ /* 0x000fe40000000f00 */
[----:B------:R-:W-:-:S13]  /*01a0*/  ISETP.NE.AND P0, PT, R3, 0x1, PT ;  /* 0x000000010300780c */ /* 0x000fda0003f05270 */
[----:B------:R-:W-:-:S05]  /*01b0*/  @P0 IMAD.HI.U32 R3, R0, c[0x0][0x3b0], RZ ;  /* 0x0000ec0000030a27 */ /* 0x000fca00078e00ff */
[----:B------:R-:W-:-:S05]  /*01c0*/  @P0 SHF.R.U32.HI R223, RZ, c[0x0][0x3b4], R3 ;  /* 0x0000ed00ffdf0a19 */ /* 0x000fca0000011603 */
[----:B------:R-:W-:Y:S02]  /*01d0*/  IMAD R5, R223, c[0x0][0x3ac], RZ ;  /* 0x0000eb00df057a24 */ /* 0x000fe400078e02ff */
.L_x_1237:
[----:B------:R-:W-:Y:S01]  /*01e0*/  IMAD.MOV.U32 R3, RZ, RZ, c[0x0][0x3a0] ;  /* 0x0000e800ff037624 */ /* 0x000fe200078e00ff */
[----:B------:R-:W-:Y:S01]  /*01f0*/  ISETP.NE.U32.AND P0, PT, RZ, c[0x0][0x3e0], PT ;  /* 0x0000f800ff007a0c */ /* 0x000fe20003f05070 */
[----:B------:R-:W-:-:S03]  /*0200*/  IMAD.IADD R5, R0, 0x1, -R5 ;  /* 0x0000000100057824 */ /* 0x000fc600078e0a05 */
[----:B------:R-:W-:Y:S01]  /*0210*/  ISETP.NE.AND P1, PT, R3, 0x1, PT ;  /* 0x000000010300780c */ /* 0x000fe20003f25270 */
[----:B------:R-:W-:Y:S01]  /*0220*/  IMAD R4, R4, c[0x0][0x3ac], R5 ;  /* 0x0000eb0004047a24 */ /* 0x000fe200078e0205 */
[----:B------:R-:W-:-:S04]  /*0230*/  ISETP.NE.AND.EX P0, PT, RZ, c[0x0][0x3e4], PT, P0 ;  /* 0x0000f900ff007a0c */ /* 0x000fc80003f05300 */
[----:B------:R-:W-:-:S07]  /*0240*/  MOV R221, R4 ;  /* 0x0000000400dd7202 */ /* 0x000fce0000000f00 */
[----:B------:R-:W-:-:S05]  /*0250*/  @P1 IMAD.HI.U32 R0, R4, c[0x0][0x3a4], RZ ;  /* 0x0000e90004001a27 */ /* 0x000fca00078e00ff */
[----:B------:R-:W-:-:S04]  /*0260*/  @P1 SHF.R.U32.HI R221, RZ, c[0x0][0x3a8], R0 ;  /* 0x0000ea00ffdd1a19 */ /* 0x000fc80000011600 */
[----:B------:R-:W-:-:S05]  /*0270*/  IADD3 R3, -R221, RZ, RZ ;  /* 0x000000ffdd037210 */ /* 0x000fca0007ffe1ff */
[----:B------:R-:W-:Y:S01]  /*0280*/  IMAD R222, R3, c[0x0][0x3a0], R4 ;  /* 0x0000e80003de7a24 */ /* 0x000fe200078e0204 */
[----:B------:R-:W-:Y:S05]  /*0290*/  @!P0 BRA `(.L_x_1238) ;  /* 0x0000004000008947 */ /* 0x000fea0003800000 */
[----:B------:R-:W-:-:S05]  /*02a0*/  MOV R0, 0x4 ;  /* 0x0000000400007802 */ /* 0x000fca0000000f00 */
[----:B------:R-:W-:-:S05]  /*02b0*/  IMAD.WIDE R4, R221, R0, c[0x0][0x3e0] ;  /* 0x0000f800dd047625 */ /* 0x000fca00078e0200 */
[----:B------:R1:W5:Y:S01]  /*02c0*/  LDG.E R3, [R4.64] ;  /* 0x0000000804037981 */ /* 0x000362000c1e1900 */
[----:B------:R-:W-:Y:S05]  /*02d0*/  BRA `(.L_x_1239) ;  /* 0x000000a000007947 */ /* 0x000fea0003800000 */
.L_x_1238:
[----:B------:R-:W-:-:S04]  /*02e0*/  ISETP.NE.U32.AND P0, PT, RZ, c[0x0][0x3d8], PT ;  /* 0x0000f600ff007a0c */ /* 0x000fc80003f05070 */
[----:B------:R-:W-:-:S13]  /*02f0*/  ISETP.NE.AND.EX P0, PT, RZ, c[0x0][0x3dc], PT, P0 ;  /* 0x0000f700ff007a0c */ /* 0x000fda0003f05300 */
[----:B------:R-:W-:Y:S05]  /*0300*/  @!P0 BRA `(.L_x_1240) ;  /* 0x0000006000008947 */ /* 0x000fea0003800000 */
[----:B------:R-:W-:-:S05]  /*0310*/  MOV R4, 0x4 ;  /* 0x0000000400047802 */ /* 0x000fca0000000f00 */
[----:B------:R-:W-:-:S05]  /*0320*/  IMAD.WIDE R4, R221, R4, c[0x0][0x3d8] ;  /* 0x0000f600dd047625 */ /* 0x000fca00078e0204 */
[----:B------:R-:W2:Y:S04]  /*0330*/  LDG.E R3, [R4.64] ;  /* 0x0000000804037981 */ /* 0x000ea8000c1e1900 */
[----:B------:R-:W2:Y:S02]  /*0340*/  LDG.E R0, [R4.64+0x4] ;  /* 0x0000040804007981 */ /* 0x000ea4000c1e1900 */
[----:B--2---:R-:W-:Y:S01]  /*0350*/  IADD3 R3, -R3, R0, RZ ;  /* 0x0000000003037210 */ /* 0x004fe20007ffe1ff */
[----:B------:R-:W-:Y:S05]  /*0360*/  BRA `(.L_x_1239) ;  /* 0x0000001000007947 */ /* 0x000fea0003800000 */
.L_x_1240:
[----:B------:R-:W-:-:S04]  /*0370*/  MOV R3, c[0x0][0x3d4] ;  /* 0x0000f50000037a02 */ /* 0x000fc80000000f00 */
.L_x_1239:
[----:B-----5:R-:W-:-:S04]  /*0380*/  IADD3 R3, R3, 0x7f, RZ ;  /* 0x0000007f03037810 */ /* 0x020fc80007ffe0ff */
[----:B------:R-:W-:-:S04]  /*0390*/  SHF.R.S32.HI R0, RZ, 0x1f, R3 ;  /* 0x0000001fff007819 */ /* 0x000fc80000011403 */
[----:B------:R-:W-:-:S04]  /*03a0*/  LEA.HI R0, R0, R3, RZ, 0x7 ;  /* 0x0000000300007211 */ /* 0x000fc800078f38ff */
[----:B------:R-:W-:-:S04]  /*03b0*/  SHF.R.S32.HI R0, RZ, 0x7, R0 ;  /* 0x00000007ff007819 */ /* 0x000fc80000011400 */
[----:B------:R-:W-:-:S04]  /*03c0*/  ISETP.GE.AND P0, PT, R223, R0, PT ;  /* 0x00000000df00720c */ /* 0x000fc80003f06270 */
[----:B------:R-:W-:Y:S01]  /*03d0*/  SEL R221, R221, 0xffffffff, !P0 ;  /* 0xffffffffdddd7807 */ /* 0x000fe20004000000 */
[----:B------:R-:W-:Y:S05]  /*03e0*/  BRA `(.L_x_1241) ;  /* 0x0000036000007947 */ /* 0x000fea0003800000 */
.L_x_1235:
        /* <DEDUP_REMOVED lines=16> */
.L_x_1242:
[----:B------:R-:W-:Y:S02]  /*04f0*/  MOV R0, c[0x0][0x3ac] ;  /* 0x0000eb0000007a02 */ /* 0x000fe40000000f00 */
[----:B------:R-:W-:Y:S02]  /*0500*/  MOV R223, R3 ;  /* 0x0000000300df7202 */ /* 0x000fe40000000f00 */
[----:B------:R-:W-:-:S13]  /*0510*/  ISETP.NE.AND P0, PT, R0, 0x1, PT ;  /* 0x000000010000780c */ /* 0x000fda0003f05270 */
[----:B------:R-:W-:-:S05]  /*0520*/  @P0 IMAD.HI.U32 R0, R3, c[0x0][0x3b0], RZ ;  /* 0x0000ec0003000a27 */ /* 0x000fca00078e00ff */
[----:B------:R-:W-:-:S05]  /*0530*/  @P0 SHF.R.U32.HI R223, RZ, c[0x0][0x3b4], R0 ;  /* 0x0000ed00ffdf0a19 */ /* 0x000fca0000011600 */
[----:B------:R-:W-:Y:S02]  /*0540*/  IMAD R4, R223, c[0x0][0x3ac], RZ ;  /* 0x0000eb00df047a24 */ /* 0x000fe400078e02ff */
.L_x_1243:
        /* <DEDUP_REMOVED lines=16> */
.L_x_1244:
        /* <DEDUP_REMOVED lines=9> */
.L_x_1246:
[----:B------:R-:W-:-:S04]  /*06e0*/  MOV R3, c[0x0][0x3d4] ;  /* 0x0000f50000037a02 */ /* 0x000fc80000000f00 */
.L_x_1245:
[----:B-----5:R-:W-:-:S04]  /*06f0*/  IADD3 R3, R3, 0x7f, RZ ;  /* 0x0000007f03037810 */ /* 0x020fc80007ffe0ff */
[----:B------:R-:W-:-:S04]  /*0700*/  SHF.R.S32.HI R0, RZ, 0x1f, R3 ;  /* 0x0000001fff007819 */ /* 0x000fc80000011403 */
[----:B------:R-:W-:-:S04]  /*0710*/  LEA.HI R0, R0, R3, RZ, 0x7 ;  /* 0x0000000300007211 */ /* 0x000fc800078f38ff */
[----:B------:R-:W-:-:S04]  /*0720*/  SHF.R.S32.HI R0, RZ, 0x7, R0 ;  /* 0x00000007ff007819 */ /* 0x000fc80000011400 */
[----:B------:R-:W-:-:S04]  /*0730*/  ISETP.GE.AND P0, PT, R223, R0, PT ;  /* 0x00000000df00720c */ /* 0x000fc80003f06270 */
[----:B------:R-:W-:-:S04]  /*0740*/  SEL R221, R221, 0xffffffff, !P0 ;  /* 0xffffffffdddd7807 */ /* 0x000fc80004000000 */
.L_x_1241:
[----:B------:R-:W-:-:S13]  /*0750*/  ISETP.GE.AND P0, PT, R221, RZ, PT ;  /* 0x000000ffdd00720c */ /* 0x000fda0003f06270 */
        /* <DEDUP_REMOVED lines=9> */
[----:B-1----:R-:W2:Y:S01]  /*07f0*/  @P2 LDG.E R4, [R10.64] ;  /* 0x000000080a042981 */ /* 0x002ea2000c1e1900 */
[----:B------:R-:W-:Y:S01]  /*0800*/  IMAD.MOV.U32 R220, RZ, RZ, c[0x0][0x168] ;  /* 0x00005a00ffdc7624 */ /* 0x000fe200078e00ff */
[----:B------:R-:W-:Y:S01]  /*0810*/  MOV R7, RZ ;  /* 0x000000ff00077202 */ /* 0x000fe20000000f00 */
[----:B------:R-:W-:Y:S02]  /*0820*/  IMAD.MOV.U32 R5, RZ, RZ, RZ ;  /* 0x000000ffff057224 */ /* 0x000fe400078e00ff */
[----:B------:R-:W-:-:S04]  /*0830*/  @P0 IMAD.WIDE R12, R221, R0, c[0x0][0x2d8] ;  /* 0x0000b600dd0c0625 */ /* 0x000fc800078e0200 */
[C---:B------:R-:W-:Y:S01]  /*0840*/  IMAD.WIDE R8, R221.reuse, R0, c[0x0][0x2d0] ;  /* 0x0000b400dd087625 */ /* 0x040fe200078e0200 */
[----:B------:R1:W5:Y:S04]  /*0850*/  @P0 LDG.E R220, [R12.64] ;  /* 0x000000080cdc0981 */ /* 0x000368000c1e1900 */
[----:B------:R1:W5:Y:S04]  /*0860*/  @P2 LDG.E R5, [R10.64] ;  /* 0x000000080a052981 */ /* 0x000368000c1e1900 */
[----:B------:R1:W5:Y:S01]  /*0870*/  @P1 LDG.E R7, [R8.64] ;  /* 0x0000000808071981 */ /* 0x000362000c1e1900 */
[----:B------:R-:W-:Y:S01]  /*0880*/  MOV R219, c[0x0][0x198] ;  /* 0x0000660000db7a02 */ /* 0x000fe20000000f00 */
[----:B--2---:R-:W-:-:S05]  /*0890*/  @P2 IMAD R3, R221, 0x40, R4 ;  /* 0x00000040dd032824 */ /* 0x004fca00078e0204 */
[----:B------:R-:W-:-:S04]  /*08a0*/  @P2 SHF.R.S32.HI R4, RZ, 0x1f, R3 ;  /* 0x0000001fff042819 */ /* 0x000fc80000011403 */
[----:B------:R-:W-:Y:S01]  /*08b0*/  @P2 LEA.HI R4, R4, R3, RZ, 0x6 ;  /* 0x0000000304042211 */ /* 0x000fe200078f30ff */
[----:B------:R-:W-:-:S03]  /*08c0*/  IMAD.MOV.U32 R3, RZ, RZ, RZ ;  /* 0x000000ffff037224 */ /* 0x000fc600078e00ff */
[----:B------:R-:W-:Y:S01]  /*08d0*/  @P2 LOP3.LUT R3, R4, 0xffffffc0, RZ, 0xc0, !PT ;  /* 0xffffffc004032812 */ /* 0x000fe200078ec0ff */
[----:B------:R-:W-:Y:S05]  /*08e0*/  @P0 BRA `(.L_x_1247) ;  /* 0x0000004000000947 */ /* 0x000fea0003800000 */
[----:B-1----:R-:W-:Y:S05]  /*08f0*/  @!P2 BRA `(.L_x_1247) ;  /* 0x000000300000a947 */ /* 0x002fea0003800000 */
[----:B-----5:R-:W2:Y:S04]  /*0900*/  LDG.E R220, [R10.64] ;  /* 0x000000080adc7981 */ /* 0x020ea8000c1e1900 */
[----:B------:R-:W2:Y:S02]  /*0910*/  LDG.E R13, [R10.64+0x4] ;  /* 0x000004080a0d7981 */ /* 0x000ea4000c1e1900 */
[----:B--2---:R-:W-:Y:S02]  /*0920*/  IADD3 R220, -R220, R13, RZ ;  /* 0x0000000ddcdc7210 */ /* 0x004fe40007ffe1ff */
.L_x_1247:
[----:B-1----:R-:W-:-:S04]  /*0930*/  ISETP.NE.U32.AND P0, PT, RZ, c[0x0][0x2e0], PT ;  /* 0x0000b800ff007a0c */ /* 0x002fc80003f05070 */
[----:B------:R-:W-:-:S13]  /*0940*/  ISETP.NE.AND.EX P0, PT, RZ, c[0x0][0x2e4], PT, P0 ;  /* 0x0000b900ff007a0c */ /* 0x000fda0003f05300 */
[----:B------:R-:W-:Y:S05]  /*0950*/  @!P0 BRA `(.L_x_1248) ;  /* 0x0000003000008947 */ /* 0x000fea0003800000 */
[----:B------:R-:W-:-:S05]  /*0960*/  IMAD.WIDE R8, R221, R0, c[0x0][0x2e0] ;  /* 0x0000b800dd087625 */ /* 0x000fca00078e0200 */
[----:B------:R1:W5:Y:S01]  /*0970*/  LDG.E R219, [R8.64] ;  /* 0x0000000808db7981 */ /* 0x000362000c1e1900 */
[----:B------:R-:W-:Y:S05]  /*0980*/  BRA `(.L_x_1249) ;  /* 0x0000004000007947 */ /* 0x000fea0003800000 */
.L_x_1248:
[----:B------:R-:W-:Y:S05]  /*0990*/  @!P1 BRA `(.L_x_1249) ;  /* 0x0000003000009947 */ /* 0x000fea0003800000 */
[----:B------:R-:W2:Y:S04]  /*09a0*/  LDG.E R219, [R8.64] ;  /* 0x0000000808db7981 */ /* 0x000ea8000c1e1900 */
[----:B------:R-:W2:Y:S02]  /*09b0*/  LDG.E R0, [R8.64+0x4] ;  /* 0x0000040808007981 */ /* 0x000ea4000c1e1900 */
[----:B--2---:R-:W-:Y:S02]  /*09c0*/  IADD3 R219, -R219, R0, RZ ;  /* 0x00000000dbdb7210 */ /* 0x004fe40007ffe1ff */
.L_x_1249:
[----:B------:R-:W-:Y:S01]  /*09d0*/  IMAD.SHL.U32 R212, R223, 0x80, RZ ;  /* 0x00000080dfd47824 */ /* 0x000fe200078e00ff */
[----:B-----5:R-:W-:Y:S01]  /*09e0*/  IADD3 R4, R220, 0x3f, RZ ;  /* 0x0000003fdc047810 */ /* 0x020fe20007ffe0ff */
[----:B------:R-:W-:Y:S01]  /*09f0*/  CS2R R158, SRZ ;  /* 0x00000000009e7805 */ /* 0x000fe2000001ff00 */
[----:B------:R-:W-:Y:S01]  /*0a00*/  PLOP3.LUT P3, PT, PT, PT, PT, 0x80, 0x0 ;  /* 0x000000000000781c */ /* 0x000fe20003f6f070 */
[----:B------:R-:W-:Y:S01]  /*0a10*/  CS2R R156, SRZ ;  /* 0x00000000009c7805 */ /* 0x000fe2000001ff00 */
[----:B------:R-:W-:Y:S01]  /*0a20*/  IADD3 R0, R212, R220, -R219 ;  /* 0x000000dcd4007210 */ /* 0x000fe20007ffe8db */
[----:B------:R-:W-:Y:S01]  /*0a30*/  CS2R R162, SRZ ;  /* 0x0000000000a27805 */ /* 0x000fe2000001ff00 */
[----:B------:R-:W-:Y:S01]  /*0a40*/  SHF.R.S32.HI R213, RZ, 0x1f, R4 ;  /* 0x0000001fffd57819 */ /* 0x000fe20000011404 */
[----:B------:R-:W-:Y:S01]  /*0a50*/  CS2R R160, SRZ ;  /* 0x0000000000a07805 */ /* 0x000fe2000001ff00 */
[----:B------:R-:W-:Y:S01]  /*0a60*/  IADD3 R0, R0, -c[0x0][0x2a4], RZ ;  /* 0x8000a90000007a10 */ /* 0x000fe20007ffe0ff */
[----:B------:R-:W-:Y:S01]  /*0a70*/  CS2R R154, SRZ ;  /* 0x00000000009a7805 */ /* 0x000fe2000001ff00 */
[----:B------:R-:W-:Y:S01]  /*0a80*/  LEA.HI R213, R213, R4, RZ, 0x6 ;  /* 0x00000004d5d57211 */ /* 0x000fe200078f30ff */
[----:B------:R-:W-:Y:S01]  /*0a90*/  CS2R R152, SRZ ;  /* 0x0000000000987805 */ /* 0x000fe2000001ff00 */
[----:B------:R-:W-:Y:S01]  /*0aa0*/  SHF.R.S32.HI R245, RZ, 0x1f, R0 ;  /* 0x0000001ffff57819 */ /* 0x000fe20000011400 */
[----:B------:R-:W-:Y:S01]  /*0ab0*/  CS2R R150, SRZ ;  /* 0x0000000000967805 */ /* 0x000fe2000001ff00 */
[----:B------:R-:W-:Y:S01]  /*0ac0*/  SHF.R.S32.HI R213, RZ, 0x6, R213 ;  /* 0x00000006ffd57819 */ /* 0x000fe200000114d5 */
        /* <DEDUP_REMOVED lines=50> */
[----:B-1----:R-:W-:Y:S01]  /*0df0*/  IMAD R9, R3, 0x60, RZ ;  /* 0x0000006003097824 */ /* 0x002fe200078e02ff */
[----:B------:R-:W-:Y:S01]  /*0e00*/  ISETP.NE.AND P0, PT, R0, 0x1, PT ;  /* 0x000000010000780c */ /* 0x000fe20003f05270 */
[----:B------:R-:W-:Y:S01]  /*0e10*/  IMAD.SHL.U32 R216, R2, 0x4, RZ ;  /* 0x0000000402d87824 */ /* 0x000fe200078e00ff */
[CC--:B------:R-:W-:Y:S01]  /*0e20*/  LEA.HI R19, R23.reuse, R2.reuse, RZ, 0x2 ;  /* 0x0000000217137211 */ /* 0x0c0fe200078f10ff */
[----:B------:R-:W-:Y:S01]  /*0e30*/  UMOV UR6, 0x6 ;  /* 0x0000000600067882 */ /* 0x000fe20000000000 */
[----:B------:R-:W-:Y:S01]  /*0e40*/  LEA.HI R8, R23, R2, RZ, 0x3 ;  /* 0x0000000217087211 */ /* 0x000fe200078f18ff */
[----:B------:R-:W-:Y:S01]  /*0e50*/  ULDC.64 UR4, c[0x0][0x208] ;  /* 0x0000820000047ab9 */ /* 0x000fe20000000a00 */
[----:B------:R-:W-:Y:S01]  /*0e60*/  LOP3.LUT R235, R19, 0xfffffffc, RZ, 0xc0, !PT ;  /* 0xfffffffc13eb7812 */ /* 0x000fe200078ec0ff */
[----:B------:R-:W-:Y:S01]  /*0e70*/  USHF.L.U64.HI UR5, UR4, UR6, UR5 ;  /* 0x0000000604057299 */ /* 0x000fe20008010205 */
[----:B------:R-:W-:Y:S01]  /*0e80*/  SHF.R.S32.HI R218, RZ, 0x2, R19 ;  /* 0x00000002ffda7819 */ /* 0x000fe20000011413 */
[----:B------:R-:W-:Y:S01]  /*0e90*/  IMAD.SHL.U32 R15, R8, 0x8, RZ ;  /* 0x00000008080f7824 */ /* 0x000fe200078e00ff */
[----:B------:R-:W-:Y:S01]  /*0ea0*/  SEL R14, R11, RZ, !P1 ;  /* 0x000000ff0b0e7207 */ /* 0x000fe20004800000 */
[----:B------:R-:W-:Y:S01]  /*0eb0*/  IMAD.IADD R235, R2, 0x1, -R235 ;  /* 0x0000000102eb7824 */ /* 0x000fe200078e0aeb */
[----:B------:R-:W-:Y:S01]  /*0ec0*/  SEL R18, R221, RZ, !P1 ;  /* 0x000000ffdd127207 */ /* 0x000fe20004800000 */
[----:B------:R-:W-:Y:S01]  /*0ed0*/  @P0 IMAD.HI.U32 R0, R222, c[0x0][0x24c], RZ ;  /* 0x00009300de000a27 */ /* 0x000fe200078e00ff */
[----:B------:R-:W-:Y:S01]  /*0ee0*/  SHF.R.S32.HI R10, RZ, 0x1f, R218 ;  /* 0x0000001fff0a7819 */ /* 0x000fe200000114da */
[----:B------:R-:W-:Y:S01]  /*0ef0*/  USHF.L.U32 UR4, UR4, 0x6, URZ ;  /* 0x0000000604047899 */ /* 0x000fe2000800063f */
[----:B------:R-:W-:Y:S01]  /*0f00*/  IADD3 R39, P1, R218, R5, RZ ;  /* 0x00000005da277210 */ /* 0x000fe20007f3e0ff */
[----:B------:R-:W-:Y:S01]  /*0f10*/  IMAD.SHL.U32 R12, R235, 0x8, RZ ;  /* 0x00000008eb0c7824 */ /* 0x000fe200078e00ff */
[----:B------:R-:W-:Y:S01]  /*0f20*/  @P0 SHF.R.U32.HI R21, RZ, c[0x0][0x250], R0 ;  /* 0x00009400ff150a19 */ /* 0x000fe20000011600 */
[----:B------:R-:W-:Y:S01]  /*0f30*/  IMAD.MOV.U32 R207, RZ, RZ, 0x10 ;  /* 0x00000010ffcf7424 */ /* 0x000fe200078e00ff */
[----:B------:R-:W-:-:S02]  /*0f40*/  SHF.R.S32.HI R0, RZ, 0x1f, R2 ;  /* 0x0000001fff007819 */ /* 0x000fc40000011402 */
[----:B------:R-:W-:Y:S02]  /*0f50*/  SHF.R.S32.HI R22, RZ, 0x1f, R21 ;  /* 0x0000001fff167819 */ /* 0x000fe40000011415 */
[--C-:B------:R-:W-:Y:S02]  /*0f60*/  SHF.R.S32.HI R13, RZ, 0x1f, R12.reuse ;  /* 0x0000001fff0d7819 */ /* 0x100fe4000001140c */
[-C--:B------:R-:W-:Y:S01]  /*0f70*/  IADD3 R30, P0, R9, R2.reuse, RZ ;  /* 0x00000002091e7210 */ /* 0x080fe20007f1e0ff */
[----:B------:R-:W-:Y:S01]  /*0f80*/  IMAD R16, R22, c[0x0][0x1e0], RZ ;  /* 0x0000780016107a24 */ /* 0x000fe200078e02ff */
[----:B------:R-:W-:Y:S01]  /*0f90*/  LEA.HI R4, R23, R2, RZ, 0x4 ;  /* 0x0000000217047211 */ /* 0x000fe200078f20ff */
[----:B------:R-:W-:Y:S01]  /*0fa0*/  IMAD.WIDE.U32 R24, R21, c[0x0][0x1e0], R12 ;  /* 0x0000780015187a25 */ /* 0x000fe200078e000c */
[----:B------:R-:W-:Y:S02]  /*0fb0*/  LEA.HI.X.SX32 R31, R9, R0, 0x1, P0 ;  /* 0x00000000091f7211 */ /* 0x000fe400000f0eff */
[----:B------:R-:W-:Y:S01]  /*0fc0*/  LOP3.LUT R15, R15, 0xc0, RZ, 0xc0, !PT ;  /* 0x000000c00f0f7812 */ /* 0x000fe200078ec0ff */
[----:B------:R-:W-:Y:S01]  /*0fd0*/  IMAD R16, R21, c[0x0][0x1e4], R16 ;  /* 0x0000790015107a24 */ /* 0x000fe200078e0210 */
[----:B------:R-:W-:Y:S01]  /*0fe0*/  IADD3 R34, P0, R218, R7, RZ ;  /* 0x00000007da227210 */ /* 0x000fe20007f1e0ff */
[----:B------:R-:W-:Y:S01]  /*0ff0*/  IMAD R22, R22, c[0x0][0x1b0], RZ ;  /* 0x00006c0016167a24 */ /* 0x000fe200078e02ff */
[-C--:B------:R-:W-:Y:S01]  /*1000*/  LEA.HI.X.SX32 R36, R5, R10.reuse, 0x1, P1 ;  /* 0x0000000a05247211 */ /* 0x080fe200008f0eff */
[----:B------:R-:W-:Y:S01]  /*1010*/  IMAD.IADD R17, R25, 0x1, R16 ;  /* 0x0000000119117824 */ /* 0x000fe200078e0210 */
[----:B------:R-:W-:Y:S01]  /*1020*/  SHF.R.S32.HI R9, RZ, 0x4, R4 ;  /* 0x00000004ff097819 */ /* 0x000fe20000011404 */
[----:B------:R-:W-:Y:S01]  /*1030*/  IMAD.MOV.U32 R16, RZ, RZ, R24 ;  /* 0x000000ffff107224 */ /* 0x000fe200078e0018 */
[----:B------:R-:W-:Y:S01]  /*1040*/  SHF.R.U32.HI R6, RZ, 0x3, R15 ;  /* 0x00000003ff067819 */ /* 0x000fe2000001160f */
[----:B------:R-:W-:Y:S01]  /*1050*/  IMAD R25, R14, c[0x0][0x1e8], RZ ;  /* 0x00007a000e197a24 */ /* 0x000fe200078e02ff */
[----:B------:R-:W-:Y:S01]  /*1060*/  LOP3.LUT R5, R15, 0x18, R12, 0xf8, !PT ;  /* 0x000000180f057812 */ /* 0x000fe200078ef80c */
[----:B------:R-:W-:Y:S01]  /*1070*/  IMAD.WIDE.U32 R16, R18, c[0x0][0x1e8], R16 ;  /* 0x00007a0012107a25 */ /* 0x000fe200078e0010 */
[----:B------:R-:W-:-:S02]  /*1080*/  LEA.HI.X.SX32 R35, R7, R10, 0x1, P0 ;  /* 0x0000000a07237211 */ /* 0x000fc400000f0eff */
[----:B------:R-:W-:Y:S01]  /*1090*/  SHF.R.S32.HI R33, RZ, 0x1f, R222 ;  /* 0x0000001fff217819 */ /* 0x000fe200000114de */
[----:B------:R-:W-:Y:S01]  /*10a0*/  IMAD R26, R18, c[0x0][0x1ec], R25 ;  /* 0x00007b00121a7a24 */ /* 0x000fe200078e0219 */
[----:B------:R-:W-:Y:S01]  /*10b0*/  SHF.R.S32.HI R7, RZ, 0x1f, R3 ;  /* 0x0000001fff077819 */ /* 0x000fe20000011403 */
[----:B------:R-:W-:Y:S01]  /*10c0*/  IMAD.WIDE R34, R223, 0x80, R34 ;  /* 0x00000080df227825 */ /* 0x000fe200078e0222 */
[----:B------:R-:W-:Y:S02]  /*10d0*/  IADD3 R28, P0, R216, R3, RZ ;  /* 0x00000003d81c7210 */ /* 0x000fe40007f1e0ff */
[----:B------:R-:W-:Y:S01]  /*10e0*/  LEA.HI R0, R4, R9, RZ, 0x1 ;  /* 0x0000000904007211 */ /* 0x000fe200078f08ff */
[----:B------:R-:W-:Y:S01]  /*10f0*/  IMAD.IADD R27, R17, 0x1, R26 ;  /* 0x00000001111b7824 */ /* 0x000fe200078e021a */
[----:B------:R-:W-:Y:S01]  /*1100*/  LOP3.LUT R6, R5, R6, RZ, 0x3c, !PT ;  /* 0x0000000605067212 */ /* 0x000fe200078e3cff */
[C---:B------:R-:W-:Y:S01]  /*1110*/  IMAD R5, R33.reuse, c[0x0][0x288], RZ ;  /* 0x0000a20021057a24 */ /* 0x040fe200078e02ff */
[----:B------:R-:W-:Y:S01]  /*1120*/  LEA.HI.X.SX32 R29, R216, R7, 0x1, P0 ;  /* 0x00000007d81d7211 */ /* 0x000fe200000f0eff */
[----:B------:R-:W-:Y:S01]  /*1130*/  IMAD R15, R33, c[0x0][0x270], RZ ;  /* 0x00009c00210f7a24 */ /* 0x000fe200078e02ff */
[----:B------:R-:W-:Y:S01]  /*1140*/  LEA.HI R7, R19, R218, RZ, 0x1 ;  /* 0x000000da13077211 */ /* 0x000fe200078f08ff */
[----:B------:R-:W-:Y:S01]  /*1150*/  IMAD R3, R33, c[0x0][0x238], RZ ;  /* 0x00008e0021037a24 */ /* 0x000fe200078e02ff */
[----:B------:R-:W-:Y:S01]  /*1160*/  LOP3.LUT R0, R0, 0xfffffffe, RZ, 0xc0, !PT ;  /* 0xfffffffe00007812 */ /* 0x000fe200078ec0ff */
[C---:B------:R-:W-:Y:S01]  /*1170*/  IMAD R232, R222.reuse, c[0x0][0x28c], R5 ;  /* 0x0000a300dee87a24 */ /* 0x040fe200078e0205 */
[----:B------:R-:W-:Y:S01]  /*1180*/  LEA.HI R17, R23, R2, RZ, 0x5 ;  /* 0x0000000217117211 */ /* 0x000fe200078f28ff */
[----:B------:R-:W-:Y:S01]  /*1190*/  IMAD.IADD R5, R219, 0x1, -R212 ;  /* 0x00000001db057824 */ /* 0x000fe200078e0ad4 */
[----:B------:R-:W-:Y:S01]  /*11a0*/  LOP3.LUT R7, R7, 0x7fffffe, RZ, 0xc0, !PT ;  /* 0x07fffffe07077812 */ /* 0x000fe200078ec0ff */
[----:B------:R-:W-:Y:S01]  /*11b0*/  IMAD.IADD R9, R9, 0x1, -R0 ;  /* 0x0000000109097824 */ /* 0x000fe200078e0a00 */
[----:B------:R-:W-:Y:S01]  /*11c0*/  SHF.R.S32.HI R0, RZ, 0x5, R17 ;  /* 0x00000005ff007819 */ /* 0x000fe20000011411 */
[----:B------:R-:W-:Y:S01]  /*11d0*/  IMAD R236, R222, c[0x0][0x274], R15 ;  /* 0x00009d00deec7a24 */ /* 0x000fe200078e020f */
[----:B------:R-:W-:Y:S01]  /*11e0*/  ISETP.GE.AND P5, PT, R12, c[0x0][0x1cc], PT ;  /* 0x000073000c007a0c */ /* 0x000fe20003fa6270 */
[----:B------:R-:W-:Y:S01]  /*11f0*/  IMAD R224, R222, c[0x0][0x23c], R3 ;  /* 0x00008f00dee07a24 */ /* 0x000fe200078e0203 */
[----:B------:R-:W-:Y:S01]  /*1200*/  IADD3 R214, R12, 0x40, RZ ;  /* 0x000000400cd67810 */ /* 0x000fe20007ffe0ff */
[----:B------:R-:W-:Y:S01]  /*1210*/  IMAD.MOV.U32 R26, RZ, RZ, R16 ;  /* 0x000000ffff1a7224 */ /* 0x000fe200078e0010 */
[----:B------:R-:W-:Y:S01]  /*1220*/  SEL R226, R221, RZ, !P2 ;  /* 0x000000ffdde27207 */ /* 0x000fe20005000000 */
[----:B------:R-:W-:Y:S01]  /*1230*/  IMAD R3, R35, c[0x0][0x1d8], RZ ;  /* 0x0000760023037a24 */ /* 0x000fe200078e02ff */
[----:B------:R-:W-:Y:S01]  /*1240*/  SEL R11, R11, RZ, !P2 ;  /* 0x000000ff0b0b7207 */ /* 0x000fe20005000000 */
[----:B------:R-:W-:Y:S01]  /*1250*/  IMAD.IADD R15, R5, 0x1, -R218 ;  /* 0x00000001050f7824 */ /* 0x000fe200078e0ada */
[----:B------:R-:W-:Y:S01]  /*1260*/  SHF.R.S32.HI R19, RZ, 0x1f, R19 ;  /* 0x0000001fff137819 */ /* 0x000fe20000011413 */
[----:B------:R-:W-:-:S02]  /*1270*/  IMAD.IADD R7, R218, 0x1, -R7 ;  /* 0x00000001da077824 */ /* 0x000fc400078e0a07 */
[----:B------:R-:W-:Y:S01]  /*1280*/  IMAD.WIDE.U32 R24, R222, c[0x0][0x270], R28 ;  /* 0x00009c00de187a25 */ /* 0x000fe200078e001c */
[----:B------:R-:W-:Y:S02]  /*1290*/  ISETP.LT.OR P1, PT, R15, 0x1, P5 ;  /* 0x000000010f00780c */ /* 0x000fe40002f21670 */
[----:B------:R-:W-:Y:S01]  /*12a0*/  LEA.HI R19, R19, R218, RZ, 0x3 ;  /* 0x000000da13137211 */ /* 0x000fe200078f18ff */
[C---:B------:R-:W-:Y:S02]  /*12b0*/  IMAD R3, R34.reuse, c[0x0][0x1dc], R3 ;  /* 0x0000770022037a24 */ /* 0x040fe400078e0203 */
[----:B------:R-:W-:Y:S01]  /*12c0*/  IMAD.WIDE.U32 R26, R34, c[0x0][0x1d8], R26 ;  /* 0x00007600221a7a25 */ /* 0x000fe200078e001a */
[----:B------:R-:W-:-:S03]  /*12d0*/  LOP3.LUT R19, R19, 0xfffffff8, RZ, 0xc0, !PT ;  /* 0xfffffff813137812 */ /* 0x000fc600078ec0ff */
[----:B------:R-:W-:Y:S02]  /*12e0*/  IMAD R7, R0, 0x8, R7 ;  /* 0x0000000800077824 */ /* 0x000fe400078e0207 */
[----:B------:R-:W-:Y:S02]  /*12f0*/  IMAD.IADD R237, R25, 0x1, R236 ;  /* 0x0000000119ed7824 */ /* 0x000fe400078e02ec */
[----:B------:R-:W-:Y:S01]  /*1300*/  IMAD.MOV.U32 R236, RZ, RZ, R24 ;  /* 0x000000ffffec7224 */ /* 0x000fe200078e0018 */
[----:B------:R-:W-:Y:S01]  /*1310*/  LEA R24, P0, R26, c[0x0][0x1c0], 0x1 ;  /* 0x000070001a187a11 */ /* 0x000fe200078008ff */
[----:B------:R-:W-:Y:S02]  /*1320*/  IMAD.IADD R3, R27, 0x1, R3 ;  /* 0x000000011b037824 */ /* 0x000fe400078e0203 */
[----:B------:R-:W-:Y:S01]  /*1330*/  IMAD.U32 R6, R7, 0x20, R6 ;  /* 0x0000002007067824 */ /* 0x000fe200078e0006 */
[----:B------:R-:W-:Y:S01]  /*1340*/  IADD3 R7, R12, 0x20, RZ ;  /* 0x000000200c077810 */ /* 0x000fe20007ffe0ff */
[----:B------:R-:W-:Y:S01]  /*1350*/  IMAD.WIDE.U32 R28, R222, c[0x0][0x288], R28 ;  /* 0x0000a200de1c7a25 */ /* 0x000fe200078e001c */
[----:B------:R-:W-:-:S02]  /*1360*/  LEA.HI.X R25, R26, c[0x0][0x1c4], R3, 0x1, P0 ;  /* 0x000071001a197a11 */ /* 0x000fc400000f0c03 */
[----:B------:R-:W-:Y:S01]  /*1370*/  ISETP.GE.AND P6, PT, R7, c[0x0][0x1cc], PT ;  /* 0x0000730007007a0c */ /* 0x000fe20003fc6270 */
[----:B------:R-:W-:Y:S01]  /*1380*/  IMAD.SHL.U32 R6, R6, 0x2, RZ ;  /* 0x0000000206067824 */ /* 0x000fe200078e00ff */
[----:B------:R-:W-:Y:S01]  /*1390*/  ISETP.GE.AND P0, PT, R214, c[0x0][0x1cc], PT ;  /* 0x00007300d6007a0c */ /* 0x000fe20003f06270 */
[----:B------:R-:W-:Y:S01]  /*13a0*/  IMAD.MOV.U32 R10, RZ, RZ, c[0x0][0x1d8] ;  /* 0x00007600ff0a7624 */ /* 0x000fe200078e00ff */
[----:B------:R-:W-:Y:S01]  /*13b0*/  ISETP.LT.OR P4, PT, R15, 0x1, P6 ;  /* 0x000000010f00780c */ /* 0x000fe20003781670 */
[----:B------:R-:W-:Y:S01]  /*13c0*/  IMAD.IADD R233, R29, 0x1, R232 ;  /* 0x000000011de97824 */ /* 0x000fe200078e02e8 */
[----:B------:R-:W-:Y:S01]  /*13d0*/  @!PT LDS RZ, [RZ] ;  /* 0x00000000fffff984 */ /* 0x000fe20000000800 */
[----:B------:R-:W-:Y:S01]  /*13e0*/  @!PT LDS RZ, [RZ] ;  /* 0x00000000fffff984 */ /* 0x000fe20000000800 */
[----:B------:R-:W-:Y:S01]  /*13f0*/  @!PT LDS RZ, [RZ] ;  /* 0x00000000fffff984 */ /* 0x000fe20000000800 */
[----:B------:R1:W-:Y:S01]  /*1400*/  LDGSTS.E.BYPASS.LTC128B.128 [R6+0x6080], [R24.64], !P1 ;  /* 0x0608000018067fae */ /* 0x0003e2000c901d48 */
[----:B------:R-:W-:Y:S01]  /*1410*/  IMAD.MOV.U32 R232, RZ, RZ, R28 ;  /* 0x000000ffffe87224 */ /* 0x000fe200078e001c */
[----:B------:R-:W-:Y:S01]  /*1420*/  ISETP.LT.OR P3, PT, R15, 0x1, P0 ;  /* 0x000000010f00780c */ /* 0x000fe20000761670 */
[----:B------:R-:W-:Y:S01]  /*1430*/  IMAD.MOV.U32 R3, RZ, RZ, c[0x0][0x1dc] ;  /* 0x00007700ff037624 */ /* 0x000fe200078e00ff */
[C---:B------:R-:W-:Y:S01]  /*1440*/  LEA R28, P1, R10.reuse, R24, 0x7 ;  /* 0x000000180a1c7211 */ /* 0x040fe200078238ff */
[----:B------:R-:W-:Y:S01]  /*1450*/  IMAD R22, R21, c[0x0][0x1b4], R22 ;  /* 0x00006d0015167a24 */ /* 0x000fe200078e0216 */
[----:B------:R-:W-:Y:S01]  /*1460*/  ISETP.LT.OR P6, PT, R15, 0x41, P6 ;  /* 0x000000410f00780c */ /* 0x000fe200037c1670 */
[----:B------:R-:W-:Y:S01]  /*1470*/  IMAD.WIDE.U32 R40, R21, c[0x0][0x1b0], R12 ;  /* 0x00006c0015287a25 */ /* 0x000fe200078e000c */
[----:B------:R-:W-:-:S02]  /*1480*/  LEA.HI.X R29, R10, R25, R3, 0x7, P1 ;  /* 0x000000190a1d7211 */ /* 0x000fc400008f3c03 */
[----:B------:R-:W-:Y:S01]  /*1490*/  LOP3.LUT R3, R8, 0xfffffff8, RZ, 0xc0, !PT ;  /* 0xfffffff808037812 */ /* 0x000fe200078ec0ff */
[----:B------:R1:W-:Y:S01]  /*14a0*/  LDGSTS.E.BYPASS.LTC128B.128 [R6+0x8080], [R24.64+0x40], !P4 ;  /* 0x0808004018067fae */ /* 0x0003e2000e101d48 */
[----:B------:R-:W-:Y:S01]  /*14b0*/  LOP3.LUT R21, R4, 0xfffffff0, RZ, 0xc0, !PT ;  /* 0xfffffff004157812 */ /* 0x000fe200078ec0ff */
[----:B------:R-:W-:Y:S01]  /*14c0*/  IMAD.WIDE.U32 R30, R222, c[0x0][0x238], R30 ;  /* 0x00008e00de1e7a25 */ /* 0x000fe200078e001e */
[----:B------:R-:W-:Y:S01]  /*14d0*/  ISETP.GE.AND P2, PT, R7, c[0x0][0x19c], PT ;  /* 0x0000670007007a0c */ /* 0x000fe20003f46270 */
[----:B------:R1:W-:Y:S01]  /*14e0*/  LDGSTS.E.BYPASS.LTC128B.128 [R6+0xa080], [R24.64+0x80], !P3 ;  /* 0x0a08008018067fae */ /* 0x0003e2000d901d48 */
[----:B------:R-:W-:Y:S01]  /*14f0*/  ISETP.LT.OR P3, PT, R15, 0x41, P5 ;  /* 0x000000410f00780c */ /* 0x000fe20002f61670 */
[C---:B------:R-:W-:Y:S01]  /*1500*/  IMAD.IADD R204, R2.reuse, 0x1, -R3 ;  /* 0x0000000102cc7824 */ /* 0x040fe200078e0a03 */
[----:B------:R-:W-:Y:S01]  /*1510*/  LEA.HI R3, R23, R2, RZ, 0x6 ;  /* 0x0000000217037211 */ /* 0x000fe200078f30ff */
[----:B------:R-:W-:Y:S01]  /*1520*/  IMAD.IADD R16, R2, 0x1, -R21 ;  /* 0x0000000102107824 */ /* 0x000fe200078e0a15 */
[----:B------:R-:W-:Y:S01]  /*1530*/  ISETP.GE.AND P5, PT, R12, c[0x0][0x19c], PT ;  /* 0x000067000c007a0c */ /* 0x000fe20003fa6270 */
[----:B------:R-:W-:Y:S01]  /*1540*/  IMAD.IADD R225, R31, 0x1, R224 ;  /* 0x000000011fe17824 */ /* 0x000fe200078e02e0 */
[----:B------:R-:W-:Y:S01]  /*1550*/  LEA.HI R10, R204, R204, RZ, 0x1 ;  /* 0x000000cccc0a7211 */ /* 0x000fe200078f08ff */
[----:B------:R-:W-:Y:S01]  /*1560*/  IMAD.IADD R41, R41, 0x1, R22 ;  /* 0x0000000129297824 */ /* 0x000fe200078e0216 */
[----:B------:R-:W-:Y:S01]  /*1570*/  SHF.R.S32.HI R4, RZ, 0x6, R3 ;  /* 0x00000006ff047819 */ /* 0x000fe20000011403 */
[----:B------:R-:W-:Y:S01]  /*1580*/  IMAD R20, R36, c[0x0][0x178], RZ ;  /* 0x00005e0024147a24 */ /* 0x000fe200078e02ff */
[----:B------:R-:W-:Y:S01]  /*1590*/  LOP3.LUT R3, R10, 0x7fffffe, RZ, 0xc0, !PT ;  /* 0x07fffffe0a037812 */ /* 0x000fe200078ec0ff */
[----:B------:R-:W-:Y:S01]  /*15a0*/  IMAD.WIDE.U32 R40, R18, c[0x0][0x1b8], R40 ;  /* 0x00006e0012287a25 */ /* 0x000fe200078e0028 */
[----:B------:R-:W-:Y:S01]  /*15b0*/  SHF.R.S32.HI R21, RZ, 0x1f, R16 ;  /* 0x0000001fff157819 */ /* 0x000fe20000011410 */
[----:B------:R2:W-:Y:S01]  /*15c0*/  LDGSTS.E.BYPASS.LTC128B.128 [R6+0x7080], [R28.64], !P3 ;  /* 0x070800001c067fae */ /* 0x0005e2000d901d48 */
[----:B------:R-:W-:Y:S01]  /*15d0*/  ISETP.GE.AND P4, PT, R214, c[0x0][0x19c], PT ;  /* 0x00006700d6007a0c */ /* 0x000fe20003f86270 */
[----:B------:R-:W-:Y:S01]  /*15e0*/  IMAD R20, R39, c[0x0][0x17c], R20 ;  /* 0x00005f0027147a24 */ /* 0x000fe200078e0214 */
[----:B------:R-:W-:Y:S01]  /*15f0*/  LEA.HI R21, R21, R16, RZ, 0x3 ;  /* 0x0000001015157211 */ /* 0x000fe200078f18ff */
[----:B------:R2:W-:Y:S01]  /*1600*/  LDGSTS.E.BYPASS.LTC128B.128 [R6+0x9080], [R28.64+0x40], !P6 ;  /* 0x090800401c067fae */ /* 0x0005e2000f101d48 */
[----:B------:R-:W-:Y:S01]  /*1610*/  LEA.HI R31, R17, R0, RZ, 0x1 ;  /* 0x00000000111f7211 */ /* 0x000fe200078f08ff */
[----:B------:R-:W-:Y:S01]  /*1620*/  IMAD.WIDE.U32 R26, R39, c[0x0][0x178], R12 ;  /* 0x00005e00271a7a25 */ /* 0x000fe200078e000c */
[----:B------:R-:W-:-:S02]  /*1630*/  ISETP.LT.OR P1, PT, R15, 0x1, P5 ;  /* 0x000000010f00780c */ /* 0x000fc40002f21670 */
[----:B------:R-:W-:Y:S01]  /*1640*/  ISETP.LT.OR P3, PT, R15, 0x1, P2 ;  /* 0x000000010f00780c */ /* 0x000fe20001761670 */
[----:B------:R-:W-:Y:S01]  /*1650*/  IMAD.IADD R27, R27, 0x1, R20 ;  /* 0x000000011b1b7824 */ /* 0x000fe200078e0214 */
[C---:B------:R-:W-:Y:S01]  /*1660*/  ISETP.LT.OR P6, PT, R15.reuse, 0x1, P4 ;  /* 0x000000010f00780c */ /* 0x040fe200027c1670 */
[----:B------:R-:W-:Y:S01]  /*1670*/  IMAD.MOV.U32 R224, RZ, RZ, R30 ;  /* 0x000000ffffe07224 */ /* 0x000fe200078e001e */
[C---:B------:R-:W-:Y:S01]  /*1680*/  ISETP.LT.OR P5, PT, R15.reuse, 0x41, P5 ;  /* 0x000000410f00780c */ /* 0x040fe20002fa1670 */
[----:B-1----:R-:W-:Y:S01]  /*1690*/  IMAD.IADD R24, R204, 0x1, -R3 ;  /* 0x00000001cc187824 */ /* 0x002fe200078e0a03 */
[----:B------:R-:W-:Y:S01]  /*16a0*/  LEA.HI R3, R16, R16, RZ, 0x1 ;  /* 0x0000001010037211 */ /* 0x000fe200078f08ff */
[----:B------:R-:W-:Y:S01]  /*16b0*/  IMAD.WIDE.U32 R228, R222, c[0x0][0x180], R26 ;  /* 0x00006000dee47a25 */ /* 0x000fe200078e001a */
[----:B------:R-:W-:Y:S02]  /*16c0*/  ISETP.LT.OR P0, PT, R15, 0x41, P0 ;  /* 0x000000410f00780c */ /* 0x000fe40000701670 */
[----:B------:R-:W-:Y:S01]  /*16d0*/  LOP3.LUT R25, R3, 0x7fffffe, RZ, 0xc0, !PT ;  /* 0x07fffffe03197812 */ /* 0x000fe200078ec0ff */
[----:B------:R-:W-:Y:S01]  /*16e0*/  IMAD.MOV.U32 R27, RZ, RZ, c[0x0][0x1a8] ;  /* 0x00006a00ff1b7624 */ /* 0x000fe200078e00ff */
[C---:B------:R-:W-:Y:S01]  /*16f0*/  ISETP.LT.OR P2, PT, R15.reuse, 0x41, P2 ;  /* 0x000000410f00780c */ /* 0x040fe20001741670 */
[----:B------:R-:W-:Y:S01]  /*1700*/  IMAD.SHL.U32 R204, R204, 0x40, RZ ;  /* 0x00000040cccc7824 */ /* 0x000fe200078e00ff */
[----:B------:R-:W-:Y:S01]  /*1710*/  ISETP.LT.OR P4, PT, R15, 0x41, P4 ;  /* 0x000000410f00780c */ /* 0x000fe20002781670 */
[----:B------:R-:W-:Y:S01]  /*1720*/  IMAD.IADD R22, R16, 0x1, -R25 ;  /* 0x0000000110167824 */ /* 0x000fe200078e0a19 */
[----:B------:R-:W-:Y:S01]  /*1730*/  LOP3.LUT R15, R21, 0xfffffff8, RZ, 0xc0, !PT ;  /* 0xfffffff8150f7812 */ /* 0x000fe200078ec0ff */
[----:B------:R-:W-:Y:S01]  /*1740*/  IMAD R25, R14, c[0x0][0x1b8], RZ ;  /* 0x00006e000e197a24 */ /* 0x000fe200078e02ff */
[----:B------:R-:W-:Y:S01]  /*1750*/  LOP3.LUT R31, R31, 0xfffffffe, RZ, 0xc0, !PT ;  /* 0xfffffffe1f1f7812 */ /* 0x000fe200078ec0ff */
[----:B------:R-:W-:Y:S01]  /*1760*/  IMAD R211, R11, c[0x0][0x278], RZ ;  /* 0x00009e000bd37a24 */ /* 0x000fe200078e02ff */
[----:B------:R-:W-:Y:S01]  /*1770*/  SHF.R.S32.HI R21, RZ, 0x3, R21 ;  /* 0x00000003ff157819 */ /* 0x000fe20000011415 */
[----:B------:R-:W-:Y:S01]  /*1780*/  IMAD.IADD R15, R16, 0x1, -R15 ;  /* 0x00000001100f7824 */ /* 0x000fe200078e0a0f */
[----:B------:R2:W-:Y:S01]  /*1790*/  LDGSTS.E.BYPASS.LTC128B.128 [R6+0xb080], [R28.64+0x80], !P0 ;  /* 0x0b0800801c067fae */ /* 0x0005e2000c101d48 */
[----:B------:R-:W-:Y:S01]  /*17a0*/  IMAD.IADD R16, R0, 0x1, -R31 ;  /* 0x0000000100107824 */ /* 0x000fe200078e0a1f */
[----:B------:R-:W-:Y:S01]  /*17b0*/  LOP3.LUT R204, R204, 0x1c0, RZ, 0xc0, !PT ;  /* 0x000001c0cccc7812 */ /* 0x000fe200078ec0ff */
[----:B------:R-:W-:Y:S01]  /*17c0*/  IMAD R14, R18, c[0x0][0x1bc], R25 ;  /* 0x00006f00120e7a24 */ /* 0x000fe200078e0219 */
[----:B------:R-:W-:Y:S01]  /*17d0*/  SHF.R.S32.HI R18, RZ, 0x1f, R245 ;  /* 0x0000001fff127819 */ /* 0x000fe200000114f5 */
[----:B------:R-:W-:Y:S01]  /*17e0*/  IMAD.SHL.U32 R202, R16, 0x400, RZ ;  /* 0x0000040010ca7824 */ /* 0x000fe200078e00ff */
[--C-:B------:R-:W-:Y:S01]  /*17f0*/  SHF.R.S32.HI R32, RZ, 0x1, R3.reuse ;  /* 0x00000001ff207819 */ /* 0x100fe20000011403 */
[----:B------:R-:W-:Y:S01]  /*1800*/  IMAD.IADD R41, R41, 0x1, R14 ;  /* 0x0000000129297824 */ /* 0x000fe200078e020e */
[----:B------:R-:W-:Y:S01]  /*1810*/  SHF.R.S32.HI R3, RZ, 0x1f, R3 ;  /* 0x0000001fff037819 */ /* 0x000fe20000011403 */
[----:B------:R-:W-:Y:S01]  /*1820*/  IMAD R25, R35, c[0x0][0x1a8], RZ ;  /* 0x00006a0023197a24 */ /* 0x000fe200078e02ff */
[----:B------:R-:W-:Y:S01]  /*1830*/  LOP3.LUT R17, R17, 0xffffffe0, RZ, 0xc0, !PT ;  /* 0xffffffe011117812 */ /* 0x000fe200078ec0ff */
[----:B------:R-:W-:Y:S01]  /*1840*/  IMAD R235, R235, 0x2, R202 ;  /* 0x00000002ebeb7824 */ /* 0x000fe200078e02ca */
[----:B------:R-:W-:Y:S01]  /*1850*/  LEA.HI R3, R3, R32, RZ, 0x2 ;  /* 0x0000002003037211 */ /* 0x000fe200078f10ff */
[C---:B------:R-:W-:Y:S01]  /*1860*/  IMAD R203, R21.reuse, 0x8, R22 ;  /* 0x0000000815cb7824 */ /* 0x040fe200078e0216 */
[C---:B------:R-:W-:Y:S01]  /*1870*/  IADD3 R234, R6.reuse, 0xc080, RZ ;  /* 0x0000c08006ea7810 */ /* 0x040fe20007ffe0ff */
[----:B------:R-:W-:Y:S01]  /*1880*/  IMAD R202, R21, 0x200, R202 ;  /* 0x0000020015ca7824 */ /* 0x000fe200078e02ca */
[----:B------:R-:W-:Y:S01]  /*1890*/  LOP3.LUT R3, R3, 0xfffffffc, RZ, 0xc0, !PT ;  /* 0xfffffffc03037812 */ /* 0x000fe200078ec0ff */
[----:B------:R-:W-:Y:S01]  /*18a0*/  IMAD R21, R33, c[0x0][0x180], RZ ;  /* 0x0000600021157a24 */ /* 0x000fe200078e02ff */
[----:B------:R-:W-:Y:S01]  /*18b0*/  IADD3 R231, R6, 0x12080, RZ ;  /* 0x0001208006e77810 */ /* 0x000fe20007ffe0ff */
[----:B------:R-:W-:-:S02]  /*18c0*/  IMAD R14, R34, c[0x0][0x1ac], R25 ;  /* 0x00006b00220e7a24 */ /* 0x000fc400078e0219 */
[----:B------:R-:W-:-:S04]  /*18d0*/  IMAD.WIDE.U32 R40, R34, c[0x0][0x1a8], R40 ;  /* 0x00006a0022287a25 */ /* 0x000fc800078e0028 */
[----:B------:R-:W-:Y:S01]  /*18e0*/  IMAD R21, R222, c[0x0][0x184], R21 ;  /* 0x00006100de157a24 */ /* 0x000fe200078e0215 */
[C---:B------:R-:W-:Y:S01]  /*18f0*/  LEA R34, P0, R40.reuse, c[0x0][0x190], 0x1 ;  /* 0x0000640028227a11 */ /* 0x040fe200078008ff */
[----:B------:R-:W-:Y:S02]  /*1900*/  IMAD.IADD R14, R41, 0x1, R14 ;  /* 0x00000001290e7824 */ /* 0x000fe400078e020e */
[----:B--2---:R-:W-:Y:S02]  /*1910*/  IMAD R29, R245, UR5, RZ ;  /* 0x00000005f51d7c24 */ /* 0x004fe4000f8e02ff */
[----:B------:R-:W-:Y:S01]  /*1920*/  IMAD.IADD R229, R229, 0x1, R21 ;  /* 0x00000001e5e57824 */ /* 0x000fe200078e0215 */
[----:B------:R-:W-:Y:S01]  /*1930*/  LEA.HI.X R35, R40, c[0x0][0x194], R14, 0x1, P0 ;  /* 0x0000650028237a11 */ /* 0x000fe200000f0c0e */
[----:B------:R-:W-:Y:S01]  /*1940*/  IMAD.MOV.U32 R21, RZ, RZ, c[0x0][0x1ac] ;  /* 0x00006b00ff157624 */ /* 0x000fe200078e00ff */
[----:B------:R-:W-:Y:S01]  /*1950*/  LEA R30, P0, R27, R34, 0x7 ;  /* 0x000000221b1e7211 */ /* 0x000fe200078038ff */
[----:B------:R-:W-:-:S02]  /*1960*/  IMAD R14, R18, UR4, R29 ;  /* 0x00000004120e7c24 */ /* 0x000fc4000f8e021d */
[----:B------:R-:W-:Y:S01]  /*1970*/  IMAD R25, R11, c[0x0][0x188], RZ ;  /* 0x000062000b197a24 */ /* 0x000fe200078e02ff */
[----:B------:R-:W-:Y:S01]  /*1980*/  LEA.HI.X R31, R27, R35, R21, 0x7, P0 ;  /* 0x000000231b1f7211 */ /* 0x000fe200000f3c15 */
[----:B------:R-:W-:Y:S01]  /*1990*/  IMAD R18, R18, c[0x0][0x178], RZ ;  /* 0x00005e0012127a24 */ /* 0x000fe200078e02ff */
[----:B------:R1:W-:Y:S01]  /*19a0*/  LDGSTS.E.BYPASS.LTC128B.128 [R6+0x80], [R34.64], !P1 ;  /* 0x0008000022067fae */ /* 0x0003e2000c901d48 */
[C---:B------:R-:W-:Y:S01]  /*19b0*/  IMAD.WIDE.U32 R26, R245.reuse, c[0x0][0x178], RZ ;  /* 0x00005e00f51a7a25 */ /* 0x040fe200078e00ff */
[----:B------:R-:W-:Y:S02]  /*19c0*/  ISETP.GE.AND P1, PT, R214, c[0x0][0x16c], PT ;  /* 0x00005b00d6007a0c */ /* 0x000fe40003f26270 */
[----:B------:R-:W-:Y:S01]  /*19d0*/  ISETP.GE.AND P0, PT, R12, c[0x0][0x16c], PT ;  /* 0x00005b000c007a0c */ /* 0x000fe20003f06270 */
[C---:B------:R-:W-:Y:S01]  /*19e0*/  IMAD R25, R226.reuse, c[0x0][0x18c], R25 ;  /* 0x00006300e2197a24 */ /* 0x040fe200078e0219 */
[----:B------:R-:W-:Y:S01]  /*19f0*/  SEL R22, RZ, 0x4, P1 ;  /* 0x00000004ff167807 */ /* 0x000fe20000800000 */
[----:B------:R-:W-:Y:S01]  /*1a00*/  IMAD R21, R245, c[0x0][0x17c], R18 ;  /* 0x00005f00f5157a24 */ /* 0x000fe200078e0212 */
[----:B------:R-:W-:Y:S01]  /*1a10*/  SEL R215, RZ, 0x1, P0 ;  /* 0x00000001ffd77807 */ /* 0x000fe20000000000 */
[----:B------:R-:W-:Y:S01]  /*1a20*/  IMAD.WIDE.U32 R228, R226, c[0x0][0x188], R228 ;  /* 0x00006200e2e47a25 */ /* 0x000fe200078e00e4 */
[----:B------:R-:W-:Y:S01]  /*1a30*/  ISETP.GE.AND P0, PT, R7, c[0x0][0x16c], PT ;  /* 0x00005b0007007a0c */ /* 0x000fe20003f06270 */
[----:B------:R1:W-:Y:S02]  /*1a40*/  LDGSTS.E.BYPASS.LTC128B.128 [R6+0x2080], [R34.64+0x40], !P3 ;  /* 0x0208004022067fae */ /* 0x0003e4000d901d48 */
[----:B------:R-:W-:Y:S01]  /*1a50*/  IMAD.IADD R21, R27, 0x1, R21 ;  /* 0x000000011b157824 */ /* 0x000fe200078e0215 */
[----:B------:R-:W-:Y:S01]  /*1a60*/  SEL R18, RZ, 0x2, P0 ;  /* 0x00000002ff127807 */ /* 0x000fe20000000000 */
[----:B------:R-:W-:Y:S01]  /*1a70*/  IMAD.IADD R208, R229, 0x1, R25 ;  /* 0x00000001e5d07824 */ /* 0x000fe200078e0219 */
[----:B------:R-:W-:Y:S01]  /*1a80*/  LEA R25, P1, R26, R228, 0x6 ;  /* 0x000000e41a197211 */ /* 0x000fe200078230ff */
[----:B------:R-:W-:Y:S01]  /*1a90*/  IMAD.SHL.U32 R27, R0, 0x10, RZ ;  /* 0x00000010001b7824 */ /* 0x000fe200078e00ff */
[----:B------:R-:W-:Y:S01]  /*1aa0*/  IADD3 R22, R22, R18, R215 ;  /* 0x0000001216167210 */ /* 0x000fe20007ffe0d7 */
[----:B------:R-:W-:Y:S01]  /*1ab0*/  IMAD R205, R9, 0x4, R4 ;  /* 0x0000000409cd7824 */ /* 0x000fe200078e0204 */
[----:B------:R-:W-:Y:S01]  /*1ac0*/  LEA.HI.X R0, R26, R208, R21, 0x6, P1 ;  /* 0x000000d01a007211 */ /* 0x000fe200008f3415 */
[----:B------:R-:W-:Y:S01]  /*1ad0*/  IMAD.SHL.U32 R21, R245, 0x40, RZ ;  /* 0x00000040f5157824 */ /* 0x000fe200078e00ff */
[----:B------:R-:W-:Y:S01]  /*1ae0*/  ISETP.GT.AND P1, PT, R2, 0xf, PT ;  /* 0x0000000f0200780c */ /* 0x000fe20003f24270 */
[C---:B------:R-:W-:Y:S01]  /*1af0*/  IMAD.WIDE.U32 R236, R226.reuse, c[0x0][0x278], R236 ;  /* 0x00009e00e2ec7a25 */ /* 0x040fe200078e00ec */
[C---:B------:R-:W-:Y:S01]  /*1b00*/  LEA R28, P3, R25.reuse, c[0x0][0x160], 0x1 ;  /* 0x00005800191c7a11 */ /* 0x040fe200078608ff */
[----:B------:R1:W-:Y:S01]  /*1b10*/  LDGSTS.E.BYPASS.LTC128B.128 [R6+0x4080], [R34.64+0x80], !P6 ;  /* 0x0408008022067fae */ /* 0x0003e2000f101d48 */
[----:B------:R-:W-:Y:S01]  /*1b20*/  SHF.R.S32.HI R18, RZ, 0x1f, R21 ;  /* 0x0000001fff127819 */ /* 0x000fe20000011415 */
[----:B------:R-:W-:Y:S01]  /*1b30*/  IMAD R211, R226, c[0x0][0x27c], R211 ;  /* 0x00009f00e2d37a24 */ /* 0x000fe200078e02d3 */
[----:B------:R-:W-:Y:S01]  /*1b40*/  LEA.HI.X R29, R25, c[0x0][0x164], R0, 0x1, P3 ;  /* 0x00005900191d7a11 */ /* 0x000fe200018f0c00 */
[----:B------:R-:W-:Y:S01]  /*1b50*/  IMAD R205, R205, 0x8, R24 ;  /* 0x00000008cdcd7824 */ /* 0x000fe200078e0218 */
[----:B------:R-:W-:Y:S01]  /*1b60*/  LOP3.LUT R27, R204, 0x30, R27, 0xf8, !PT ;  /* 0x00000030cc1b7812 */ /* 0x000fe200078ef81b */
[----:B------:R-:W-:Y:S01]  /*1b70*/  IMAD.IADD R211, R237, 0x1, R211 ;  /* 0x00000001edd37824 */ /* 0x000fe200078e02d3 */
[----:B------:R-:W-:Y:S01]  /*1b80*/  LEA.HI R0, R23, R2, RZ, 0x7 ;  /* 0x0000000217007211 */ /* 0x000fe200078f38ff */
[----:B------:R-:W-:Y:S01]  /*1b90*/  IMAD R36, R36, c[0x0][0x208], RZ ;  /* 0x0000820024247a24 */ /* 0x000fe200078e02ff */
[----:B------:R-:W-:Y:S01]  /*1ba0*/  SHF.R.U32.HI R204, RZ, 0x3, R204 ;  /* 0x00000003ffcc7819 */ /* 0x000fe200000116cc */
[----:B------:R-:W-:Y:S01]  /*1bb0*/  IMAD R33, R33, c[0x0][0x210], RZ ;  /* 0x0000840021217a24 */ /* 0x000fe200078e02ff */
[----:B------:R-:W-:Y:S01]  /*1bc0*/  @!P1 IADD3 R24, P3, R21, R236, RZ ;  /* 0x000000ec15189210 */ /* 0x000fe20007f7e0ff */
[----:B------:R-:W-:Y:S01]  /*1bd0*/  IMAD R36, R39, c[0x0][0x20c], R36 ;  /* 0x0000830027247a24 */ /* 0x000fe200078e0224 */
[----:B------:R-:W-:Y:S01]  /*1be0*/  LOP3.LUT R27, R27, 0x8, R8, 0xf8, !PT ;  /* 0x000000081b1b7812 */ /* 0x000fe200078ef808 */
[----:B------:R-:W-:Y:S01]  /*1bf0*/  IMAD.WIDE.U32 R38, R39, c[0x0][0x208], R12 ;  /* 0x0000820027267a25 */ /* 0x000fe200078e000c */
[----:B------:R-:W-:Y:S01]  /*1c00*/  SHF.R.U32.HI R0, RZ, 0x4, R0 ;  /* 0x00000004ff007819 */ /* 0x000fe20000011600 */
[----:B------:R2:W-:Y:S01]  /*1c10*/  LDGSTS.E.BYPASS.LTC128B.128 [R6+0x1080], [R30.64], !P5 ;  /* 0x010800001e067fae */ /* 0x0005e2000e901d48 */
[----:B------:R-:W-:Y:S01]  /*1c20*/  LOP3.LUT R204, R27, R204, RZ, 0x3c, !PT ;  /* 0x000000cc1bcc7212 */ /* 0x000fe200078e3cff */
[----:B------:R-:W-:Y:S01]  /*1c30*/  @!P1 IMAD.X R23, R18, 0x1, R211, P3 ;  /* 0x0000000112179824 */ /* 0x000fe200018e06d3 */
[----:B------:R-:W-:Y:S01]  /*1c40*/  ISETP.GE.AND P3, PT, R12, c[0x0][0x1fc], PT ;  /* 0x00007f000c007a0c */ /* 0x000fe20003f66270 */
[----:B------:R-:W-:Y:S01]  /*1c50*/  IMAD.SHL.U32 R27, R9, 0x10, RZ ;  /* 0x00000010091b7824 */ /* 0x000fe200078e00ff */
[----:B------:R-:W-:Y:S01]  /*1c60*/  LOP3.LUT P5, RZ, R22, 0x2, RZ, 0xc0, !PT ;  /* 0x0000000216ff7812 */ /* 0x000fe200078ac0ff */
[----:B------:R-:W-:Y:S01]  /*1c70*/  IMAD.IADD R37, R39, 0x1, R36 ;  /* 0x0000000127257824 */ /* 0x000fe200078e0224 */
[----:B------:R-:W-:Y:S01]  /*1c80*/  SEL R25, RZ, 0x1, P3 ;  /* 0x00000001ff197807 */ /* 0x000fe20001800000 */
[----:B------:R-:W-:Y:S01]  /*1c90*/  IMAD.MOV.U32 R36, RZ, RZ, R38 ;  /* 0x000000ffff247224 */ /* 0x000fe200078e0026 */
[----:B------:R-:W-:Y:S01]  /*1ca0*/  ISETP.GE.AND P3, PT, R7, c[0x0][0x1fc], PT ;  /* 0x00007f0007007a0c */ /* 0x000fe20003f66270 */
[C---:B------:R-:W-:Y:S01]  /*1cb0*/  IMAD R33, R222.reuse, c[0x0][0x214], R33 ;  /* 0x00008500de217a24 */ /* 0x040fe200078e0221 */
[----:B------:R-:W-:Y:S01]  /*1cc0*/  LOP3.LUT R27, R27, 0x10, RZ, 0xc0, !PT ;  /* 0x000000101b1b7812 */ /* 0x000fe200078ec0ff */
[----:B------:R-:W-:Y:S01]  /*1cd0*/  IMAD.WIDE.U32 R36, R222, c[0x0][0x210], R36 ;  /* 0x00008400de247a25 */ /* 0x000fe200078e0024 */
[----:B------:R-:W-:Y:S01]  /*1ce0*/  SEL R20, RZ, 0xffffffff, P3 ;  /* 0xffffffffff147807 */ /* 0x000fe20001800000 */
[----:B------:R2:W-:Y:S01]  /*1cf0*/  LDGSTS.E.BYPASS.LTC128B.128 [R6+0x3080], [R30.64+0x40], !P2 ;  /* 0x030800401e067fae */ /* 0x0005e2000d101d48 */
[----:B------:R-:W-:Y:S01]  /*1d00*/  @!P1 LEA R26, P3, R24, c[0x0][0x258], 0x2 ;  /* 0x00009600181a9a11 */ /* 0x000fe200078610ff */
[----:B------:R-:W-:Y:S01]  /*1d10*/  IMAD R241, R11, c[0x0][0x218], RZ ;  /* 0x000086000bf17a24 */ /* 0x000fe200078e02ff */
[----:B------:R-:W-:Y:S01]  /*1d20*/  LOP3.LUT R0, R27, 0x8, R0, 0xf8, !PT ;  /* 0x000000081b007812 */ /* 0x000fe200078ef800 */
[----:B------:R-:W-:Y:S01]  /*1d30*/  IMAD.SHL.U32 R20, R20, 0x2, RZ ;  /* 0x0000000214147824 */ /* 0x000fe200078e00ff */
[----:B------:R-:W-:Y:S01]  /*1d40*/  @!P1 LEA.HI.X R27, R24, c[0x0][0x25c], R23, 0x2, P3 ;  /* 0x00009700181b9a11 */ /* 0x000fe200018f1417 */
[C---:B------:R-:W-:Y:S01]  /*1d50*/  IMAD R23, R11.reuse, c[0x0][0x290], RZ ;  /* 0x0000a4000b177a24 */ /* 0x040fe200078e02ff */
[----:B------:R-:W-:Y:S01]  /*1d60*/  ISETP.GE.AND P3, PT, R214, c[0x0][0x1fc], PT ;  /* 0x00007f00d6007a0c */ /* 0x000fe20003f66270 */
[----:B------:R-:W-:Y:S01]  /*1d70*/  IMAD.IADD R3, R32, 0x1, -R3 ;  /* 0x0000000120037824 */ /* 0x000fe200078e0a03 */
[----:B------:R-:W-:Y:S01]  /*1d80*/  LOP3.LUT R20, R20, 0x2, R25, 0xe2, !PT ;  /* 0x0000000214147812 */ /* 0x000fe200078ee219 */
[----:B------:R-:W-:Y:S01]  /*1d90*/  IMAD R11, R11, c[0x0][0x240], RZ ;  /* 0x000090000b0b7a24 */ /* 0x000fe200078e02ff */
[----:B------:R-:W-:Y:S01]  /*1da0*/  LOP3.LUT P6, RZ, R22, 0x4, RZ, 0xc0, !PT ;  /* 0x0000000416ff7812 */ /* 0x000fe200078cc0ff */
[----:B------:R-:W-:Y:S01]  /*1db0*/  IMAD.IADD R33, R37, 0x1, R33 ;  /* 0x0000000125217824 */ /* 0x000fe200078e0221 */
[----:B------:R2:W-:Y:S01]  /*1dc0*/  LDGSTS.E.BYPASS.LTC128B.128 [R6+0x5080], [R30.64+0x80], !P4 ;  /* 0x050800801e067fae */ /* 0x0005e2000e101d48 */
[----:B------:R-:W-:-:S02]  /*1dd0*/  IMAD.MOV.U32 R32, RZ, RZ, R36 ;  /* 0x000000ffff207224 */ /* 0x000fc400078e0024 */
[C---:B------:R-:W-:Y:S01]  /*1de0*/  IMAD R241, R226.reuse, c[0x0][0x21c], R241 ;  /* 0x00008700e2f17a24 */ /* 0x040fe200078e02f1 */
[----:B------:R-:W0:Y:S01]  /*1df0*/  LDGDEPBAR ;  /* 0x00000000000079af */ /* 0x000e220000000000 */
[C---:B------:R-:W-:Y:S02]  /*1e00*/  IMAD R23, R226.reuse, c[0x0][0x294], R23 ;  /* 0x0000a500e2177a24 */ /* 0x040fe400078e0217 */
[C---:B------:R-:W-:Y:S02]  /*1e10*/  IMAD R11, R226.reuse, c[0x0][0x244], R11 ;  /* 0x00009100e20b7a24 */ /* 0x040fe400078e020b */
[----:B------:R-:W-:-:S04]  /*1e20*/  IMAD.WIDE.U32 R224, R226, c[0x0][0x240], R224 ;  /* 0x00009000e2e07a25 */ /* 0x000fc800078e00e0 */
[----:B------:R-:W-:-:S04]  /*1e30*/  IMAD.WIDE.U32 R232, R226, c[0x0][0x290], R232 ;  /* 0x0000a400e2e87a25 */ /* 0x000fc800078e00e8 */
[----:B------:R-:W-:Y:S01]  /*1e40*/  IMAD.WIDE.U32 R226, R226, c[0x0][0x218], R32 ;  /* 0x00008600e2e27a25 */ /* 0x000fe200078e0020 */
[----:B------:R-:W-:Y:S02]  /*1e50*/  SEL R33, RZ, 0x4, P3 ;  /* 0x00000004ff217807 */ /* 0x000fe40001800000 */
[----:B------:R-:W-:Y:S01]  /*1e60*/  LOP3.LUT P3, RZ, R22, 0x1, RZ, 0xc0, !PT ;  /* 0x0000000116ff7812 */ /* 0x000fe2000786c0ff */
[----:B------:R-:W-:Y:S01]  /*1e70*/  IMAD.IADD R25, R220, 0x1, -R21 ;  /* 0x00000001dc197824 */ /* 0x000fe200078e0a15 */
[----:B------:R-:W-:Y:S01]  /*1e80*/  LOP3.LUT R20, R20, R33, RZ, 0xfc, !PT ;  /* 0x0000002114147212 */ /* 0x000fe200078efcff */
[----:B------:R-:W-:Y:S01]  /*1e90*/  IMAD.IADD R241, R227, 0x1, R241 ;  /* 0x00000001e3f17824 */ /* 0x000fe200078e02f1 */
[----:B------:R-:W-:Y:S01]  /*1ea0*/  SHF.R.S32.HI R22, RZ, 0x1, R10 ;  /* 0x00000001ff167819 */ /* 0x000fe2000001140a */
[----:B------:R-:W-:Y:S01]  /*1eb0*/  IMAD.MOV.U32 R240, RZ, RZ, R226 ;  /* 0x000000fffff07224 */ /* 0x000fe200078e00e2 */
[CC--:B------:R-:W-:Y:S01]  /*1ec0*/  ISETP.LE.OR P3, PT, R25.reuse, R218.reuse, !P3 ;  /* 0x000000da1900720c */ /* 0x0c0fe20005f63670 */
[----:B--2---:R-:W-:Y:S01]  /*1ed0*/  @!P1 IMAD.SHL.U32 R31, R2, 0x10, RZ ;  /* 0x00000010021f9824 */ /* 0x004fe200078e00ff */
[-C--:B------:R-:W-:Y:S01]  /*1ee0*/  ISETP.LE.OR P2, PT, R25, R218.reuse, !P5 ;  /* 0x000000da1900720c */ /* 0x080fe20006f43670 */
[----:B-1----:R-:W-:Y:S01]  /*1ef0*/  IMAD.WIDE.U32 R34, R245, UR4, R240 ;  /* 0x00000004f5227c25 */ /* 0x002fe2000f8e00f0 */
[----:B------:R-:W-:-:S02]  /*1f00*/  ISETP.LE.OR P6, PT, R25, R218, !P6 ;  /* 0x000000da1900720c */ /* 0x000fc400077c3670 */
[----:B------:R-:W-:Y:S01]  /*1f10*/  LOP3.LUT P4, RZ, R20, 0x1, RZ, 0xc0, !PT ;  /* 0x0000000114ff7812 */ /* 0x000fe2000788c0ff */
[----:B------:R-:W-:Y:S01]  /*1f20*/  IMAD.IADD R14, R35, 0x1, R14 ;  /* 0x00000001230e7824 */ /* 0x000fe200078e020e */
[----:B------:R-:W-:Y:S01]  /*1f30*/  LEA R32, P5, R34, c[0x0][0x1f0], 0x1 ;  /* 0x00007c0022207a11 */ /* 0x000fe200078a08ff */
[----:B------:R-:W-:Y:S02]  /*1f40*/  IMAD.IADD R10, R218, 0x1, -R19 ;  /* 0x00000001da0a7824 */ /* 0x000fe400078e0a13 */
[----:B------:R-:W-:Y:S01]  /*1f50*/  IMAD.IADD R210, R233, 0x1, R23 ;  /* 0x00000001e9d27824 */ /* 0x000fe200078e0217 */
[----:B------:R-:W-:Y:S01]  /*1f60*/  LEA.HI.X R33, R34, c[0x0][0x1f4], R14, 0x1, P5 ;  /* 0x00007d0022217a11 */ /* 0x000fe200028f0c0e */
[----:B------:R1:W-:Y:S01]  /*1f70*/  LDGSTS.E.BYPASS.LTC128B.128 [R6+0xc080], [R28.64], !P3 ;  /* 0x0c0800001c067fae */ /* 0x0003e2000d901d48 */
[----:B------:R-:W-:Y:S01]  /*1f80*/  LOP3.LUT P3, RZ, R20, 0x2, RZ, 0xc0, !PT ;  /* 0x0000000214ff7812 */ /* 0x000fe2000786c0ff */
[----:B------:R-:W-:Y:S02]  /*1f90*/  IMAD.SHL.U32 R19, R10, 0x40, RZ ;  /* 0x000000400a137824 */ /* 0x000fe400078e00ff */
[----:B------:R1:W-:Y:S01]  /*1fa0*/  LDGSTS.E.BYPASS.LTC128B.128 [R6+0xd080], [R28.64+0x40], !P2 ;  /* 0x0d0800401c067fae */ /* 0x0003e2000d101d48 */
[CC--:B------:R-:W-:Y:S01]  /*1fb0*/  ISETP.LE.OR P5, PT, R25.reuse, R218.reuse, !P3 ;  /* 0x000000da1900720c */ /* 0x0c0fe20005fa3670 */
[----:B------:R-:W-:Y:S01]  /*1fc0*/  IMAD.SHL.U32 R14, R4, 0x8, RZ ;  /* 0x00000008040e7824 */ /* 0x000fe200078e00ff */
[----:B------:R-:W-:Y:S01]  /*1fd0*/  LOP3.LUT P2, RZ, R20, 0x4, RZ, 0xc0, !PT ;  /* 0x0000000414ff7812 */ /* 0x000fe2000784c0ff */
[----:B------:R1:W-:Y:S01]  /*1fe0*/  LDGSTS.E.BYPASS.LTC128B.128 [R6+0xe080], [R28.64+0x80], !P6 ;  /* 0x0e0800801c067fae */ /* 0x0003e2000f101d48 */
[-C--:B------:R-:W-:Y:S01]  /*1ff0*/  ISETP.LE.OR P6, PT, R25, R218.reuse, !P4 ;  /* 0x000000da1900720c */ /* 0x080fe200067c3670 */
[----:B------:R-:W-:Y:S01]  /*2000*/  IMAD.SHL.U32 R206, R9, 0x8, RZ ;  /* 0x0000000809ce7824 */ /* 0x000fe200078e00ff */
[----:B------:R-:W-:Y:S01]  /*2010*/  SEL R20, RZ, 0xffffffff, P0 ;  /* 0xffffffffff147807 */ /* 0x000fe20000000000 */
[----:B------:R1:W-:Y:S01]  /*2020*/  @!P1 LDGSTS.E.BYPASS.LTC128B.128 [R31+0x18080], [R26.64] ;  /* 0x180800001a1f9fae */ /* 0x0003e2000b901d48 */
[C---:B------:R-:W-:Y:S01]  /*2030*/  LOP3.LUT P0, RZ, R22.reuse, 0x2, RZ, 0xc0, !PT ;  /* 0x0000000216ff7812 */ /* 0x040fe2000780c0ff */
[----:B------:R-:W-:Y:S01]  /*2040*/  IMAD.SHL.U32 R22, R22, 0x40, RZ ;  /* 0x0000004016167824 */ /* 0x000fe200078e00ff */
[----:B------:R-:W-:Y:S01]  /*2050*/  LOP3.LUT R19, R19, 0x1c0, RZ, 0xc0, !PT ;  /* 0x000001c013137812 */ /* 0x000fe200078ec0ff */
[----:B------:R-:W0:Y:S01]  /*2060*/  LDGDEPBAR ;  /* 0x00000000000079af */ /* 0x000e220000000000 */
[----:B------:R-:W-:Y:S01]  /*2070*/  LOP3.LUT R14, R14, 0x18, RZ, 0xc0, !PT ;  /* 0x000000180e0e7812 */ /* 0x000fe200078ec0ff */
[----:B------:R-:W-:Y:S01]  /*2080*/  IMAD.SHL.U32 R203, R203, 0x20, RZ ;  /* 0x00000020cbcb7824 */ /* 0x000fe200078e00ff */
[----:B------:R-:W-:Y:S01]  /*2090*/  LOP3.LUT R206, R206, 0x8, RZ, 0xc0, !PT ;  /* 0x00000008cece7812 */ /* 0x000fe200078ec0ff */
[----:B------:R-:W-:Y:S01]  /*20a0*/  IMAD R204, R9, 0x200, R204 ;  /* 0x0000020009cc7824 */ /* 0x000fe200078e02cc */
[----:B------:R-:W-:Y:S01]  /*20b0*/  SEL R196, R207, 0xfffffff0, !P0 ;  /* 0xfffffff0cfc47807 */ /* 0x000fe20004000000 */
[----:B------:R1:W-:Y:S01]  /*20c0*/  LDGSTS.E.BYPASS.LTC128B.128 [R6+0x12080], [R32.64], !P6 ;  /* 0x1208000020067fae */ /* 0x0003e2000f101d48 */
[----:B------:R-:W-:Y:S01]  /*20d0*/  ISETP.LE.OR P6, PT, R25, R218, !P2 ;  /* 0x000000da1900720c */ /* 0x000fe200057c3670 */
[----:B------:R-:W-:Y:S01]  /*20e0*/  IMAD.SHL.U32 R20, R20, 0x2, RZ ;  /* 0x0000000214147824 */ /* 0x000fe200078e00ff */
[----:B------:R-:W-:Y:S01]  /*20f0*/  LOP3.LUT R25, R22, 0xc0, RZ, 0xc0, !PT ;  /* 0x000000c016197812 */ /* 0x000fe200078ec0ff */
[----:B------:R1:W-:Y:S01]  /*2100*/  LDGSTS.E.BYPASS.LTC128B.128 [R6+0x13080], [R32.64+0x40], !P5 ;  /* 0x1308004020067fae */ /* 0x0003e2000e901d48 */
[----:B------:R-:W-:Y:S01]  /*2110*/  IADD3 R21, P5, R21, R232, RZ ;  /* 0x000000e815157210 */ /* 0x000fe20007fbe0ff */
[----:B------:R-:W-:Y:S01]  /*2120*/  IMAD.IADD R230, R225, 0x1, R11 ;  /* 0x00000001e1e67824 */ /* 0x000fe200078e020b */
[----:B------:R-:W-:-:S02]  /*2130*/  LOP3.LUT R23, R25, 0x8, R8, 0xf8, !PT ;  /* 0x0000000819177812 */ /* 0x000fc400078ef808 */
[----:B------:R-:W-:Y:S01]  /*2140*/  SHF.R.U32.HI R8, RZ, 0x3, R19 ;  /* 0x00000003ff087819 */ /* 0x000fe20000011613 */
[----:B------:R-:W-:Y:S01]  /*2150*/  IMAD.X R18, R18, 0x1, R210, P5 ;  /* 0x0000000112127824 */ /* 0x000fe200028e06d2 */
[C---:B------:R-:W-:Y:S02]  /*2160*/  LEA R24, P5, R21.reuse, c[0x0][0x280], 0x2 ;  /* 0x0000a00015187a11 */ /* 0x040fe400078a10ff */
[----:B------:R-:W-:Y:S01]  /*2170*/  SHF.R.U32.HI R22, RZ, 0x3, R25 ;  /* 0x00000003ff167819 */ /* 0x000fe20000011619 */
[----:B------:R1:W-:Y:S01]  /*2180*/  LDGSTS.E.BYPASS.LTC128B.128 [R6+0x14080], [R32.64+0x80], !P6 ;  /* 0x1408008020067fae */ /* 0x0003e2000f101d48 */
[----:B------:R-:W-:Y:S01]  /*2190*/  LOP3.LUT R8, R8, R19, R14, 0x1e, !PT ;  /* 0x0000001308087212 */ /* 0x000fe200078e1e0e */
[C---:B------:R-:W-:Y:S01]  /*21a0*/  @!P1 IMAD.SHL.U32 R19, R2.reuse, 0x10, RZ ;  /* 0x0000001002139824 */ /* 0x040fe200078e00ff */
[----:B------:R-:W-:Y:S01]  /*21b0*/  LEA.HI.X R25, R21, c[0x0][0x284], R18, 0x2, P5 ;  /* 0x0000a10015197a11 */ /* 0x000fe200028f1412 */
[C---:B------:R-:W-:Y:S01]  /*21c0*/  IMAD.SHL.U32 R18, R15.reuse, 0x40, RZ ;  /* 0x000000400f127824 */ /* 0x040fe200078e00ff */
[----:B------:R-:W-:Y:S01]  /*21d0*/  LOP3.LUT P6, RZ, R15, 0x4, RZ, 0xc0, !PT ;  /* 0x000000040fff7812 */ /* 0x000fe200078cc0ff */
[----:B------:R-:W-:Y:S01]  /*21e0*/  IMAD.IADD R235, R235, 0x1, R8 ;  /* 0x00000001ebeb7824 */ /* 0x000fe200078e0208 */
[----:B------:R-:W-:Y:S01]  /*21f0*/  LOP3.LUT P5, RZ, R15, 0x2, RZ, 0xc0, !PT ;  /* 0x000000020fff7812 */ /* 0x000fe200078ac0ff */
[----:B------:R-:W-:Y:S01]  /*2200*/  IMAD.IADD R8, R2, 0x1, -R17 ;  /* 0x0000000102087824 */ /* 0x000fe200078e0a11 */
[----:B------:R-:W-:Y:S01]  /*2210*/  LOP3.LUT R18, R18, 0x1c0, RZ, 0xc0, !PT ;  /* 0x000001c012127812 */ /* 0x000fe200078ec0ff */
[C---:B------:R-:W-:Y:S01]  /*2220*/  IMAD.SHL.U32 R17, R3.reuse, 0x40, RZ ;  /* 0x0000004003117824 */ /* 0x040fe200078e00ff */
[----:B------:R-:W-:Y:S01]  /*2230*/  LOP3.LUT P0, RZ, R3, 0x2, RZ, 0xc0, !PT ;  /* 0x0000000203ff7812 */ /* 0x000fe2000780c0ff */
[----:B------:R-:W-:Y:S01]  /*2240*/  IMAD R3, R16, 0x200, R203 ;  /* 0x0000020010037824 */ /* 0x000fe200078e02cb */
[----:B------:R-:W-:Y:S01]  /*2250*/  SHF.R.U32.HI R15, RZ, 0x3, R18 ;  /* 0x00000003ff0f7819 */ /* 0x000fe20000011612 */
[----:B------:R1:W-:Y:S01]  /*2260*/  @!P1 LDGSTS.E.BYPASS.LTC128B.128 [R19+0x18280], [R24.64] ;  /* 0x1828000018139fae */ /* 0x0003e2000b901d48 */
[----:B------:R-:W-:Y:S01]  /*2270*/  LOP3.LUT R17, R17, 0xc0, RZ, 0xc0, !PT ;  /* 0x000000c011117812 */ /* 0x000fe200078ec0ff */
[----:B------:R-:W-:Y:S01]  /*2280*/  IMAD.SHL.U32 R235, R235, 0x2, RZ ;  /* 0x00000002ebeb7824 */ /* 0x000fe200078e00ff */
[----:B------:R-:W-:Y:S01]  /*2290*/  LOP3.LUT R15, R15, R18, R206, 0x1e, !PT ;  /* 0x000000120f0f7212 */ /* 0x000fe200078e1ece */
[----:B------:R-:W0:Y:S01]  /*22a0*/  LDGDEPBAR ;  /* 0x00000000000079af */ /* 0x000e220000000000 */
[----:B------:R-:W-:-:S02]  /*22b0*/  SHF.R.U32.HI R18, RZ, 0x3, R17 ;  /* 0x00000003ff127819 */ /* 0x000fc40000011611 */
[----:B------:R-:W-:Y:S01]  /*22c0*/  SEL R199, R207, 0xfffffff0, !P5 ;  /* 0xfffffff0cfc77807 */ /* 0x000fe20006800000 */
[----:B------:R-:W0:Y:S01]  /*22d0*/  LDGDEPBAR ;  /* 0x00000000000079af */ /* 0x000e220000000000 */
[----:B------:R-:W-:Y:S01]  /*22e0*/  LOP3.LUT R206, R18, R17, R206, 0x1e, !PT ;  /* 0x0000001112ce7212 */ /* 0x000fe200078e1ece */
[----:B------:R-:W-:Y:S01]  /*22f0*/  IMAD.IADD R202, R202, 0x1, R15 ;  /* 0x00000001caca7824 */ /* 0x000fe200078e020f */
[----:B------:R-:W-:Y:S02]  /*2300*/  SHF.R.S32.HI R9, RZ, 0x1f, R8 ;  /* 0x0000001fff097819 */ /* 0x000fe40000011408 */
[----:B------:R-:W-:Y:S01]  /*2310*/  LOP3.LUT R0, R18, R0, R17, 0x1e, !PT ;  /* 0x0000000012007212 */ /* 0x000fe200078e1e11 */
[----:B------:R-:W-:Y:S01]  /*2320*/  IMAD.IADD R206, R3, 0x1, R206 ;  /* 0x0000000103ce7824 */ /* 0x000fe200078e02ce */
[----:B------:R-:W-:Y:S02]  /*2330*/  IADD3 R3, R245, 0x1, RZ ;  /* 0x00000001f5037810 */ /* 0x000fe40007ffe0ff */
[----:B------:R-:W-:Y:S01]  /*2340*/  LEA.HI R9, R9, R8, RZ, 0x2 ;  /* 0x0000000809097211 */ /* 0x000fe200078f10ff */
[----:B------:R-:W-:Y:S01]  /*2350*/  IMAD.IADD R209, R203, 0x1, R0 ;  /* 0x00000001cbd17824 */ /* 0x000fe200078e0200 */
[----:B------:R-:W-:Y:S01]  /*2360*/  ISETP.GE.AND P5, PT, R3, R213, PT ;  /* 0x000000d50300720c */ /* 0x000fe20003fa6270 */
[----:B------:R-:W-:Y:S01]  /*2370*/  IMAD.MOV.U32 R0, RZ, RZ, 0x20 ;  /* 0x00000020ff007424 */ /* 0x000fe200078e00ff */
[----:B------:R-:W-:-:S02]  /*2380*/  LOP3.LUT R22, R23, R22, RZ, 0x3c, !PT ;  /* 0x0000001617167212 */ /* 0x000fc400078e3cff */
[----:B------:R-:W-:Y:S02]  /*2390*/  SHF.R.S32.HI R217, RZ, 0x2, R9 ;  /* 0x00000002ffd97819 */ /* 0x000fe40000011409 */
[----:B------:R-:W-:Y:S01]  /*23a0*/  LOP3.LUT R14, R18, R17, R14, 0x1e, !PT ;  /* 0x00000011120e7212 */ /* 0x000fe200078e1e0e */
[----:B------:R-:W-:Y:S01]  /*23b0*/  IMAD.U32 R205, R205, 0x20, R22 ;  /* 0x00000020cdcd7824 */ /* 0x000fe200078e0016 */
[----:B------:R-:W-:Y:S01]  /*23c0*/  LOP3.LUT R215, R20, 0x2, R215, 0xe2, !PT ;  /* 0x0000000214d77812 */ /* 0x000fe200078ee2d7 */
[----:B------:R-:W-:Y:S01]  /*23d0*/  IMAD R217, R16, 0x10, R217 ;  /* 0x0000001010d97824 */ /* 0x000fe200078e02d9 */
[----:B------:R-:W-:Y:S01]  /*23e0*/  SEL R0, R0, 0xffffffe0, !P6 ;  /* 0xffffffe000007807 */ /* 0x000fe20007000000 */
[----:B------:R-:W-:Y:S01]  /*23f0*/  IMAD.IADD R203, R203, 0x1, R14 ;  /* 0x00000001cbcb7824 */ /* 0x000fe200078e020e */
[----:B------:R-:W-:Y:S02]  /*2400*/  SEL R207, R207, 0xfffffff0, !P0 ;  /* 0xfffffff0cfcf7807 */ /* 0x000fe40004000000 */
[----:B------:R-:W-:Y:S01]  /*2410*/  IADD3 R11, R235, 0x18480, RZ ;  /* 0x00018480eb0b7810 */ /* 0x000fe20007ffe0ff */
[----:B------:R-:W-:Y:S05]  /*2420*/  @P5 BRA `(.L_x_1251) ;  /* 0x0000019000005947 */ /* 0x000fea0003800000 */
[----:B-1----:R-:W-:Y:S01]  /*2430*/  SHF.R.S32.HI R14, RZ, 0x1f, R3 ;  /* 0x0000001fff0e7819 */ /* 0x002fe20000011403 */
[C---:B------:R-:W-:Y:S01]  /*2440*/  IMAD R13, R3.reuse, UR5, RZ ;  /* 0x00000005030d7c24 */ /* 0x040fe2000f8e02ff */
[----:B------:R-:W-:Y:S01]  /*2450*/  BSSY B0, `(.L_x_1251) ;  /* 0x0000016000007945 */ /* 0x000fe20003800000 */
[----:B------:R-:W-:-:S02]  /*2460*/  IMAD.SHL.U32 R15, R3, 0x40, RZ ;  /* 0x00000040030f7824 */ /* 0x000fc400078e00ff */
        /* <DEDUP_REMOVED lines=20> */
.L_x_1252:
[----:B------:R-:W-:Y:S05]  /*25b0*/  BSYNC B0 ;  /* 0x0000000000007941 */ /* 0x000fea0003800000 */
.L_x_1251:
[----:B-1----:R-:W-:Y:S01]  /*25c0*/  SHF.R.S32.HI R3, RZ, 0x1f, R4 ;  /* 0x0000001fff037819 */ /* 0x002fe20000011404 */
[----:B------:R-:W0:Y:S01]  /*25d0*/  LDGDEPBAR ;  /* 0x00000000000079af */ /* 0x000e220000000000 */
[----:B------:R-:W-:Y:S01]  /*25e0*/  LOP3.LUT R9, R9, 0x7ffffffc, RZ, 0xc0, !PT ;  /* 0x7ffffffc09097812 */ /* 0x000fe200078ec0ff */
[----:B------:R-:W-:Y:S01]  /*25f0*/  IMAD.SHL.U32 R204, R204, 0x2, RZ ;  /* 0x00000002cccc7824 */ /* 0x000fe200078e00ff */
[----:B------:R-:W-:Y:S01]  /*2600*/  LEA.HI R3, R3, R4, RZ, 0x2 ;  /* 0x0000000403037211 */ /* 0x000fe200078f10ff */
[----:B------:R-:W-:Y:S01]  /*2610*/  IMAD.MOV.U32 R198, RZ, RZ, RZ ;  /* 0x000000ffffc67224 */ /* 0x000fe200078e00ff */
[----:B------:R-:W-:Y:S01]  /*2620*/  LOP3.LUT P0, RZ, R10, 0x4, RZ, 0xc0, !PT ;  /* 0x000000040aff7812 */ /* 0x000fe2000780c0ff */
[----:B------:R-:W-:Y:S01]  /*2630*/  IMAD.IADD R9, R8, 0x1, -R9 ;  /* 0x0000000108097824 */ /* 0x000fe200078e0a09 */
[----:B------:R-:W-:Y:S01]  /*2640*/  LOP3.LUT R3, R3, 0x1ffffffc, RZ, 0xc0, !PT ;  /* 0x1ffffffc03037812 */ /* 0x000fe200078ec0ff */
[----:B------:R-:W-:Y:S01]  /*2650*/  IMAD.MOV.U32 R239, RZ, RZ, RZ ;  /* 0x000000ffffef7224 */ /* 0x000fe200078e00ff */
[----:B------:R-:W-:Y:S01]  /*2660*/  LEA R202, R202, 0x1c480, 0x1 ;  /* 0x0001c480caca7811 */ /* 0x000fe200078e08ff */
[----:B------:R-:W-:Y:S01]  /*2670*/  CS2R R162, SRZ ;  /* 0x0000000000a27805 */ /* 0x000fe2000001ff00 */
[----:B------:R-:W-:Y:S01]  /*2680*/  SHF.L.U32 R205, R205, 0x1, RZ ;  /* 0x00000001cdcd7819 */ /* 0x000fe200000006ff */
[----:B------:R-:W-:Y:S01]  /*2690*/  IMAD.IADD R242, R4, 0x1, -R3 ;  /* 0x0000000104f27824 */ /* 0x000fe200078e0a03 */
[----:B------:R-:W-:Y:S01]  /*26a0*/  LEA R201, R199, R202, 0x1 ;  /* 0x000000cac7c97211 */ /* 0x000fe200078e08ff */
[----:B------:R-:W-:Y:S01]  /*26b0*/  IMAD R200, R0, 0x2, R202 ;  /* 0x0000000200c87824 */ /* 0x000fe200078e02ca */
[----:B------:R-:W-:Y:S01]  /*26c0*/  IADD3 R238, R235, 0x184c0, RZ ;  /* 0x000184c0ebee7810 */ /* 0x000fe20007ffe0ff */
[----:B------:R-:W-:Y:S01]  /*26d0*/  IMAD R242, R242, 0x4, R9 ;  /* 0x00000004f2f27824 */ /* 0x000fe200078e0209 */
[----:B------:R-:W-:Y:S01]  /*26e0*/  LEA R203, R203, 0x80, 0x1 ;  /* 0x00000080cbcb7811 */ /* 0x000fe200078e08ff */
[----:B------:R-:W-:Y:S01]  /*26f0*/  CS2R R160, SRZ ;  /* 0x0000000000a07805 */ /* 0x000fe2000001ff00 */
[----:B------:R-:W-:Y:S01]  /*2700*/  @P0 IADD3 R238, R11, -0x40, RZ ;  /* 0xffffffc00bee0810 */ /* 0x000fe20007ffe0ff */
[----:B------:R-:W-:Y:S01]  /*2710*/  IMAD.SHL.U32 R242, R242, 0x2, RZ ;  /* 0x00000002f2f27824 */ /* 0x000fe200078e00ff */
[----:B------:R-:W-:Y:S01]  /*2720*/  MOV R243, 0x1 ;  /* 0x0000000100f37802 */ /* 0x000fe20000000f00 */
        /* <DEDUP_REMOVED lines=50> */
[----:B------:R-:W-:-:S02]  /*2a50*/  IMAD.IADD R244, R5, 0x1, -R242 ;  /* 0x0000000105f47824 */ /* 0x000fc400078e0af2 */
.L_x_1255:
[----:B------:R-:W-:Y:S04]  /*2a60*/  DEPBAR.LE SB0, 0x1 ;  /* 0x000080400000791a */ /* 0x000fe80000000000 */
[----:B------:R-:W-:Y:S01]  /*2a70*/  BAR.SYNC.DEFER_BLOCKING 0x0 ;  /* 0x0000000000007b1d */ /* 0x000fe20000010000 */
[C---:B--2---:R-:W-:Y:S01]  /*2a80*/  IMAD R2, R198.reuse, 0x1800, R206 ;  /* 0x00001800c6027824 */ /* 0x044fe200078e02ce */
        /* <DEDUP_REMOVED lines=101> */
[----:B------:R-:W-:Y:S02]  /*30e0*/  LEA R3, P5, R42, R228, 0x6 ;  /* 0x000000e42a037211 */ /* 0x000fe400078a30ff */
[----:B------:R-:W-:Y:S01]  /*30f0*/  @!P1 IADD3 R37, P0, R36, R236, RZ ;  /* 0x000000ec24259210 */ /* 0x000fe20007f1e0ff */
[----:B------:R-:W-:Y:S03]  /*3100*/  IMAD R39, R246, c[0x0][0x17c], R39 ;  /* 0x00005f00f6277a24 */ /* 0x000fe600078e0227 */
[----:B------:R-:W-:Y:S01]  /*3110*/  @!P1 LEA.HI.X.SX32 R36, R36, R211, 0x1, P0 ;  /* 0x000000d324249211 */ /* 0x000fe200000f0eff */
[----:B------:R-:W-:Y:S01]  /*3120*/  IMAD.IADD R39, R43, 0x1, R39 ;  /* 0x000000012b277824 */ /* 0x000fe200078e0227 */
[----:B------:R-:W-:Y:S04]  /*3130*/  @!P1 LEA R40, P0, R37, c[0x0][0x258], 0x2 ;  /* 0x0000960025289a11 */ /* 0x000fe800078010ff */
[----:B--2---:R-:W-:Y:S01]  /*3140*/  LEA.HI.X R2, R42, R208, R39, 0x6, P5 ;  /* 0x000000d02a027211 */ /* 0x004fe200028f3427 */
[----:B------:R-:W-:Y:S01]  /*3150*/  IMAD R39, R246, -0x40, R220 ;  /* 0xffffffc0f6277824 */ /* 0x000fe200078e02dc */
[----:B------:R-:W-:Y:S02]  /*3160*/  LEA R42, P5, R3, c[0x0][0x160], 0x1 ;  /* 0x00005800032a7a11 */ /* 0x000fe400078a08ff */
[----:B------:R-:W-:Y:S01]  /*3170*/  @!P1 LEA.HI.X R41, R37, c[0x0][0x25c], R36, 0x2, P0 ;  /* 0x0000970025299a11 */ /* 0x000fe200000f1424 */
[----:B------:R-:W-:Y:S01]  /*3180*/  @!P1 IMAD R36, R243, 0x40, R216 ;  /* 0x00000040f3249824 */ /* 0x000fe200078e02d8 */
[----:B------:R-:W-:Y:S01]  /*3190*/  LEA.HI.X R43, R3, c[0x0][0x164], R2, 0x1, P5 ;  /* 0x00005900032b7a11 */ /* 0x000fe200028f0c02 */
[----:B------:R-:W-:Y:S01]  /*31a0*/  IMAD R3, R243, 0x3000, R234 ;  /* 0x00003000f3037824 */ /* 0x000fe200078e02ea */
[C---:B------:R-:W-:Y:S01]  /*31b0*/  LOP3.LUT P5, RZ, R215.reuse, 0x1, RZ, 0xc0, !PT ;  /* 0x00000001d7ff7812 */ /* 0x040fe200078ac0ff */
[----:B------:R-:W-:Y:S01]  /*31c0*/  @!P1 IMAD.SHL.U32 R2, R36, 0x4, RZ ;  /* 0x0000000424029824 */ /* 0x000fe200078e00ff */
[----:B------:R-:W-:Y:S02]  /*31d0*/  LOP3.LUT P0, RZ, R215, 0x2, RZ, 0xc0, !PT ;  /* 0x00000002d7ff7812 */ /* 0x000fe4000780c0ff */
[CC--:B------:R-:W-:Y:S02]  /*31e0*/  ISETP.LE.OR P5, PT, R39.reuse, R218.reuse, !P5 ;  /* 0x000000da2700720c */ /* 0x0c0fe40006fa3670 */
[CC--:B------:R-:W-:Y:S02]  /*31f0*/  ISETP.LE.OR P0, PT, R39.reuse, R218.reuse, !P0 ;  /* 0x000000da2700720c */ /* 0x0c0fe40004703670 */
[----:B------:R-:W-:Y:S04]  /*3200*/  ISETP.GT.AND P6, PT, R39, R218, PT ;  /* 0x000000da2700720c */ /* 0x000fe80003fc4270 */
[----:B------:R-:W-:Y:S05]  /*3210*/  ISETP.GE.OR P6, PT, R214, c[0x0][0x16c], !P6 ;  /* 0x00005b00d6007a0c */ /* 0x000fea00077c6670 */
[----:B------:R-:W-:Y:S01]  /*3220*/  @!PT LDS RZ, [RZ] ;  /* 0x00000000fffff984 */ /* 0x000fe20000000800 */
[----:B------:R-:W-:Y:S01]  /*3230*/  @!PT LDS RZ, [RZ] ;  /* 0x00000000fffff984 */ /* 0x000fe20000000800 */
[----:B------:R-:W-:Y:S01]  /*3240*/  @!PT LDS RZ, [RZ] ;  /* 0x00000000fffff984 */ /* 0x000fe20000000800 */
[----:B------:R1:W-:Y:S05]  /*3250*/  LDGSTS.E.BYPASS.LTC128B.128 [R3], [R42.64], !P5 ;  /* 0x000000002a037fae */ /* 0x0003ea000e901d48 */
[----:B------:R1:W-:Y:S05]  /*3260*/  LDGSTS.E.BYPASS.LTC128B.128 [R3+0x1000], [R42.64+0x40], !P0 ;  /* 0x010000402a037fae */ /* 0x0003ea000c101d48 */
[----:B------:R1:W-:Y:S05]  /*3270*/  LDGSTS.E.BYPASS.LTC128B.128 [R3+0x2000], [R42.64+0x80], !P6 ;  /* 0x020000802a037fae */ /* 0x0003ea000f101d48 */
[----:B------:R1:W-:Y:S02]  /*3280*/  @!P1 LDGSTS.E.BYPASS.LTC128B.128 [R2+0x18080], [R40.64] ;  /* 0x1808000028029fae */ /* 0x0003e4000b901d48 */
.L_x_1253:
[-C--:B--234-:R-:W-:Y:S01]  /*3290*/  HMMA.16816.F32 R36, R164, R168.reuse, RZ ;  /* 0x000000a8a424723c */ /* 0x09cfe200000018ff */
[----:B------:R-:W-:Y:S03]  /*32a0*/  LDSM.16.M88.4 R192, [R205+0x8080] ;  /* 0x00808000cdc0783b */ /* 0x000fe60000000200 */
[----:B-1----:R-:W-:Y:S04]  /*32b0*/  IMAD.MOV.U32 R3, RZ, RZ, 0x1800 ;  /* 0x00001800ff037424 */ /* 0x002fe800078e00ff */
[C---:B------:R-:W-:Y:S01]  /*32c0*/  HMMA.16816.F32 R40, R172.reuse, R168, RZ ;  /* 0x000000a8ac28723c */ /* 0x040fe200000018ff */
[----:B------:R-:W0:Y:S03]  /*32d0*/  LDGDEPBAR ;  /* 0x00000000000079af */ /* 0x000e260000000000 */
[----:B------:R-:W-:Y:S04]  /*32e0*/  IMAD R3, R198, R3, 0x800 ;  /* 0x00000800c6037424 */ /* 0x000fe800078e0203 */
[-C--:B------:R-:W-:Y:S01]  /*32f0*/  HMMA.16816.F32 R44, R172, R170.reuse, RZ ;  /* 0x000000aaac2c723c */ /* 0x080fe200000018ff */
[----:B------:R-:W-:Y:S04]  /*3300*/  IMAD.IADD R60, R206, 0x1, R3 ;  /* 0x00000001ce3c7824 */ /* 0x000fe800078e0203 */
[----:B------:R-:W-:Y:S03]  /*3310*/  IMAD.SHL.U32 R2, R60, 0x2, RZ ;  /* 0x000000023c027824 */ /* 0x000fe600078e00ff */
[C---:B------:R-:W-:Y:S02]  /*3320*/  HMMA.16816.F32 R48, R164.reuse, R170, RZ ;  /* 0x000000aaa430723c */ /* 0x040fe400000018ff */
[----:B------:R-:W1:Y:S06]  /*3330*/  LDSM.16.M88.4 R168, [R2+0x12080] ;  /* 0x0120800002a8783b */ /* 0x000e6c0000000200 */
        /* <DEDUP_REMOVED lines=17> */
[----:B------:R-:W-:Y:S03]  /*3450*/  IADD3 R176, R219, R176, -R212 ;  /* 0x000000b0dbb07210 */ /* 0x000fe60007ffe8d4 */
[C---:B--2---:R-:W-:Y:S04]  /*3460*/  HMMA.16816.F32 R40, R164.reuse, R192, R40 ;  /* 0x000000c0a428723c */ /* 0x044fe80000001828 */
[----:B------:R-:W-:Y:S02]  /*3470*/  IADD3 R189, R217, R176, -R220 ;  /* 0x000000b0d9bd7210 */ /* 0x000fe40007ffe8dc */
[----:B------:R-:W-:Y:S02]  /*3480*/  IADD3 R176, R206, R3, R207 ;  /* 0x00000003ceb07210 */ /* 0x000fe40007ffe0cf */
        /* <DEDUP_REMOVED lines=26> */
[----:B------:R-:W-:Y:S03]  /*3630*/  MUFU.EX2 R191, R191 ;  /* 0x000000bf00bf7308 */ /* 0x000fe60000000800 */
        /* <DEDUP_REMOVED lines=52> */
[----:B------:R-:W-:Y:S01]  /*3980*/  ISETP.GT.AND P0, PT, R16, 0x41, PT ;  /* 0x000000411000780c */ /* 0x000fe20003f04270 */
[----:B------:R-:W3:Y:S01]  /*3990*/  MUFU.EX2 R251, R251 ;  /* 0x000000fb00fb7308 */ /* 0x000ee20000000800 */
[----:B------:R-:W-:Y:S01]  /*39a0*/  IMNMX R185, R244, R185, PT ;  /* 0x000000b9f4b97217 */ /* 0x000fe20003800200 */
[--C-:B------:R-:W-:Y:S03]  /*39b0*/  FFMA.FTZ R176, R17, c[0x0][0x29c], -R250.reuse ;  /* 0x0000a70011b07a23 */ /* 0x100fe600000108fa */
[----:B------:R-:W-:Y:S02]  /*39c0*/  FSEL R23, R23, -INF , P0 ;  /* 0xff80000017177808 */ /* 0x000fe40000000000 */
[----:B------:R-:W-:Y:S02]  /*39d0*/  ISETP.GT.AND P0, PT, R16, 0x60, PT ;  /* 0x000000601000780c */ /* 0x000fe40003f04270 */
[----:B------:R-:W-:Y:S01]  /*39e0*/  ISETP.GT.AND P5, PT, R185, 0x61, PT ;  /* 0x00000061b900780c */ /* 0x000fe20003fa4270 */
        /* <DEDUP_REMOVED lines=10> */
[----:B------:R-:W-:Y:S02]  /*3a90*/  FSEL R28, R28, -INF , P6 ;  /* 0xff8000001c1c7808 */ /* 0x000fe40003000000 */
[C---:B------:R-:W-:Y:S01]  /*3aa0*/  HMMA.16816.F32 R56, R180.reuse, R4, R56 ;  /* 0x00000004b438723c */ /* 0x040fe20000001838 */
[----:B------:R-:W2:Y:S03]  /*3ab0*/  MUFU.EX2 R177, R177 ;  /* 0x000000b100b17308 */ /* 0x000ea60000000800 */
[----:B------:R-:W-:Y:S01]  /*3ac0*/  FFMA.FTZ R250, R35, c[0x0][0x29c], -R250 ;  /* 0x0000a70023fa7a23 */ /* 0x000fe200000108fa */
[C---:B------:R-:W-:Y:S01]  /*3ad0*/  ISETP.GT.AND P0, PT, R185.reuse, RZ, PT ;  /* 0x000000ffb900720c */ /* 0x040fe20003f04270 */
[----:B------:R-:W4:Y:S02]  /*3ae0*/  LDSM.16.M88.4 R32, [R196+0xb080] ;  /* 0x00b08000c420783b */ /* 0x000f240000000200 */
[-C--:B------:R-:W-:Y:S03]  /*3af0*/  HMMA.16816.F32 R60, R180, R6.reuse, R60 ;  /* 0x00000006b43c723c */ /* 0x080fe6000000183c */
[----:B------:R-:W-:Y:S01]  /*3b00*/  MUFU.EX2 R178, R178 ;  /* 0x000000b200b27308 */ /* 0x000fe20000000800 */
[----:B------:R-:W-:Y:S02]  /*3b10*/  FSEL R8, R8, -INF , P0 ;  /* 0xff80000008087808 */ /* 0x000fe40000000000 */
[----:B------:R-:W-:Y:S02]  /*3b20*/  ISETP.GT.AND P0, PT, R185, 0x1, PT ;  /* 0x00000001b900780c */ /* 0x000fe40003f04270 */
[----:B------:R-:W-:Y:S04]  /*3b30*/  HMMA.16816.F32 R64, R168, R6, R64 ;  /* 0x00000006a840723c */ /* 0x000fe80000001840 */
[--C-:B------:R-:W-:Y:S01]  /*3b40*/  FFMA.FTZ R4, R8, c[0x0][0x29c], -R249.reuse ;  /* 0x0000a70008047a23 */ /* 0x100fe200000108f9 */
[----:B------:R-:W5:Y:S01]  /*3b50*/  MUFU.EX2 R5, R250 ;  /* 0x000000fa00057308 */ /* 0x000f620000000800 */
[----:B------:R-:W-:Y:S02]  /*3b60*/  FSEL R8, R9, -INF , P0 ;  /* 0xff80000009087808 */ /* 0x000fe40000000000 */
[C---:B------:R-:W-:Y:S04]  /*3b70*/  ISETP.GT.AND P0, PT, R185.reuse, 0x20, PT ;  /* 0x00000020b900780c */ /* 0x040fe80003f04270 */
[----:B------:R-:W-:Y:S01]  /*3b80*/  FSEL R12, R12, -INF , P0 ;  /* 0xff8000000c0c7808 */ /* 0x000fe20000000000 */
[--C-:B------:R-:W-:Y:S01]  /*3b90*/  FFMA.FTZ R7, R8, c[0x0][0x29c], -R249.reuse ;  /* 0x0000a70008077a23 */ /* 0x100fe200000108f9 */
[----:B------:R-:W-:Y:S01]  /*3ba0*/  ISETP.GT.AND P0, PT, R185, 0x21, PT ;  /* 0x00000021b900780c */ /* 0x000fe20003f04270 */
[----:B------:R-:W2:Y:S02]  /*3bb0*/  MUFU.EX2 R4, R4 ;  /* 0x0000000400047308 */ /* 0x000ea40000000800 */
[--C-:B------:R-:W-:Y:S01]  /*3bc0*/  FFMA.FTZ R6, R12, c[0x0][0x29c], -R249.reuse ;  /* 0x0000a7000c067a23 */ /* 0x100fe200000108f9 */
[----:B------:R-:W-:Y:S01]  /*3bd0*/  FSEL R8, R13, -INF , P0 ;  /* 0xff8000000d087808 */ /* 0x000fe20000000000 */
[----:B------:R-:W2:Y:S01]  /*3be0*/  LDS R12, [R247+0x18280] ;  /* 0x01828000f70c7984 */ /* 0x000ea20000000800 */
[-C--:B-1----:R-:W-:Y:S05]  /*3bf0*/  HMMA.16816.F32 R36, R16, R20.reuse, R36 ;  /* 0x000000141024723c */ /* 0x082fea0000001824 */
[----:B------:R-:W1:Y:S01]  /*3c00*/  MUFU.EX2 R7, R7 ;  /* 0x0000000700077308 */ /* 0x000e620000000800 */
[--C-:B------:R-:W-:Y:S01]  /*3c10*/  FFMA.FTZ R9, R8, c[0x0][0x29c], -R249.reuse ;  /* 0x0000a70008097a23 */ /* 0x100fe200000108f9 */
[C---:B------:R-:W-:Y:S01]  /*3c20*/  ISETP.GT.AND P0, PT, R185.reuse, 0x40, PT ;  /* 0x00000040b900780c */ /* 0x040fe20003f04270 */
[C---:B------:R-:W-:Y:S04]  /*3c30*/  HMMA.16816.F32 R40, R164.reuse, R20, R40 ;  /* 0x00000014a428723c */ /* 0x040fe80000001828 */
[----:B------:R-:W-:Y:S02]  /*3c40*/  FSEL R24, R24, -INF , P0 ;  /* 0xff80000018187808 */ /* 0x000fe40000000000 */
[----:B------:R-:W-:Y:S01]  /*3c50*/  ISETP.GT.AND P0, PT, R185, 0x41, PT ;  /* 0x00000041b900780c */ /* 0x000fe20003f04270 */
[----:B------:R-:W-:Y:S01]  /*3c60*/  MUFU.EX2 R6, R6 ;  /* 0x0000000600067308 */ /* 0x000fe20000000800 */
[-C--:B------:R-:W-:Y:S04]  /*3c70*/  HMMA.16816.F32 R44, R164, R22.reuse, R44 ;  /* 0x00000016a42c723c */ /* 0x080fe8000000182c */
[----:B------:R-:W-:Y:S02]  /*3c80*/  FSEL R20, R25, -INF , P0 ;  /* 0xff80000019147808 */ /* 0x000fe40000000000 */
[----:B------:R-:W-:Y:S02]  /*3c90*/  IADD3 R13, R189, 0x28, RZ ;  /* 0x00000028bd0d7810 */ /* 0x000fe40007ffe0ff */
[C---:B------:R-:W-:Y:S01]  /*3ca0*/  HMMA.16816.F32 R48, R16.reuse, R22, R48 ;  /* 0x000000161030723c */ /* 0x040fe20000001830 */
[----:B------:R-:W1:Y:S03]  /*3cb0*/  MUFU.EX2 R9, R9 ;  /* 0x0000000900097308 */ /* 0x000e660000000800 */
[----:B------:R-:W-:Y:S01]  /*3cc0*/  IMNMX R13, R244, R13, PT ;  /* 0x0000000df40d7217 */ /* 0x000fe20003800200 */
[--C-:B------:R-:W-:Y:S01]  /*3cd0*/  FFMA.FTZ R21, R20, c[0x0][0x29c], -R249.reuse ;  /* 0x0000a70014157a23 */ /* 0x100fe200000108f9 */
[----:B------:R-:W-:Y:S01]  /*3ce0*/  FSEL R20, R29, -INF , P5 ;  /* 0xff8000001d147808 */ /* 0x000fe20002800000 */
[--C-:B------:R-:W-:Y:S01]  /*3cf0*/  FFMA.FTZ R22, R24, c[0x0][0x29c], -R249.reuse ;  /* 0x0000a70018167a23 */ /* 0x100fe200000108f9 */
[-C--:B----4-:R-:W-:Y:S03]  /*3d00*/  HMMA.16816.F32 R52, R16, R32.reuse, R52 ;  /* 0x000000201034723c */ /* 0x090fe60000001834 */
[C---:B------:R-:W-:Y:S01]  /*3d10*/  ISETP.GT.AND P5, PT, R13.reuse, 0x20, PT ;  /* 0x000000200d00780c */ /* 0x040fe20003fa4270 */
[----:B------:R4:W-:Y:S01]  /*3d20*/  MUFU.EX2 R8, R22 ;  /* 0x0000001600087308 */ /* 0x0009e20000000800 */
[----:B------:R-:W-:Y:S02]  /*3d30*/  ISETP.GT.AND P6, PT, R13, 0x1, PT ;  /* 0x000000010d00780c */ /* 0x000fe40003fc4270 */
[----:B------:R-:W-:Y:S01]  /*3d40*/  FSEL R25, R14, -INF , P5 ;  /* 0xff8000000e197808 */ /* 0x000fe20002800000 */
[C---:B------:R-:W-:Y:S01]  /*3d50*/  HMMA.16816.F32 R56, R164.reuse, R32, R56 ;  /* 0x00000020a438723c */ /* 0x040fe20000001838 */
[----:B------:R-:W1:Y:S03]  /*3d60*/  LDS R14, [R247+0x182a0] ;  /* 0x0182a000f70e7984 */ /* 0x000e660000000800 */
[--C-:B------:R-:W-:Y:S01]  /*3d70*/  FFMA.FTZ R25, R25, c[0x0][0x29c], -R248.reuse ;  /* 0x0000a70019197a23 */ /* 0x100fe200000108f8 */
[----:B------:R-:W-:Y:S01]  /*3d80*/  ISETP.GT.AND P0, PT, R13, RZ, PT ;  /* 0x000000ff0d00720c */ /* 0x000fe20003f04270 */
[----:B------:R-:W-:Y:S01]  /*3d90*/  MUFU.EX2 R21, R21 ;  /* 0x0000001500157308 */ /* 0x000fe20000000800 */
[----:B---3--:R-:W-:Y:S01]  /*3da0*/  F2FP.PACK_AB R33, R251, R194 ;  /* 0x000000c2fb21723e */ /* 0x008fe200000000ff */
[-C--:B------:R-:W-:Y:S03]  /*3db0*/  HMMA.16816.F32 R60, R164, R34.reuse, R60 ;  /* 0x00000022a43c723c */ /* 0x080fe6000000183c */
[----:B------:R-:W-:Y:S02]  /*3dc0*/  ISETP.GT.AND P5, PT, R13, 0x60, PT ;  /* 0x000000600d00780c */ /* 0x000fe40003fa4270 */
[----:B------:R-:W-:Y:S02]  /*3dd0*/  FSEL R11, R11, -INF , P6 ;  /* 0xff8000000b0b7808 */ /* 0x000fe40003000000 */
[----:B------:R-:W-:Y:S01]  /*3de0*/  FSEL R23, R10, -INF , P0 ;  /* 0xff8000000a177808 */ /* 0x000fe20000000000 */
[----:B------:R-:W-:Y:S01]  /*3df0*/  HMMA.16816.F32 R64, R16, R34, R64 ;  /* 0x000000221040723c */ /* 0x000fe20000001840 */
[----:B------:R-:W-:Y:S03]  /*3e00*/  MUFU.EX2 R25, R25 ;  /* 0x0000001900197308 */ /* 0x000fe60000000800 */
[----:B------:R-:W-:Y:S01]  /*3e10*/  ISETP.GT.AND P0, PT, R13, 0x21, PT ;  /* 0x000000210d00780c */ /* 0x000fe20003f04270 */
[----:B------:R-:W-:Y:S01]  /*3e20*/  FFMA.FTZ R11, R11, c[0x0][0x29c], -R248 ;  /* 0x0000a7000b0b7a23 */ /* 0x000fe200000108f8 */
[----:B------:R-:W-:Y:S01]  /*3e30*/  ISETP.GT.AND P6, PT, R13, 0x41, PT ;  /* 0x000000410d00780c */ /* 0x000fe20003fc4270 */
[----:B--2---:R-:W-:Y:S01]  /*3e40*/  FADD.FTZ R16, R37, -R12 ;  /* 0x8000000c25107221 */ /* 0x004fe20000010000 */
[----:B------:R-:W-:Y:S01]  /*3e50*/  FSEL R15, R15, -INF , P0 ;  /* 0xff8000000f0f7808 */ /* 0x000fe20000000000 */
[--C-:B------:R-:W-:Y:S01]  /*3e60*/  FFMA.FTZ R10, R28, c[0x0][0x29c], -R249.reuse ;  /* 0x0000a7001c0a7a23 */ /* 0x100fe200000108f9 */
[----:B------:R-:W-:Y:S01]  /*3e70*/  ISETP.GT.AND P0, PT, R13, 0x40, PT ;  /* 0x000000400d00780c */ /* 0x000fe20003f04270 */
[----:B------:R-:W-:Y:S01]  /*3e80*/  MUFU.EX2 R176, R176 ;  /* 0x000000b000b07308 */ /* 0x000fe20000000800 */
[----:B------:R-:W-:Y:S01]  /*3e90*/  FMUL.FTZ R18, R191, R16 ;  /* 0x00000010bf127220 */ /* 0x000fe20000410000 */
[----:B------:R-:W-:Y:S01]  /*3ea0*/  FSEL R27, R27, -INF , P6 ;  /* 0xff8000001b1b7808 */ /* 0x000fe20003000000 */
[----:B------:R-:W2:Y:S01]  /*3eb0*/  LDS R16, [R247+0x18300] ;  /* 0x01830000f7107984 */ /* 0x000ea20000000800 */
[----:B------:R-:W-:Y:S01]  /*3ec0*/  FFMA.FTZ R249, R20, c[0x0][0x29c], -R249 ;  /* 0x0000a70014f97a23 */ /* 0x000fe200000108f9 */
[----:B------:R-:W-:Y:S01]  /*3ed0*/  FSEL R29, R26, -INF , P0 ;  /* 0xff8000001a1d7808 */ /* 0x000fe20000000000 */
[--C-:B------:R-:W-:Y:S01]  /*3ee0*/  FFMA.FTZ R15, R15, c[0x0][0x29c], -R248.reuse ;  /* 0x0000a7000f0f7a23 */ /* 0x100fe200000108f8 */
[----:B------:R-:W-:Y:S01]  /*3ef0*/  ISETP.GT.AND P0, PT, R13, 0x61, PT ;  /* 0x000000610d00780c */ /* 0x000fe20003f04270 */
[--C-:B------:R-:W-:Y:S01]  /*3f00*/  FFMA.FTZ R27, R27, c[0x0][0x29c], -R248.reuse ;  /* 0x0000a7001b1b7a23 */ /* 0x100fe200000108f8 */
[----:B------:R-:W-:Y:S01]  /*3f10*/  FSEL R13, R30, -INF , P5 ;  /* 0xff8000001e0d7808 */ /* 0x000fe20002800000 */
[----:B------:R3:W-:Y:S01]  /*3f20*/  MUFU.EX2 R20, R11 ;  /* 0x0000000b00147308 */ /* 0x0007e20000000800 */
[----:B------:R-:W-:Y:S01]  /*3f30*/  FSEL R31, R31, -INF , P0 ;  /* 0xff8000001f1f7808 */ /* 0x000fe20000000000 */
[--C-:B------:R-:W-:Y:S01]  /*3f40*/  FFMA.FTZ R23, R23, c[0x0][0x29c], -R248.reuse ;  /* 0x0000a70017177a23 */ /* 0x100fe200000108f8 */
[----:B------:R-:W2:Y:S01]  /*3f50*/  LDS R247, [R247+0x18320] ;  /* 0x01832000f7f77984 */ /* 0x000ea20000000800 */
[--C-:B------:R-:W-:Y:S02]  /*3f60*/  FFMA.FTZ R29, R29, c[0x0][0x29c], -R248.reuse ;  /* 0x0000a7001d1d7a23 */ /* 0x100fe400000108f8 */
[--C-:B------:R-:W-:Y:S02]  /*3f70*/  FFMA.FTZ R13, R13, c[0x0][0x29c], -R248.reuse ;  /* 0x0000a7000d0d7a23 */ /* 0x100fe400000108f8 */
[----:B------:R-:W-:Y:S02]  /*3f80*/  FFMA.FTZ R248, R31, c[0x0][0x29c], -R248 ;  /* 0x0000a7001ff87a23 */ /* 0x000fe400000108f8 */
[----:B------:R5:W2:Y:S01]  /*3f90*/  MUFU.EX2 R26, R15 ;  /* 0x0000000f001a7308 */ /* 0x000aa20000000800 */
[--C-:B------:R-:W-:Y:S02]  /*3fa0*/  FADD.FTZ R31, R52, -R12.reuse ;  /* 0x8000000c341f7221 */ /* 0x100fe40000010000 */
[--C-:B------:R-:W-:Y:S01]  /*3fb0*/  FADD.FTZ R24, R53, -R12.reuse ;  /* 0x8000000c35187221 */ /* 0x100fe20000010000 */
[----:B------:R-:W-:Y:S01]  /*3fc0*/  F2FP.PACK_AB R53, R177, R184 ;  /* 0x000000b8b135723e */ /* 0x000fe200000000ff */
[--C-:B------:R-:W-:Y:S02]  /*3fd0*/  FADD.FTZ R17, R36, -R12.reuse ;  /* 0x8000000c24117221 */ /* 0x100fe40000010000 */
[----:B------:R-:W-:Y:S01]  /*3fe0*/  FMUL.FTZ R31, R192, R31 ;  /* 0x0000001fc01f7220 */ /* 0x000fe20000410000 */
[C---:B------:R-:W-:Y:S01]  /*3ff0*/  F2FP.PACK_AB R192, R195.reuse, R192 ;  /* 0x000000c0c3c0723e */ /* 0x040fe200000000ff */
[----:B------:R-:W-:Y:S01]  /*4000*/  FMUL.FTZ R17, R188, R17 ;  /* 0x00000011bc117220 */ /* 0x000fe20000410000 */
[----:B------:R-:W-:Y:S01]  /*4010*/  MUFU.EX2 R23, R23 ;  /* 0x0000001700177308 */ /* 0x000fe20000000800 */
[----:B------:R-:W-:Y:S01]  /*4020*/  FMUL.FTZ R24, R195, R24 ;  /* 0x00000018c3187220 */ /* 0x000fe20000410000 */
[----:B------:R-:W-:Y:S01]  /*4030*/  F2FP.PACK_AB R188, R191, R188 ;  /* 0x000000bcbfbc723e */ /* 0x000fe200000000ff */
[--C-:B------:R-:W-:Y:S01]  /*4040*/  FADD.FTZ R19, R48, -R12.reuse ;  /* 0x8000000c30137221 */ /* 0x100fe20000010000 */
[----:B------:R-:W-:Y:S01]  /*4050*/  F2FP.PACK_AB R18, R18, R17 ;  /* 0x000000111212723e */ /* 0x000fe200000000ff */
[----:B----4-:R-:W-:Y:S01]  /*4060*/  FADD.FTZ R22, R49, -R12 ;  /* 0x8000000c31167221 */ /* 0x010fe20000010000 */
[----:B------:R-:W-:Y:S01]  /*4070*/  F2FP.PACK_AB R24, R24, R31 ;  /* 0x0000001f1818723e */ /* 0x000fe200000000ff */
[----:B------:R-:W-:Y:S01]  /*4080*/  FMUL.FTZ R19, R190, R19 ;  /* 0x00000013be137220 */ /* 0x000fe20000410000 */
[----:B------:R-:W-:Y:S01]  /*4090*/  STS [R235+0x18480], R188 ;  /* 0x018480bceb007388 */ /* 0x000fe20000000800 */
[C---:B------:R-:W-:Y:S01]  /*40a0*/  FMUL.FTZ R22, R193.reuse, R22 ;  /* 0x00000016c1167220 */ /* 0x040fe20000410000 */
[----:B------:R-:W-:Y:S01]  /*40b0*/  F2FP.PACK_AB R193, R193, R190 ;  /* 0x000000bec1c1723e */ /* 0x000fe200000000ff */
[--C-:B-1----:R-:W-:Y:S01]  /*40c0*/  FADD.FTZ R17, R38, -R14.reuse ;  /* 0x8000000e26117221 */ /* 0x102fe20000010000 */
[----:B------:R-:W1:Y:S01]  /*40d0*/  MUFU.EX2 R179, R179 ;  /* 0x000000b300b37308 */ /* 0x000e620000000800 */
[----:B------:R-:W-:Y:S01]  /*40e0*/  FADD.FTZ R31, R39, -R14 ;  /* 0x8000000e271f7221 */ /* 0x000fe20000010000 */
[----:B------:R-:W-:Y:S01]  /*40f0*/  F2FP.PACK_AB R19, R22, R19 ;  /* 0x000000131613723e */ /* 0x000fe200000000ff */
[----:B---3--:R-:W-:Y:S01]  /*4100*/  FADD.FTZ R11, R64, -R12 ;  /* 0x8000000c400b7221 */ /* 0x008fe20000010000 */
[----:B-----5:R-:W-:Y:S01]  /*4110*/  F2FP.PACK_AB R15, R5, R178 ;  /* 0x000000b2050f723e */ /* 0x020fe200000000ff */
[----:B------:R-:W-:Y:S02]  /*4120*/  FADD.FTZ R35, R54, -R14 ;  /* 0x8000000e36237221 */ /* 0x000fe40000010000 */
[----:B------:R-:W-:Y:S02]  /*4130*/  FADD.FTZ R12, R65, -R12 ;  /* 0x8000000c410c7221 */ /* 0x000fe40000010000 */
[----:B------:R-:W-:Y:S01]  /*4140*/  FMUL.FTZ R17, R252, R17 ;  /* 0x00000011fc117220 */ /* 0x000fe20000410000 */
[C---:B------:R-:W-:Y:S01]  /*4150*/  F2FP.PACK_AB R252, R2.reuse, R252 ;  /* 0x000000fc02fc723e */ /* 0x040fe200000000ff */
[----:B------:R-:W-:Y:S01]  /*4160*/  FMUL.FTZ R2, R2, R31 ;  /* 0x0000001f02027220 */ /* 0x000fe20000410000 */
[----:B------:R-:W-:Y:S01]  /*4170*/  MUFU.EX2 R29, R29 ;  /* 0x0000001d001d7308 */ /* 0x000fe20000000800 */
[--C-:B------:R-:W-:Y:S02]  /*4180*/  FADD.FTZ R31, R50, -R14.reuse ;  /* 0x8000000e321f7221 */ /* 0x100fe40000010000 */
[--C-:B------:R-:W-:Y:S01]  /*4190*/  FADD.FTZ R22, R51, -R14.reuse ;  /* 0x8000000e33167221 */ /* 0x100fe20000010000 */
[----:B------:R-:W-:Y:S01]  /*41a0*/  STS [R235+0x18880], R252 ;  /* 0x018880fceb007388 */ /* 0x000fe20000000800 */
[--C-:B------:R-:W-:Y:S01]  /*41b0*/  FADD.FTZ R28, R55, -R14.reuse ;  /* 0x8000000e371c7221 */ /* 0x100fe20000010000 */
[----:B------:R-:W-:Y:S01]  /*41c0*/  F2FP.PACK_AB R2, R2, R17 ;  /* 0x000000110202723e */ /* 0x000fe200000000ff */
[--C-:B------:R-:W-:Y:S01]  /*41d0*/  FADD.FTZ R55, R66, -R14.reuse ;  /* 0x8000000e42377221 */ /* 0x100fe20000010000 */
[----:B------:R-:W-:Y:S01]  /*41e0*/  STS [R238], R193 ;  /* 0x000000c1ee007388 */ /* 0x000fe20000000800 */
[----:B------:R-:W-:Y:S01]  /*41f0*/  FADD.FTZ R14, R67, -R14 ;  /* 0x8000000e430e7221 */ /* 0x000fe20000010000 */
[----:B------:R-:W3:Y:S01]  /*4200*/  MUFU.EX2 R10, R10 ;  /* 0x0000000a000a7308 */ /* 0x000ee20000000800 */
[----:B------:R-:W-:Y:S01]  /*4210*/  FMUL.FTZ R11, R194, R11 ;  /* 0x0000000bc20b7220 */ /* 0x000fe20000410000 */
[----:B------:R-:W-:Y:S01]  /*4220*/  STS [R238+0x400], R53 ;  /* 0x00040035ee007388 */ /* 0x000fe20000000800 */
[----:B------:R-:W-:Y:S02]  /*4230*/  FMUL.FTZ R12, R251, R12 ;  /* 0x0000000cfb0c7220 */ /* 0x000fe40000410000 */
[----:B------:R-:W-:Y:S02]  /*4240*/  FMUL.FTZ R31, R184, R31 ;  /* 0x0000001fb81f7220 */ /* 0x000fe40000410000 */
[----:B------:R-:W-:Y:S01]  /*4250*/  FMUL.FTZ R22, R177, R22 ;  /* 0x00000016b1167220 */ /* 0x000fe20000410000 */
[----:B------:R-:W-:Y:S01]  /*4260*/  F2FP.PACK_AB R65, R12, R11 ;  /* 0x0000000b0c41723e */ /* 0x000fe200000000ff */
[----:B------:R-:W-:Y:S01]  /*4270*/  FMUL.FTZ R55, R178, R55 ;  /* 0x00000037b2377220 */ /* 0x000fe20000410000 */
[----:B------:R-:W-:Y:S01]  /*4280*/  MUFU.EX2 R12, R27 ;  /* 0x0000001b000c7308 */ /* 0x000fe20000000800 */
[----:B------:R-:W-:Y:S01]  /*4290*/  FMUL.FTZ R14, R5, R14 ;  /* 0x0000000e050e7220 */ /* 0x000fe20000410000 */
[----:B------:R-:W-:Y:S01]  /*42a0*/  F2FP.PACK_AB R31, R22, R31 ;  /* 0x0000001f161f723e */ /* 0x000fe200000000ff */
[--C-:B--2---:R-:W-:Y:S02]  /*42b0*/  FADD.FTZ R5, R40, -R16.reuse ;  /* 0x8000001028057221 */ /* 0x104fe40000010000 */
[--C-:B------:R-:W-:Y:S01]  /*42c0*/  FADD.FTZ R11, R44, -R16.reuse ;  /* 0x800000102c0b7221 */ /* 0x100fe20000010000 */
[----:B------:R-:W-:Y:S01]  /*42d0*/  F2FP.PACK_AB R55, R14, R55 ;  /* 0x000000370e37723e */ /* 0x000fe200000000ff */
[--C-:B------:R-:W-:Y:S02]  /*42e0*/  FADD.FTZ R14, R41, -R16.reuse ;  /* 0x80000010290e7221 */ /* 0x100fe40000010000 */
[--C-:B------:R-:W-:Y:S01]  /*42f0*/  FADD.FTZ R22, R45, -R16.reuse ;  /* 0x800000102d167221 */ /* 0x100fe20000010000 */
[----:B------:R-:W2:Y:S01]  /*4300*/  MUFU.EX2 R249, R249 ;  /* 0x000000f900f97308 */ /* 0x000ea20000000800 */
[----:B------:R-:W-:Y:S01]  /*4310*/  FMUL.FTZ R5, R4, R5 ;  /* 0x0000000504057220 */ /* 0x000fe20000410000 */
[----:B------:R-:W-:Y:S01]  /*4320*/  F2FP.PACK_AB R4, R7, R4 ;  /* 0x000000040704723e */ /* 0x000fe200000000ff */
[----:B------:R-:W-:Y:S02]  /*4330*/  FMUL.FTZ R22, R9, R22 ;  /* 0x0000001609167220 */ /* 0x000fe40000410000 */
[----:B------:R-:W-:Y:S01]  /*4340*/  FMUL.FTZ R14, R7, R14 ;  /* 0x0000000e070e7220 */ /* 0x000fe20000410000 */
[----:B------:R-:W-:Y:S01]  /*4350*/  F2FP.PACK_AB R7, R9, R6 ;  /* 0x000000060907723e */ /* 0x000fe200000000ff */
[--C-:B------:R-:W-:Y:S01]  /*4360*/  FADD.FTZ R9, R56, -R16.reuse ;  /* 0x8000001038097221 */ /* 0x100fe20000010000 */
[----:B------:R4:W-:Y:S01]  /*4370*/  STS [R235+0x19480], R4 ;  /* 0x01948004eb007388 */ /* 0x0009e20000000800 */
[----:B------:R-:W-:Y:S01]  /*4380*/  FMUL.FTZ R11, R6, R11 ;  /* 0x0000000b060b7220 */ /* 0x000fe20000410000 */
[----:B------:R-:W-:Y:S01]  /*4390*/  F2FP.PACK_AB R14, R14, R5 ;  /* 0x000000050e0e723e */ /* 0x000fe200000000ff */
[--C-:B------:R-:W-:Y:S01]  /*43a0*/  FADD.FTZ R6, R57, -R16.reuse ;  /* 0x8000001039067221 */ /* 0x100fe20000010000 */
[----:B------:R-:W-:Y:S01]  /*43b0*/  F2FP.PACK_AB R5, R26, R25 ;  /* 0x000000191a05723e */ /* 0x000fe200000000ff */
[----:B------:R-:W-:Y:S01]  /*43c0*/  FMUL.FTZ R9, R8, R9 ;  /* 0x0000000908097220 */ /* 0x000fe20000410000 */
[----:B------:R-:W-:Y:S01]  /*43d0*/  MUFU.EX2 R13, R13 ;  /* 0x0000000d000d7308 */ /* 0x000fe20000000800 */
[C---:B------:R-:W-:Y:S01]  /*43e0*/  FMUL.FTZ R6, R21.reuse, R6 ;  /* 0x0000000615067220 */ /* 0x040fe20000410000 */
[----:B------:R-:W-:Y:S01]  /*43f0*/  F2FP.PACK_AB R8, R21, R8 ;  /* 0x000000081508723e */ /* 0x000fe200000000ff */
[----:B------:R-:W-:Y:S01]  /*4400*/  FMUL.FTZ R35, R176, R35 ;  /* 0x00000023b0237220 */ /* 0x000fe20000410000 */
[----:B-1----:R-:W-:Y:S01]  /*4410*/  F2FP.PACK_AB R176, R179, R176 ;  /* 0x000000b0b3b0723e */ /* 0x002fe200000000ff */
[--C-:B------:R-:W-:Y:S01]  /*4420*/  FADD.FTZ R17, R60, -R16.reuse ;  /* 0x800000103c117221 */ /* 0x100fe20000010000 */
[----:B------:R-:W-:Y:S01]  /*4430*/  F2FP.PACK_AB R30, R6, R9 ;  /* 0x00000009061e723e */ /* 0x000fe200000000ff */
[----:B------:R-:W-:Y:S01]  /*4440*/  FADD.FTZ R16, R61, -R16 ;  /* 0x800000103d107221 */ /* 0x000fe20000010000 */
[----:B------:R-:W-:Y:S01]  /*4450*/  F2FP.PACK_AB R6, R20, R23 ;  /* 0x000000171406723e */ /* 0x000fe200000000ff */
[----:B---3--:R-:W-:Y:S01]  /*4460*/  FMUL.FTZ R17, R10, R17 ;  /* 0x000000110a117220 */ /* 0x008fe20000410000 */
[----:B------:R-:W1:Y:S01]  /*4470*/  MUFU.EX2 R248, R248 ;  /* 0x000000f800f87308 */ /* 0x000e620000000800 */
[C---:B--2---:R-:W-:Y:S01]  /*4480*/  F2FP.PACK_AB R21, R249.reuse, R10 ;  /* 0x0000000af915723e */ /* 0x044fe200000000ff */
[----:B------:R-:W-:Y:S01]  /*4490*/  FMUL.FTZ R16, R249, R16 ;  /* 0x00000010f9107220 */ /* 0x000fe20000410000 */
[----:B------:R-:W-:Y:S01]  /*44a0*/  STS [R235+0x19880], R6 ;  /* 0x01988006eb007388 */ /* 0x000fe20000000800 */
[----:B------:R-:W-:Y:S01]  /*44b0*/  F2FP.PACK_AB R10, R12, R29 ;  /* 0x0000001d0c0a723e */ /* 0x000fe200000000ff */
[--C-:B------:R-:W-:Y:S01]  /*44c0*/  FADD.FTZ R9, R43, -R247.reuse ;  /* 0x800000f72b097221 */ /* 0x100fe20000010000 */
[----:B------:R-:W-:Y:S01]  /*44d0*/  F2FP.PACK_AB R11, R22, R11 ;  /* 0x0000000b160b723e */ /* 0x000fe200000000ff */
[----:B------:R1:W-:Y:S01]  /*44e0*/  STS [R238+0x1400], R5 ;  /* 0x00140005ee007388 */ /* 0x0003e20000000800 */
[----:B------:R-:W-:Y:S01]  /*44f0*/  F2FP.PACK_AB R57, R16, R17 ;  /* 0x000000111039723e */ /* 0x000fe200000000ff */
[--C-:B------:R-:W-:Y:S02]  /*4500*/  FADD.FTZ R16, R42, -R247.reuse ;  /* 0x800000f72a107221 */ /* 0x100fe40000010000 */
[----:B------:R2:W-:Y:S01]  /*4510*/  STS [R238+0x1000], R7 ;  /* 0x00100007ee007388 */ /* 0x0005e20000000800 */
[----:B------:R-:W-:Y:S02]  /*4520*/  FMUL.FTZ R9, R20, R9 ;  /* 0x0000000914097220 */ /* 0x000fe40000410000 */
[----:B------:R-:W-:Y:S01]  /*4530*/  FMUL.FTZ R16, R23, R16 ;  /* 0x0000001017107220 */ /* 0x000fe20000410000 */
[----:B------:R-:W-:Y:S01]  /*4540*/  STS [R235+0x1a480], R192 ;  /* 0x01a480c0eb007388 */ /* 0x000fe20000000800 */
[--C-:B----4-:R-:W-:Y:S02]  /*4550*/  FADD.FTZ R4, R46, -R247.reuse ;  /* 0x800000f72e047221 */ /* 0x110fe40000010000 */
        /* <DEDUP_REMOVED lines=13> */
[----:B-1----:R-:W-:Y:S01]  /*4630*/  F2FP.PACK_AB R5, R248, R13 ;  /* 0x0000000df805723e */ /* 0x002fe200000000ff */
[--C-:B------:R-:W-:Y:S01]  /*4640*/  FADD.FTZ R63, R63, -R247.reuse ;  /* 0x800000f73f3f7221 */ /* 0x100fe20000010000 */
[----:B------:R-:W-:Y:S01]  /*4650*/  F2FP.PACK_AB R58, R59, R58 ;  /* 0x0000003a3b3a723e */ /* 0x000fe200000000ff */
[----:B------:R-:W-:Y:S01]  /*4660*/  STS [R235+0x1b880], R10 ;  /* 0x01b8800aeb007388 */ /* 0x000fe20000000800 */
[----:B--2---:R-:W-:Y:S02]  /*4670*/  FADD.FTZ R7, R47, -R247 ;  /* 0x800000f72f077221 */ /* 0x004fe40000010000 */
[----:B------:R-:W-:Y:S01]  /*4680*/  FMUL.FTZ R62, R13, R62 ;  /* 0x0000003e0d3e7220 */ /* 0x000fe20000410000 */
[----:B------:R-:W-:Y:S01]  /*4690*/  STS [R238+0x3000], R21 ;  /* 0x00300015ee007388 */ /* 0x000fe20000000800 */
[----:B------:R-:W-:Y:S02]  /*46a0*/  FMUL.FTZ R7, R26, R7 ;  /* 0x000000071a077220 */ /* 0x000fe40000410000 */
[----:B------:R-:W-:Y:S01]  /*46b0*/  FMUL.FTZ R63, R248, R63 ;  /* 0x0000003ff83f7220 */ /* 0x000fe20000410000 */
[----:B------:R-:W-:Y:S02]  /*46c0*/  STS [R238+0x3400], R5 ;  /* 0x00340005ee007388 */ /* 0x000fe40000000800 */
[----:B------:R-:W-:Y:S02]  /*46d0*/  F2FP.PACK_AB R7, R7, R4 ;  /* 0x000000040707723e */ /* 0x000fe400000000ff */
[----:B------:R-:W-:Y:S01]  /*46e0*/  BAR.SYNC.DEFER_BLOCKING 0x0 ;  /* 0x0000000000007b1d */ /* 0x000fe20000010000 */
[----:B------:R-:W-:Y:S07]  /*46f0*/  F2FP.PACK_AB R63, R63, R62 ;  /* 0x0000003e3f3f723e */ /* 0x000fee00000000ff */
[----:B------:R1:W-:Y:S04]  /*4700*/  STS [R235+0x1c880], R2 ;  /* 0x01c88002eb007388 */ /* 0x0003e80000000800 */
[----:B------:R-:W-:Y:S04]  /*4710*/  STS [R235+0x1c480], R18 ;  /* 0x01c48012eb007388 */ /* 0x000fe80000000800 */
[----:B------:R-:W-:Y:S04]  /*4720*/  STS [R238+0x4000], R19 ;  /* 0x00400013ee007388 */ /* 0x000fe80000000800 */
[----:B------:R-:W-:Y:S04]  /*4730*/  STS [R238+0x4400], R31 ;  /* 0x0044001fee007388 */ /* 0x000fe80000000800 */
[----:B------:R-:W-:Y:S04]  /*4740*/  STS [R235+0x1d480], R14 ;  /* 0x01d4800eeb007388 */ /* 0x000fe80000000800 */
[----:B------:R-:W-:Y:S04]  /*4750*/  STS [R235+0x1d880], R16 ;  /* 0x01d88010eb007388 */ /* 0x000fe80000000800 */
[----:B------:R-:W-:Y:S01]  /*4760*/  STS [R238+0x5000], R11 ;  /* 0x0050000bee007388 */ /* 0x000fe20000000800 */
[----:B-1----:R-:W-:Y:S03]  /*4770*/  IMAD R2, R198, 0x1800, R209 ;  /* 0x00001800c6027824 */ /* 0x002fe600078e02d1 */
        /* <DEDUP_REMOVED lines=94> */
[----:B------:R-:W-:Y:S03]  /*4d60*/  IMAD.WIDE.U32 R10, R4, c[0x0][0x208], RZ ;  /* 0x00008200040a7a25 */ /* 0x000fe600078e00ff */
[----:B------:R-:W-:Y:S01]  /*4d70*/  IADD3 R7, P5, R9, R232, RZ ;  /* 0x000000e809077210 */ /* 0x000fe20007fbe0ff */
[----:B------:R-:W-:Y:S03]  /*4d80*/  IMAD R5, R5, c[0x0][0x208], RZ ;  /* 0x0000820005057a24 */ /* 0x000fe600078e02ff */
[----:B------:R-:W-:Y:S01]  /*4d90*/  LEA.HI.X.SX32 R6, R9, R210, 0x1, P5 ;  /* 0x000000d209067211 */ /* 0x000fe200028f0eff */
[----:B------:R-:W-:Y:S01]  /*4da0*/  IMAD.IADD R9, R220, 0x1, -R9 ;  /* 0x00000001dc097824 */ /* 0x000fe200078e0a09 */
[----:B------:R-:W-:Y:S01]  /*4db0*/  LEA R12, P5, R7, c[0x0][0x280], 0x2 ;  /* 0x0000a000070c7a11 */ /* 0x000fe200078a10ff */
[----:B------:R-:W-:Y:S01]  /*4dc0*/  IMAD R5, R4, c[0x0][0x20c], R5 ;  /* 0x0000830004057a24 */ /* 0x000fe200078e0205 */
[C---:B------:R-:W-:Y:S02]  /*4dd0*/  LEA R4, P0, R10.reuse, R226, 0x6 ;  /* 0x000000e20a047211 */ /* 0x040fe400078030ff */
[-C--:B------:R-:W-:Y:S01]  /*4de0*/  ISETP.LE.OR P6, PT, R9, R218.reuse, !P4 ;  /* 0x000000da0900720c */ /* 0x080fe200067c3670 */
[----:B------:R-:W-:Y:S01]  /*4df0*/  IMAD.IADD R5, R11, 0x1, R5 ;  /* 0x000000010b057824 */ /* 0x000fe200078e0205 */
        /* <DEDUP_REMOVED lines=16> */
.L_x_1254:
[-C--:B-12-4-:R-:W-:Y:S01]  /*4f00*/  HMMA.16816.F32 R4, R28, R2.reuse, RZ ;  /* 0x000000021c04723c */ /* 0x096fe200000018ff */
[----:B------:R-:W-:Y:S02]  /*4f10*/  LDSM.16.M88.4 R36, [R200] ;  /* 0x00000000c824783b */ /* 0x000fe40000000200 */
[----:B------:R-:W-:Y:S01]  /*4f20*/  ISETP.GE.AND P6, PT, R243, 0x1, PT ;  /* 0x00000001f300780c */ /* 0x000fe20003fc6270 */
[----:B------:R-:W-:Y:S01]  /*4f30*/  IMAD R245, R245, 0x1800, RZ ;  /* 0x00001800f5f57824 */ /* 0x000fe200078e02ff */
[----:B------:R-:W-:Y:S01]  /*4f40*/  LDSM.16.MT88.2 R40, [R203+0x2800] ;  /* 0x00280000cb28783b */ /* 0x000fe20000004100 */
[----:B------:R-:W-:Y:S02]  /*4f50*/  ISETP.GE.AND P5, PT, R239, 0x1, PT ;  /* 0x00000001ef00780c */ /* 0x000fe40003fa6270 */
        /* <DEDUP_REMOVED lines=24> */
[-C--:B------:R-:W-:Y:S08]  /*50e0*/  HMMA.16816.F32 R20, R64, R168.reuse, R20 ;  /* 0x000000a84014723c */ /* 0x080ff00000001814 */
        /* <DEDUP_REMOVED lines=52> */
[C---:B------:R-:W-:Y:S01]  /*5430*/  IADD3 R36, P0, R245.reuse, R224, RZ ;  /* 0x000000e0f5247210 */ /* 0x040fe20007f1e0ff */
[-C--:B------:R-:W-:Y:S04]  /*5440*/  HMMA.16816.F32 R12, R40, R38.reuse, R12 ;  /* 0x00000026280c723c */ /* 0x080fe8000000180c */
[----:B------:R-:W-:Y:S02]  /*5450*/  LEA.HI.X.SX32 R245, R245, R230, 0x1, P0 ;  /* 0x000000e6f5f57211 */ /* 0x000fe400000f0eff */
[C---:B------:R-:W-:Y:S02]  /*5460*/  LEA R44, P0, R36.reuse, c[0x0][0x220], 0x2 ;  /* 0x00008800242c7a11 */ /* 0x040fe400078010ff */
[C---:B------:R-:W-:Y:S04]  /*5470*/  HMMA.16816.F32 R16, R32.reuse, R38, R16 ;  /* 0x000000262010723c */ /* 0x040fe80000001810 */
[----:B------:R-:W-:Y:S01]  /*5480*/  LEA.HI.X R45, R36, c[0x0][0x224], R245, 0x2, P0 ;  /* 0x00008900242d7a11 */ /* 0x000fe200000f14f5 */
[----:B------:R-:W-:Y:S01]  /*5490*/  IMAD.MOV.U32 R245, RZ, RZ, R246 ;  /* 0x000000fffff57224 */ /* 0x000fe200078e00f6 */
[----:B------:R-:W-:Y:S01]  /*54a0*/  LDSM.16.MT88.4 R36, [R204+0x1cc80] ;  /* 0x01cc8000cc24783b */ /* 0x000fe20000004200 */
[C---:B------:R-:W-:Y:S01]  /*54b0*/  ISETP.GE.AND P0, PT, R198.reuse, 0x1, PT ;  /* 0x00000001c600780c */ /* 0x040fe20003f06270 */
[-C--:B-1----:R-:W-:Y:S02]  /*54c0*/  HMMA.16816.F32 R20, R32, R2.reuse, R20 ;  /* 0x000000022014723c */ /* 0x082fe40000001814 */
[----:B------:R-:W-:Y:S02]  /*54d0*/  RED.E.ADD.F32.FTZ.RN.STRONG.GPU [R44.64], R4 ;  /* 0x000000042c00798e */ /* 0x000fe4000c10e788 */
[----:B------:R-:W-:Y:S02]  /*54e0*/  IADD3 R198, R198, 0x1, RZ ;  /* 0x00000001c6c67810 */ /* 0x000fe40007ffe0ff */
[----:B------:R-:W-:Y:S02]  /*54f0*/  RED.E.ADD.F32.FTZ.RN.STRONG.GPU [R44.64+0x400], R5 ;  /* 0x000400052c00798e */ /* 0x000fe4000c10e788 */
[----:B------:R-:W-:Y:S02]  /*5500*/  HMMA.16816.F32 R24, R40, R2, R24 ;  /* 0x000000022818723c */ /* 0x000fe40000001818 */
        /* <DEDUP_REMOVED lines=33> */
[----:B------:R-:W2:Y:S04]  /*5720*/  LDSM.16.MT88.4 R24, [R170+0xd480] ;  /* 0x00d48000aa18783b */ /* 0x000ea80000004200 */
[----:B------:R-:W-:Y:S01]  /*5730*/  LDSM.16.MT88.4 R44, [R204+0x1fc80] ;  /* 0x01fc8000cc2c783b */ /* 0x000fe20000004200 */
[C---:B------:R-:W-:Y:S03]  /*5740*/  HMMA.16816.F32 R128, R8.reuse, R18, R128 ;  /* 0x000000120880723c */ /* 0x040fe60000001880 */
[----:B------:R-:W4:Y:S05]  /*5750*/  LDSM.16.MT88.4 R16, [R170+0xe480] ;  /* 0x00e48000aa10783b */ /* 0x000f2a0000004200 */
[-C--:B------:R-:W-:Y:S08]  /*5760*/  HMMA.16816.F32 R132, R8, R28.reuse, R132 ;  /* 0x0000001c0884723c */ /* 0x080ff00000001884 */
[C---:B------:R-:W-:Y:S08]  /*5770*/  HMMA.16816.F32 R136, R12.reuse, R28, R136 ;  /* 0x0000001c0c88723c */ /* 0x040ff00000001888 */
[-C--:B------:R-:W-:Y:S08]  /*5780*/  HMMA.16816.F32 R140, R12, R30.reuse, R140 ;  /* 0x0000001e0c8c723c */ /* 0x080ff0000000188c */
[C---:B------:R-:W-:Y:S01]  /*5790*/  HMMA.16816.F32 R144, R8.reuse, R30, R144 ;  /* 0x0000001e0890723c */ /* 0x040fe20000001890 */
[----:B------:R-:W-:Y:S07]  /*57a0*/  LDSM.16.MT88.4 R28, [R204+0x1f480] ;  /* 0x01f48000cc1c783b */ /* 0x000fee0000004200 */
[-C--:B---3--:R-:W-:Y:S08]  /*57b0*/  HMMA.16816.F32 R148, R8, R32.reuse, R148 ;  /* 0x000000200894723c */ /* 0x088ff00000001894 */
        /* <DEDUP_REMOVED lines=97> */
.L_x_1250:
        /* <DEDUP_REMOVED lines=48> */
[----:B------:R-:W-:Y:S02]  /*60d0*/  LOP3.LUT R9, R9, R6, RZ, 0x3c, !PT ;  /* 0x0000000609097212 */ /* 0x000fe400078e3cff */
[----:B------:R-:W-:-:S02]  /*60e0*/  F2FP.PACK_AB R102, R103, R102 ;  /* 0x000000666766723e */ /* 0x000fc400000000ff */
[----:B------:R-:W-:Y:S01]  /*60f0*/  F2FP.PACK_AB R112, R113, R112 ;  /* 0x000000707170723e */ /* 0x000fe200000000ff */
[----:B------:R-:W-:Y:S01]  /*6100*/  IMAD.U32 R4, R4, 0x2, R9 ;  /* 0x0000000204047824 */ /* 0x000fe200078e0009 */
[----:B------:R-:W-:Y:S02]  /*6110*/  F2FP.PACK_AB R114, R115, R114 ;  /* 0x000000727372723e */ /* 0x000fe400000000ff */
        /* <DEDUP_REMOVED lines=98> */
.L_x_1257:
[----:B-1----:R-:W-:Y:S01]  /*6740*/  LEA.HI R9, R3, R0, RZ, 0x3 ;  /* 0x0000000003097211 */ /* 0x002fe200078f18ff */
[----:B------:R-:W-:Y:S01]  /*6750*/  IMAD.SHL.U32 R58, R2, 0x8, RZ ;  /* 0x00000008023a7824 */ /* 0x000fe200078e00ff */
[----:B------:R-:W-:Y:S01]  /*6760*/  LEA.HI R0, R5, R5, RZ, 0x1 ;  /* 0x0000000505007211 */ /* 0x000fe200078f08ff */
[----:B-----5:R-:W-:Y:S01]  /*6770*/  IMAD.IADD R4, R45, 0x1, -R212 ;  /* 0x000000012d047824 */ /* 0x020fe200078e0ad4 */
[----:B------:R-:W-:Y:S01]  /*6780*/  IADD3 R62, P0, R5, R46, RZ ;  /* 0x0000002e053e7210 */ /* 0x000fe20007f1e0ff */
[----:B------:R-:W-:Y:S01]  /*6790*/  IMAD.SHL.U32 R9, R9, 0x8, RZ ;  /* 0x0000000809097824 */ /* 0x000fe200078e00ff */
[----:B------:R-:W-:Y:S01]  /*67a0*/  LOP3.LUT R2, R0, 0x3fffffe, RZ, 0xc0, !PT ;  /* 0x03fffffe00027812 */ /* 0x000fe200078ec0ff */
[----:B------:R-:W-:Y:S01]  /*67b0*/  BSSY B0, `(.L_x_1258) ;  /* 0x0000036000007945 */ /* 0x000fe20003800000 */
[----:B------:R-:W-:-:S02]  /*67c0*/  IMNMX R4, R4, 0x80, PT ;  /* 0x0000008004047817 */ /* 0x000fc40003800200 */
[----:B------:R-:W-:Y:S01]  /*67d0*/  LOP3.LUT R9, R9, 0xc0, RZ, 0xc0, !PT ;  /* 0x000000c009097812 */ /* 0x000fe200078ec0ff */
[----:B------:R-:W-:Y:S01]  /*67e0*/  IMAD.IADD R2, R5, 0x1, -R2 ;  /* 0x0000000105027824 */ /* 0x000fe200078e0a02 */
[--C-:B------:R-:W-:Y:S02]  /*67f0*/  SHF.R.S32.HI R59, RZ, 0x1f, R58.reuse ;  /* 0x0000001fff3b7819 */ /* 0x100fe4000001143a */
[----:B------:R-:W-:Y:S01]  /*6800*/  LOP3.LUT R3, R9, 0x18, R58, 0xf8, !PT ;  /* 0x0000001809037812 */ /* 0x000fe200078ef83a */
[----:B------:R-:W-:Y:S01]  /*6810*/  IMAD R2, R7, 0x8, R2 ;  /* 0x0000000807027824 */ /* 0x000fe200078e0202 */
[----:B------:R-:W-:Y:S01]  /*6820*/  SHF.R.U32.HI R0, RZ, 0x3, R9 ;  /* 0x00000003ff007819 */ /* 0x000fe20000011609 */
[----:B------:R-:W-:Y:S01]  /*6830*/  IMAD.WIDE.U32 R48, R222, c[0x0][0x338], R58 ;  /* 0x0000ce00de307a25 */ /* 0x000fe200078e003a */
[----:B------:R-:W-:Y:S02]  /*6840*/  ISETP.GE.AND P4, PT, R5, R4, PT ;  /* 0x000000040500720c */ /* 0x000fe40003f86270 */
[----:B------:R-:W-:-:S02]  /*6850*/  LOP3.LUT R3, R3, R0, RZ, 0x3c, !PT ;  /* 0x0000000003037212 */ /* 0x000fc400078e3cff */
[----:B------:R-:W-:Y:S02]  /*6860*/  SHF.R.S32.HI R0, RZ, 0x1f, R222 ;  /* 0x0000001fff007819 */ /* 0x000fe400000114de */
[----:B------:R-:W-:Y:S01]  /*6870*/  LEA.HI.X.SX32 R63, R5, R47, 0x1, P0 ;  /* 0x0000002f053f7211 */ /* 0x000fe200000f0eff */
[----:B------:R-:W-:Y:S02]  /*6880*/  IMAD.U32 R2, R2, 0x20, R3 ;  /* 0x0000002002027824 */ /* 0x000fe400078e0003 */
[----:B------:R-:W-:Y:S02]  /*6890*/  IMAD R3, R0, c[0x0][0x338], RZ ;  /* 0x0000ce0000037a24 */ /* 0x000fe400078e02ff */
[----:B------:R-:W-:Y:S01]  /*68a0*/  IMAD.SHL.U32 R56, R2, 0x2, RZ ;  /* 0x0000000202387824 */ /* 0x000fe200078e00ff */
[----:B------:R-:W-:Y:S01]  /*68b0*/  SHF.R.S32.HI R2, RZ, 0x1f, R221 ;  /* 0x0000001fff027819 */ /* 0x000fe200000114dd */
[----:B------:R-:W-:Y:S01]  /*68c0*/  IMAD R3, R222, c[0x0][0x33c], R3 ;  /* 0x0000cf00de037a24 */ /* 0x000fe200078e0203 */
[----:B------:R-:W-:Y:S01]  /*68d0*/  SEL R221, R221, RZ, !P1 ;  /* 0x000000ffdddd7207 */ /* 0x000fe20004800000 */
[----:B------:R-:W-:Y:S01]  /*68e0*/  IMAD.WIDE R62, R223, 0x80, R62 ;  /* 0x00000080df3e7825 */ /* 0x000fe200078e023e */
[----:B------:R1:W2:Y:S01]  /*68f0*/  LDS.128 R40, [R56+0x7080] ;  /* 0x0070800038287984 */ /* 0x0002a20000000c00 */
[----:B------:R-:W-:-:S02]  /*6900*/  SEL R2, R2, RZ, !P1 ;  /* 0x000000ff02027207 */ /* 0x000fc40004800000 */
[----:B------:R-:W-:Y:S01]  /*6910*/  IMAD.IADD R49, R49, 0x1, R3 ;  /* 0x0000000131317824 */ /* 0x000fe200078e0203 */
[----:B------:R1:W3:Y:S02]  /*6920*/  LDS.128 R36, [R56+0x9080] ;  /* 0x0090800038247984 */ /* 0x0002e40000000c00 */
[----:B------:R-:W-:Y:S02]  /*6930*/  IMAD R6, R2, c[0x0][0x340], RZ ;  /* 0x0000d00002067a24 */ /* 0x000fe400078e02ff */
[----:B------:R1:W4:Y:S01]  /*6940*/  LDS.128 R32, [R56+0xb080] ;  /* 0x00b0800038207984 */ /* 0x0003220000000c00 */
[----:B------:R-:W-:-:S03]  /*6950*/  IMAD.WIDE.U32 R60, R221, c[0x0][0x340], R48 ;  /* 0x0000d000dd3c7a25 */ /* 0x000fc600078e0030 */
[----:B------:R1:W1:Y:S01]  /*6960*/  LDS.128 R28, [R56+0x80] ;  /* 0x00008000381c7984 */ /* 0x0002620000000c00 */
[----:B------:R-:W-:Y:S01]  /*6970*/  IMAD R3, R221, c[0x0][0x344], R6 ;  /* 0x0000d100dd037a24 */ /* 0x000fe200078e0206 */
[----:B------:R-:W-:Y:S02]  /*6980*/  IADD3 R6, R58, 0x20, RZ ;  /* 0x000000203a067810 */ /* 0x000fe40007ffe0ff */
        /* <DEDUP_REMOVED lines=24> */
.L_x_1259:
[----:B------:R-:W-:Y:S05]  /*6b10*/  BSYNC B0 ;  /* 0x0000000000007941 */ /* 0x000fea0003800000 */
.L_x_1258:
[----:B------:R-:W-:Y:S01]  /*6b20*/  IADD3 R5, R5, 0x40, RZ ;  /* 0x0000004005057810 */ /* 0x000fe20007ffe0ff */
[----:B------:R-:W-:Y:S03]  /*6b30*/  BSSY B0, `(.L_x_1260) ;  /* 0x0000014000007945 */ /* 0x000fe60003800000 */
[----:B------:R-:W-:-:S13]  /*6b40*/  ISETP.GE.AND P3, PT, R5, R4, PT ;  /* 0x000000040500720c */ /* 0x000fda0003f66270 */
[----:B------:R-:W-:Y:S05]  /*6b50*/  @P3 BRA `(.L_x_1261) ;  /* 0x0000011000003947 */ /* 0x000fea0003800000 */
[----:B------:R-:W-:Y:S01]  /*6b60*/  IADD3 R5, P0, R62, 0x40, RZ ;  /* 0x000000403e057810 */ /* 0x000fe20007f1e0ff */
[----:B-1----:R-:W-:Y:S01]  /*6b70*/  IMAD.MOV.U32 R44, RZ, RZ, R60 ;  /* 0x000000ffff2c7224 */ /* 0x002fe200078e003c */
        /* <DEDUP_REMOVED lines=15> */
.L_x_1261:
[----:B------:R-:W-:Y:S05]  /*6c70*/  BSYNC B0 ;  /* 0x0000000000007941 */ /* 0x000fea0003800000 */
.L_x_1260:
        /* <DEDUP_REMOVED lines=24> */
.L_x_1263:
[----:B------:R-:W-:Y:S05]  /*6e00*/  BSYNC B0 ;  /* 0x0000000000007941 */ /* 0x000fea0003800000 */
.L_x_1262:
        /* <DEDUP_REMOVED lines=19> */
.L_x_1256:
        /* <DEDUP_REMOVED lines=17> */
[----:B--2---:R-:W-:-:S03]  /*7050*/  IADD3 R7, -R7, R0, RZ ;  /* 0x0000000007077210 */ /* 0x004fc60007ffe1ff */
.L_x_1264:
[----:B-1----:R-:W1:Y:S01]  /*7060*/  S2R R4, SR_TID.X ;  /* 0x0000000000047919 */ /* 0x002e620000002100 */
[----:B------:R-:W-:Y:S01]  /*7070*/  SHF.R.S32.HI R0, RZ, 0x1f, R222 ;  /* 0x0000001fff007819 */ /* 0x000fe200000114de */
[----:B-----5:R-:W-:Y:S01]  /*7080*/  IMAD.IADD R7, R7, 0x1, -R212 ;  /* 0x0000000107077824 */ /* 0x020fe200078e0ad4 */
[----:B------:R-:W-:Y:S03]  /*7090*/  BSSY B0, `(.L_x_1265) ;  /* 0x0000028000007945 */ /* 0x000fe60003800000 */
[----:B------:R-:W-:-:S04]  /*70a0*/  IMAD R9, R0, c[0x0][0x308], RZ ;  /* 0x0000c20000097a24 */ /* 0x000fc800078e02ff */
[----:B------:R-:W-:Y:S01]  /*70b0*/  IMAD R10, R222, c[0x0][0x30c], R9 ;  /* 0x0000c300de0a7a24 */ /* 0x000fe200078e0209 */
[----:B-1----:R-:W-:-:S04]  /*70c0*/  SHF.R.S32.HI R3, RZ, 0x1f, R4 ;  /* 0x0000001fff037819 */ /* 0x002fc80000011404 */
[----:B------:R-:W-:-:S04]  /*70d0*/  LEA.HI R2, R3, R4, RZ, 0x2 ;  /* 0x0000000403027211 */ /* 0x000fc800078f10ff */
[----:B------:R-:W-:Y:S02]  /*70e0*/  LOP3.LUT R3, R2, 0x1ffffffc, RZ, 0xc0, !PT ;  /* 0x1ffffffc02037812 */ /* 0x000fe400078ec0ff */
[----:B------:R-:W-:-:S03]  /*70f0*/  SHF.R.S32.HI R2, RZ, 0x2, R2 ;  /* 0x00000002ff027819 */ /* 0x000fc60000011402 */
[----:B------:R-:W-:Y:S01]  /*7100*/  IMAD.IADD R4, R4, 0x1, -R3 ;  /* 0x0000000104047824 */ /* 0x000fe200078e0a03 */
[----:B------:R-:W-:Y:S02]  /*7110*/  SHF.R.S32.HI R3, RZ, 0x1f, R221 ;  /* 0x0000001fff037819 */ /* 0x000fe400000114dd */
[----:B------:R-:W-:Y:S01]  /*7120*/  ISETP.GE.AND P4, PT, R2, R7, PT ;  /* 0x000000070200720c */ /* 0x000fe20003f86270 */
[----:B------:R-:W-:Y:S01]  /*7130*/  IMAD.SHL.U32 R4, R4, 0x8, RZ ;  /* 0x0000000804047824 */ /* 0x000fe200078e00ff */
[----:B------:R-:W-:Y:S02]  /*7140*/  SEL R3, R3, RZ, !P1 ;  /* 0x000000ff03037207 */ /* 0x000fe40004800000 */
[----:B------:R-:W-:Y:S02]  /*7150*/  IADD3 R12, P0, R2, R12, RZ ;  /* 0x0000000c020c7210 */ /* 0x000fe40007f1e0ff */
[----:B------:R-:W-:Y:S01]  /*7160*/  SHF.R.S32.HI R5, RZ, 0x1f, R4 ;  /* 0x0000001fff057819 */ /* 0x000fe20000011404 */
[----:B------:R-:W-:Y:S01]  /*7170*/  IMAD R6, R3, c[0x0][0x310], RZ ;  /* 0x0000c40003067a24 */ /* 0x000fe200078e02ff */
[----:B------:R-:W-:-:S02]  /*7180*/  SEL R221, R221, RZ, !P1 ;  /* 0x000000ffdddd7207 */ /* 0x000fc40004800000 */
[----:B------:R-:W-:Y:S01]  /*7190*/  LEA.HI.X.SX32 R13, R2, R13, 0x1, P0 ;  /* 0x0000000d020d7211 */ /* 0x000fe200000f0eff */
[----:B------:R-:W-:-:S04]  /*71a0*/  IMAD.WIDE.U32 R8, R222, c[0x0][0x308], R4 ;  /* 0x0000c200de087a25 */ /* 0x000fc800078e0004 */
[----:B------:R-:W-:Y:S01]  /*71b0*/  IMAD.IADD R11, R9, 0x1, R10 ;  /* 0x00000001090b7824 */ /* 0x000fe200078e020a */
[C---:B------:R-:W-:Y:S01]  /*71c0*/  IADD3 R9, R4.reuse, 0x20, RZ ;  /* 0x0000002004097810 */ /* 0x040fe20007ffe0ff */
[----:B------:R-:W-:Y:S01]  /*71d0*/  IMAD.MOV.U32 R10, RZ, RZ, R8 ;  /* 0x000000ffff0a7224 */ /* 0x000fe200078e0008 */
[----:B------:R-:W-:Y:S01]  /*71e0*/  IADD3 R8, R4, 0x40, RZ ;  /* 0x0000004004087810 */ /* 0x000fe20007ffe0ff */
        /* <DEDUP_REMOVED lines=18> */
.L_x_1266:
[----:B------:R-:W-:Y:S05]  /*7310*/  BSYNC B0 ;  /* 0x0000000000007941 */ /* 0x000fea0003800000 */
.L_x_1265:
        /* <DEDUP_REMOVED lines=19> */
.L_x_1268:
[----:B------:R-:W-:Y:S05]  /*7450*/  BSYNC B0 ;  /* 0x0000000000007941 */ /* 0x000fea0003800000 */
.L_x_1267:
        /* <DEDUP_REMOVED lines=23> */
.L_x_1270:
[----:B------:R-:W-:Y:S05]  /*75d0*/  BSYNC B0 ;  /* 0x0000000000007941 */ /* 0x000fea0003800000 */
.L_x_1269:
        /* <DEDUP_REMOVED lines=19> */
.L_x_1271:
        /* <DEDUP_REMOVED lines=15> */
.L_x_1437:


//--------------------- .text._ZN7cutlass13device_kernelIN5flash19enable_sm80_to_sm89INS1_16FlashAttnBwdSm80INS1_25CollectiveMainloopBwdSm80ILi2ELi2EN4cute5tupleIJNS5_1CILi64EEENS7_ILi128EEENS7_ILi96EEEEEENS_6half_tEfNS_4arch4Sm80ELb1ELb0ELb0ELb1ELb1ELb0ELb0ELb0ELi2ELi2ELi4ELi2ELb0EEENS1_21CollectiveEpilogueBwdISB_SC_SE_Li256ELb1ELb0ELi2EEENS1_25SingleTileBwdLPTSchedulerILb1ELi128ELb1EEEEEEEEEvNT_6ParamsE --------------------------
	.section	.text._ZN7cutlass13device_kernelIN5flash19enable_sm80_to_sm89INS1_16FlashAttnBwdSm80INS1_25CollectiveMainloopBwdSm80ILi2ELi2EN4cute5tupleIJNS5_1CILi64EEENS7_ILi128EEENS7_ILi96EEEEEENS_6half_tEfNS_4arch4Sm80ELb1ELb0ELb0ELb1ELb1ELb0ELb0ELb0ELi2ELi2ELi4ELi2ELb0EEENS1_21CollectiveEpilogueBwdISB_SC_SE_Li256ELb1ELb0ELi2EEENS1_25SingleTileBwdLPTSchedulerILb1ELi128ELb1EEEEEEEEEvNT_6ParamsE,"ax",@progbits
	.sectioninfo	@"SHI_REGISTERS=255"
	.align	128
.text._ZN7cutlass13device_kernelIN5flash19enable_sm80_to_sm89INS1_16FlashAttnBwdSm80INS1_25CollectiveMainloopBwdSm80ILi2ELi2EN4cute5tupleIJNS5_1CILi64EEENS7_ILi128EEENS7_ILi96EEEEEENS_6half_tEfNS_4arch4Sm80ELb1ELb0ELb0ELb1ELb1ELb0ELb0ELb0ELi2ELi2ELi4ELi2ELb0EEENS1_21CollectiveEpilogueBwdISB_SC_SE_Li256ELb1ELb0ELi2EEENS1_25SingleTileBwdLPTSchedulerILb1ELi128ELb1EEEEEEEEEvNT_6ParamsE:
        .type           _ZN7cutlass13device_kernelIN5flash19enable_sm80_to_sm89INS1_16FlashAttnBwdSm80INS1_25CollectiveMainloopBwdSm80ILi2ELi2EN4cute5tupleIJNS5_1CILi64EEENS7_ILi128EEENS7_ILi96EEEEEENS_6half_tEfNS_4arch4Sm80ELb1ELb0ELb0ELb1ELb1ELb0ELb0ELb0ELi2ELi2ELi4ELi2ELb0EEENS1_21CollectiveEpilogueBwdISB_SC_SE_Li256ELb1ELb0ELi2EEENS1_25SingleTileBwdLPTSchedulerILb1ELi128ELb1EEEEEEEEEvNT_6ParamsE,@function
        .size           _ZN7cutlass13device_kernelIN5flash19enable_sm80_to_sm89INS1_16FlashAttnBwdSm80INS1_25CollectiveMainloopBwdSm80ILi2ELi2EN4cute5tupleIJNS5_1CILi64EEENS7_ILi128EEENS7_ILi96EEEEEENS_6half_tEfNS_4arch4Sm80ELb1ELb0ELb0ELb1ELb1ELb0ELb0ELb0ELi2ELi2ELi4ELi2ELb0EEENS1_21CollectiveEpilogueBwdISB_SC_SE_Li256ELb1ELb0ELi2EEENS1_25SingleTileBwdLPTSchedulerILb1ELi128ELb1EEEEEEEEEvNT_6ParamsE,(.L_x_1438 - _ZN7cutlass13device_kernelIN5flash19enable_sm80_to_sm89INS1_16FlashAttnBwdSm80INS1_25CollectiveMainloopBwdSm80ILi2ELi2EN4cute5tupleIJNS5_1CILi64EEENS7_ILi128EEENS7_ILi96EEEEEENS_6half_tEfNS_4arch4Sm80ELb1ELb0ELb0ELb1ELb1ELb0ELb0ELb0ELi2ELi2ELi4ELi2ELb0EEENS1_21CollectiveEpilogueBwdISB_SC_SE_Li256ELb1ELb0ELi2EEENS1_25SingleTileBwdLPTSchedulerILb1ELi128ELb1EEEEEEEEEvNT_6ParamsE)
        .other          _ZN7cutlass13device_kernelIN5flash19enable_sm80_to_sm89INS1_16FlashAttnBwdSm80INS1_25CollectiveMainloopBwdSm80ILi2ELi2EN4cute5tupleIJNS5_1CILi64EEENS7_ILi128EEENS7_ILi96EEEEEENS_6half_tEfNS_4arch4Sm80ELb1ELb0ELb0ELb1ELb1ELb0ELb0ELb0ELi2ELi2ELi4ELi2ELb0EEENS1_21CollectiveEpilogueBwdISB_SC_SE_Li256ELb1ELb0ELi2EEENS1_25SingleTileBwdLPTSchedulerILb1ELi128ELb1EEEEEEEEEvNT_6ParamsE,@"STO_CUDA_ENTRY STV_DEFAULT"
_ZN7cutlass13device_kernelIN5flash19enable_sm80_to_sm89INS1_16FlashAttnBwdSm80INS1_25CollectiveMainloopBwdSm80ILi2ELi2EN4cute5tupleIJNS5_1CILi64EEENS7_ILi128EEENS7_ILi96EEEEEENS_6half_tEfNS_4arch4Sm80ELb1ELb0ELb0ELb1ELb1ELb0ELb0ELb0ELi2ELi2ELi4ELi2ELb0EEENS1_21CollectiveEpilogueBwdISB_SC_SE_Li256ELb1ELb0ELi2EEENS1_25SingleTileBwdLPTSchedulerILb1ELi128ELb1EEEEEEEEEvNT_6ParamsE:
        /* <DEDUP_REMOVED lines=24> */
.L_x_1273:
[----:B------:R-:W-:Y:S02]  /*0180*/  MOV R3, c[0x0][0x3ac] ;  /* 0x0000eb0000037a02 */ /* 0x000fe40000000f00 */
[----:B------:R-:W-:Y:S02]  /*0190*/  MOV R4, R0 ;  /* 0x0000000000047202 */ /* 0x000fe40000000f00 */
[----:B------:R-:W-:-:S13]  /*01a0*/  ISETP.NE.AND P0, PT, R3, 0x1, PT ;  /* 0x000000010300780c */ /* 0x000fda0003f05270 */
[----:B------:R-:W-:-:S05]  /*01b0*/  @P0 IMAD.HI.U32 R3, R0, c[0x0][0x3b0], RZ ;  /* 0x0000ec0000030a27 */ /* 0x000fca00078e00ff */
[----:B------:R-:W-:-:S05]  /*01c0*/  @P0 SHF.R.U32.HI R4, RZ, c[0x0][0x3b4], R3 ;  /* 0x0000ed00ff040a19 */ /* 0x000fca0000011603 */
[----:B------:R-:W-:Y:S02]  /*01d0*/  IMAD R5, R4, c[0x0][0x3ac], RZ ;  /* 0x0000eb0004057a24 */ /* 0x000fe400078e02ff */
.L_x_1274:
        /* <DEDUP_REMOVED lines=16> */
.L_x_1275:
        /* <DEDUP_REMOVED lines=9> */
.L_x_1277:
[----:B------:R-:W-:-:S04]  /*0370*/  MOV R3, c[0x0][0x3d4] ;  /* 0x0000f50000037a02 */ /* 0x000fc80000000f00 */
.L_x_1276:
[----:B-----5:R-:W-:-:S04]  /*0380*/  IADD3 R3, R3, 0x7f, RZ ;  /* 0x0000007f03037810 */ /* 0x020fc80007ffe0ff */
[----:B------:R-:W-:-:S04]  /*0390*/  SHF.R.S32.HI R0, RZ, 0x1f, R3 ;  /* 0x0000001fff007819 */ /* 0x000fc80000011403 */
[----:B------:R-:W-:-:S04]  /*03a0*/  LEA.HI R3, R0, R3, RZ, 0x7 ;  /* 0x0000000300037211 */ /* 0x000fc800078f38ff */
[----:B------:R-:W-:-:S04]  /*03b0*/  SHF.R.S32.HI R3, RZ, 0x7, R3 ;  /* 0x00000007ff037819 */ /* 0x000fc80000011403 */
[-C--:B------:R-:W-:Y:S02]  /*03c0*/  ISETP.GT.AND P0, PT, R3, R4.reuse, PT ;  /* 0x000000040300720c */ /* 0x080fe40003f04270 */
[----:B------:R-:W-:Y:S02]  /*03d0*/  LOP3.LUT R4, RZ, R4, RZ, 0x33, !PT ;  /* 0x00000004ff047212 */ /* 0x000fe400078e33ff */
[----:B------:R-:W-:-:S03]  /*03e0*/  SEL R221, R221, 0xffffffff, P0 ;  /* 0xffffffffdddd7807 */ /* 0x000fc60000000000 */
[----:B------:R-:W-:Y:S01]  /*03f0*/  IMAD.IADD R222, R3, 0x1, R4 ;  /* 0x0000000103de7824 */ /* 0x000fe200078e0204 */
[----:B------:R-:W-:Y:S05]  /*0400*/  BRA `(.L_x_1278) ;  /* 0x0000038000007947 */ /* 0x000fea0003800000 */
.L_x_1272:
        /* <DEDUP_REMOVED lines=16> */
.L_x_1279:
[----:B------:R-:W-:Y:S02]  /*0510*/  MOV R0, c[0x0][0x3ac] ;  /* 0x0000eb0000007a02 */ /* 0x000fe40000000f00 */
[----:B------:R-:W-:Y:S02]  /*0520*/  MOV R4, R3 ;  /* 0x0000000300047202 */ /* 0x000fe40000000f00 */
[----:B------:R-:W-:-:S13]  /*0530*/  ISETP.NE.AND P0, PT, R0, 0x1, PT ;  /* 0x000000010000780c */ /* 0x000fda0003f05270 */
[----:B------:R-:W-:-:S05]  /*0540*/  @P0 IMAD.HI.U32 R0, R3, c[0x0][0x3b0], RZ ;  /* 0x0000ec0003000a27 */ /* 0x000fca00078e00ff */
[----:B------:R-:W-:-:S05]  /*0550*/  @P0 SHF.R.U32.HI R4, RZ, c[0x0][0x3b4], R0 ;  /* 0x0000ed00ff040a19 */ /* 0x000fca0000011600 */
[----:B------:R-:W-:Y:S02]  /*0560*/  IMAD R6, R4, c[0x0][0x3ac], RZ ;  /* 0x0000eb0004067a24 */ /* 0x000fe400078e02ff */
.L_x_1280:
        /* <DEDUP_REMOVED lines=16> */
.L_x_1281:
        /* <DEDUP_REMOVED lines=9> */
.L_x_1283:
[----:B------:R-:W-:-:S04]  /*0700*/  MOV R3, c[0x0][0x3d4] ;  /* 0x0000f50000037a02 */ /* 0x000fc80000000f00 */
.L_x_1282:
[----:B-----5:R-:W-:-:S04]  /*0710*/  IADD3 R3, R3, 0x7f, RZ ;  /* 0x0000007f03037810 */ /* 0x020fc80007ffe0ff */
[----:B------:R-:W-:-:S04]  /*0720*/  SHF.R.S32.HI R0, RZ, 0x1f, R3 ;  /* 0x0000001fff007819 */ /* 0x000fc80000011403 */
[----:B------:R-:W-:-:S04]  /*0730*/  LEA.HI R3, R0, R3, RZ, 0x7 ;  /* 0x0000000300037211 */ /* 0x000fc800078f38ff */
[----:B------:R-:W-:-:S04]  /*0740*/  SHF.R.S32.HI R3, RZ, 0x7, R3 ;  /* 0x00000007ff037819 */ /* 0x000fc80000011403 */
[-C--:B------:R-:W-:Y:S02]  /*0750*/  ISETP.GT.AND P0, PT, R3, R4.reuse, PT ;  /* 0x000000040300720c */ /* 0x080fe40003f04270 */
[----:B------:R-:W-:Y:S02]  /*0760*/  LOP3.LUT R4, RZ, R4, RZ, 0x33, !PT ;  /* 0x00000004ff047212 */ /* 0x000fe400078e33ff */
[----:B------:R-:W-:-:S03]  /*0770*/  SEL R221, R221, 0xffffffff, P0 ;  /* 0xffffffffdddd7807 */ /* 0x000fc60000000000 */
[----:B------:R-:W-:Y:S02]  /*0780*/  IMAD.IADD R222, R3, 0x1, R4 ;  /* 0x0000000103de7824 */ /* 0x000fe400078e0204 */
.L_x_1278:
        /* <DEDUP_REMOVED lines=10> */
[----:B------:R-:W2:Y:S01]  /*0830*/  @P2 LDG.E R4, [R10.64] ;  /* 0x000000080a042981 */ /* 0x000ea2000c1e1900 */
[----:B------:R-:W-:Y:S01]  /*0840*/  IMAD.MOV.U32 R220, RZ, RZ, c[0x0][0x168] ;  /* 0x00005a00ffdc7624 */ /* 0x000fe200078e00ff */
[----:B-1----:R-:W-:Y:S01]  /*0850*/  MOV R7, RZ ;  /* 0x000000ff00077202 */ /* 0x002fe20000000f00 */
        /* <DEDUP_REMOVED lines=17> */
.L_x_1284:
[----:B-1----:R-:W-:-:S04]  /*0970*/  ISETP.NE.U32.AND P0, PT, RZ, c[0x0][0x2e0], PT ;  /* 0x0000b800ff007a0c */ /* 0x002fc80003f05070 */
[----:B------:R-:W-:-:S13]  /*0980*/  ISETP.NE.AND.EX P0, PT, RZ, c[0x0][0x2e4], PT, P0 ;  /* 0x0000b900ff007a0c */ /* 0x000fda0003f05300 */
[----:B------:R-:W-:Y:S05]  /*0990*/  @!P0 BRA `(.L_x_1285) ;  /* 0x0000003000008947 */ /* 0x000fea0003800000 */
[----:B------:R-:W-:-:S05]  /*09a0*/  IMAD.WIDE R8, R221, R0, c[0x0][0x2e0] ;  /* 0x0000b800dd087625 */ /* 0x000fca00078e0200 */
[----:B------:R1:W5:Y:S01]  /*09b0*/  LDG.E R219, [R8.64] ;  /* 0x0000000808db7981 */ /* 0x000362000c1e1900 */
[----:B------:R-:W-:Y:S05]  /*09c0*/  BRA `(.L_x_1286) ;  /* 0x0000004000007947 */ /* 0x000fea0003800000 */
.L_x_1285:
[----:B------:R-:W-:Y:S05]  /*09d0*/  @!P1 BRA `(.L_x_1286) ;  /* 0x0000003000009947 */ /* 0x000fea0003800000 */
[----:B------:R-:W2:Y:S04]  /*09e0*/  LDG.E R219, [R8.64] ;  /* 0x0000000808db7981 */ /* 0x000ea8000c1e1900 */
[----:B------:R-:W2:Y:S02]  /*09f0*/  LDG.E R0, [R8.64+0x4] ;  /* 0x0000040808007981 */ /* 0x000ea4000c1e1900 */
[----:B--2---:R-:W-:Y:S02]  /*0a00*/  IADD3 R219, -R219, R0, RZ ;  /* 0x00000000dbdb7210 */ /* 0x004fe40007ffe1ff */
.L_x_1286:
        /* <DEDUP_REMOVED lines=71> */
[-C--:B------:R-:W-:Y:S01]  /*0e80*/  LEA.HI R8, R23, R2.reuse, RZ, 0x3 ;  /* 0x0000000217087211 */ /* 0x080fe200078f18ff */
        /* <DEDUP_REMOVED lines=9> */
[----:B------:R-:W-:Y:S01]  /*0f20*/  LEA.HI R4, R23, R2, RZ, 0x4 ;  /* 0x0000000217047211 */ /* 0x000fe200078f20ff */
[----:B------:R-:W-:Y:S01]  /*0f30*/  USHF.L.U32 UR4, UR4, 0x6, URZ ;  /* 0x0000000604047899 */ /* 0x000fe2000800063f */
[----:B------:R-:W-:Y:S01]  /*0f40*/  SHF.R.S32.HI R10, RZ, 0x1f, R218 ;  /* 0x0000001fff0a7819 */ /* 0x000fe200000114da */
[----:B------:R-:W-:Y:S01]  /*0f50*/  IMAD.SHL.U32 R12, R235, 0x8, RZ ;  /* 0x00000008eb0c7824 */ /* 0x000fe200078e00ff */
[----:B------:R-:W-:Y:S01]  /*0f60*/  @P0 SHF.R.U32.HI R21, RZ, c[0x0][0x250], R0 ;  /* 0x00009400ff150a19 */ /* 0x000fe20000011600 */
[----:B------:R-:W-:Y:S01]  /*0f70*/  IMAD R25, R14, c[0x0][0x1e8], RZ ;  /* 0x00007a000e197a24 */ /* 0x000fe200078e02ff */
[----:B------:R-:W-:Y:S01]  /*0f80*/  SHF.R.S32.HI R0, RZ, 0x1f, R2 ;  /* 0x0000001fff007819 */ /* 0x000fe20000011402 */
[----:B------:R-:W-:Y:S01]  /*0f90*/  IMAD.MOV.U32 R207, RZ, RZ, 0x10 ;  /* 0x00000010ffcf7424 */ /* 0x000fe200078e00ff */
[----:B------:R-:W-:-:S02]  /*0fa0*/  SHF.R.S32.HI R24, RZ, 0x1f, R21 ;  /* 0x0000001fff187819 */ /* 0x000fc40000011415 */
[--C-:B------:R-:W-:Y:S02]  /*0fb0*/  SHF.R.S32.HI R13, RZ, 0x1f, R12.reuse ;  /* 0x0000001fff0d7819 */ /* 0x100fe4000001140c */
[----:B------:R-:W-:Y:S01]  /*0fc0*/  IADD3 R38, P0, R9, R2, RZ ;  /* 0x0000000209267210 */ /* 0x000fe20007f1e0ff */
[----:B------:R-:W-:Y:S01]  /*0fd0*/  IMAD R16, R24, c[0x0][0x1e0], RZ ;  /* 0x0000780018107a24 */ /* 0x000fe200078e02ff */
[----:B------:R-:W-:Y:S01]  /*0fe0*/  IADD3 R33, P1, R218, R5, RZ ;  /* 0x00000005da217210 */ /* 0x000fe20007f3e0ff */
[----:B------:R-:W-:Y:S01]  /*0ff0*/  IMAD.WIDE.U32 R26, R21, c[0x0][0x1e0], R12 ;  /* 0x00007800151a7a25 */ /* 0x000fe200078e000c */
[----:B------:R-:W-:Y:S02]  /*1000*/  LOP3.LUT R15, R15, 0xc0, RZ, 0xc0, !PT ;  /* 0x000000c00f0f7812 */ /* 0x000fe400078ec0ff */
[----:B------:R-:W-:Y:S01]  /*1010*/  LEA.HI.X.SX32 R39, R9, R0, 0x1, P0 ;  /* 0x0000000009277211 */ /* 0x000fe200000f0eff */
[----:B------:R-:W-:Y:S01]  /*1020*/  IMAD R16, R21, c[0x0][0x1e4], R16 ;  /* 0x0000790015107a24 */ /* 0x000fe200078e0210 */
[----:B------:R-:W-:Y:S01]  /*1030*/  SHF.R.S32.HI R9, RZ, 0x4, R4 ;  /* 0x00000004ff097819 */ /* 0x000fe20000011404 */
[----:B------:R-:W-:Y:S01]  /*1040*/  IMAD R24, R24, c[0x0][0x1b0], RZ ;  /* 0x00006c0018187a24 */ /* 0x000fe200078e02ff */
[----:B------:R-:W-:Y:S01]  /*1050*/  IADD3 R34, P0, R218, R7, RZ ;  /* 0x00000007da227210 */ /* 0x000fe20007f1e0ff */
[----:B------:R-:W-:Y:S01]  /*1060*/  IMAD.IADD R17, R27, 0x1, R16 ;  /* 0x000000011b117824 */ /* 0x000fe200078e0210 */
[----:B------:R-:W-:Y:S01]  /*1070*/  LEA.HI.X.SX32 R36, R5, R10, 0x1, P1 ;  /* 0x0000000a05247211 */ /* 0x000fe200008f0eff */
[----:B------:R-:W-:Y:S01]  /*1080*/  IMAD.MOV.U32 R16, RZ, RZ, R26 ;  /* 0x000000ffff107224 */ /* 0x000fe200078e001a */
[----:B------:R-:W-:Y:S01]  /*1090*/  SHF.R.U32.HI R6, RZ, 0x3, R15 ;  /* 0x00000003ff067819 */ /* 0x000fe2000001160f */
[C---:B------:R-:W-:Y:S01]  /*10a0*/  IMAD R26, R18.reuse, c[0x0][0x1ec], R25 ;  /* 0x00007b00121a7a24 */ /* 0x040fe200078e0219 */
[----:B------:R-:W-:Y:S01]  /*10b0*/  LOP3.LUT R5, R15, 0x18, R12, 0xf8, !PT ;  /* 0x000000180f057812 */ /* 0x000fe200078ef80c */
[----:B------:R-:W-:Y:S01]  /*10c0*/  IMAD.WIDE.U32 R16, R18, c[0x0][0x1e8], R16 ;  /* 0x00007a0012107a25 */ /* 0x000fe200078e0010 */
[----:B------:R-:W-:-:S02]  /*10d0*/  LEA.HI R0, R4, R9, RZ, 0x1 ;  /* 0x0000000904007211 */ /* 0x000fc400078f08ff */
[----:B------:R-:W-:Y:S01]  /*10e0*/  LEA.HI.X.SX32 R35, R7, R10, 0x1, P0 ;  /* 0x0000000a07237211 */ /* 0x000fe200000f0eff */
[----:B------:R-:W-:Y:S01]  /*10f0*/  IMAD.IADD R27, R17, 0x1, R26 ;  /* 0x00000001111b7824 */ /* 0x000fe200078e021a */
[----:B------:R-:W-:Y:S01]  /*1100*/  LOP3.LUT R6, R5, R6, RZ, 0x3c, !PT ;  /* 0x0000000605067212 */ /* 0x000fe200078e3cff */
[----:B------:R-:W-:Y:S01]  /*1110*/  IMAD.MOV.U32 R26, RZ, RZ, R16 ;  /* 0x000000ffff1a7224 */ /* 0x000fe200078e0010 */
[----:B------:R-:W-:Y:S01]  /*1120*/  LEA.HI R7, R19, R218, RZ, 0x1 ;  /* 0x000000da13077211 */ /* 0x000fe200078f08ff */
[----:B------:R-:W-:Y:S01]  /*1130*/  IMAD.WIDE R34, R222, 0x80, R34 ;  /* 0x00000080de227825 */ /* 0x000fe200078e0222 */
[----:B------:R-:W-:Y:S02]  /*1140*/  SHF.R.S32.HI R5, RZ, 0x1f, R3 ;  /* 0x0000001fff057819 */ /* 0x000fe40000011403 */
[----:B------:R-:W-:Y:S01]  /*1150*/  IADD3 R28, P0, R216, R3, RZ ;  /* 0x00000003d81c7210 */ /* 0x000fe20007f1e0ff */
[----:B------:R-:W-:Y:S01]  /*1160*/  IMAD R3, R35, c[0x0][0x1d8], RZ ;  /* 0x0000760023037a24 */ /* 0x000fe200078e02ff */
[----:B------:R-:W-:Y:S01]  /*1170*/  LOP3.LUT R0, R0, 0xfffffffe, RZ, 0xc0, !PT ;  /* 0xfffffffe00007812 */ /* 0x000fe200078ec0ff */
[----:B------:R-:W-:Y:S01]  /*1180*/  IMAD.WIDE.U32 R26, R34, c[0x0][0x1d8], R26 ;  /* 0x00007600221a7a25 */ /* 0x000fe200078e001a */
[----:B------:R-:W-:-:S02]  /*1190*/  SHF.R.S32.HI R20, RZ, 0x1f, R223 ;  /* 0x0000001fff147819 */ /* 0x000fc400000114df */
[----:B------:R-:W-:Y:S01]  /*11a0*/  LEA.HI R17, R23, R2, RZ, 0x5 ;  /* 0x0000000217117211 */ /* 0x000fe200078f28ff */
[----:B------:R-:W-:Y:S01]  /*11b0*/  IMAD.IADD R9, R9, 0x1, -R0 ;  /* 0x0000000109097824 */ /* 0x000fe200078e0a00 */
[----:B------:R-:W-:Y:S01]  /*11c0*/  LOP3.LUT R7, R7, 0x7fffffe, RZ, 0xc0, !PT ;  /* 0x07fffffe07077812 */ /* 0x000fe200078ec0ff */
[----:B------:R-:W-:Y:S01]  /*11d0*/  IMAD R236, R20, c[0x0][0x270], RZ ;  /* 0x00009c0014ec7a24 */ /* 0x000fe200078e02ff */
[----:B------:R-:W-:Y:S01]  /*11e0*/  LEA.HI.X.SX32 R29, R216, R5, 0x1, P0 ;  /* 0x00000005d81d7211 */ /* 0x000fe200000f0eff */
[----:B------:R-:W-:Y:S01]  /*11f0*/  IMAD.IADD R5, R219, 0x1, -R212 ;  /* 0x00000001db057824 */ /* 0x000fe200078e0ad4 */
[----:B------:R-:W-:Y:S01]  /*1200*/  SHF.R.S32.HI R0, RZ, 0x5, R17 ;  /* 0x00000005ff007819 */ /* 0x000fe20000011411 */
[----:B------:R-:W-:Y:S01]  /*1210*/  IMAD.IADD R7, R218, 0x1, -R7 ;  /* 0x00000001da077824 */ /* 0x000fe200078e0a07 */
[C---:B------:R-:W-:Y:S01]  /*1220*/  ISETP.GE.AND P5, PT, R12.reuse, c[0x0][0x1cc], PT ;  /* 0x000073000c007a0c */ /* 0x040fe20003fa6270 */
[----:B------:R-:W-:Y:S01]  /*1230*/  IMAD.IADD R15, R5, 0x1, -R218 ;  /* 0x00000001050f7824 */ /* 0x000fe200078e0ada */
[----:B------:R-:W-:Y:S01]  /*1240*/  IADD3 R214, R12, 0x40, RZ ;  /* 0x000000400cd67810 */ /* 0x000fe20007ffe0ff */
[----:B------:R-:W-:Y:S01]  /*1250*/  IMAD R236, R223, c[0x0][0x274], R236 ;  /* 0x00009d00dfec7a24 */ /* 0x000fe200078e02ec */
[----:B------:R-:W-:Y:S01]  /*1260*/  SEL R226, R221, RZ, !P2 ;  /* 0x000000ffdde27207 */ /* 0x000fe20005000000 */
[----:B------:R-:W-:Y:S01]  /*1270*/  IMAD.WIDE.U32 R30, R223, c[0x0][0x270], R28 ;  /* 0x00009c00df1e7a25 */ /* 0x000fe200078e001c */
[----:B------:R-:W-:-:S02]  /*1280*/  ISETP.LT.OR P1, PT, R15, 0x1, P5 ;  /* 0x000000010f00780c */ /* 0x000fc40002f21670 */
[----:B------:R-:W-:Y:S01]  /*1290*/  SEL R11, R11, RZ, !P2 ;  /* 0x000000ff0b0b7207 */ /* 0x000fe20005000000 */
[----:B------:R-:W-:Y:S01]  /*12a0*/  IMAD R3, R34, c[0x0][0x1dc], R3 ;  /* 0x0000770022037a24 */ /* 0x000fe200078e0203 */
[----:B------:R-:W-:Y:S01]  /*12b0*/  SHF.R.S32.HI R19, RZ, 0x1f, R19 ;  /* 0x0000001fff137819 */ /* 0x000fe20000011413 */
[----:B------:R-:W-:Y:S02]  /*12c0*/  IMAD R7, R0, 0x8, R7 ;  /* 0x0000000800077824 */ /* 0x000fe400078e0207 */
[----:B------:R-:W-:Y:S01]  /*12d0*/  IMAD.IADD R237, R31, 0x1, R236 ;  /* 0x000000011fed7824 */ /* 0x000fe200078e02ec */
[----:B------:R-:W-:Y:S01]  /*12e0*/  LEA.HI R19, R19, R218, RZ, 0x3 ;  /* 0x000000da13137211 */ /* 0x000fe200078f18ff */
[----:B------:R-:W-:Y:S01]  /*12f0*/  IMAD.MOV.U32 R236, RZ, RZ, R30 ;  /* 0x000000ffffec7224 */ /* 0x000fe200078e001e */
[----:B------:R-:W-:Y:S01]  /*1300*/  LEA R30, P0, R26, c[0x0][0x1c0], 0x1 ;  /* 0x000070001a1e7a11 */ /* 0x000fe200078008ff */
[----:B------:R-:W-:Y:S01]  /*1310*/  IMAD.IADD R3, R27, 0x1, R3 ;  /* 0x000000011b037824 */ /* 0x000fe200078e0203 */
[----:B------:R-:W-:Y:S01]  /*1320*/  LOP3.LUT R19, R19, 0xfffffff8, RZ, 0xc0, !PT ;  /* 0xfffffff813137812 */ /* 0x000fe200078ec0ff */
[----:B------:R-:W-:Y:S01]  /*1330*/  IMAD.U32 R6, R7, 0x20, R6 ;  /* 0x0000002007067824 */ /* 0x000fe200078e0006 */
[----:B------:R-:W-:Y:S01]  /*1340*/  IADD3 R7, R12, 0x20, RZ ;  /* 0x000000200c077810 */ /* 0x000fe20007ffe0ff */
[----:B------:R-:W-:Y:S01]  /*1350*/  IMAD R232, R20, c[0x0][0x288], RZ ;  /* 0x0000a20014e87a24 */ /* 0x000fe200078e02ff */
[----:B------:R-:W-:Y:S01]  /*1360*/  LEA.HI.X R31, R26, c[0x0][0x1c4], R3, 0x1, P0 ;  /* 0x000071001a1f7a11 */ /* 0x000fe200000f0c03 */
[----:B------:R-:W-:Y:S01]  /*1370*/  IMAD.WIDE.U32 R28, R223, c[0x0][0x288], R28 ;  /* 0x0000a200df1c7a25 */ /* 0x000fe200078e001c */
[----:B------:R-:W-:-:S02]  /*1380*/  ISETP.GE.AND P6, PT, R7, c[0x0][0x1cc], PT ;  /* 0x0000730007007a0c */ /* 0x000fc40003fc6270 */
[----:B------:R-:W-:Y:S01]  /*1390*/  ISETP.GE.AND P0, PT, R214, c[0x0][0x1cc], PT ;  /* 0x00007300d6007a0c */ /* 0x000fe20003f06270 */
[----:B------:R-:W-:Y:S01]  /*13a0*/  IMAD R232, R223, c[0x0][0x28c], R232 ;  /* 0x0000a300dfe87a24 */ /* 0x000fe200078e02e8 */
[C---:B------:R-:W-:Y:S01]  /*13b0*/  ISETP.LT.OR P4, PT, R15.reuse, 0x1, P6 ;  /* 0x000000010f00780c */ /* 0x040fe20003781670 */
[----:B------:R-:W-:Y:S01]  /*13c0*/  IMAD.SHL.U32 R6, R6, 0x2, RZ ;  /* 0x0000000206067824 */ /* 0x000fe200078e00ff */
[C---:B------:R-:W-:Y:S01]  /*13d0*/  ISETP.LT.OR P3, PT, R15.reuse, 0x1, P0 ;  /* 0x000000010f00780c */ /* 0x040fe20000761670 */
        /* <DEDUP_REMOVED lines=8> */
[----:B------:R-:W-:Y:S01]  /*1460*/  LEA R28, P1, R10, R30, 0x7 ;  /* 0x0000001e0a1c7211 */ /* 0x000fe200078238ff */
[----:B------:R-:W-:Y:S01]  /*1470*/  IMAD.MOV.U32 R3, RZ, RZ, c[0x0][0x1dc] ;  /* 0x00007700ff037624 */ /* 0x000fe200078e00ff */
[----:B------:R-:W-:Y:S01]  /*1480*/  ISETP.GE.AND P2, PT, R7, c[0x0][0x19c], PT ;  /* 0x0000670007007a0c */ /* 0x000fe20003f46270 */
[----:B------:R-:W-:Y:S01]  /*1490*/  IMAD R224, R20, c[0x0][0x238], RZ ;  /* 0x00008e0014e07a24 */ /* 0x000fe200078e02ff */
[----:B------:R-:W-:Y:S01]  /*14a0*/  ISETP.LT.OR P0, PT, R15, 0x41, P0 ;  /* 0x000000410f00780c */ /* 0x000fe20000701670 */
[C---:B------:R-:W-:Y:S01]  /*14b0*/  IMAD.WIDE.U32 R38, R223.reuse, c[0x0][0x238], R38 ;  /* 0x00008e00df267a25 */ /* 0x040fe200078e0026 */
[----:B------:R-:W-:Y:S01]  /*14c0*/  LEA.HI.X R29, R10, R31, R3, 0x7, P1 ;  /* 0x0000001f0a1d7211 */ /* 0x000fe200008f3c03 */
[----:B------:R1:W-:Y:S01]  /*14d0*/  LDGSTS.E.BYPASS.LTC128B.128 [R6+0x8080], [R30.64+0x40], !P4 ;  /* 0x080800401e067fae */ /* 0x0003e2000e101d48 */
[----:B------:R-:W-:Y:S01]  /*14e0*/  LOP3.LUT R3, R8, 0xfffffff8, RZ, 0xc0, !PT ;  /* 0xfffffff808037812 */ /* 0x000fe200078ec0ff */
[----:B------:R-:W-:Y:S01]  /*14f0*/  IMAD R224, R223, c[0x0][0x23c], R224 ;  /* 0x00008f00dfe07a24 */ /* 0x000fe200078e02e0 */
[----:B------:R-:W-:Y:S01]  /*1500*/  ISETP.GE.AND P4, PT, R214, c[0x0][0x19c], PT ;  /* 0x00006700d6007a0c */ /* 0x000fe20003f86270 */
[----:B------:R-:W-:Y:S01]  /*1510*/  IMAD R24, R21, c[0x0][0x1b4], R24 ;  /* 0x00006d0015187a24 */ /* 0x000fe200078e0218 */
[----:B------:R1:W-:Y:S01]  /*1520*/  LDGSTS.E.BYPASS.LTC128B.128 [R6+0xa080], [R30.64+0x80], !P3 ;  /* 0x0a0800801e067fae */ /* 0x0003e2000d901d48 */
[----:B------:R-:W-:Y:S01]  /*1530*/  IMAD.IADD R225, R39, 0x1, R224 ;  /* 0x0000000127e17824 */ /* 0x000fe200078e02e0 */
[----:B------:R-:W-:Y:S01]  /*1540*/  ISETP.LT.OR P3, PT, R15, 0x41, P5 ;  /* 0x000000410f00780c */ /* 0x000fe20002f61670 */
[----:B------:R-:W-:Y:S01]  /*1550*/  IMAD.MOV.U32 R224, RZ, RZ, R38 ;  /* 0x000000ffffe07224 */ /* 0x000fe200078e0026 */
[----:B------:R-:W-:Y:S01]  /*1560*/  ISETP.GE.AND P5, PT, R12, c[0x0][0x19c], PT ;  /* 0x000067000c007a0c */ /* 0x000fe20003fa6270 */
[----:B------:R-:W-:Y:S01]  /*1570*/  IMAD.WIDE.U32 R38, R21, c[0x0][0x1b0], R12 ;  /* 0x00006c0015267a25 */ /* 0x000fe200078e000c */
[----:B------:R-:W-:-:S02]  /*1580*/  LOP3.LUT R21, R4, 0xfffffff0, RZ, 0xc0, !PT ;  /* 0xfffffff004157812 */ /* 0x000fc400078ec0ff */
[----:B------:R-:W-:Y:S01]  /*1590*/  ISETP.LT.OR P1, PT, R15, 0x1, P5 ;  /* 0x000000010f00780c */ /* 0x000fe20002f21670 */
[C---:B------:R-:W-:Y:S01]  /*15a0*/  IMAD.IADD R204, R2.reuse, 0x1, -R3 ;  /* 0x0000000102cc7824 */ /* 0x040fe200078e0a03 */
[----:B------:R-:W-:Y:S01]  /*15b0*/  LEA.HI R3, R23, R2, RZ, 0x6 ;  /* 0x0000000217037211 */ /* 0x000fe200078f30ff */
[----:B------:R-:W-:Y:S01]  /*15c0*/  IMAD.IADD R16, R2, 0x1, -R21 ;  /* 0x0000000102107824 */ /* 0x000fe200078e0a15 */
[----:B------:R-:W-:Y:S01]  /*15d0*/  ISETP.LT.OR P5, PT, R15, 0x41, P5 ;  /* 0x000000410f00780c */ /* 0x000fe20002fa1670 */
[----:B------:R-:W-:Y:S01]  /*15e0*/  IMAD.IADD R39, R39, 0x1, R24 ;  /* 0x0000000127277824 */ /* 0x000fe200078e0218 */
[----:B------:R-:W-:Y:S01]  /*15f0*/  LEA.HI R10, R204, R204, RZ, 0x1 ;  /* 0x000000cccc0a7211 */ /* 0x000fe200078f08ff */
[----:B------:R2:W-:Y:S01]  /*1600*/  LDGSTS.E.BYPASS.LTC128B.128 [R6+0x7080], [R28.64], !P3 ;  /* 0x070800001c067fae */ /* 0x0005e2000d901d48 */
[----:B------:R-:W-:Y:S01]  /*1610*/  SHF.R.S32.HI R4, RZ, 0x6, R3 ;  /* 0x00000006ff047819 */ /* 0x000fe20000011403 */
[----:B------:R-:W-:Y:S01]  /*1620*/  IMAD R22, R36, c[0x0][0x178], RZ ;  /* 0x00005e0024167a24 */ /* 0x000fe200078e02ff */
[----:B------:R-:W-:Y:S01]  /*1630*/  LOP3.LUT R3, R10, 0x7fffffe, RZ, 0xc0, !PT ;  /* 0x07fffffe0a037812 */ /* 0x000fe200078ec0ff */
[----:B------:R2:W-:Y:S01]  /*1640*/  LDGSTS.E.BYPASS.LTC128B.128 [R6+0x9080], [R28.64+0x40], !P6 ;  /* 0x090800401c067fae */ /* 0x0005e2000f101d48 */
[----:B------:R-:W-:Y:S01]  /*1650*/  SHF.R.S32.HI R21, RZ, 0x1f, R16 ;  /* 0x0000001fff157819 */ /* 0x000fe20000011410 */
[----:B------:R-:W-:Y:S01]  /*1660*/  IMAD R22, R33, c[0x0][0x17c], R22 ;  /* 0x00005f0021167a24 */ /* 0x000fe200078e0216 */
[----:B------:R-:W-:Y:S01]  /*1670*/  ISETP.LT.OR P3, PT, R15, 0x1, P2 ;  /* 0x000000010f00780c */ /* 0x000fe20001761670 */
[----:B------:R-:W-:Y:S01]  /*1680*/  IMAD.WIDE.U32 R26, R33, c[0x0][0x178], R12 ;  /* 0x00005e00211a7a25 */ /* 0x000fe200078e000c */
[-C--:B------:R-:W-:Y:S01]  /*1690*/  LEA.HI R21, R21, R16.reuse, RZ, 0x3 ;  /* 0x0000001015157211 */ /* 0x080fe200078f18ff */
[----:B------:R2:W-:Y:S01]  /*16a0*/  LDGSTS.E.BYPASS.LTC128B.128 [R6+0xb080], [R28.64+0x80], !P0 ;  /* 0x0b0800801c067fae */ /* 0x0005e2000c101d48 */
[----:B------:R-:W-:Y:S01]  /*16b0*/  ISETP.LT.OR P6, PT, R15, 0x1, P4 ;  /* 0x000000010f00780c */ /* 0x000fe200027c1670 */
[----:B-1----:R-:W-:Y:S01]  /*16c0*/  IMAD.IADD R30, R204, 0x1, -R3 ;  /* 0x00000001cc1e7824 */ /* 0x002fe200078e0a03 */
[----:B------:R-:W-:Y:S01]  /*16d0*/  LEA.HI R3, R16, R16, RZ, 0x1 ;  /* 0x0000001010037211 */ /* 0x000fe200078f08ff */
[----:B------:R-:W-:Y:S01]  /*16e0*/  IMAD.WIDE.U32 R38, R18, c[0x0][0x1b8], R38 ;  /* 0x00006e0012267a25 */ /* 0x000fe200078e0026 */
[----:B------:R-:W-:-:S02]  /*16f0*/  LEA.HI R31, R17, R0, RZ, 0x1 ;  /* 0x00000000111f7211 */ /* 0x000fc400078f08ff */
[----:B------:R-:W-:Y:S01]  /*1700*/  ISETP.LT.OR P2, PT, R15, 0x41, P2 ;  /* 0x000000410f00780c */ /* 0x000fe20001741670 */
[----:B------:R-:W-:Y:S01]  /*1710*/  IMAD.IADD R27, R27, 0x1, R22 ;  /* 0x000000011b1b7824 */ /* 0x000fe200078e0216 */
[----:B------:R-:W-:Y:S01]  /*1720*/  ISETP.LT.OR P4, PT, R15, 0x41, P4 ;  /* 0x000000410f00780c */ /* 0x000fe20002781670 */
[----:B------:R-:W-:Y:S01]  /*1730*/  IMAD R205, R9, 0x4, R4 ;  /* 0x0000000409cd7824 */ /* 0x000fe200078e0204 */
[----:B------:R-:W-:Y:S01]  /*1740*/  LOP3.LUT R25, R3, 0x7fffffe, RZ, 0xc0, !PT ;  /* 0x07fffffe03197812 */ /* 0x000fe200078ec0ff */
[----:B------:R-:W-:Y:S01]  /*1750*/  IMAD.WIDE.U32 R228, R223, c[0x0][0x180], R26 ;  /* 0x00006000dfe47a25 */ /* 0x000fe200078e001a */
[----:B------:R-:W-:Y:S02]  /*1760*/  LOP3.LUT R15, R21, 0xfffffff8, RZ, 0xc0, !PT ;  /* 0xfffffff8150f7812 */ /* 0x000fe400078ec0ff */
[----:B------:R-:W-:Y:S01]  /*1770*/  LOP3.LUT R31, R31, 0xfffffffe, RZ, 0xc0, !PT ;  /* 0xfffffffe1f1f7812 */ /* 0x000fe200078ec0ff */
[C---:B------:R-:W-:Y:S01]  /*1780*/  IMAD.IADD R24, R16.reuse, 0x1, -R25 ;  /* 0x0000000110187824 */ /* 0x040fe200078e0a19 */
[----:B------:R-:W-:Y:S01]  /*1790*/  SHF.R.S32.HI R21, RZ, 0x3, R21 ;  /* 0x00000003ff157819 */ /* 0x000fe20000011415 */
[----:B------:R-:W-:Y:S01]  /*17a0*/  IMAD.IADD R15, R16, 0x1, -R15 ;  /* 0x00000001100f7824 */ /* 0x000fe200078e0a0f */
[----:B------:R-:W-:Y:S01]  /*17b0*/  LOP3.LUT R17, R17, 0xffffffe0, RZ, 0xc0, !PT ;  /* 0xffffffe011117812 */ /* 0x000fe200078ec0ff */
[----:B------:R-:W-:Y:S01]  /*17c0*/  IMAD.IADD R16, R0, 0x1, -R31 ;  /* 0x0000000100107824 */ /* 0x000fe200078e0a1f */
[----:B------:R-:W-:Y:S01]  /*17d0*/  IADD3 R234, R6, 0xc080, RZ ;  /* 0x0000c08006ea7810 */ /* 0x000fe20007ffe0ff */
[----:B------:R-:W-:Y:S01]  /*17e0*/  IMAD R25, R14, c[0x0][0x1b8], RZ ;  /* 0x00006e000e197a24 */ /* 0x000fe200078e02ff */
[----:B------:R-:W-:Y:S01]  /*17f0*/  IADD3 R231, R6, 0x12080, RZ ;  /* 0x0001208006e77810 */ /* 0x000fe20007ffe0ff */
[----:B------:R-:W-:-:S02]  /*1800*/  IMAD.SHL.U32 R202, R16, 0x400, RZ ;  /* 0x0000040010ca7824 */ /* 0x000fc400078e00ff */
[----:B------:R-:W-:Y:S02]  /*1810*/  IMAD R14, R18, c[0x0][0x1bc], R25 ;  /* 0x00006f00120e7a24 */ /* 0x000fe400078e0219 */
[----:B------:R-:W-:Y:S02]  /*1820*/  IMAD R235, R235, 0x2, R202 ;  /* 0x00000002ebeb7824 */ /* 0x000fe400078e02ca */
[C---:B------:R-:W-:Y:S02]  /*1830*/  IMAD R203, R21.reuse, 0x8, R24 ;  /* 0x0000000815cb7824 */ /* 0x040fe400078e0218 */
[----:B------:R-:W-:Y:S02]  /*1840*/  IMAD R202, R21, 0x200, R202 ;  /* 0x0000020015ca7824 */ /* 0x000fe400078e02ca */
[----:B------:R-:W-:Y:S02]  /*1850*/  IMAD R18, R20, c[0x0][0x180], RZ ;  /* 0x0000600014127a24 */ /* 0x000fe400078e02ff */
[----:B------:R-:W-:-:S02]  /*1860*/  IMAD.IADD R39, R39, 0x1, R14 ;  /* 0x0000000127277824 */ /* 0x000fc400078e020e */
[----:B------:R-:W-:Y:S02]  /*1870*/  IMAD R21, R35, c[0x0][0x1a8], RZ ;  /* 0x00006a0023157a24 */ /* 0x000fe400078e02ff */
[----:B------:R-:W-:Y:S02]  /*1880*/  IMAD R18, R223, c[0x0][0x184], R18 ;  /* 0x00006100df127a24 */ /* 0x000fe400078e0212 */
[C---:B------:R-:W-:Y:S02]  /*1890*/  IMAD R14, R34.reuse, c[0x0][0x1ac], R21 ;  /* 0x00006b00220e7a24 */ /* 0x040fe400078e0215 */
[----:B------:R-:W-:-:S04]  /*18a0*/  IMAD.WIDE.U32 R38, R34, c[0x0][0x1a8], R38 ;  /* 0x00006a0022267a25 */ /* 0x000fc800078e0026 */
[----:B------:R-:W-:Y:S01]  /*18b0*/  IMAD.IADD R229, R229, 0x1, R18 ;  /* 0x00000001e5e57824 */ /* 0x000fe200078e0212 */
[C---:B------:R-:W-:Y:S01]  /*18c0*/  LEA R34, P0, R38.reuse, c[0x0][0x190], 0x1 ;  /* 0x0000640026227a11 */ /* 0x040fe200078008ff */
[----:B------:R-:W-:Y:S01]  /*18d0*/  IMAD.IADD R14, R39, 0x1, R14 ;  /* 0x00000001270e7824 */ /* 0x000fe200078e020e */
[----:B------:R-:W-:Y:S01]  /*18e0*/  SHF.R.S32.HI R18, RZ, 0x1f, R245 ;  /* 0x0000001fff127819 */ /* 0x000fe200000114f5 */
[----:B------:R-:W-:Y:S02]  /*18f0*/  IMAD.MOV.U32 R27, RZ, RZ, c[0x0][0x1a8] ;  /* 0x00006a00ff1b7624 */ /* 0x000fe400078e00ff */
[----:B--2---:R-:W-:Y:S01]  /*1900*/  IMAD R29, R245, UR5, RZ ;  /* 0x00000005f51d7c24 */ /* 0x004fe2000f8e02ff */
[----:B------:R-:W-:Y:S01]  /*1910*/  LEA.HI.X R35, R38, c[0x0][0x194], R14, 0x1, P0 ;  /* 0x0000650026237a11 */ /* 0x000fe200000f0c0e */
[----:B------:R-:W-:Y:S01]  /*1920*/  IMAD R205, R205, 0x8, R30 ;  /* 0x00000008cdcd7824 */ /* 0x000fe200078e021e */
[----:B------:R-:W-:Y:S01]  /*1930*/  LEA R30, P0, R27, R34, 0x7 ;  /* 0x000000221b1e7211 */ /* 0x000fe200078038ff */
[----:B------:R-:W-:-:S02]  /*1940*/  IMAD.MOV.U32 R21, RZ, RZ, c[0x0][0x1ac] ;  /* 0x00006b00ff157624 */ /* 0x000fc400078e00ff */
[C---:B------:R-:W-:Y:S01]  /*1950*/  IMAD R14, R18.reuse, UR4, R29 ;  /* 0x00000004120e7c24 */ /* 0x040fe2000f8e021d */
[----:B------:R1:W-:Y:S01]  /*1960*/  LDGSTS.E.BYPASS.LTC128B.128 [R6+0x80], [R34.64], !P1 ;  /* 0x0008000022067fae */ /* 0x0003e2000c901d48 */
[----:B------:R-:W-:Y:S01]  /*1970*/  IMAD R25, R11, c[0x0][0x188], RZ ;  /* 0x000062000b197a24 */ /* 0x000fe200078e02ff */
[----:B------:R-:W-:Y:S01]  /*1980*/  LEA.HI.X R31, R27, R35, R21, 0x7, P0 ;  /* 0x000000231b1f7211 */ /* 0x000fe200000f3c15 */
[----:B------:R-:W-:Y:S01]  /*1990*/  IMAD R18, R18, c[0x0][0x178], RZ ;  /* 0x00005e0012127a24 */ /* 0x000fe200078e02ff */
[----:B------:R-:W-:Y:S01]  /*19a0*/  ISETP.GE.AND P1, PT, R214, c[0x0][0x16c], PT ;  /* 0x00005b00d6007a0c */ /* 0x000fe20003f26270 */
[C---:B------:R-:W-:Y:S01]  /*19b0*/  IMAD.WIDE.U32 R26, R245.reuse, c[0x0][0x178], RZ ;  /* 0x00005e00f51a7a25 */ /* 0x040fe200078e00ff */
[----:B------:R-:W-:Y:S01]  /*19c0*/  ISETP.GE.AND P0, PT, R12, c[0x0][0x16c], PT ;  /* 0x00005b000c007a0c */ /* 0x000fe20003f06270 */
[----:B------:R1:W-:Y:S01]  /*19d0*/  LDGSTS.E.BYPASS.LTC128B.128 [R6+0x2080], [R34.64+0x40], !P3 ;  /* 0x0208004022067fae */ /* 0x0003e2000d901d48 */
[----:B------:R-:W-:Y:S01]  /*19e0*/  SEL R22, RZ, 0x4, P1 ;  /* 0x00000004ff167807 */ /* 0x000fe20000800000 */
[C---:B------:R-:W-:Y:S01]  /*19f0*/  IMAD R25, R226.reuse, c[0x0][0x18c], R25 ;  /* 0x00006300e2197a24 */ /* 0x040fe200078e0219 */
[----:B------:R-:W-:Y:S01]  /*1a00*/  SEL R215, RZ, 0x1, P0 ;  /* 0x00000001ffd77807 */ /* 0x000fe20000000000 */
[----:B------:R-:W-:Y:S01]  /*1a10*/  IMAD R21, R245, c[0x0][0x17c], R18 ;  /* 0x00005f00f5157a24 */ /* 0x000fe200078e0212 */
[----:B------:R-:W-:Y:S01]  /*1a20*/  ISETP.GE.AND P0, PT, R7, c[0x0][0x16c], PT ;  /* 0x00005b0007007a0c */ /* 0x000fe20003f06270 */
[----:B------:R-:W-:Y:S01]  /*1a30*/  IMAD.WIDE.U32 R228, R226, c[0x0][0x188], R228 ;  /* 0x00006200e2e47a25 */ /* 0x000fe200078e00e4 */
[----:B------:R1:W-:Y:S02]  /*1a40*/  LDGSTS.E.BYPASS.LTC128B.128 [R6+0x4080], [R34.64+0x80], !P6 ;  /* 0x0408008022067fae */ /* 0x0003e4000f101d48 */
[----:B------:R-:W-:Y:S01]  /*1a50*/  SEL R18, RZ, 0x2, P0 ;  /* 0x00000002ff127807 */ /* 0x000fe20000000000 */
[----:B------:R-:W-:Y:S01]  /*1a60*/  IMAD.IADD R21, R27, 0x1, R21 ;  /* 0x000000011b157824 */ /* 0x000fe200078e0215 */
[----:B------:R2:W-:Y:S01]  /*1a70*/  LDGSTS.E.BYPASS.LTC128B.128 [R6+0x1080], [R30.64], !P5 ;  /* 0x010800001e067fae */ /* 0x0005e2000e901d48 */
[----:B------:R-:W-:Y:S01]  /*1a80*/  IMAD.IADD R208, R229, 0x1, R25 ;  /* 0x00000001e5d07824 */ /* 0x000fe200078e0219 */
[----:B------:R-:W-:Y:S01]  /*1a90*/  LEA R25, P1, R26, R228, 0x6 ;  /* 0x000000e41a197211 */ /* 0x000fe200078230ff */
[----:B------:R-:W-:Y:S01]  /*1aa0*/  IMAD.SHL.U32 R27, R0, 0x10, RZ ;  /* 0x00000010001b7824 */ /* 0x000fe200078e00ff */
[----:B------:R-:W-:Y:S01]  /*1ab0*/  IADD3 R22, R22, R18, R215 ;  /* 0x0000001216167210 */ /* 0x000fe20007ffe0d7 */
[----:B------:R-:W-:Y:S01]  /*1ac0*/  IMAD.SHL.U32 R204, R204, 0x40, RZ ;  /* 0x00000040cccc7824 */ /* 0x000fe200078e00ff */
[----:B------:R-:W-:Y:S01]  /*1ad0*/  LEA.HI.X R0, R26, R208, R21, 0x6, P1 ;  /* 0x000000d01a007211 */ /* 0x000fe200008f3415 */
[----:B------:R-:W-:Y:S01]  /*1ae0*/  IMAD R211, R11, c[0x0][0x278], RZ ;  /* 0x00009e000bd37a24 */ /* 0x000fe200078e02ff */
[----:B------:R-:W-:Y:S01]  /*1af0*/  ISETP.GT.AND P1, PT, R2, 0xf, PT ;  /* 0x0000000f0200780c */ /* 0x000fe20003f24270 */
[----:B------:R-:W-:Y:S01]  /*1b00*/  IMAD.SHL.U32 R21, R245, 0x40, RZ ;  /* 0x00000040f5157824 */ /* 0x000fe200078e00ff */
[C---:B------:R-:W-:Y:S01]  /*1b10*/  LEA R28, P3, R25.reuse, c[0x0][0x160], 0x1 ;  /* 0x00005800191c7a11 */ /* 0x040fe200078608ff */
[----:B------:R-:W-:Y:S01]  /*1b20*/  IMAD.WIDE.U32 R236, R226, c[0x0][0x278], R236 ;  /* 0x00009e00e2ec7a25 */ /* 0x000fe200078e00ec */
[----:B------:R-:W-:Y:S01]  /*1b30*/  LOP3.LUT R204, R204, 0x1c0, RZ, 0xc0, !PT ;  /* 0x000001c0cccc7812 */ /* 0x000fe200078ec0ff */
[----:B------:R2:W-:Y:S01]  /*1b40*/  LDGSTS.E.BYPASS.LTC128B.128 [R6+0x3080], [R30.64+0x40], !P2 ;  /* 0x030800401e067fae */ /* 0x0005e2000d101d48 */
[----:B------:R-:W-:Y:S01]  /*1b50*/  LEA.HI.X R29, R25, c[0x0][0x164], R0, 0x1, P3 ;  /* 0x00005900191d7a11 */ /* 0x000fe200018f0c00 */
[----:B------:R-:W-:Y:S01]  /*1b60*/  IMAD R36, R36, c[0x0][0x208], RZ ;  /* 0x0000820024247a24 */ /* 0x000fe200078e02ff */
[----:B------:R-:W-:Y:S01]  /*1b70*/  SHF.R.S32.HI R18, RZ, 0x1f, R21 ;  /* 0x0000001fff127819 */ /* 0x000fe20000011415 */
[----:B------:R-:W-:Y:S01]  /*1b80*/  IMAD R211, R226, c[0x0][0x27c], R211 ;  /* 0x00009f00e2d37a24 */ /* 0x000fe200078e02d3 */
[----:B------:R-:W-:Y:S01]  /*1b90*/  LOP3.LUT R27, R204, 0x30, R27, 0xf8, !PT ;  /* 0x00000030cc1b7812 */ /* 0x000fe200078ef81b */
[----:B------:R-:W-:Y:S01]  /*1ba0*/  IMAD R36, R33, c[0x0][0x20c], R36 ;  /* 0x0000830021247a24 */ /* 0x000fe200078e0224 */
[----:B------:R-:W-:Y:S01]  /*1bb0*/  LEA.HI R0, R23, R2, RZ, 0x7 ;  /* 0x0000000217007211 */ /* 0x000fe200078f38ff */
[----:B------:R-:W-:Y:S01]  /*1bc0*/  IMAD.IADD R211, R237, 0x1, R211 ;  /* 0x00000001edd37824 */ /* 0x000fe200078e02d3 */
[----:B------:R-:W-:Y:S01]  /*1bd0*/  @!P1 IADD3 R24, P3, R21, R236, RZ ;  /* 0x000000ec15189210 */ /* 0x000fe20007f7e0ff */
[----:B------:R-:W-:Y:S01]  /*1be0*/  IMAD.WIDE.U32 R32, R33, c[0x0][0x208], R12 ;  /* 0x0000820021207a25 */ /* 0x000fe200078e000c */
[----:B------:R-:W-:Y:S01]  /*1bf0*/  SHF.R.U32.HI R204, RZ, 0x3, R204 ;  /* 0x00000003ffcc7819 */ /* 0x000fe200000116cc */
[----:B------:R2:W-:Y:S01]  /*1c00*/  LDGSTS.E.BYPASS.LTC128B.128 [R6+0x5080], [R30.64+0x80], !P4 ;  /* 0x050800801e067fae */ /* 0x0005e2000e101d48 */
[----:B------:R-:W-:Y:S01]  /*1c10*/  LOP3.LUT R27, R27, 0x8, R8, 0xf8, !PT ;  /* 0x000000081b1b7812 */ /* 0x000fe200078ef808 */
[----:B------:R-:W-:Y:S01]  /*1c20*/  @!P1 IMAD.X R23, R18, 0x1, R211, P3 ;  /* 0x0000000112179824 */ /* 0x000fe200018e06d3 */
[----:B------:R-:W-:Y:S01]  /*1c30*/  ISETP.GE.AND P3, PT, R12, c[0x0][0x1fc], PT ;  /* 0x00007f000c007a0c */ /* 0x000fe20003f66270 */
[----:B------:R-:W-:Y:S01]  /*1c40*/  IMAD.IADD R37, R33, 0x1, R36 ;  /* 0x0000000121257824 */ /* 0x000fe200078e0224 */
[----:B------:R-:W-:Y:S01]  /*1c50*/  LOP3.LUT R204, R27, R204, RZ, 0x3c, !PT ;  /* 0x000000cc1bcc7212 */ /* 0x000fe200078e3cff */
[----:B------:R-:W-:Y:S01]  /*1c60*/  IMAD.MOV.U32 R36, RZ, RZ, R32 ;  /* 0x000000ffff247224 */ /* 0x000fe200078e0020 */
[--C-:B------:R-:W-:Y:S01]  /*1c70*/  SHF.R.S32.HI R32, RZ, 0x1, R3.reuse ;  /* 0x00000001ff207819 */ /* 0x100fe20000011403 */
[----:B------:R-:W-:Y:S01]  /*1c80*/  IMAD R20, R20, c[0x0][0x210], RZ ;  /* 0x0000840014147a24 */ /* 0x000fe200078e02ff */
[----:B------:R-:W-:Y:S01]  /*1c90*/  SHF.R.S32.HI R3, RZ, 0x1f, R3 ;  /* 0x0000001fff037819 */ /* 0x000fe20000011403 */
[----:B------:R-:W-:Y:S01]  /*1ca0*/  IMAD.SHL.U32 R27, R9, 0x10, RZ ;  /* 0x00000010091b7824 */ /* 0x000fe200078e00ff */
[----:B------:R-:W-:Y:S01]  /*1cb0*/  SEL R25, RZ, 0x1, P3 ;  /* 0x00000001ff197807 */ /* 0x000fe20001800000 */
[----:B------:R-:W-:Y:S01]  /*1cc0*/  IMAD R33, R223, c[0x0][0x214], R20 ;  /* 0x00008500df217a24 */ /* 0x000fe200078e0214 */
[----:B------:R-:W-:Y:S01]  /*1cd0*/  ISETP.GE.AND P3, PT, R7, c[0x0][0x1fc], PT ;  /* 0x00007f0007007a0c */ /* 0x000fe20003f66270 */
[----:B------:R-:W-:Y:S01]  /*1ce0*/  IMAD.WIDE.U32 R36, R223, c[0x0][0x210], R36 ;  /* 0x00008400df247a25 */ /* 0x000fe200078e0024 */
[----:B------:R-:W-:Y:S01]  /*1cf0*/  LEA.HI R3, R3, R32, RZ, 0x2 ;  /* 0x0000002003037211 */ /* 0x000fe200078f10ff */
[----:B------:R-:W0:Y:S01]  /*1d00*/  LDGDEPBAR ;  /* 0x00000000000079af */ /* 0x000e220000000000 */
[----:B------:R-:W-:Y:S01]  /*1d10*/  SHF.R.U32.HI R0, RZ, 0x4, R0 ;  /* 0x00000004ff007819 */ /* 0x000fe20000011600 */
[----:B------:R-:W-:Y:S01]  /*1d20*/  IMAD R241, R11, c[0x0][0x218], RZ ;  /* 0x000086000bf17a24 */ /* 0x000fe200078e02ff */
[----:B------:R-:W-:Y:S01]  /*1d30*/  SEL R20, RZ, 0xffffffff, P3 ;  /* 0xffffffffff147807 */ /* 0x000fe20001800000 */
[----:B------:R-:W-:Y:S01]  /*1d40*/  IMAD.IADD R33, R37, 0x1, R33 ;  /* 0x0000000125217824 */ /* 0x000fe200078e0221 */
[----:B------:R-:W-:Y:S01]  /*1d50*/  LOP3.LUT R27, R27, 0x10, RZ, 0xc0, !PT ;  /* 0x000000101b1b7812 */ /* 0x000fe200078ec0ff */
[----:B------:R-:W-:Y:S01]  /*1d60*/  IMAD R241, R226, c[0x0][0x21c], R241 ;  /* 0x00008700e2f17a24 */ /* 0x000fe200078e02f1 */
[----:B------:R-:W-:Y:S01]  /*1d70*/  @!P1 LEA R26, P3, R24, c[0x0][0x258], 0x2 ;  /* 0x00009600181a9a11 */ /* 0x000fe200078610ff */
[----:B------:R-:W-:Y:S01]  /*1d80*/  IMAD.SHL.U32 R20, R20, 0x2, RZ ;  /* 0x0000000214147824 */ /* 0x000fe200078e00ff */
[----:B------:R-:W-:Y:S01]  /*1d90*/  LOP3.LUT R3, R3, 0xfffffffc, RZ, 0xc0, !PT ;  /* 0xfffffffc03037812 */ /* 0x000fe200078ec0ff */
[----:B------:R-:W-:Y:S01]  /*1da0*/  IMAD.WIDE.U32 R224, R226, c[0x0][0x240], R224 ;  /* 0x00009000e2e07a25 */ /* 0x000fe200078e00e0 */
[----:B------:R-:W-:-:S02]  /*1db0*/  LOP3.LUT R0, R27, 0x8, R0, 0xf8, !PT ;  /* 0x000000081b007812 */ /* 0x000fc400078ef800 */
[----:B------:R-:W-:Y:S01]  /*1dc0*/  @!P1 LEA.HI.X R27, R24, c[0x0][0x25c], R23, 0x2, P3 ;  /* 0x00009700181b9a11 */ /* 0x000fe200018f1417 */
[C---:B------:R-:W-:Y:S01]  /*1dd0*/  IMAD R23, R11.reuse, c[0x0][0x290], RZ ;  /* 0x0000a4000b177a24 */ /* 0x040fe200078e02ff */
[----:B------:R-:W-:Y:S01]  /*1de0*/  ISETP.GE.AND P3, PT, R214, c[0x0][0x1fc], PT ;  /* 0x00007f00d6007a0c */ /* 0x000fe20003f66270 */
[----:B------:R-:W-:Y:S01]  /*1df0*/  IMAD.IADD R3, R32, 0x1, -R3 ;  /* 0x0000000120037824 */ /* 0x000fe200078e0a03 */
[----:B------:R-:W-:Y:S01]  /*1e00*/  LOP3.LUT R20, R20, 0x2, R25, 0xe2, !PT ;  /* 0x0000000214147812 */ /* 0x000fe200078ee219 */
[----:B------:R-:W-:Y:S01]  /*1e10*/  IMAD R11, R11, c[0x0][0x240], RZ ;  /* 0x000090000b0b7a24 */ /* 0x000fe200078e02ff */
[C---:B------:R-:W-:Y:S01]  /*1e20*/  LOP3.LUT P5, RZ, R22.reuse, 0x2, RZ, 0xc0, !PT ;  /* 0x0000000216ff7812 */ /* 0x040fe200078ac0ff */
[----:B------:R-:W-:Y:S01]  /*1e30*/  IMAD.MOV.U32 R32, RZ, RZ, R36 ;  /* 0x000000ffff207224 */ /* 0x000fe200078e0024 */
[----:B------:R-:W-:Y:S01]  /*1e40*/  LOP3.LUT P6, RZ, R22, 0x4, RZ, 0xc0, !PT ;  /* 0x0000000416ff7812 */ /* 0x000fe200078cc0ff */
[C---:B------:R-:W-:Y:S02]  /*1e50*/  IMAD R23, R226.reuse, c[0x0][0x294], R23 ;  /* 0x0000a500e2177a24 */ /* 0x040fe400078e0217 */
[----:B------:R-:W-:-:S02]  /*1e60*/  IMAD R11, R226, c[0x0][0x244], R11 ;  /* 0x00009100e20b7a24 */ /* 0x000fc400078e020b */
        /* <DEDUP_REMOVED lines=120> */
.L_x_1289:
[----:B------:R-:W-:Y:S05]  /*25f0*/  BSYNC B0 ;  /* 0x0000000000007941 */ /* 0x000fea0003800000 */
.L_x_1288:
        /* <DEDUP_REMOVED lines=74> */
.L_x_1292:
        /* <DEDUP_REMOVED lines=131> */
.L_x_1290:
        /* <DEDUP_REMOVED lines=455> */
.L_x_1291:
        /* <DEDUP_REMOVED lines=237> */
.L_x_1287:
        /* <DEDUP_REMOVED lines=151> */
.L_x_1294:
        /* <DEDUP_REMOVED lines=10> */
[----:B------:R-:W-:Y:S01]  /*6820*/  LEA.HI.X.SX32 R63, R5, R47, 0x1, P0 ;  /* 0x0000002f053f7211 */ /* 0x000fe200000f0eff */
[----:B------:R-:W-:Y:S01]  /*6830*/  IMAD.WIDE.U32 R48, R223, c[0x0][0x338], R58 ;  /* 0x0000ce00df307a25 */ /* 0x000fe200078e003a */
[----:B------:R-:W-:Y:S02]  /*6840*/  LOP3.LUT R3, R9, 0x18, R58, 0xf8, !PT ;  /* 0x0000001809037812 */ /* 0x000fe400078ef83a */
[----:B------:R-:W-:Y:S01]  /*6850*/  SHF.R.U32.HI R0, RZ, 0x3, R9 ;  /* 0x00000003ff007819 */ /* 0x000fe20000011609 */
[----:B------:R-:W-:Y:S02]  /*6860*/  IMAD R2, R7, 0x8, R2 ;  /* 0x0000000807027824 */ /* 0x000fe400078e0202 */
[----:B------:R-:W-:Y:S01]  /*6870*/  IMAD.WIDE R62, R222, 0x80, R62 ;  /* 0x00000080de3e7825 */ /* 0x000fe200078e023e */
[----:B------:R-:W-:-:S02]  /*6880*/  LOP3.LUT R3, R3, R0, RZ, 0x3c, !PT ;  /* 0x0000000003037212 */ /* 0x000fc400078e3cff */
[----:B------:R-:W-:-:S03]  /*6890*/  SHF.R.S32.HI R0, RZ, 0x1f, R223 ;  /* 0x0000001fff007819 */ /* 0x000fc600000114df */
[----:B------:R-:W-:Y:S02]  /*68a0*/  IMAD.U32 R2, R2, 0x20, R3 ;  /* 0x0000002002027824 */ /* 0x000fe400078e0003 */
[----:B------:R-:W-:Y:S02]  /*68b0*/  IMAD R4, R0, c[0x0][0x338], RZ ;  /* 0x0000ce0000047a24 */ /* 0x000fe400078e02ff */
[----:B------:R-:W-:Y:S01]  /*68c0*/  IMAD.SHL.U32 R56, R2, 0x2, RZ ;  /* 0x0000000202387824 */ /* 0x000fe200078e00ff */
[----:B------:R-:W-:Y:S01]  /*68d0*/  SHF.R.S32.HI R2, RZ, 0x1f, R221 ;  /* 0x0000001fff027819 */ /* 0x000fe200000114dd */
[----:B------:R-:W-:Y:S01]  /*68e0*/  IMAD R3, R223, c[0x0][0x33c], R4 ;  /* 0x0000cf00df037a24 */ /* 0x000fe200078e0204 */
[----:B------:R-:W-:Y:S01]  /*68f0*/  SEL R221, R221, RZ, !P1 ;  /* 0x000000ffdddd7207 */ /* 0x000fe20004800000 */
[----:B-----5:R-:W-:Y:S01]  /*6900*/  IMAD.IADD R4, R45, 0x1, -R212 ;  /* 0x000000012d047824 */ /* 0x020fe200078e0ad4 */
[----:B------:R1:W2:Y:S01]  /*6910*/  LDS.128 R40, [R56+0x7080] ;  /* 0x0070800038287984 */ /* 0x0002a20000000c00 */
[----:B------:R-:W-:Y:S01]  /*6920*/  SEL R2, R2, RZ, !P1 ;  /* 0x000000ff02027207 */ /* 0x000fe20004800000 */
[----:B------:R-:W-:-:S02]  /*6930*/  IMAD.IADD R49, R49, 0x1, R3 ;  /* 0x0000000131317824 */ /* 0x000fc400078e0203 */
[----:B------:R1:W3:Y:S01]  /*6940*/  LDS.128 R36, [R56+0x9080] ;  /* 0x0090800038247984 */ /* 0x0002e20000000c00 */
[----:B------:R-:W-:Y:S01]  /*6950*/  IMNMX R4, R4, 0x80, PT ;  /* 0x0000008004047817 */ /* 0x000fe20003800200 */
[----:B------:R-:W-:Y:S02]  /*6960*/  IMAD R6, R2, c[0x0][0x340], RZ ;  /* 0x0000d00002067a24 */ /* 0x000fe400078e02ff */
[----:B------:R1:W4:Y:S01]  /*6970*/  LDS.128 R32, [R56+0xb080] ;  /* 0x00b0800038207984 */ /* 0x0003220000000c00 */
[----:B------:R-:W-:Y:S01]  /*6980*/  ISETP.GE.AND P4, PT, R5, R4, PT ;  /* 0x000000040500720c */ /* 0x000fe20003f86270 */
[C---:B------:R-:W-:Y:S01]  /*6990*/  IMAD R3, R221.reuse, c[0x0][0x344], R6 ;  /* 0x0000d100dd037a24 */ /* 0x040fe200078e0206 */
[----:B------:R-:W-:Y:S01]  /*69a0*/  IADD3 R6, R58, 0x20, RZ ;  /* 0x000000203a067810 */ /* 0x000fe20007ffe0ff */
        /* <DEDUP_REMOVED lines=26> */
.L_x_1296:
[----:B------:R-:W-:Y:S05]  /*6b50*/  BSYNC B0 ;  /* 0x0000000000007941 */ /* 0x000fea0003800000 */
.L_x_1295:
        /* <DEDUP_REMOVED lines=21> */
.L_x_1298:
[----:B------:R-:W-:Y:S05]  /*6cb0*/  BSYNC B0 ;  /* 0x0000000000007941 */ /* 0x000fea0003800000 */
.L_x_1297:
        /* <DEDUP_REMOVED lines=24> */
.L_x_1300:
[----:B------:R-:W-:Y:S05]  /*6e40*/  BSYNC B0 ;  /* 0x0000000000007941 */ /* 0x000fea0003800000 */
.L_x_1299:
        /* <DEDUP_REMOVED lines=19> */
.L_x_1293:
        /* <DEDUP_REMOVED lines=18> */
.L_x_1301:
        /* <DEDUP_REMOVED lines=43> */
.L_x_1303:
[----:B------:R-:W-:Y:S05]  /*7350*/  BSYNC B0 ;  /* 0x0000000000007941 */ /* 0x000fea0003800000 */
.L_x_1302:
        /* <DEDUP_REMOVED lines=19> */
.L_x_1305:
[----:B------:R-:W-:Y:S05]  /*7490*/  BSYNC B0 ;  /* 0x0000000000007941 */ /* 0x000fea0003800000 */
.L_x_1304:
        /* <DEDUP_REMOVED lines=23> */
.L_x_1307:
[----:B------:R-:W-:Y:S05]  /*7610*/  BSYNC B0 ;  /* 0x0000000000007941 */ /* 0x000fea0003800000 */
.L_x_1306:
        /* <DEDUP_REMOVED lines=18> */
.L_x_1308:
        /* <DEDUP_REMOVED lines=12> */
.L_x_1438:


//--------------------- .text._ZN7cutlass13device_kernelIN5flash19enable_sm80_to_sm89INS1_16FlashAttnBwdSm80INS1_25CollectiveMainloopBwdSm80ILi2ELi2EN4cute5tupleIJNS5_1CILi64EEENS7_ILi128EEENS7_ILi96EEEEEENS_6half_tEfNS_4arch4Sm80ELb1ELb0ELb0ELb1ELb0ELb0ELb0ELb0ELi2ELi2ELi4ELi2ELb0EEENS1_24CollectiveEpilogueBwdGQAISB_fSE_Li256ELb1ELb0EEENS1_25SingleTileBwdLPTSchedulerILb1ELi128ELb0EEEEEEEEEvNT_6ParamsE --------------------------
	.section	.text._ZN7cutlass13device_kernelIN5flash19enable_sm80_to_sm89INS1_16FlashAttnBwdSm80INS1_25CollectiveMainloopBwdSm80ILi2ELi2EN4cute5tupleIJNS5_1CILi64EEENS7_ILi128EEENS7_ILi96EEEEEENS_6half_tEfNS_4arch4Sm80ELb1ELb0ELb0ELb1ELb0ELb0ELb0ELb0ELi2ELi2ELi4ELi2ELb0EEENS1_24CollectiveEpilogueBwdGQAISB_fSE_Li256ELb1ELb0EEENS1_25SingleTileBwdLPTSchedulerILb1ELi128ELb0EEEEEEEEEvNT_6ParamsE,"ax",@progbits
	.sectioninfo	@"SHI_REGISTERS=255"
	.align	128
.text._ZN7cutlass13device_kernelIN5flash19enable_sm80_to_sm89INS1_16FlashAttnBwdSm80INS1_25CollectiveMainloopBwdSm80ILi2ELi2EN4cute5tupleIJNS5_1CILi64EEENS7_ILi128EEENS7_ILi96EEEEEENS_6half_tEfNS_4arch4Sm80ELb1ELb0ELb0ELb1ELb0ELb0ELb0ELb0ELi2ELi2ELi4ELi2ELb0EEENS1_24CollectiveEpilogueBwdGQAISB_fSE_Li256ELb1ELb0EEENS1_25SingleTileBwdLPTSchedulerILb1ELi128ELb0EEEEEEEEEvNT_6ParamsE:
        .type           _ZN7cutlass13device_kernelIN5flash19enable_sm80_to_sm89INS1_16FlashAttnBwdSm80INS1_25CollectiveMainloopBwdSm80ILi2ELi2EN4cute5tupleIJNS5_1CILi64EEENS7_ILi128EEENS7_ILi96EEEEEENS_6half_tEfNS_4arch4Sm80ELb1ELb0ELb0ELb1ELb0ELb0ELb0ELb0ELi2ELi2ELi4ELi2ELb0EEENS1_24CollectiveEpilogueBwdGQAISB_fSE_Li256ELb1ELb0EEENS1_25SingleTileBwdLPTSchedulerILb1ELi128ELb0EEEEEEEEEvNT_6ParamsE,@function
        .size           _ZN7cutlass13device_kernelIN5flash19enable_sm80_to_sm89INS1_16FlashAttnBwdSm80INS1_25CollectiveMainloopBwdSm80ILi2ELi2EN4cute5tupleIJNS5_1CILi64EEENS7_ILi128EEENS7_ILi96EEEEEENS_6half_tEfNS_4arch4Sm80ELb1ELb0ELb0ELb1ELb0ELb0ELb0ELb0ELi2ELi2ELi4ELi2ELb0EEENS1_24CollectiveEpilogueBwdGQAISB_fSE_Li256ELb1ELb0EEENS1_25SingleTileBwdLPTSchedulerILb1ELi128ELb0EEEEEEEEEvNT_6ParamsE,(.L_x_1439 - _ZN7cutlass13device_kernelIN5flash19enable_sm80_to_sm89INS1_16FlashAttnBwdSm80INS1_25CollectiveMainloopBwdSm80ILi2ELi2EN4cute5tupleIJNS5_1CILi64EEENS7_ILi128EEENS7_ILi96EEEEEENS_6half_tEfNS_4arch4Sm80ELb1ELb0ELb0ELb1ELb0ELb0ELb0ELb0ELi2ELi2ELi4ELi2ELb0EEENS1_24CollectiveEpilogueBwdGQAISB_fSE_Li256ELb1ELb0EEENS1_25SingleTileBwdLPTSchedulerILb1ELi128ELb0EEEEEEEEEvNT_6ParamsE)
        .other          _ZN7cutlass13device_kernelIN5flash19enable_sm80_to_sm89INS1_16FlashAttnBwdSm80INS1_25CollectiveMainloopBwdSm80ILi2ELi2EN4cute5tupleIJNS5_1CILi64EEENS7_ILi128EEENS7_ILi96EEEEEENS_6half_tEfNS_4arch4Sm80ELb1ELb0ELb0ELb1ELb0ELb0ELb0ELb0ELi2ELi2ELi4ELi2ELb0EEENS1_24CollectiveEpilogueBwdGQAISB_fSE_Li256ELb1ELb0EEENS1_25SingleTileBwdLPTSchedulerILb1ELi128ELb0EEEEEEEEEvNT_6ParamsE,@"STO_CUDA_ENTRY STV_DEFAULT"
_ZN7cutlass13device_kernelIN5flash19enable_sm80_to_sm89INS1_16FlashAttnBwdSm80INS1_25CollectiveMainloopBwdSm80ILi2ELi2EN4cute5tupleIJNS5_1CILi64EEENS7_ILi128EEENS7_ILi96EEEEEENS_6half_tEfNS_4arch4Sm80ELb1ELb0ELb0ELb1ELb0ELb0ELb0ELb0ELi2ELi2ELi4ELi2ELb0EEENS1_24CollectiveEpilogueBwdGQAISB_fSE_Li256ELb1ELb0EEENS1_25SingleTileBwdLPTSchedulerILb1ELi128ELb0EEEEEEEEEvNT_6ParamsE:
        /* <DEDUP_REMOVED lines=24> */
.L_x_1310:
[----:B------:R-:W-:Y:S02]  /*0180*/  MOV R3, c[0x0][0x3b4] ;  /* 0x0000ed0000037a02 */ /* 0x000fe40000000f00 */
[----:B------:R-:W-:Y:S02]  /*0190*/  MOV R223, R0 ;  /* 0x0000000000df7202 */ /* 0x000fe40000000f00 */
[----:B------:R-:W-:-:S13]  /*01a0*/  ISETP.NE.AND P0, PT, R3, 0x1, PT ;  /* 0x000000010300780c */ /* 0x000fda0003f05270 */
[----:B------:R-:W-:-:S05]  /*01b0*/  @P0 IMAD.HI.U32 R3, R0, c[0x0][0x3b8], RZ ;  /* 0x0000ee0000030a27 */ /* 0x000fca00078e00ff */
[----:B------:R-:W-:-:S05]  /*01c0*/  @P0 SHF.R.U32.HI R223, RZ, c[0x0][0x3bc], R3 ;  /* 0x0000ef00ffdf0a19 */ /* 0x000fca0000011603 */
[----:B------:R-:W-:Y:S02]  /*01d0*/  IMAD R5, R223, c[0x0][0x3b4], RZ ;  /* 0x0000ed00df057a24 */ /* 0x000fe400078e02ff */
.L_x_1311:
        /* <DEDUP_REMOVED lines=16> */
.L_x_1312:
        /* <DEDUP_REMOVED lines=9> */
.L_x_1314:
[----:B------:R-:W-:-:S04]  /*0370*/  MOV R3, c[0x0][0x3dc] ;  /* 0x0000f70000037a02 */ /* 0x000fc80000000f00 */
.L_x_1313:
[----:B-----5:R-:W-:-:S04]  /*0380*/  IADD3 R3, R3, 0x7f, RZ ;  /* 0x0000007f03037810 */ /* 0x020fc80007ffe0ff */
[----:B------:R-:W-:-:S04]  /*0390*/  SHF.R.S32.HI R0, RZ, 0x1f, R3 ;  /* 0x0000001fff007819 */ /* 0x000fc80000011403 */
[----:B------:R-:W-:-:S04]  /*03a0*/  LEA.HI R0, R0, R3, RZ, 0x7 ;  /* 0x0000000300007211 */ /* 0x000fc800078f38ff */
[----:B------:R-:W-:-:S04]  /*03b0*/  SHF.R.S32.HI R0, RZ, 0x7, R0 ;  /* 0x00000007ff007819 */ /* 0x000fc80000011400 */
[----:B------:R-:W-:-:S04]  /*03c0*/  ISETP.GE.AND P0, PT, R223, R0, PT ;  /* 0x00000000df00720c */ /* 0x000fc80003f06270 */
[----:B------:R-:W-:Y:S01]  /*03d0*/  SEL R221, R221, 0xffffffff, !P0 ;  /* 0xffffffffdddd7807 */ /* 0x000fe20004000000 */
[----:B------:R-:W-:Y:S05]  /*03e0*/  BRA `(.L_x_1315) ;  /* 0x0000036000007947 */ /* 0x000fea0003800000 */
.L_x_1309:
        /* <DEDUP_REMOVED lines=16> */
.L_x_1316:
[----:B------:R-:W-:Y:S02]  /*04f0*/  MOV R0, c[0x0][0x3b4] ;  /* 0x0000ed0000007a02 */ /* 0x000fe40000000f00 */
[----:B------:R-:W-:Y:S02]  /*0500*/  MOV R223, R3 ;  /* 0x0000000300df7202 */ /* 0x000fe40000000f00 */
[----:B------:R-:W-:-:S13]  /*0510*/  ISETP.NE.AND P0, PT, R0, 0x1, PT ;  /* 0x000000010000780c */ /* 0x000fda0003f05270 */
[----:B------:R-:W-:-:S05]  /*0520*/  @P0 IMAD.HI.U32 R0, R3, c[0x0][0x3b8], RZ ;  /* 0x0000ee0003000a27 */ /* 0x000fca00078e00ff */
[----:B------:R-:W-:-:S05]  /*0530*/  @P0 SHF.R.U32.HI R223, RZ, c[0x0][0x3bc], R0 ;  /* 0x0000ef00ffdf0a19 */ /* 0x000fca0000011600 */
[----:B------:R-:W-:Y:S02]  /*0540*/  IMAD R4, R223, c[0x0][0x3b4], RZ ;  /* 0x0000ed00df047a24 */ /* 0x000fe400078e02ff */
.L_x_1317:
        /* <DEDUP_REMOVED lines=16> */
.L_x_1318:
        /* <DEDUP_REMOVED lines=9> */
.L_x_1320:
[----:B------:R-:W-:-:S04]  /*06e0*/  MOV R3, c[0x0][0x3dc] ;  /* 0x0000f70000037a02 */ /* 0x000fc80000000f00 */
.L_x_1319:
[----:B-----5:R-:W-:-:S04]  /*06f0*/  IADD3 R3, R3, 0x7f, RZ ;  /* 0x0000007f03037810 */ /* 0x020fc80007ffe0ff */
[----:B------:R-:W-:-:S04]  /*0700*/  SHF.R.S32.HI R0, RZ, 0x1f, R3 ;  /* 0x0000001fff007819 */ /* 0x000fc80000011403 */
[----:B------:R-:W-:-:S04]  /*0710*/  LEA.HI R0, R0, R3, RZ, 0x7 ;  /* 0x0000000300007211 */ /* 0x000fc800078f38ff */
[----:B------:R-:W-:-:S04]  /*0720*/  SHF.R.S32.HI R0, RZ, 0x7, R0 ;  /* 0x00000007ff007819 */ /* 0x000fc80000011400 */
[----:B------:R-:W-:-:S04]  /*0730*/  ISETP.GE.AND P0, PT, R223, R0, PT ;  /* 0x00000000df00720c */ /* 0x000fc80003f06270 */
[----:B------:R-:W-:-:S04]  /*0740*/  SEL R221, R221, 0xffffffff, !P0 ;  /* 0xffffffffdddd7807 */ /* 0x000fc80004000000 */
.L_x_1315:
[----:B------:R-:W-:-:S13]  /*0750*/  ISETP.GE.AND P0, PT, R221, RZ, PT ;  /* 0x000000ffdd00720c */ /* 0x000fda0003f06270 */
[----:B------:R-:W-:Y:S05]  /*0760*/  @!P0 EXIT ;  /* 0x000000000000894d */ /* 0x000fea0003800000 */
[----:B------:R-:W-:Y:S01]  /*0770*/  ISETP.NE.U32.AND P1, PT, RZ, c[0x0][0x2c8], PT ;  /* 0x0000b200ff007a0c */ /* 0x000fe20003f25070 */
[----:B------:R-:W-:Y:S01]  /*0780*/  IMAD.MOV.U32 R0, RZ, RZ, 0x4 ;  /* 0x00000004ff007424 */ /* 0x000fe200078e00ff */
[----:B------:R-:W-:Y:S02]  /*0790*/  ISETP.NE.U32.AND P2, PT, RZ, c[0x0][0x2d0], PT ;  /* 0x0000b400ff007a0c */ /* 0x000fe40003f45070 */
[----:B------:R-:W-:Y:S01]  /*07a0*/  ISETP.NE.AND.EX P1, PT, RZ, c[0x0][0x2cc], PT, P1 ;  /* 0x0000b300ff007a0c */ /* 0x000fe20003f25310 */
[----:B------:R-:W-:Y:S01]  /*07b0*/  IMAD.WIDE R14, R221, R0, c[0x0][0x2c8] ;  /* 0x0000b200dd0e7625 */ /* 0x000fe200078e0200 */
[----:B------:R-:W-:Y:S02]  /*07c0*/  ISETP.NE.U32.AND P0, PT, RZ, c[0x0][0x2d8], PT ;  /* 0x0000b600ff007a0c */ /* 0x000fe40003f05070 */
[----:B------:R-:W-:Y:S02]  /*07d0*/  ISETP.NE.AND.EX P2, PT, RZ, c[0x0][0x2d4], PT, P2 ;  /* 0x0000b500ff007a0c */ /* 0x000fe40003f45320 */
[----:B------:R-:W-:-:S07]  /*07e0*/  ISETP.NE.AND.EX P0, PT, RZ, c[0x0][0x2dc], PT, P0 ;  /* 0x0000b700ff007a0c */ /* 0x000fce0003f05300 */
[----:B-1----:R-:W2:Y:S01]  /*07f0*/  @P1 LDG.E R4, [R14.64] ;  /* 0x000000080e041981 */ /* 0x002ea2000c1e1900 */
[----:B------:R-:W-:-:S03]  /*0800*/  IMAD.WIDE R12, R221, R0, c[0x0][0x2d0] ;  /* 0x0000b400dd0c7625 */ /* 0x000fc600078e0200 */
[----:B------:R-:W3:Y:S01]  /*0810*/  @P1 LDG.E R11, [R14.64] ;  /* 0x000000080e0b1981 */ /* 0x000ee2000c1e1900 */
[----:B------:R-:W-:Y:S02]  /*0820*/  IMAD.MOV.U32 R220, RZ, RZ, c[0x0][0x168] ;  /* 0x00005a00ffdc7624 */ /* 0x000fe400078e00ff */
[----:B------:R-:W-:Y:S01]  /*0830*/  @P0 IMAD.WIDE R16, R221, R0, c[0x0][0x2d8] ;  /* 0x0000b600dd100625 */ /* 0x000fe200078e0200 */
[----:B------:R-:W4:Y:S04]  /*0840*/  @P2 LDG.E R9, [R12.64] ;  /* 0x000000080c092981 */ /* 0x000f28000c1e1900 */
[----:B------:R1:W5:Y:S01]  /*0850*/  @P0 LDG.E R220, [R16.64] ;  /* 0x0000000810dc0981 */ /* 0x000362000c1e1900 */
[----:B------:R-:W-:Y:S01]  /*0860*/  CS2R R6, SRZ ;  /* 0x0000000000067805 */ /* 0x000fe2000001ff00 */
[----:B------:R-:W-:-:S02]  /*0870*/  IMAD.MOV.U32 R219, RZ, RZ, c[0x0][0x198] ;  /* 0x00006600ffdb7624 */ /* 0x000fc400078e00ff */
[----:B--2---:R-:W-:Y:S02]  /*0880*/  @P1 IMAD R3, R221, 0x40, R4 ;  /* 0x00000040dd031824 */ /* 0x004fe400078e0204 */
[----:B------:R-:W-:Y:S02]  /*0890*/  CS2R R4, SRZ ;  /* 0x0000000000047805 */ /* 0x000fe4000001ff00 */
[--C-:B---3--:R-:W-:Y:S01]  /*08a0*/  @P1 SHF.R.S32.HI R5, RZ, 0x1f, R11.reuse ;  /* 0x0000001fff051819 */ /* 0x108fe2000001140b */
[----:B------:R-:W-:Y:S01]  /*08b0*/  @P1 IMAD.MOV.U32 R4, RZ, RZ, R11 ;  /* 0x000000ffff041224 */ /* 0x000fe200078e000b */
[----:B------:R-:W-:Y:S02]  /*08c0*/  @P1 SHF.R.S32.HI R8, RZ, 0x1f, R3 ;  /* 0x0000001fff081819 */ /* 0x000fe40000011403 */
[--C-:B----4-:R-:W-:Y:S01]  /*08d0*/  @P2 SHF.R.S32.HI R7, RZ, 0x1f, R9.reuse ;  /* 0x0000001fff072819 */ /* 0x110fe20000011409 */
[----:B------:R-:W-:Y:S01]  /*08e0*/  @P2 IMAD.MOV.U32 R6, RZ, RZ, R9 ;  /* 0x000000ffff062224 */ /* 0x000fe200078e0009 */
        /* <DEDUP_REMOVED lines=8> */
.L_x_1321:
[----:B-1----:R-:W-:-:S04]  /*0970*/  ISETP.NE.U32.AND P0, PT, RZ, c[0x0][0x2e0], PT ;  /* 0x0000b800ff007a0c */ /* 0x002fc80003f05070 */
[----:B------:R-:W-:-:S13]  /*0980*/  ISETP.NE.AND.EX P0, PT, RZ, c[0x0][0x2e4], PT, P0 ;  /* 0x0000b900ff007a0c */ /* 0x000fda0003f05300 */
[----:B------:R-:W-:Y:S05]  /*0990*/  @!P0 BRA `(.L_x_1322) ;  /* 0x0000003000008947 */ /* 0x000fea0003800000 */
[----:B------:R-:W-:-:S05]  /*09a0*/  IMAD.WIDE R8, R221, R0, c[0x0][0x2e0] ;  /* 0x0000b800dd087625 */ /* 0x000fca00078e0200 */
[----:B------:R1:W5:Y:S01]  /*09b0*/  LDG.E R219, [R8.64] ;  /* 0x0000000808db7981 */ /* 0x000362000c1e1900 */
[----:B------:R-:W-:Y:S05]  /*09c0*/  BRA `(.L_x_1323) ;  /* 0x0000004000007947 */ /* 0x000fea0003800000 */
.L_x_1322:
[----:B------:R-:W-:Y:S05]  /*09d0*/  @!P2 BRA `(.L_x_1323) ;  /* 0x000000300000a947 */ /* 0x000fea0003800000 */
[----:B------:R-:W2:Y:S04]  /*09e0*/  LDG.E R219, [R12.64] ;  /* 0x000000080cdb7981 */ /* 0x000ea8000c1e1900 */
[----:B------:R-:W2:Y:S02]  /*09f0*/  LDG.E R0, [R12.64+0x4] ;  /* 0x000004080c007981 */ /* 0x000ea4000c1e1900 */
[----:B--2---:R-:W-:Y:S02]  /*0a00*/  IADD3 R219, -R219, R0, RZ ;  /* 0x00000000dbdb7210 */ /* 0x004fe40007ffe1ff */
.L_x_1323:
[----:B------:R-:W-:Y:S01]  /*0a10*/  IMAD.SHL.U32 R212, R223, 0x80, RZ ;  /* 0x00000080dfd47824 */ /* 0x000fe200078e00ff */
[----:B-1---5:R-:W-:Y:S01]  /*0a20*/  IADD3 R8, R220, 0x3f, RZ ;  /* 0x0000003fdc087810 */ /* 0x022fe20007ffe0ff */
        /* <DEDUP_REMOVED lines=64> */
[----:B------:R-:W-:Y:S01]  /*0e30*/  IMAD R21, R3, 0x60, RZ ;  /* 0x0000006003157824 */ /* 0x000fe200078e02ff */
[----:B------:R-:W-:Y:S01]  /*0e40*/  ISETP.NE.AND P0, PT, R0, 0x1, PT ;  /* 0x000000010000780c */ /* 0x000fe20003f05270 */
[C---:B------:R-:W-:Y:S01]  /*0e50*/  IMAD.SHL.U32 R216, R2.reuse, 0x4, RZ ;  /* 0x0000000402d87824 */ /* 0x040fe200078e00ff */
[CC--:B------:R-:W-:Y:S01]  /*0e60*/  LEA.HI R17, R23.reuse, R2.reuse, RZ, 0x2 ;  /* 0x0000000217117211 */ /* 0x0c0fe200078f10ff */
[----:B------:R-:W-:Y:S01]  /*0e70*/  UMOV UR6, 0x6 ;  /* 0x0000000600067882 */ /* 0x000fe20000000000 */
[----:B------:R-:W-:Y:S01]  /*0e80*/  LEA.HI R10, R23, R2, RZ, 0x4 ;  /* 0x00000002170a7211 */ /* 0x000fe200078f20ff */
[----:B------:R-:W-:Y:S01]  /*0e90*/  ULDC.64 UR4, c[0x0][0x208] ;  /* 0x0000820000047ab9 */ /* 0x000fe20000000a00 */
[----:B------:R-:W-:Y:S01]  /*0ea0*/  LOP3.LUT R235, R17, 0xfffffffc, RZ, 0xc0, !PT ;  /* 0xfffffffc11eb7812 */ /* 0x000fe200078ec0ff */
[----:B------:R-:W-:Y:S01]  /*0eb0*/  USHF.L.U64.HI UR5, UR4, UR6, UR5 ;  /* 0x0000000604057299 */ /* 0x000fe20008010205 */
[----:B------:R-:W-:Y:S01]  /*0ec0*/  SEL R14, R11, RZ, !P2 ;  /* 0x000000ff0b0e7207 */ /* 0x000fe20005000000 */
[----:B------:R-:W-:Y:S01]  /*0ed0*/  USHF.L.U32 UR4, UR4, 0x6, URZ ;  /* 0x0000000604047899 */ /* 0x000fe2000800063f */
[----:B------:R-:W-:Y:S01]  /*0ee0*/  SHF.R.S32.HI R218, RZ, 0x2, R17 ;  /* 0x00000002ffda7819 */ /* 0x000fe20000011411 */
[----:B------:R-:W-:Y:S01]  /*0ef0*/  IMAD.IADD R235, R2, 0x1, -R235 ;  /* 0x0000000102eb7824 */ /* 0x000fe200078e0aeb */
[----:B------:R-:W-:Y:S01]  /*0f00*/  SHF.R.S32.HI R19, RZ, 0x4, R10 ;  /* 0x00000004ff137819 */ /* 0x000fe2000001140a */
[----:B------:R-:W-:Y:S01]  /*0f10*/  @P0 IMAD.HI.U32 R0, R222, c[0x0][0x24c], RZ ;  /* 0x00009300de000a27 */ /* 0x000fe200078e00ff */
[----:B------:R-:W-:-:S02]  /*0f20*/  SHF.R.S32.HI R16, RZ, 0x1f, R2 ;  /* 0x0000001fff107819 */ /* 0x000fc40000011402 */
[----:B------:R-:W-:Y:S01]  /*0f30*/  SHF.R.S32.HI R33, RZ, 0x1f, R222 ;  /* 0x0000001fff217819 */ /* 0x000fe200000114de */
[----:B------:R-:W-:Y:S01]  /*0f40*/  IMAD.SHL.U32 R12, R235, 0x8, RZ ;  /* 0x00000008eb0c7824 */ /* 0x000fe200078e00ff */
[----:B------:R-:W-:Y:S01]  /*0f50*/  @P0 SHF.R.U32.HI R15, RZ, c[0x0][0x250], R0 ;  /* 0x00009400ff0f0a19 */ /* 0x000fe20000011600 */
[----:B------:R-:W-:Y:S01]  /*0f60*/  IMAD.MOV.U32 R207, RZ, RZ, 0x10 ;  /* 0x00000010ffcf7424 */ /* 0x000fe200078e00ff */
[----:B------:R-:W-:Y:S02]  /*0f70*/  SEL R0, R221, RZ, !P2 ;  /* 0x000000ffdd007207 */ /* 0x000fe40005000000 */
[----:B------:R-:W-:Y:S02]  /*0f80*/  SHF.R.S32.HI R20, RZ, 0x1f, R15 ;  /* 0x0000001fff147819 */ /* 0x000fe4000001140f */
[--C-:B------:R-:W-:Y:S02]  /*0f90*/  SHF.R.S32.HI R13, RZ, 0x1f, R12.reuse ;  /* 0x0000001fff0d7819 */ /* 0x100fe4000001140c */
[----:B------:R-:W-:Y:S01]  /*0fa0*/  IADD3 R28, P0, R21, R2, RZ ;  /* 0x00000002151c7210 */ /* 0x000fe20007f1e0ff */
[----:B------:R-:W-:Y:S01]  /*0fb0*/  IMAD R24, R20, c[0x0][0x1e0], RZ ;  /* 0x0000780014187a24 */ /* 0x000fe200078e02ff */
[----:B------:R-:W-:Y:S01]  /*0fc0*/  IADD3 R27, P2, R218, R4, RZ ;  /* 0x00000004da1b7210 */ /* 0x000fe20007f5e0ff */
[----:B------:R-:W-:Y:S01]  /*0fd0*/  IMAD.WIDE.U32 R8, R15, c[0x0][0x1e0], R12 ;  /* 0x000078000f087a25 */ /* 0x000fe200078e000c */
[----:B------:R-:W-:-:S02]  /*0fe0*/  LEA.HI R4, R10, R19, RZ, 0x1 ;  /* 0x000000130a047211 */ /* 0x000fc400078f08ff */
[----:B------:R-:W-:Y:S01]  /*0ff0*/  LEA.HI.X.SX32 R29, R21, R16, 0x1, P0 ;  /* 0x00000010151d7211 */ /* 0x000fe200000f0eff */
[----:B------:R-:W-:Y:S01]  /*1000*/  IMAD R24, R15, c[0x0][0x1e4], R24 ;  /* 0x000079000f187a24 */ /* 0x000fe200078e0218 */
[----:B------:R-:W-:Y:S01]  /*1010*/  IADD3 R34, P0, R218, R6, RZ ;  /* 0x00000006da227210 */ /* 0x000fe20007f1e0ff */
[----:B------:R-:W-:Y:S01]  /*1020*/  IMAD R20, R20, c[0x0][0x1b0], RZ ;  /* 0x00006c0014147a24 */ /* 0x000fe200078e02ff */
[----:B------:R-:W-:Y:S01]  /*1030*/  LOP3.LUT R4, R4, 0xfffffffe, RZ, 0xc0, !PT ;  /* 0xfffffffe04047812 */ /* 0x000fe200078ec0ff */
[----:B------:R-:W-:Y:S01]  /*1040*/  IMAD.IADD R25, R9, 0x1, R24 ;  /* 0x0000000109197824 */ /* 0x000fe200078e0218 */
[----:B------:R-:W-:Y:S01]  /*1050*/  LEA.HI R18, R23, R2, RZ, 0x3 ;  /* 0x0000000217127211 */ /* 0x000fe200078f18ff */
[----:B------:R-:W-:Y:S01]  /*1060*/  IMAD R9, R14, c[0x0][0x1e8], RZ ;  /* 0x00007a000e097a24 */ /* 0x000fe200078e02ff */
[C---:B------:R-:W-:Y:S01]  /*1070*/  ISETP.GE.AND P5, PT, R12.reuse, c[0x0][0x1cc], PT ;  /* 0x000073000c007a0c */ /* 0x040fe20003fa6270 */
[----:B------:R-:W-:Y:S01]  /*1080*/  IMAD.MOV.U32 R24, RZ, RZ, R8 ;  /* 0x000000ffff187224 */ /* 0x000fe200078e0008 */
[----:B------:R-:W-:Y:S01]  /*1090*/  IADD3 R214, R12, 0x40, RZ ;  /* 0x000000400cd67810 */ /* 0x000fe20007ffe0ff */
[C---:B------:R-:W-:Y:S01]  /*10a0*/  IMAD R8, R0.reuse, c[0x0][0x1ec], R9 ;  /* 0x00007b0000087a24 */ /* 0x040fe200078e0209 */
[----:B------:R-:W-:Y:S01]  /*10b0*/  SHF.R.S32.HI R9, RZ, 0x1f, R218 ;  /* 0x0000001fff097819 */ /* 0x000fe200000114da */
[----:B------:R-:W-:Y:S01]  /*10c0*/  IMAD.WIDE.U32 R24, R0, c[0x0][0x1e8], R24 ;  /* 0x00007a0000187a25 */ /* 0x000fe200078e0018 */
[----:B------:R-:W-:-:S02]  /*10d0*/  SEL R226, R221, RZ, !P1 ;  /* 0x000000ffdde27207 */ /* 0x000fc40004800000 */
[----:B------:R-:W-:Y:S01]  /*10e0*/  SEL R11, R11, RZ, !P1 ;  /* 0x000000ff0b0b7207 */ /* 0x000fe20004800000 */
[C---:B------:R-:W-:Y:S02]  /*10f0*/  IMAD.X R36, R9.reuse, 0x1, R5, P2 ;  /* 0x0000000109247824 */ /* 0x040fe400010e0605 */
[----:B------:R-:W-:Y:S01]  /*1100*/  IMAD.X R35, R9, 0x1, R7, P0 ;  /* 0x0000000109237824 */ /* 0x000fe200000e0607 */
[----:B------:R-:W-:Y:S01]  /*1110*/  SHF.R.S32.HI R7, RZ, 0x1f, R3 ;  /* 0x0000001fff077819 */ /* 0x000fe20000011403 */
[----:B------:R-:W-:Y:S02]  /*1120*/  IMAD.IADD R9, R19, 0x1, -R4 ;  /* 0x0000000113097824 */ /* 0x000fe400078e0a04 */
[----:B------:R-:W-:Y:S01]  /*1130*/  IMAD.MOV.U32 R4, RZ, RZ, R24 ;  /* 0x000000ffff047224 */ /* 0x000fe200078e0018 */
[C---:B------:R-:W-:Y:S01]  /*1140*/  IADD3 R24, P0, R216.reuse, R3, RZ ;  /* 0x00000003d8187210 */ /* 0x040fe20007f1e0ff */
[----:B------:R-:W-:Y:S01]  /*1150*/  IMAD.IADD R5, R25, 0x1, R8 ;  /* 0x0000000119057824 */ /* 0x000fe200078e0208 */
[----:B------:R-:W-:Y:S01]  /*1160*/  LEA.HI R8, R23, R2, RZ, 0x5 ;  /* 0x0000000217087211 */ /* 0x000fe200078f28ff */
[----:B------:R-:W-:Y:S01]  /*1170*/  IMAD R3, R33, c[0x0][0x238], RZ ;  /* 0x00008e0021037a24 */ /* 0x000fe200078e02ff */
[----:B------:R-:W-:Y:S01]  /*1180*/  LEA.HI.X.SX32 R25, R216, R7, 0x1, P0 ;  /* 0x00000007d8197211 */ /* 0x000fe200000f0eff */
[----:B------:R-:W-:-:S02]  /*1190*/  IMAD.SHL.U32 R7, R18, 0x8, RZ ;  /* 0x0000000812077824 */ /* 0x000fc400078e00ff */
[----:B------:R-:W-:-:S03]  /*11a0*/  IMAD.WIDE R34, R223, 0x80, R34 ;  /* 0x00000080df227825 */ /* 0x000fc600078e0222 */
[----:B------:R-:W-:Y:S01]  /*11b0*/  LOP3.LUT R7, R7, 0xc0, RZ, 0xc0, !PT ;  /* 0x000000c007077812 */ /* 0x000fe200078ec0ff */
[C---:B------:R-:W-:Y:S02]  /*11c0*/  IMAD R224, R222.reuse, c[0x0][0x23c], R3 ;  /* 0x00008f00dee07a24 */ /* 0x040fe400078e0203 */
[----:B------:R-:W-:Y:S01]  /*11d0*/  IMAD R3, R35, c[0x0][0x1d8], RZ ;  /* 0x0000760023037a24 */ /* 0x000fe200078e02ff */
[----:B------:R-:W-:Y:S01]  /*11e0*/  SHF.R.U32.HI R6, RZ, 0x3, R7 ;  /* 0x00000003ff067819 */ /* 0x000fe20000011607 */
[----:B------:R-:W-:Y:S01]  /*11f0*/  IMAD.WIDE.U32 R28, R222, c[0x0][0x238], R28 ;  /* 0x00008e00de1c7a25 */ /* 0x000fe200078e001c */
[----:B------:R-:W-:-:S03]  /*1200*/  LOP3.LUT R7, R7, 0x18, R12, 0xf8, !PT ;  /* 0x0000001807077812 */ /* 0x000fc600078ef80c */
[C---:B------:R-:W-:Y:S01]  /*1210*/  IMAD R3, R34.reuse, c[0x0][0x1dc], R3 ;  /* 0x0000770022037a24 */ /* 0x040fe200078e0203 */
[----:B------:R-:W-:Y:S01]  /*1220*/  LOP3.LUT R6, R7, R6, RZ, 0x3c, !PT ;  /* 0x0000000607067212 */ /* 0x000fe200078e3cff */
[----:B------:R-:W-:-:S04]  /*1230*/  IMAD.WIDE.U32 R4, R34, c[0x0][0x1d8], R4 ;  /* 0x0000760022047a25 */ /* 0x000fc800078e0004 */
[----:B------:R-:W-:Y:S02]  /*1240*/  IMAD.IADD R225, R29, 0x1, R224 ;  /* 0x000000011de17824 */ /* 0x000fe400078e02e0 */
[----:B------:R-:W-:Y:S01]  /*1250*/  IMAD.MOV.U32 R224, RZ, RZ, R28 ;  /* 0x000000ffffe07224 */ /* 0x000fe200078e001c */
[C---:B------:R-:W-:Y:S01]  /*1260*/  LEA R28, P0, R4.reuse, c[0x0][0x1c0], 0x1 ;  /* 0x00007000041c7a11 */ /* 0x040fe200078008ff */
[----:B------:R-:W-:Y:S02]  /*1270*/  IMAD.IADD R3, R5, 0x1, R3 ;  /* 0x0000000105037824 */ /* 0x000fe400078e0203 */
[----:B------:R-:W-:Y:S02]  /*1280*/  IMAD R19, R33, c[0x0][0x288], RZ ;  /* 0x0000a20021137a24 */ /* 0x000fe400078e02ff */
[----:B------:R-:W-:Y:S01]  /*1290*/  IMAD.MOV.U32 R7, RZ, RZ, c[0x0][0x1d8] ;  /* 0x00007600ff077624 */ /* 0x000fe200078e00ff */
[----:B------:R-:W-:Y:S01]  /*12a0*/  LEA.HI.X R29, R4, c[0x0][0x1c4], R3, 0x1, P0 ;  /* 0x00007100041d7a11 */ /* 0x000fe200000f0c03 */
[C---:B------:R-:W-:Y:S01]  /*12b0*/  IMAD R232, R222.reuse, c[0x0][0x28c], R19 ;  /* 0x0000a300dee87a24 */ /* 0x040fe200078e0213 */
[----:B------:R-:W-:Y:S01]  /*12c0*/  LEA.HI R19, R17, R218, RZ, 0x1 ;  /* 0x000000da11137211 */ /* 0x000fe200078f08ff */
[----:B------:R-:W-:Y:S01]  /*12d0*/  IMAD.MOV.U32 R3, RZ, RZ, c[0x0][0x1dc] ;  /* 0x00007700ff037624 */ /* 0x000fe200078e00ff */
[----:B------:R-:W-:Y:S01]  /*12e0*/  LEA R38, P0, R7, R28, 0x7 ;  /* 0x0000001c07267211 */ /* 0x000fe200078038ff */
[----:B------:R-:W-:Y:S01]  /*12f0*/  IMAD.WIDE.U32 R30, R222, c[0x0][0x270], R24 ;  /* 0x00009c00de1e7a25 */ /* 0x000fe200078e0018 */
[----:B------:R-:W-:-:S02]  /*1300*/  LOP3.LUT R19, R19, 0x7fffffe, RZ, 0xc0, !PT ;  /* 0x07fffffe13137812 */ /* 0x000fc400078ec0ff */
[----:B------:R-:W-:Y:S01]  /*1310*/  LEA.HI.X R39, R7, R29, R3, 0x7, P0 ;  /* 0x0000001d07277211 */ /* 0x000fe200000f3c03 */
[----:B------:R-:W-:Y:S01]  /*1320*/  IMAD.WIDE.U32 R24, R222, c[0x0][0x288], R24 ;  /* 0x0000a200de187a25 */ /* 0x000fe200078e0018 */
[----:B------:R-:W-:Y:S02]  /*1330*/  IADD3 R7, R12, 0x20, RZ ;  /* 0x000000200c077810 */ /* 0x000fe40007ffe0ff */
[----:B------:R-:W-:Y:S01]  /*1340*/  ISETP.GE.AND P0, PT, R214, c[0x0][0x1cc], PT ;  /* 0x00007300d6007a0c */ /* 0x000fe20003f06270 */
[----:B------:R-:W-:Y:S01]  /*1350*/  IMAD.IADD R5, R219, 0x1, -R212 ;  /* 0x00000001db057824 */ /* 0x000fe200078e0ad4 */
[----:B------:R-:W-:Y:S01]  /*1360*/  ISETP.GE.AND P6, PT, R7, c[0x0][0x1cc], PT ;  /* 0x0000730007007a0c */ /* 0x000fe20003fc6270 */
[----:B------:R-:W-:Y:S01]  /*1370*/  IMAD.IADD R233, R25, 0x1, R232 ;  /* 0x0000000119e97824 */ /* 0x000fe200078e02e8 */
[----:B------:R-:W-:Y:S01]  /*1380*/  SHF.R.S32.HI R25, RZ, 0x5, R8 ;  /* 0x00000005ff197819 */ /* 0x000fe20000011408 */
[----:B------:R-:W-:Y:S01]  /*1390*/  IMAD.IADD R3, R5, 0x1, -R218 ;  /* 0x0000000105037824 */ /* 0x000fe200078e0ada */
[----:B------:R-:W-:Y:S01]  /*13a0*/  SHF.R.S32.HI R17, RZ, 0x1f, R17 ;  /* 0x0000001fff117819 */ /* 0x000fe20000011411 */
[----:B------:R-:W-:-:S02]  /*13b0*/  IMAD.IADD R16, R218, 0x1, -R19 ;  /* 0x00000001da107824 */ /* 0x000fc400078e0a13 */
[----:B------:R-:W-:Y:S01]  /*13c0*/  IMAD R20, R15, c[0x0][0x1b4], R20 ;  /* 0x00006d000f147a24 */ /* 0x000fe200078e0214 */
[----:B------:R-:W-:Y:S01]  /*13d0*/  ISETP.LT.OR P4, PT, R3, 0x1, P5 ;  /* 0x000000010300780c */ /* 0x000fe20002f81670 */
[----:B------:R-:W-:Y:S01]  /*13e0*/  IMAD R19, R25, 0x8, R16 ;  /* 0x0000000819137824 */ /* 0x000fe200078e0210 */
[----:B------:R-:W-:Y:S01]  /*13f0*/  ISETP.LT.OR P3, PT, R3, 0x1, P6 ;  /* 0x000000010300780c */ /* 0x000fe20003761670 */
[----:B------:R-:W-:Y:S01]  /*1400*/  IMAD.WIDE.U32 R40, R15, c[0x0][0x1b0], R12 ;  /* 0x00006c000f287a25 */ /* 0x000fe200078e000c */
[----:B------:R-:W-:Y:S02]  /*1410*/  ISETP.LT.OR P2, PT, R3, 0x1, P0 ;  /* 0x000000010300780c */ /* 0x000fe40000741670 */
[----:B------:R-:W-:Y:S01]  /*1420*/  LOP3.LUT R15, R18, 0xfffffff8, RZ, 0xc0, !PT ;  /* 0xfffffff8120f7812 */ /* 0x000fe200078ec0ff */
[----:B------:R-:W-:Y:S01]  /*1430*/  IMAD.U32 R6, R19, 0x20, R6 ;  /* 0x0000002013067824 */ /* 0x000fe200078e0006 */
[----:B------:R-:W-:Y:S01]  /*1440*/  ISETP.LT.OR P6, PT, R3, 0x41, P6 ;  /* 0x000000410300780c */ /* 0x000fe200037c1670 */
[----:B------:R-:W-:Y:S01]  /*1450*/  IMAD R21, R33, c[0x0][0x270], RZ ;  /* 0x00009c0021157a24 */ /* 0x000fe200078e02ff */
[----:B------:R-:W-:Y:S01]  /*1460*/  ISETP.LT.OR P0, PT, R3, 0x41, P0 ;  /* 0x000000410300780c */ /* 0x000fe20000701670 */
[----:B------:R-:W-:Y:S01]  /*1470*/  IMAD.SHL.U32 R6, R6, 0x2, RZ ;  /* 0x0000000206067824 */ /* 0x000fe200078e00ff */
[----:B------:R-:W-:Y:S01]  /*1480*/  LEA.HI R16, R8, R25, RZ, 0x1 ;  /* 0x0000001908107211 */ /* 0x000fe200078f08ff */
[----:B------:R-:W-:Y:S01]  /*1490*/  IMAD.IADD R204, R2, 0x1, -R15 ;  /* 0x0000000102cc7824 */ /* 0x000fe200078e0a0f */
[----:B------:R-:W-:Y:S01]  /*14a0*/  LOP3.LUT R15, R10, 0xfffffff0, RZ, 0xc0, !PT ;  /* 0xfffffff00a0f7812 */ /* 0x000fe200078ec0ff */
[----:B------:R-:W-:Y:S01]  /*14b0*/  IMAD R236, R222, c[0x0][0x274], R21 ;  /* 0x00009d00deec7a24 */ /* 0x000fe200078e0215 */
[----:B------:R-:W-:Y:S01]  /*14c0*/  @!PT LDS RZ, [RZ] ;  /* 0x00000000fffff984 */ /* 0x000fe20000000800 */
[----:B------:R-:W-:Y:S01]  /*14d0*/  @!PT LDS RZ, [RZ] ;  /* 0x00000000fffff984 */ /* 0x000fe20000000800 */
[----:B------:R-:W-:Y:S01]  /*14e0*/  @!PT LDS RZ, [RZ] ;  /* 0x00000000fffff984 */ /* 0x000fe20000000800 */
[----:B------:R1:W-:Y:S01]  /*14f0*/  LDGSTS.E.BYPASS.LTC128B.128 [R6+0x6080], [R28.64], !P4 ;  /* 0x060800001c067fae */ /* 0x0003e2000e101d48 */
[----:B------:R-:W-:Y:S01]  /*1500*/  ISETP.GE.AND P4, PT, R214, c[0x0][0x19c], PT ;  /* 0x00006700d6007a0c */ /* 0x000fe20003f86270 */
[----:B------:R-:W-:Y:S01]  /*1510*/  IMAD.IADD R41, R41, 0x1, R20 ;  /* 0x0000000129297824 */ /* 0x000fe200078e0214 */
[----:B------:R-:W-:Y:S01]  /*1520*/  LEA.HI R10, R204, R204, RZ, 0x1 ;  /* 0x000000cccc0a7211 */ /* 0x000fe200078f08ff */
[----:B------:R1:W-:Y:S01]  /*1530*/  LDGSTS.E.BYPASS.LTC128B.128 [R6+0x8080], [R28.64+0x40], !P3 ;  /* 0x080800401c067fae */ /* 0x0003e2000d901d48 */
[----:B------:R-:W-:Y:S01]  /*1540*/  ISETP.LT.OR P3, PT, R3, 0x41, P5 ;  /* 0x000000410300780c */ /* 0x000fe20002f61670 */
[----:B------:R-:W-:Y:S01]  /*1550*/  IMAD.IADD R22, R2, 0x1, -R15 ;  /* 0x0000000102167824 */ /* 0x000fe200078e0a0f */
[----:B------:R-:W-:Y:S01]  /*1560*/  ISETP.GE.AND P5, PT, R12, c[0x0][0x19c], PT ;  /* 0x000067000c007a0c */ /* 0x000fe20003fa6270 */
[----:B------:R1:W-:Y:S01]  /*1570*/  LDGSTS.E.BYPASS.LTC128B.128 [R6+0xa080], [R28.64+0x80], !P2 ;  /* 0x0a0800801c067fae */ /* 0x0003e2000d101d48 */
[----:B------:R-:W-:Y:S01]  /*1580*/  ISETP.GE.AND P2, PT, R7, c[0x0][0x19c], PT ;  /* 0x0000670007007a0c */ /* 0x000fe20003f46270 */
[----:B------:R-:W-:Y:S01]  /*1590*/  IMAD.MOV.U32 R232, RZ, RZ, R24 ;  /* 0x000000ffffe87224 */ /* 0x000fe200078e0018 */
[C---:B------:R-:W-:Y:S01]  /*15a0*/  ISETP.LT.OR P1, PT, R3.reuse, 0x1, P5 ;  /* 0x000000010300780c */ /* 0x040fe20002f21670 */
[----:B------:R-:W-:Y:S01]  /*15b0*/  IMAD.WIDE.U32 R40, R0, c[0x0][0x1b8], R40 ;  /* 0x00006e0000287a25 */ /* 0x000fe200078e0028 */
[----:B------:R-:W-:-:S02]  /*15c0*/  ISETP.LT.OR P5, PT, R3, 0x41, P5 ;  /* 0x000000410300780c */ /* 0x000fc40002fa1670 */
[----:B------:R-:W-:Y:S01]  /*15d0*/  SHF.R.S32.HI R21, RZ, 0x1f, R22 ;  /* 0x0000001fff157819 */ /* 0x000fe20000011416 */
[----:B------:R-:W-:Y:S01]  /*15e0*/  IMAD R4, R36, c[0x0][0x178], RZ ;  /* 0x00005e0024047a24 */ /* 0x000fe200078e02ff */
[----:B------:R-:W-:Y:S01]  /*15f0*/  LOP3.LUT R16, R16, 0xfffffffe, RZ, 0xc0, !PT ;  /* 0xfffffffe10107812 */ /* 0x000fe200078ec0ff */
[----:B------:R2:W-:Y:S01]  /*1600*/  LDGSTS.E.BYPASS.LTC128B.128 [R6+0x7080], [R38.64], !P3 ;  /* 0x0708000026067fae */ /* 0x0005e2000d901d48 */
[----:B------:R-:W-:Y:S01]  /*1610*/  ISETP.LT.OR P3, PT, R3, 0x1, P2 ;  /* 0x000000010300780c */ /* 0x000fe20001761670 */
[----:B------:R-:W-:Y:S01]  /*1620*/  IMAD.IADD R237, R31, 0x1, R236 ;  /* 0x000000011fed7824 */ /* 0x000fe200078e02ec */
[C---:B------:R-:W-:Y:S01]  /*1630*/  ISETP.LT.OR P2, PT, R3.reuse, 0x41, P2 ;  /* 0x000000410300780c */ /* 0x040fe20001741670 */
[----:B------:R2:W-:Y:S01]  /*1640*/  LDGSTS.E.BYPASS.LTC128B.128 [R6+0x9080], [R38.64+0x40], !P6 ;  /* 0x0908004026067fae */ /* 0x0005e2000f101d48 */
[----:B------:R-:W-:Y:S01]  /*1650*/  ISETP.LT.OR P6, PT, R3, 0x1, P4 ;  /* 0x000000010300780c */ /* 0x000fe200027c1670 */
[----:B------:R-:W-:Y:S01]  /*1660*/  IMAD.IADD R16, R25, 0x1, -R16 ;  /* 0x0000000119107824 */ /* 0x000fe200078e0a10 */
[----:B------:R-:W-:Y:S01]  /*1670*/  ISETP.LT.OR P4, PT, R3, 0x41, P4 ;  /* 0x000000410300780c */ /* 0x000fe20002781670 */
[----:B------:R-:W-:Y:S01]  /*1680*/  IMAD.MOV.U32 R236, RZ, RZ, R30 ;  /* 0x000000ffffec7224 */ /* 0x000fe200078e001e */
[-C--:B------:R-:W-:Y:S01]  /*1690*/  LEA.HI R3, R22, R22.reuse, RZ, 0x1 ;  /* 0x0000001616037211 */ /* 0x080fe200078f08ff */
[----:B------:R-:W-:Y:S01]  /*16a0*/  IMAD.SHL.U32 R202, R16, 0x400, RZ ;  /* 0x0000040010ca7824 */ /* 0x000fe200078e00ff */
[----:B------:R-:W-:Y:S01]  /*16b0*/  LOP3.LUT R15, R10, 0x7fffffe, RZ, 0xc0, !PT ;  /* 0x07fffffe0a0f7812 */ /* 0x000fe200078ec0ff */
[----:B------:R-:W-:Y:S01]  /*16c0*/  IMAD R19, R27, c[0x0][0x17c], R4 ;  /* 0x00005f001b137a24 */ /* 0x000fe200078e0204 */
[----:B------:R-:W-:Y:S01]  /*16d0*/  LEA.HI R21, R21, R22, RZ, 0x3 ;  /* 0x0000001615157211 */ /* 0x000fe200078f18ff */
[----:B------:R-:W-:Y:S01]  /*16e0*/  IMAD R235, R235, 0x2, R202 ;  /* 0x00000002ebeb7824 */ /* 0x000fe200078e02ca */
[----:B------:R2:W-:Y:S01]  /*16f0*/  LDGSTS.E.BYPASS.LTC128B.128 [R6+0xb080], [R38.64+0x80], !P0 ;  /* 0x0b08008026067fae */ /* 0x0005e2000c101d48 */
[----:B------:R-:W-:Y:S01]  /*1700*/  IMAD.IADD R24, R204, 0x1, -R15 ;  /* 0x00000001cc187824 */ /* 0x000fe200078e0a0f */
[----:B-1----:R-:W-:Y:S01]  /*1710*/  LOP3.LUT R29, R3, 0x7fffffe, RZ, 0xc0, !PT ;  /* 0x07fffffe031d7812 */ /* 0x002fe200078ec0ff */
[----:B------:R-:W-:Y:S01]  /*1720*/  IMAD.WIDE.U32 R30, R27, c[0x0][0x178], R12 ;  /* 0x00005e001b1e7a25 */ /* 0x000fe200078e000c */
[----:B------:R-:W-:-:S02]  /*1730*/  LOP3.LUT R15, R21, 0xfffffff8, RZ, 0xc0, !PT ;  /* 0xfffffff8150f7812 */ /* 0x000fc400078ec0ff */
[----:B------:R-:W-:Y:S01]  /*1740*/  SHF.R.S32.HI R21, RZ, 0x3, R21 ;  /* 0x00000003ff157819 */ /* 0x000fe20000011415 */
[----:B------:R-:W-:Y:S01]  /*1750*/  IMAD.IADD R20, R22, 0x1, -R29 ;  /* 0x0000000116147824 */ /* 0x000fe200078e0a1d */
[----:B------:R-:W-:Y:S01]  /*1760*/  LEA.HI R4, R23, R2, RZ, 0x6 ;  /* 0x0000000217047211 */ /* 0x000fe200078f30ff */
[----:B------:R-:W-:Y:S01]  /*1770*/  IMAD R29, R14, c[0x0][0x1b8], RZ ;  /* 0x00006e000e1d7a24 */ /* 0x000fe200078e02ff */
[----:B------:R-:W-:Y:S01]  /*1780*/  SHF.R.S32.HI R32, RZ, 0x1, R3 ;  /* 0x00000001ff207819 */ /* 0x000fe20000011403 */
[C---:B------:R-:W-:Y:S01]  /*1790*/  IMAD R203, R21.reuse, 0x8, R20 ;  /* 0x0000000815cb7824 */ /* 0x040fe200078e0214 */
[----:B------:R-:W-:Y:S01]  /*17a0*/  SHF.R.S32.HI R4, RZ, 0x6, R4 ;  /* 0x00000006ff047819 */ /* 0x000fe20000011404 */
[----:B------:R-:W-:Y:S01]  /*17b0*/  IMAD R14, R0, c[0x0][0x1bc], R29 ;  /* 0x00006f00000e7a24 */ /* 0x000fe200078e021d */
[----:B------:R-:W-:Y:S01]  /*17c0*/  SHF.R.S32.HI R3, RZ, 0x1f, R3 ;  /* 0x0000001fff037819 */ /* 0x000fe20000011403 */
[----:B------:R-:W-:Y:S01]  /*17d0*/  IMAD R202, R21, 0x200, R202 ;  /* 0x0000020015ca7824 */ /* 0x000fe200078e02ca */
[----:B------:R-:W-:Y:S01]  /*17e0*/  LEA.HI R17, R17, R218, RZ, 0x3 ;  /* 0x000000da11117211 */ /* 0x000fe200078f18ff */
[----:B------:R-:W-:Y:S01]  /*17f0*/  IMAD.IADD R41, R41, 0x1, R14 ;  /* 0x0000000129297824 */ /* 0x000fe200078e020e */
[----:B------:R-:W-:Y:S01]  /*1800*/  LEA.HI R3, R3, R32, RZ, 0x2 ;  /* 0x0000002003037211 */ /* 0x000fe200078f10ff */
[----:B------:R-:W-:Y:S01]  /*1810*/  IMAD R21, R35, c[0x0][0x1a8], RZ ;  /* 0x00006a0023157a24 */ /* 0x000fe200078e02ff */
[----:B------:R-:W-:Y:S01]  /*1820*/  LOP3.LUT R17, R17, 0xfffffff8, RZ, 0xc0, !PT ;  /* 0xfffffff811117812 */ /* 0x000fe200078ec0ff */
[----:B------:R-:W-:Y:S01]  /*1830*/  IMAD.WIDE.U32 R40, R34, c[0x0][0x1a8], R40 ;  /* 0x00006a0022287a25 */ /* 0x000fe200078e0028 */
[----:B------:R-:W-:-:S02]  /*1840*/  LOP3.LUT R3, R3, 0xfffffffc, RZ, 0xc0, !PT ;  /* 0xfffffffc03037812 */ /* 0x000fc400078ec0ff */
[----:B------:R-:W-:Y:S01]  /*1850*/  IADD3 R234, R6, 0xc080, RZ ;  /* 0x0000c08006ea7810 */ /* 0x000fe20007ffe0ff */
[----:B------:R-:W-:Y:S01]  /*1860*/  IMAD R0, R34, c[0x0][0x1ac], R21 ;  /* 0x00006b0022007a24 */ /* 0x000fe200078e0215 */
[----:B------:R-:W-:Y:S01]  /*1870*/  LEA R34, P0, R40, c[0x0][0x190], 0x1 ;  /* 0x0000640028227a11 */ /* 0x000fe200078008ff */
[----:B------:R-:W-:Y:S01]  /*1880*/  IMAD.IADD R31, R31, 0x1, R19 ;  /* 0x000000011f1f7824 */ /* 0x000fe200078e0213 */
[----:B------:R-:W-:Y:S01]  /*1890*/  IADD3 R231, R6, 0x12080, RZ ;  /* 0x0001208006e77810 */ /* 0x000fe20007ffe0ff */
[----:B------:R-:W-:Y:S02]  /*18a0*/  IMAD.IADD R0, R41, 0x1, R0 ;  /* 0x0000000129007824 */ /* 0x000fe400078e0200 */
[----:B------:R-:W-:Y:S02]  /*18b0*/  IMAD.MOV.U32 R29, RZ, RZ, c[0x0][0x1a8] ;  /* 0x00006a00ff1d7624 */ /* 0x000fe400078e00ff */
[----:B------:R-:W-:Y:S01]  /*18c0*/  IMAD R19, R33, c[0x0][0x180], RZ ;  /* 0x0000600021137a24 */ /* 0x000fe200078e02ff */
[----:B------:R-:W-:Y:S01]  /*18d0*/  LEA.HI.X R35, R40, c[0x0][0x194], R0, 0x1, P0 ;  /* 0x0000650028237a11 */ /* 0x000fe200000f0c00 */
[----:B------:R-:W-:Y:S01]  /*18e0*/  IMAD.WIDE.U32 R228, R222, c[0x0][0x180], R30 ;  /* 0x00006000dee47a25 */ /* 0x000fe200078e001e */
[----:B------:R-:W-:-:S02]  /*18f0*/  SHF.R.S32.HI R0, RZ, 0x1f, R245 ;  /* 0x0000001fff007819 */ /* 0x000fc400000114f5 */
[----:B------:R-:W-:Y:S01]  /*1900*/  LEA R30, P0, R29, R34, 0x7 ;  /* 0x000000221d1e7211 */ /* 0x000fe200078038ff */
[----:B------:R-:W-:Y:S01]  /*1910*/  IMAD R31, R245, UR5, RZ ;  /* 0x00000005f51f7c24 */ /* 0x000fe2000f8e02ff */
[----:B------:R1:W-:Y:S01]  /*1920*/  LDGSTS.E.BYPASS.LTC128B.128 [R6+0x80], [R34.64], !P1 ;  /* 0x0008000022067fae */ /* 0x0003e2000c901d48 */
[----:B------:R-:W-:Y:S01]  /*1930*/  IMAD.MOV.U32 R21, RZ, RZ, c[0x0][0x1ac] ;  /* 0x00006b00ff157624 */ /* 0x000fe200078e00ff */
[----:B------:R-:W-:Y:S01]  /*1940*/  ISETP.GE.AND P1, PT, R214, c[0x0][0x16c], PT ;  /* 0x00005b00d6007a0c */ /* 0x000fe20003f26270 */
[----:B------:R-:W-:Y:S01]  /*1950*/  IMAD R19, R222, c[0x0][0x184], R19 ;  /* 0x00006100de137a24 */ /* 0x000fe200078e0213 */
[----:B------:R1:W-:Y:S01]  /*1960*/  LDGSTS.E.BYPASS.LTC128B.128 [R6+0x2080], [R34.64+0x40], !P3 ;  /* 0x0208004022067fae */ /* 0x0003e2000d901d48 */
[----:B------:R-:W-:Y:S01]  /*1970*/  IMAD R14, R0, UR4, R31 ;  /* 0x00000004000e7c24 */ /* 0x000fe2000f8e021f */
[----:B------:R-:W-:Y:S01]  /*1980*/  LEA.HI.X R31, R29, R35, R21, 0x7, P0 ;  /* 0x000000231d1f7211 */ /* 0x000fe200000f3c15 */
[----:B------:R-:W-:Y:S01]  /*1990*/  IMAD.IADD R229, R229, 0x1, R19 ;  /* 0x00000001e5e57824 */ /* 0x000fe200078e0213 */
[----:B------:R-:W-:Y:S01]  /*19a0*/  ISETP.GE.AND P0, PT, R12, c[0x0][0x16c], PT ;  /* 0x00005b000c007a0c */ /* 0x000fe20003f06270 */
[----:B------:R-:W-:Y:S01]  /*19b0*/  IMAD R19, R11, c[0x0][0x188], RZ ;  /* 0x000062000b137a24 */ /* 0x000fe200078e02ff */
[----:B------:R1:W-:Y:S01]  /*19c0*/  LDGSTS.E.BYPASS.LTC128B.128 [R6+0x4080], [R34.64+0x80], !P6 ;  /* 0x0408008022067fae */ /* 0x0003e2000f101d48 */
[----:B------:R-:W-:Y:S01]  /*19d0*/  IMAD R0, R0, c[0x0][0x178], RZ ;  /* 0x00005e0000007a24 */ /* 0x000fe200078e02ff */
[----:B------:R-:W-:Y:S01]  /*19e0*/  SEL R215, RZ, 0x1, P0 ;  /* 0x00000001ffd77807 */ /* 0x000fe20000000000 */
[----:B------:R-:W-:Y:S01]  /*19f0*/  IMAD.WIDE.U32 R28, R245, c[0x0][0x178], RZ ;  /* 0x00005e00f51c7a25 */ /* 0x000fe200078e00ff */
[----:B------:R-:W-:Y:S01]  /*1a00*/  ISETP.GE.AND P0, PT, R7, c[0x0][0x16c], PT ;  /* 0x00005b0007007a0c */ /* 0x000fe20003f06270 */
[----:B------:R3:W-:Y:S02]  /*1a10*/  LDGSTS.E.BYPASS.LTC128B.128 [R6+0x1080], [R30.64], !P5 ;  /* 0x010800001e067fae */ /* 0x0007e4000e901d48 */
[----:B------:R-:W-:-:S02]  /*1a20*/  IMAD R19, R226, c[0x0][0x18c], R19 ;  /* 0x00006300e2137a24 */ /* 0x000fc400078e0213 */
[----:B------:R-:W-:Y:S01]  /*1a30*/  IMAD R21, R245, c[0x0][0x17c], R0 ;  /* 0x00005f00f5157a24 */ /* 0x000fe200078e0200 */
[----:B------:R-:W-:Y:S01]  /*1a40*/  SEL R0, RZ, 0x2, P0 ;  /* 0x00000002ff007807 */ /* 0x000fe20000000000 */
[----:B------:R-:W-:Y:S01]  /*1a50*/  IMAD.WIDE.U32 R228, R226, c[0x0][0x188], R228 ;  /* 0x00006200e2e47a25 */ /* 0x000fe200078e00e4 */
[----:B------:R3:W-:Y:S03]  /*1a60*/  LDGSTS.E.BYPASS.LTC128B.128 [R6+0x3080], [R30.64+0x40], !P2 ;  /* 0x030800401e067fae */ /* 0x0007e6000d101d48 */
[----:B------:R-:W-:Y:S01]  /*1a70*/  IMAD.IADD R15, R22, 0x1, -R15 ;  /* 0x00000001160f7824 */ /* 0x000fe200078e0a0f */
[----:B------:R-:W-:Y:S01]  /*1a80*/  SEL R22, RZ, 0x4, P1 ;  /* 0x00000004ff167807 */ /* 0x000fe20000800000 */
[----:B------:R-:W-:Y:S01]  /*1a90*/  IMAD.IADD R21, R29, 0x1, R21 ;  /* 0x000000011d157824 */ /* 0x000fe200078e0215 */
[----:B------:R3:W-:Y:S01]  /*1aa0*/  LDGSTS.E.BYPASS.LTC128B.128 [R6+0x5080], [R30.64+0x80], !P4 ;  /* 0x050800801e067fae */ /* 0x0007e2000e101d48 */
[----:B------:R-:W-:Y:S01]  /*1ab0*/  IMAD.IADD R208, R229, 0x1, R19 ;  /* 0x00000001e5d07824 */ /* 0x000fe200078e0213 */
[----:B------:R-:W-:Y:S01]  /*1ac0*/  LEA R19, P1, R28, R228, 0x6 ;  /* 0x000000e41c137211 */ /* 0x000fe200078230ff */
[----:B------:R-:W-:Y:S01]  /*1ad0*/  IMAD.SHL.U32 R204, R204, 0x40, RZ ;  /* 0x00000040cccc7824 */ /* 0x000fe200078e00ff */
[----:B------:R-:W-:Y:S01]  /*1ae0*/  IADD3 R22, R22, R0, R215 ;  /* 0x0000000016167210 */ /* 0x000fe20007ffe0d7 */
[----:B------:R-:W-:Y:S01]  /*1af0*/  IMAD R211, R11, c[0x0][0x278], RZ ;  /* 0x00009e000bd37a24 */ /* 0x000fe200078e02ff */
[----:B------:R-:W-:Y:S01]  /*1b00*/  LEA.HI.X R0, R28, R208, R21, 0x6, P1 ;  /* 0x000000d01c007211 */ /* 0x000fe200008f3415 */
[----:B------:R-:W-:Y:S01]  /*1b10*/  IMAD R205, R9, 0x4, R4 ;  /* 0x0000000409cd7824 */ /* 0x000fe200078e0204 */
[----:B------:R-:W-:Y:S01]  /*1b20*/  ISETP.GT.AND P1, PT, R2, 0xf, PT ;  /* 0x0000000f0200780c */ /* 0x000fe20003f24270 */
[----:B------:R-:W-:Y:S01]  /*1b30*/  IMAD.SHL.U32 R21, R245, 0x40, RZ ;  /* 0x00000040f5157824 */ /* 0x000fe200078e00ff */
[C---:B------:R-:W-:Y:S01]  /*1b40*/  LEA R28, P3, R19.reuse, c[0x0][0x160], 0x1 ;  /* 0x00005800131c7a11 */ /* 0x040fe200078608ff */
[----:B------:R-:W-:Y:S01]  /*1b50*/  IMAD.WIDE.U32 R236, R226, c[0x0][0x278], R236 ;  /* 0x00009e00e2ec7a25 */ /* 0x000fe200078e00ec */
[----:B------:R-:W-:Y:S01]  /*1b60*/  LOP3.LUT R204, R204, 0x1c0, RZ, 0xc0, !PT ;  /* 0x000001c0cccc7812 */ /* 0x000fe200078ec0ff */
[----:B------:R-:W0:Y:S01]  /*1b70*/  LDGDEPBAR ;  /* 0x00000000000079af */ /* 0x000e220000000000 */
[----:B------:R-:W-:Y:S01]  /*1b80*/  LEA.HI.X R29, R19, c[0x0][0x164], R0, 0x1, P3 ;  /* 0x00005900131d7a11 */ /* 0x000fe200018f0c00 */
[----:B------:R-:W-:Y:S01]  /*1b90*/  IMAD.SHL.U32 R25, R25, 0x10, RZ ;  /* 0x0000001019197824 */ /* 0x000fe200078e00ff */
[----:B------:R-:W-:Y:S01]  /*1ba0*/  SHF.R.S32.HI R19, RZ, 0x1f, R21 ;  /* 0x0000001fff137819 */ /* 0x000fe20000011415 */
[----:B------:R-:W-:Y:S01]  /*1bb0*/  IMAD R211, R226, c[0x0][0x27c], R211 ;  /* 0x00009f00e2d37a24 */ /* 0x000fe200078e02d3 */
[----:B------:R-:W-:Y:S01]  /*1bc0*/  LEA.HI R0, R23, R2, RZ, 0x7 ;  /* 0x0000000217007211 */ /* 0x000fe200078f38ff */
[----:B------:R-:W-:Y:S01]  /*1bd0*/  IMAD R205, R205, 0x8, R24 ;  /* 0x00000008cdcd7824 */ /* 0x000fe200078e0218 */
[----:B------:R-:W-:Y:S01]  /*1be0*/  LOP3.LUT R25, R204, 0x30, R25, 0xf8, !PT ;  /* 0x00000030cc197812 */ /* 0x000fe200078ef819 */
[----:B------:R-:W-:Y:S01]  /*1bf0*/  IMAD R36, R36, c[0x0][0x208], RZ ;  /* 0x0000820024247a24 */ /* 0x000fe200078e02ff */
[----:B------:R-:W-:Y:S01]  /*1c00*/  @!P1 IADD3 R24, P3, R21, R236, RZ ;  /* 0x000000ec15189210 */ /* 0x000fe20007f7e0ff */
[----:B------:R-:W-:Y:S01]  /*1c10*/  IMAD.IADD R211, R237, 0x1, R211 ;  /* 0x00000001edd37824 */ /* 0x000fe200078e02d3 */
[----:B------:R-:W-:Y:S01]  /*1c20*/  SHF.R.U32.HI R204, RZ, 0x3, R204 ;  /* 0x00000003ffcc7819 */ /* 0x000fe200000116cc */
[----:B------:R-:W-:Y:S01]  /*1c30*/  IMAD R36, R27, c[0x0][0x20c], R36 ;  /* 0x000083001b247a24 */ /* 0x000fe200078e0224 */
[----:B------:R-:W-:Y:S01]  /*1c40*/  LOP3.LUT R25, R25, 0x8, R18, 0xf8, !PT ;  /* 0x0000000819197812 */ /* 0x000fe200078ef812 */
[----:B------:R-:W-:Y:S01]  /*1c50*/  IMAD.WIDE.U32 R26, R27, c[0x0][0x208], R12 ;  /* 0x000082001b1a7a25 */ /* 0x000fe200078e000c */
[----:B------:R-:W-:-:S02]  /*1c60*/  SHF.R.U32.HI R0, RZ, 0x4, R0 ;  /* 0x00000004ff007819 */ /* 0x000fc40000011600 */
[----:B------:R-:W-:Y:S01]  /*1c70*/  LOP3.LUT R204, R25, R204, RZ, 0x3c, !PT ;  /* 0x000000cc19cc7212 */ /* 0x000fe200078e3cff */
[----:B------:R-:W-:Y:S01]  /*1c80*/  @!P1 IMAD.X R23, R19, 0x1, R211, P3 ;  /* 0x0000000113179824 */ /* 0x000fe200018e06d3 */
[----:B------:R-:W-:Y:S01]  /*1c90*/  ISETP.GE.AND P3, PT, R12, c[0x0][0x1fc], PT ;  /* 0x00007f000c007a0c */ /* 0x000fe20003f66270 */
[----:B------:R-:W-:Y:S01]  /*1ca0*/  IMAD.IADD R37, R27, 0x1, R36 ;  /* 0x000000011b257824 */ /* 0x000fe200078e0224 */
[----:B------:R-:W-:Y:S01]  /*1cb0*/  LOP3.LUT P5, RZ, R22, 0x2, RZ, 0xc0, !PT ;  /* 0x0000000216ff7812 */ /* 0x000fe200078ac0ff */
[----:B------:R-:W-:Y:S01]  /*1cc0*/  IMAD.SHL.U32 R27, R9, 0x10, RZ ;  /* 0x00000010091b7824 */ /* 0x000fe200078e00ff */
[----:B------:R-:W-:Y:S01]  /*1cd0*/  SEL R25, RZ, 0x1, P3 ;  /* 0x00000001ff197807 */ /* 0x000fe20001800000 */
[----:B------:R-:W-:Y:S01]  /*1ce0*/  IMAD.MOV.U32 R36, RZ, RZ, R26 ;  /* 0x000000ffff247224 */ /* 0x000fe200078e001a */
[----:B------:R-:W-:Y:S01]  /*1cf0*/  ISETP.GE.AND P3, PT, R7, c[0x0][0x1fc], PT ;  /* 0x00007f0007007a0c */ /* 0x000fe20003f66270 */
[----:B------:R-:W-:Y:S01]  /*1d00*/  IMAD R33, R33, c[0x0][0x210], RZ ;  /* 0x0000840021217a24 */ /* 0x000fe200078e02ff */
[----:B------:R-:W-:Y:S01]  /*1d10*/  LOP3.LUT R27, R27, 0x10, RZ, 0xc0, !PT ;  /* 0x000000101b1b7812 */ /* 0x000fe200078ec0ff */
[----:B------:R-:W-:Y:S01]  /*1d20*/  IMAD.WIDE.U32 R36, R222, c[0x0][0x210], R36 ;  /* 0x00008400de247a25 */ /* 0x000fe200078e0024 */
[----:B------:R-:W-:-:S02]  /*1d30*/  SEL R20, RZ, 0xffffffff, P3 ;  /* 0xffffffffff147807 */ /* 0x000fc40001800000 */
[----:B------:R-:W-:Y:S01]  /*1d40*/  @!P1 LEA R26, P3, R24, c[0x0][0x258], 0x2 ;  /* 0x00009600181a9a11 */ /* 0x000fe200078610ff */
[----:B------:R-:W-:Y:S01]  /*1d50*/  IMAD R33, R222, c[0x0][0x214], R33 ;  /* 0x00008500de217a24 */ /* 0x000fe200078e0221 */
[----:B------:R-:W-:Y:S01]  /*1d60*/  LOP3.LUT R0, R27, 0x8, R0, 0xf8, !PT ;  /* 0x000000081b007812 */ /* 0x000fe200078ef800 */
[C---:B------:R-:W-:Y:S01]  /*1d70*/  IMAD R241, R11.reuse, c[0x0][0x218], RZ ;  /* 0x000086000bf17a24 */ /* 0x040fe200078e02ff */
[----:B------:R-:W-:Y:S01]  /*1d80*/  @!P1 LEA.HI.X R27, R24, c[0x0][0x25c], R23, 0x2, P3 ;  /* 0x00009700181b9a11 */ /* 0x000fe200018f1417 */
[C---:B------:R-:W-:Y:S01]  /*1d90*/  IMAD R23, R11.reuse, c[0x0][0x290], RZ ;  /* 0x0000a4000b177a24 */ /* 0x040fe200078e02ff */
[----:B------:R-:W-:Y:S01]  /*1da0*/  ISETP.GE.AND P3, PT, R214, c[0x0][0x1fc], PT ;  /* 0x00007f00d6007a0c */ /* 0x000fe20003f66270 */
[----:B------:R-:W-:Y:S01]  /*1db0*/  IMAD.SHL.U32 R20, R20, 0x2, RZ ;  /* 0x0000000214147824 */ /* 0x000fe200078e00ff */
[----:B------:R-:W-:Y:S01]  /*1dc0*/  LOP3.LUT P6, RZ, R22, 0x4, RZ, 0xc0, !PT ;  /* 0x0000000416ff7812 */ /* 0x000fe200078cc0ff */
[----:B------:R-:W-:Y:S02]  /*1dd0*/  IMAD.IADD R3, R32, 0x1, -R3 ;  /* 0x0000000120037824 */ /* 0x000fe400078e0a03 */
[----:B------:R-:W-:Y:S01]  /*1de0*/  IMAD R11, R11, c[0x0][0x240], RZ ;  /* 0x000090000b0b7a24 */ /* 0x000fe200078e02ff */
[----:B------:R-:W-:Y:S01]  /*1df0*/  LOP3.LUT R20, R20, 0x2, R25, 0xe2, !PT ;  /* 0x0000000214147812 */ /* 0x000fe200078ee219 */
[----:B------:R-:W-:-:S02]  /*1e00*/  IMAD.IADD R33, R37, 0x1, R33 ;  /* 0x0000000125217824 */ /* 0x000fc400078e0221 */
[----:B------:R-:W-:Y:S02]  /*1e10*/  IMAD.MOV.U32 R32, RZ, RZ, R36 ;  /* 0x000000ffff207224 */ /* 0x000fe400078e0024 */
[C---:B------:R-:W-:Y:S02]  /*1e20*/  IMAD R241, R226.reuse, c[0x0][0x21c], R241 ;  /* 0x00008700e2f17a24 */ /* 0x040fe400078e02f1 */
        /* <DEDUP_REMOVED lines=13> */
[----:B---3--:R-:W-:Y:S01]  /*1f00*/  @!P1 IMAD.SHL.U32 R31, R2, 0x10, RZ ;  /* 0x00000010021f9824 */ /* 0x008fe200078e00ff */
        /* <DEDUP_REMOVED lines=13> */
[----:B------:R-:W-:Y:S01]  /*1fe0*/  LOP3.LUT P2, RZ, R20, 0x4, RZ, 0xc0, !PT ;  /* 0x0000000414ff7812 */ /* 0x000fe2000784c0ff */
[----:B------:R-:W-:Y:S01]  /*1ff0*/  IMAD.SHL.U32 R14, R4, 0x8, RZ ;  /* 0x00000008040e7824 */ /* 0x000fe200078e00ff */
[----:B------:R-:W-:Y:S01]  /*2000*/  SEL R20, RZ, 0xffffffff, P0 ;  /* 0xffffffffff147807 */ /* 0x000fe20000000000 */
[----:B------:R2:W-:Y:S01]  /*2010*/  LDGSTS.E.BYPASS.LTC128B.128 [R6+0xe080], [R28.64+0x80], !P6 ;  /* 0x0e0800801c067fae */ /* 0x0005e2000f101d48 */
[-C--:B------:R-:W-:Y:S01]  /*2020*/  ISETP.LE.OR P6, PT, R25, R218.reuse, !P4 ;  /* 0x000000da1900720c */ /* 0x080fe200067c3670 */
[----:B------:R-:W-:Y:S01]  /*2030*/  IMAD.SHL.U32 R206, R9, 0x8, RZ ;  /* 0x0000000809ce7824 */ /* 0x000fe200078e00ff */
[C---:B------:R-:W-:Y:S01]  /*2040*/  LOP3.LUT P0, RZ, R22.reuse, 0x2, RZ, 0xc0, !PT ;  /* 0x0000000216ff7812 */ /* 0x040fe2000780c0ff */
[----:B------:R-:W-:Y:S01]  /*2050*/  IMAD.SHL.U32 R22, R22, 0x40, RZ ;  /* 0x0000004016167824 */ /* 0x000fe200078e00ff */
[----:B------:R1:W-:Y:S01]  /*2060*/  @!P1 LDGSTS.E.BYPASS.LTC128B.128 [R31+0x18080], [R26.64] ;  /* 0x180800001a1f9fae */ /* 0x0003e2000b901d48 */
[-C--:B------:R-:W-:Y:S01]  /*2070*/  ISETP.LE.OR P5, PT, R25, R218.reuse, !P3 ;  /* 0x000000da1900720c */ /* 0x080fe20005fa3670 */
[----:B------:R-:W-:Y:S01]  /*2080*/  IMAD.SHL.U32 R203, R203, 0x20, RZ ;  /* 0x00000020cbcb7824 */ /* 0x000fe200078e00ff */
[----:B------:R-:W-:Y:S01]  /*2090*/  LOP3.LUT R17, R17, 0x1c0, RZ, 0xc0, !PT ;  /* 0x000001c011117812 */ /* 0x000fe200078ec0ff */
[----:B------:R-:W0:Y:S01]  /*20a0*/  LDGDEPBAR ;  /* 0x00000000000079af */ /* 0x000e220000000000 */
[----:B------:R-:W-:Y:S01]  /*20b0*/  LOP3.LUT R14, R14, 0x18, RZ, 0xc0, !PT ;  /* 0x000000180e0e7812 */ /* 0x000fe200078ec0ff */
[----:B------:R-:W-:Y:S01]  /*20c0*/  IMAD R204, R9, 0x200, R204 ;  /* 0x0000020009cc7824 */ /* 0x000fe200078e02cc */
[----:B------:R-:W-:Y:S01]  /*20d0*/  LOP3.LUT R206, R206, 0x8, RZ, 0xc0, !PT ;  /* 0x00000008cece7812 */ /* 0x000fe200078ec0ff */
[----:B------:R-:W-:Y:S01]  /*20e0*/  IMAD.SHL.U32 R20, R20, 0x2, RZ ;  /* 0x0000000214147824 */ /* 0x000fe200078e00ff */
[----:B------:R2:W-:Y:S01]  /*20f0*/  LDGSTS.E.BYPASS.LTC128B.128 [R6+0x12080], [R32.64], !P6 ;  /* 0x1208000020067fae */ /* 0x0005e2000f101d48 */
[----:B------:R-:W-:Y:S01]  /*2100*/  ISETP.LE.OR P6, PT, R25, R218, !P2 ;  /* 0x000000da1900720c */ /* 0x000fe200057c3670 */
[----:B------:R-:W-:Y:S01]  /*2110*/  IMAD.IADD R230, R225, 0x1, R11 ;  /* 0x00000001e1e67824 */ /* 0x000fe200078e020b */
[----:B------:R-:W-:-:S02]  /*2120*/  LOP3.LUT R25, R22, 0xc0, RZ, 0xc0, !PT ;  /* 0x000000c016197812 */ /* 0x000fc400078ec0ff */
[----:B------:R2:W-:Y:S01]  /*2130*/  LDGSTS.E.BYPASS.LTC128B.128 [R6+0x13080], [R32.64+0x40], !P5 ;  /* 0x1308004020067fae */ /* 0x0005e2000e901d48 */
[----:B------:R-:W-:Y:S02]  /*2140*/  IADD3 R21, P5, R21, R232, RZ ;  /* 0x000000e815157210 */ /* 0x000fe40007fbe0ff */
[----:B------:R-:W-:Y:S02]  /*2150*/  LOP3.LUT R23, R25, 0x8, R18, 0xf8, !PT ;  /* 0x0000000819177812 */ /* 0x000fe400078ef812 */
[----:B------:R-:W-:Y:S01]  /*2160*/  SHF.R.U32.HI R18, RZ, 0x3, R17 ;  /* 0x00000003ff127819 */ /* 0x000fe20000011611 */
[----:B------:R-:W-:Y:S01]  /*2170*/  IMAD.X R24, R19, 0x1, R210, P5 ;  /* 0x0000000113187824 */ /* 0x000fe200028e06d2 */
[----:B------:R-:W-:Y:S01]  /*2180*/  SEL R196, R207, 0xfffffff0, !P0 ;  /* 0xfffffff0cfc47807 */ /* 0x000fe20004000000 */
[----:B------:R-:W-:Y:S01]  /*2190*/  @!P1 IMAD.SHL.U32 R19, R2, 0x10, RZ ;  /* 0x0000001002139824 */ /* 0x000fe200078e00ff */
[----:B------:R-:W-:Y:S01]  /*21a0*/  LOP3.LUT R18, R18, R17, R14, 0x1e, !PT ;  /* 0x0000001112127212 */ /* 0x000fe200078e1e0e */
[----:B------:R2:W-:Y:S01]  /*21b0*/  LDGSTS.E.BYPASS.LTC128B.128 [R6+0x14080], [R32.64+0x80], !P6 ;  /* 0x1408008020067fae */ /* 0x0005e2000f101d48 */
[----:B------:R-:W-:-:S02]  /*21c0*/  LOP3.LUT R17, R8, 0xffffffe0, RZ, 0xc0, !PT ;  /* 0xffffffe008117812 */ /* 0x000fc400078ec0ff */
[----:B-1----:R-:W-:Y:S01]  /*21d0*/  LEA R26, P5, R21, c[0x0][0x280], 0x2 ;  /* 0x0000a000151a7a11 */ /* 0x002fe200078a10ff */
[----:B------:R-:W-:Y:S01]  /*21e0*/  IMAD.IADD R235, R235, 0x1, R18 ;  /* 0x00000001ebeb7824 */ /* 0x000fe200078e0212 */
[C---:B------:R-:W-:Y:S01]  /*21f0*/  LOP3.LUT P6, RZ, R15.reuse, 0x4, RZ, 0xc0, !PT ;  /* 0x000000040fff7812 */ /* 0x040fe200078cc0ff */
[----:B------:R-:W-:Y:S01]  /*2200*/  IMAD.SHL.U32 R18, R15, 0x40, RZ ;  /* 0x000000400f127824 */ /* 0x000fe200078e00ff */
[----:B------:R-:W-:Y:S01]  /*2210*/  LEA.HI.X R27, R21, c[0x0][0x284], R24, 0x2, P5 ;  /* 0x0000a100151b7a11 */ /* 0x000fe200028f1418 */
[----:B------:R-:W-:Y:S01]  /*2220*/  IMAD.IADD R8, R2, 0x1, -R17 ;  /* 0x0000000102087824 */ /* 0x000fe200078e0a11 */
[----:B------:R-:W-:Y:S01]  /*2230*/  LOP3.LUT P5, RZ, R15, 0x2, RZ, 0xc0, !PT ;  /* 0x000000020fff7812 */ /* 0x000fe200078ac0ff */
[C---:B------:R-:W-:Y:S01]  /*2240*/  IMAD.SHL.U32 R17, R3.reuse, 0x40, RZ ;  /* 0x0000004003117824 */ /* 0x040fe200078e00ff */
[----:B------:R-:W-:Y:S01]  /*2250*/  LOP3.LUT R18, R18, 0x1c0, RZ, 0xc0, !PT ;  /* 0x000001c012127812 */ /* 0x000fe200078ec0ff */
[----:B------:R2:W-:Y:S01]  /*2260*/  @!P1 LDGSTS.E.BYPASS.LTC128B.128 [R19+0x18280], [R26.64] ;  /* 0x182800001a139fae */ /* 0x0005e2000b901d48 */
[----:B------:R-:W-:Y:S01]  /*2270*/  LOP3.LUT P0, RZ, R3, 0x2, RZ, 0xc0, !PT ;  /* 0x0000000203ff7812 */ /* 0x000fe2000780c0ff */
[----:B------:R-:W-:Y:S01]  /*2280*/  IMAD R3, R16, 0x200, R203 ;  /* 0x0000020010037824 */ /* 0x000fe200078e02cb */
[----:B------:R-:W-:Y:S01]  /*2290*/  SHF.R.U32.HI R15, RZ, 0x3, R18 ;  /* 0x00000003ff0f7819 */ /* 0x000fe20000011612 */
[----:B------:R-:W-:Y:S01]  /*22a0*/  IMAD.SHL.U32 R235, R235, 0x2, RZ ;  /* 0x00000002ebeb7824 */ /* 0x000fe200078e00ff */
[----:B------:R-:W-:Y:S01]  /*22b0*/  LOP3.LUT R17, R17, 0xc0, RZ, 0xc0, !PT ;  /* 0x000000c011117812 */ /* 0x000fe200078ec0ff */
[----:B------:R-:W0:Y:S01]  /*22c0*/  LDGDEPBAR ;  /* 0x00000000000079af */ /* 0x000e220000000000 */
[----:B------:R-:W-:-:S02]  /*22d0*/  LOP3.LUT R15, R15, R18, R206, 0x1e, !PT ;  /* 0x000000120f0f7212 */ /* 0x000fc400078e1ece */
[----:B------:R-:W-:Y:S01]  /*22e0*/  SHF.R.U32.HI R18, RZ, 0x3, R17 ;  /* 0x00000003ff127819 */ /* 0x000fe20000011611 */
[----:B------:R-:W0:Y:S01]  /*22f0*/  LDGDEPBAR ;  /* 0x00000000000079af */ /* 0x000e220000000000 */
[----:B------:R-:W-:Y:S01]  /*2300*/  SEL R199, R207, 0xfffffff0, !P5 ;  /* 0xfffffff0cfc77807 */ /* 0x000fe20006800000 */
[----:B------:R-:W-:Y:S01]  /*2310*/  IMAD.IADD R202, R202, 0x1, R15 ;  /* 0x00000001caca7824 */ /* 0x000fe200078e020f */
[C---:B------:R-:W-:Y:S02]  /*2320*/  LOP3.LUT R206, R18.reuse, R17, R206, 0x1e, !PT ;  /* 0x0000001112ce7212 */ /* 0x040fe400078e1ece */
[----:B------:R-:W-:Y:S02]  /*2330*/  SHF.R.S32.HI R9, RZ, 0x1f, R8 ;  /* 0x0000001fff097819 */ /* 0x000fe40000011408 */
[----:B------:R-:W-:Y:S01]  /*2340*/  LOP3.LUT R0, R18, R0, R17, 0x1e, !PT ;  /* 0x0000000012007212 */ /* 0x000fe200078e1e11 */
[----:B------:R-:W-:Y:S01]  /*2350*/  IMAD.IADD R206, R3, 0x1, R206 ;  /* 0x0000000103ce7824 */ /* 0x000fe200078e02ce */
[----:B------:R-:W-:-:S02]  /*2360*/  IADD3 R3, R245, 0x1, RZ ;  /* 0x00000001f5037810 */ /* 0x000fc40007ffe0ff */
[----:B------:R-:W-:Y:S01]  /*2370*/  SHF.R.U32.HI R22, RZ, 0x3, R25 ;  /* 0x00000003ff167819 */ /* 0x000fe20000011619 */
[----:B------:R-:W-:Y:S01]  /*2380*/  IMAD.IADD R209, R203, 0x1, R0 ;  /* 0x00000001cbd17824 */ /* 0x000fe200078e0200 */
[----:B------:R-:W-:Y:S01]  /*2390*/  ISETP.GE.AND P5, PT, R3, R213, PT ;  /* 0x000000d50300720c */ /* 0x000fe20003fa6270 */
[----:B------:R-:W-:Y:S01]  /*23a0*/  IMAD.MOV.U32 R0, RZ, RZ, 0x20 ;  /* 0x00000020ff007424 */ /* 0x000fe200078e00ff */
[----:B------:R-:W-:Y:S02]  /*23b0*/  LEA.HI R9, R9, R8, RZ, 0x2 ;  /* 0x0000000809097211 */ /* 0x000fe400078f10ff */
[----:B------:R-:W-:Y:S02]  /*23c0*/  LOP3.LUT R22, R23, R22, RZ, 0x3c, !PT ;  /* 0x0000001617167212 */ /* 0x000fe400078e3cff */
[----:B------:R-:W-:Y:S02]  /*23d0*/  SHF.R.S32.HI R217, RZ, 0x2, R9 ;  /* 0x00000002ffd97819 */ /* 0x000fe40000011409 */
[----:B------:R-:W-:Y:S01]  /*23e0*/  LOP3.LUT R14, R18, R17, R14, 0x1e, !PT ;  /* 0x00000011120e7212 */ /* 0x000fe200078e1e0e */
[----:B------:R-:W-:Y:S01]  /*23f0*/  IMAD.U32 R205, R205, 0x20, R22 ;  /* 0x00000020cdcd7824 */ /* 0x000fe200078e0016 */
[----:B------:R-:W-:Y:S01]  /*2400*/  LOP3.LUT R215, R20, 0x2, R215, 0xe2, !PT ;  /* 0x0000000214d77812 */ /* 0x000fe200078ee2d7 */
[----:B------:R-:W-:Y:S01]  /*2410*/  IMAD R217, R16, 0x10, R217 ;  /* 0x0000001010d97824 */ /* 0x000fe200078e02d9 */
[----:B------:R-:W-:Y:S01]  /*2420*/  SEL R0, R0, 0xffffffe0, !P6 ;  /* 0xffffffe000007807 */ /* 0x000fe20007000000 */
        /* <DEDUP_REMOVED lines=28> */
.L_x_1326:
[----:B------:R-:W-:Y:S05]  /*25f0*/  BSYNC B0 ;  /* 0x0000000000007941 */ /* 0x000fea0003800000 */
.L_x_1325:
[----:B--2---:R-:W-:Y:S01]  /*2600*/  SHF.R.S32.HI R3, RZ, 0x1f, R4 ;  /* 0x0000001fff037819 */ /* 0x004fe20000011404 */
        /* <DEDUP_REMOVED lines=73> */
.L_x_1329:
        /* <DEDUP_REMOVED lines=22> */
[-C--:B-12---:R-:W-:Y:S03]  /*2c00*/  HMMA.16816.F32 R4, R36, R40.reuse, RZ ;  /* 0x000000282404723c */ /* 0x086fe600000018ff */
[----:B------:R-:W-:Y:S04]  /*2c10*/  LDS R250, [R247+0x180a0] ;  /* 0x0180a000f7fa7984 */ /* 0x000fe80000000800 */
[----:B------:R-:W-:Y:S01]  /*2c20*/  LDS R249, [R247+0x18100] ;  /* 0x01810000f7f97984 */ /* 0x000fe20000000800 */
[C---:B---3--:R-:W-:Y:S03]  /*2c30*/  HMMA.16816.F32 R8, R44.reuse, R40, RZ ;  /* 0x000000282c08723c */ /* 0x048fe600000018ff */
[----:B------:R-:W-:Y:S05]  /*2c40*/  LDS R248, [R247+0x18120] ;  /* 0x01812000f7f87984 */ /* 0x000fea0000000800 */
[-C--:B------:R-:W-:Y:S08]  /*2c50*/  HMMA.16816.F32 R12, R44, R42.reuse, RZ ;  /* 0x0000002a2c0c723c */ /* 0x080ff000000018ff */
        /* <DEDUP_REMOVED lines=103> */
.L_x_1327:
        /* <DEDUP_REMOVED lines=25> */
[----:B------:R-:W-:Y:S01]  /*3460*/  IADD3 R177, R207, 0x800, R3 ;  /* 0x00000800cfb17810 */ /* 0x000fe20007ffe003 */
[-C--:B-1----:R-:W-:Y:S05]  /*3470*/  HMMA.16816.F32 R36, R168, R192.reuse, R36 ;  /* 0x000000c0a824723c */ /* 0x082fea0000001824 */
[----:B------:R-:W-:Y:S01]  /*3480*/  IMAD.IADD R177, R206, 0x1, R177 ;  /* 0x00000001ceb17824 */ /* 0x000fe200078e02b1 */
[----:B------:R-:W-:Y:S02]  /*3490*/  LEA R176, R245, 0x1, 0x6 ;  /* 0x00000001f5b07811 */ /* 0x000fe400078e30ff */
[C---:B--2---:R-:W-:Y:S04]  /*34a0*/  HMMA.16816.F32 R40, R164.reuse, R192, R40 ;  /* 0x000000c0a428723c */ /* 0x044fe80000001828 */
[----:B------:R-:W-:Y:S01]  /*34b0*/  IADD3 R176, R219, R176, -R212 ;  /* 0x000000b0dbb07210 */ /* 0x000fe20007ffe8d4 */
[----:B------:R-:W-:Y:S03]  /*34c0*/  IMAD.SHL.U32 R3, R177, 0x2, RZ ;  /* 0x00000002b1037824 */ /* 0x000fe600078e00ff */
[-C--:B------:R-:W-:Y:S02]  /*34d0*/  HMMA.16816.F32 R44, R164, R194.reuse, R44 ;  /* 0x000000c2a42c723c */ /* 0x080fe4000000182c */
[----:B------:R-:W-:Y:S02]  /*34e0*/  LDSM.16.M88.4 R184, [R3+0x12880] ;  /* 0x0128800003b8783b */ /* 0x000fe40000000200 */
[----:B------:R-:W-:Y:S04]  /*34f0*/  IADD3 R189, R217, R176, -R220 ;  /* 0x000000b0d9bd7210 */ /* 0x000fe80007ffe8dc */
[C---:B------:R-:W-:Y:S02]  /*3500*/  HMMA.16816.F32 R48, R168.reuse, R194, R48 ;  /* 0x000000c2a830723c */ /* 0x040fe40000001830 */
[----:B------:R-:W1:Y:S02]  /*3510*/  LDSM.16.M88.4 R176, [R3+0x12080] ;  /* 0x0120800003b0783b */ /* 0x000e640000000200 */
[----:B------:R-:W-:Y:S04]  /*3520*/  IMAD.IADD R189, R189, 0x1, -R242 ;  /* 0x00000001bdbd7824 */ /* 0x000fe800078e0af2 */
[-C--:B------:R-:W-:Y:S04]  /*3530*/  HMMA.16816.F32 R52, R168, R172.reuse, R52 ;  /* 0x000000aca834723c */ /* 0x080fe80000001834 */
[----:B------:R-:W-:Y:S04]  /*3540*/  IMNMX R252, R244, R189, PT ;  /* 0x000000bdf4fc7217 */ /* 0x000fe80003800200 */
[C---:B------:R-:W-:Y:S04]  /*3550*/  HMMA.16816.F32 R56, R164.reuse, R172, R56 ;  /* 0x000000aca438723c */ /* 0x040fe80000001838 */
[----:B------:R-:W-:Y:S04]  /*3560*/  ISETP.GT.AND P0, PT, R252, RZ, PT ;  /* 0x000000fffc00720c */ /* 0x000fe80003f04270 */
[-C--:B------:R-:W-:Y:S01]  /*3570*/  HMMA.16816.F32 R60, R164, R174.reuse, R60 ;  /* 0x000000aea43c723c */ /* 0x080fe2000000183c */
[----:B------:R-:W2:Y:S03]  /*3580*/  LDSM.16.M88.4 R164, [R196+0x9080] ;  /* 0x00908000c4a4783b */ /* 0x000ea60000000200 */
[----:B------:R-:W-:Y:S02]  /*3590*/  FSEL R4, R4, -INF , P0 ;  /* 0xff80000004047808 */ /* 0x000fe40000000000 */
[----:B------:R-:W-:Y:S02]  /*35a0*/  ISETP.GT.AND P0, PT, R252, 0x1, PT ;  /* 0x00000001fc00780c */ /* 0x000fe40003f04270 */
[----:B------:R-:W-:Y:S01]  /*35b0*/  HMMA.16816.F32 R64, R168, R174, R64 ;  /* 0x000000aea840723c */ /* 0x000fe20000001840 */
[----:B------:R-:W-:Y:S03]  /*35c0*/  LDSM.16.M88.4 R172, [R205+0xa080] ;  /* 0x00a08000cdac783b */ /* 0x000fe60000000200 */
[--C-:B------:R-:W-:Y:S01]  /*35d0*/  FFMA.FTZ R188, R4, c[0x0][0x29c], -R251.reuse ;  /* 0x0000a70004bc7a23 */ /* 0x100fe200000108fb */
[----:B------:R-:W-:Y:S02]  /*35e0*/  FSEL R4, R5, -INF , P0 ;  /* 0xff80000005047808 */ /* 0x000fe40000000000 */
[----:B------:R-:W-:Y:S02]  /*35f0*/  ISETP.GT.AND P0, PT, R252, 0x20, PT ;  /* 0x00000020fc00780c */ /* 0x000fe40003f04270 */
[----:B------:R-:W3:Y:S01]  /*3600*/  LDSM.16.M88.4 R168, [R2+0x13080] ;  /* 0x0130800002a8783b */ /* 0x000ee20000000200 */
[-C--:B-1----:R-:W-:Y:S01]  /*3610*/  HMMA.16816.F32 R36, R176, R180.reuse, R36 ;  /* 0x000000b4b024723c */ /* 0x082fe20000001824 */
[----:B------:R-:W-:Y:S04]  /*3620*/  MUFU.EX2 R188, R188 ;  /* 0x000000bc00bc7308 */ /* 0x000fe80000000800 */
[----:B------:R-:W-:Y:S01]  /*3630*/  FSEL R16, R16, -INF , P0 ;  /* 0xff80000010107808 */ /* 0x000fe20000000000 */
[--C-:B------:R-:W-:Y:S01]  /*3640*/  FFMA.FTZ R191, R4, c[0x0][0x29c], -R251.reuse ;  /* 0x0000a70004bf7a23 */ /* 0x100fe200000108fb */
[----:B------:R-:W-:Y:S01]  /*3650*/  ISETP.GT.AND P0, PT, R252, 0x21, PT ;  /* 0x00000021fc00780c */ /* 0x000fe20003f04270 */
[C---:B------:R-:W-:Y:S04]  /*3660*/  HMMA.16816.F32 R40, R184.reuse, R180, R40 ;  /* 0x000000b4b828723c */ /* 0x040fe80000001828 */
[----:B------:R-:W-:Y:S01]  /*3670*/  FSEL R4, R17, -INF , P0 ;  /* 0xff80000011047808 */ /* 0x000fe20000000000 */
[--C-:B------:R-:W-:Y:S01]  /*3680*/  FFMA.FTZ R190, R16, c[0x0][0x29c], -R251.reuse ;  /* 0x0000a70010be7a23 */ /* 0x100fe200000108fb */
[----:B------:R-:W-:Y:S01]  /*3690*/  ISETP.GT.AND P0, PT, R252, 0x40, PT ;  /* 0x00000040fc00780c */ /* 0x000fe20003f04270 */
[----:B------:R-:W-:Y:S01]  /*36a0*/  MUFU.EX2 R191, R191 ;  /* 0x000000bf00bf7308 */ /* 0x000fe20000000800 */
[-C--:B------:R-:W-:Y:S04]  /*36b0*/  HMMA.16816.F32 R44, R184, R182.reuse, R44 ;  /* 0x000000b6b82c723c */ /* 0x080fe8000000182c */
[----:B------:R-:W-:Y:S01]  /*36c0*/  FSEL R20, R20, -INF , P0 ;  /* 0xff80000014147808 */ /* 0x000fe20000000000 */
[--C-:B------:R-:W-:Y:S01]  /*36d0*/  FFMA.FTZ R193, R4, c[0x0][0x29c], -R251.reuse ;  /* 0x0000a70004c17a23 */ /* 0x100fe200000108fb */
[----:B------:R-:W-:Y:S02]  /*36e0*/  ISETP.GT.AND P0, PT, R252, 0x41, PT ;  /* 0x00000041fc00780c */ /* 0x000fe40003f04270 */
[C---:B------:R-:W-:Y:S01]  /*36f0*/  HMMA.16816.F32 R48, R176.reuse, R182, R48 ;  /* 0x000000b6b030723c */ /* 0x040fe20000001830 */
[----:B------:R-:W1:Y:S01]  /*3700*/  LDSM.16.M88.4 R180, [R2+0x13880] ;  /* 0x0138800002b4783b */ /* 0x000e620000000200 */
[----:B------:R-:W-:Y:S02]  /*3710*/  MUFU.EX2 R190, R190 ;  /* 0x000000be00be7308 */ /* 0x000fe40000000800 */
[----:B------:R-:W-:Y:S01]  /*3720*/  FSEL R4, R21, -INF , P0 ;  /* 0xff80000015047808 */ /* 0x000fe20000000000 */
[--C-:B------:R-:W-:Y:S01]  /*3730*/  FFMA.FTZ R192, R20, c[0x0][0x29c], -R251.reuse ;  /* 0x0000a70014c07a23 */ /* 0x100fe200000108fb */
[----:B------:R-:W-:Y:S02]  /*3740*/  ISETP.GT.AND P0, PT, R252, 0x60, PT ;  /* 0x00000060fc00780c */ /* 0x000fe40003f04270 */
[-C--:B--2---:R-:W-:Y:S04]  /*3750*/  HMMA.16816.F32 R52, R176, R164.reuse, R52 ;  /* 0x000000a4b034723c */ /* 0x084fe80000001834 */
[----:B------:R-:W-:Y:S01]  /*3760*/  IADD3 R5, R189, 0x8, RZ ;  /* 0x00000008bd057810 */ /* 0x000fe20007ffe0ff */
[--C-:B------:R-:W-:Y:S01]  /*3770*/  FFMA.FTZ R195, R4, c[0x0][0x29c], -R251.reuse ;  /* 0x0000a70004c37a23 */ /* 0x100fe200000108fb */
[----:B------:R-:W-:Y:S01]  /*3780*/  FSEL R32, R32, -INF , P0 ;  /* 0xff80000020207808 */ /* 0x000fe20000000000 */
[----:B------:R-:W-:Y:S01]  /*3790*/  MUFU.EX2 R193, R193 ;  /* 0x000000c100c17308 */ /* 0x000fe20000000800 */
[C---:B------:R-:W-:Y:S04]  /*37a0*/  HMMA.16816.F32 R56, R184.reuse, R164, R56 ;  /* 0x000000a4b838723c */ /* 0x040fe80000001838 */
[----:B------:R-:W-:Y:S01]  /*37b0*/  IMNMX R16, R244, R5, PT ;  /* 0x00000005f4107217 */ /* 0x000fe20003800200 */
[--C-:B------:R-:W-:Y:S01]  /*37c0*/  FFMA.FTZ R194, R32, c[0x0][0x29c], -R251.reuse ;  /* 0x0000a70020c27a23 */ /* 0x100fe200000108fb */
[----:B------:R-:W-:Y:S02]  /*37d0*/  ISETP.GT.AND P0, PT, R252, 0x61, PT ;  /* 0x00000061fc00780c */ /* 0x000fe40003f04270 */
[-C--:B------:R-:W-:Y:S01]  /*37e0*/  HMMA.16816.F32 R60, R184, R166.reuse, R60 ;  /* 0x000000a6b83c723c */ /* 0x080fe2000000183c */
[----:B------:R-:W-:Y:S03]  /*37f0*/  MUFU.EX2 R192, R192 ;  /* 0x000000c000c07308 */ /* 0x000fe60000000800 */
[----:B------:R-:W-:Y:S02]  /*3800*/  FSEL R4, R33, -INF , P0 ;  /* 0xff80000021047808 */ /* 0x000fe40000000000 */
[----:B------:R-:W-:Y:S02]  /*3810*/  ISETP.GT.AND P0, PT, R16, RZ, PT ;  /* 0x000000ff1000720c */ /* 0x000fe40003f04270 */
[----:B------:R-:W-:Y:S01]  /*3820*/  HMMA.16816.F32 R64, R176, R166, R64 ;  /* 0x000000a6b040723c */ /* 0x000fe20000001840 */
[----:B------:R-:W-:Y:S02]  /*3830*/  LDSM.16.M88.4 R164, [R3+0x13880] ;  /* 0x0138800003a4783b */ /* 0x000fe40000000200 */
[----:B------:R-:W-:Y:S01]  /*3840*/  MUFU.EX2 R194, R194 ;  /* 0x000000c200c27308 */ /* 0x000fe20000000800 */
[----:B------:R-:W-:Y:S01]  /*3850*/  FSEL R5, R6, -INF , P0 ;  /* 0xff80000006057808 */ /* 0x000fe20000000000 */
[----:B------:R-:W-:Y:S01]  /*3860*/  FFMA.FTZ R251, R4, c[0x0][0x29c], -R251 ;  /* 0x0000a70004fb7a23 */ /* 0x000fe200000108fb */
[C---:B------:R-:W-:Y:S02]  /*3870*/  ISETP.GT.AND P0, PT, R16.reuse, 0x1, PT ;  /* 0x000000011000780c */ /* 0x040fe40003f04270 */
[-C--:B---3--:R-:W-:Y:S05]  /*3880*/  HMMA.16816.F32 R36, R168, R172.reuse, R36 ;  /* 0x000000aca824723c */ /* 0x088fea0000001824 */
[----:B------:R-:W-:Y:S01]  /*3890*/  FSEL R7, R7, -INF , P0 ;  /* 0xff80000007077808 */ /* 0x000fe20000000000 */
[--C-:B------:R-:W-:Y:S01]  /*38a0*/  FFMA.FTZ R252, R5, c[0x0][0x29c], -R250.reuse ;  /* 0x0000a70005fc7a23 */ /* 0x100fe200000108fa */
[----:B------:R-:W-:Y:S01]  /*38b0*/  ISETP.GT.AND P0, PT, R16, 0x20, PT ;  /* 0x000000201000780c */ /* 0x000fe20003f04270 */
[C---:B-1----:R-:W-:Y:S01]  /*38c0*/  HMMA.16816.F32 R40, R180.reuse, R172, R40 ;  /* 0x000000acb428723c */ /* 0x042fe20000001828 */
[----:B------:R-:W-:Y:S03]  /*38d0*/  MUFU.EX2 R251, R251 ;  /* 0x000000fb00fb7308 */ /* 0x000fe60000000800 */
[--C-:B------:R-:W-:Y:S01]  /*38e0*/  FFMA.FTZ R20, R7, c[0x0][0x29c], -R250.reuse ;  /* 0x0000a70007147a23 */ /* 0x100fe200000108fa */
[----:B------:R-:W-:Y:S01]  /*38f0*/  FSEL R17, R18, -INF , P0 ;  /* 0xff80000012117808 */ /* 0x000fe20000000000 */
[----:B------:R-:W1:Y:S01]  /*3900*/  LDSM.16.M88.4 R4, [R205+0xb080] ;  /* 0x00b08000cd04783b */ /* 0x000e620000000200 */
[C---:B------:R-:W-:Y:S01]  /*3910*/  ISETP.GT.AND P0, PT, R16.reuse, 0x21, PT ;  /* 0x000000211000780c */ /* 0x040fe20003f04270 */
[-C--:B------:R-:W-:Y:S03]  /*3920*/  HMMA.16816.F32 R44, R180, R174.reuse, R44 ;  /* 0x000000aeb42c723c */ /* 0x080fe6000000182c */
[----:B------:R2:W-:Y:S01]  /*3930*/  MUFU.EX2 R2, R20 ;  /* 0x0000001400027308 */ /* 0x0005e20000000800 */
[----:B------:R-:W-:Y:S01]  /*3940*/  FSEL R19, R19, -INF , P0 ;  /* 0xff80000013137808 */ /* 0x000fe20000000000 */
[--C-:B------:R-:W-:Y:S01]  /*3950*/  FFMA.FTZ R184, R17, c[0x0][0x29c], -R250.reuse ;  /* 0x0000a70011b87a23 */ /* 0x100fe200000108fa */
[----:B------:R-:W-:Y:S02]  /*3960*/  ISETP.GT.AND P0, PT, R16, 0x40, PT ;  /* 0x000000401000780c */ /* 0x000fe40003f04270 */
[C---:B------:R-:W-:Y:S04]  /*3970*/  HMMA.16816.F32 R48, R168.reuse, R174, R48 ;  /* 0x000000aea830723c */ /* 0x040fe80000001830 */
[----:B------:R-:W-:Y:S01]  /*3980*/  FSEL R17, R22, -INF , P0 ;  /* 0xff80000016117808 */ /* 0x000fe20000000000 */
[--C-:B------:R-:W-:Y:S01]  /*3990*/  FFMA.FTZ R177, R19, c[0x0][0x29c], -R250.reuse ;  /* 0x0000a70013b17a23 */ /* 0x100fe200000108fa */
[C---:B------:R-:W-:Y:S01]  /*39a0*/  ISETP.GT.AND P0, PT, R16.reuse, 0x41, PT ;  /* 0x000000411000780c */ /* 0x040fe20003f04270 */
[----:B------:R-:W-:Y:S01]  /*39b0*/  MUFU.EX2 R252, R252 ;  /* 0x000000fc00fc7308 */ /* 0x000fe20000000800 */
[----:B------:R-:W-:Y:S01]  /*39c0*/  IADD3 R185, R189, 0x20, RZ ;  /* 0x00000020bdb97810 */ /* 0x000fe20007ffe0ff */
[--C-:B------:R-:W-:Y:S03]  /*39d0*/  FFMA.FTZ R176, R17, c[0x0][0x29c], -R250.reuse ;  /* 0x0000a70011b07a23 */ /* 0x100fe600000108fa */
[----:B------:R-:W-:Y:S02]  /*39e0*/  FSEL R23, R23, -INF , P0 ;  /* 0xff80000017177808 */ /* 0x000fe40000000000 */
[----:B------:R-:W-:Y:S02]  /*39f0*/  ISETP.GT.AND P0, PT, R16, 0x60, PT ;  /* 0x000000601000780c */ /* 0x000fe40003f04270 */
[----:B------:R-:W-:Y:S01]  /*3a00*/  IADD3 R189, R189, 0x28, RZ ;  /* 0x00000028bdbd7810 */ /* 0x000fe20007ffe0ff */
[--C-:B------:R-:W-:Y:S01]  /*3a10*/  FFMA.FTZ R179, R23, c[0x0][0x29c], -R250.reuse ;  /* 0x0000a70017b37a23 */ /* 0x100fe200000108fa */
[----:B------:R-:W-:Y:S01]  /*3a20*/  FSEL R33, R34, -INF , P0 ;  /* 0xff80000022217808 */ /* 0x000fe20000000000 */
[----:B--2---:R-:W-:Y:S01]  /*3a30*/  LDSM.16.M88.4 R20, [R196+0xa080] ;  /* 0x00a08000c414783b */ /* 0x004fe20000000200 */
[----:B------:R-:W-:Y:S01]  /*3a40*/  ISETP.GT.AND P0, PT, R16, 0x61, PT ;  /* 0x000000611000780c */ /* 0x000fe20003f04270 */
[----:B------:R-:W-:Y:S01]  /*3a50*/  MUFU.EX2 R184, R184 ;  /* 0x000000b800b87308 */ /* 0x000fe20000000800 */
[----:B------:R-:W-:Y:S01]  /*3a60*/  IMNMX R185, R244, R185, PT ;  /* 0x000000b9f4b97217 */ /* 0x000fe20003800200 */
[--C-:B------:R-:W-:Y:S01]  /*3a70*/  FFMA.FTZ R178, R33, c[0x0][0x29c], -R250.reuse ;  /* 0x0000a70021b27a23 */ /* 0x100fe200000108fa */
[----:B------:R-:W-:Y:S02]  /*3a80*/  FSEL R35, R35, -INF , P0 ;  /* 0xff80000023237808 */ /* 0x000fe40000000000 */
[C---:B------:R-:W-:Y:S01]  /*3a90*/  ISETP.GT.AND P5, PT, R185.reuse, 0x61, PT ;  /* 0x00000061b900780c */ /* 0x040fe20003fa4270 */
[----:B------:R2:W3:Y:S01]  /*3aa0*/  LDSM.16.M88.4 R16, [R3+0x13080] ;  /* 0x013080000310783b */ /* 0x0004e20000000200 */
[----:B------:R-:W-:Y:S01]  /*3ab0*/  ISETP.GT.AND P6, PT, R185, 0x60, PT ;  /* 0x00000060b900780c */ /* 0x000fe20003fc4270 */
[----:B------:R-:W-:Y:S01]  /*3ac0*/  FFMA.FTZ R250, R35, c[0x0][0x29c], -R250 ;  /* 0x0000a70023fa7a23 */ /* 0x000fe200000108fa */
[-C--:B-1----:R-:W-:Y:S01]  /*3ad0*/  HMMA.16816.F32 R52, R168, R4.reuse, R52 ;  /* 0x00000004a834723c */ /* 0x082fe20000001834 */
[----:B------:R-:W-:Y:S02]  /*3ae0*/  MUFU.EX2 R178, R178 ;  /* 0x000000b200b27308 */ /* 0x000fe40000000800 */
[----:B------:R-:W-:Y:S02]  /*3af0*/  FSEL R28, R28, -INF , P6 ;  /* 0xff8000001c1c7808 */ /* 0x000fe40003000000 */
[----:B------:R-:W1:Y:S01]  /*3b00*/  LDSM.16.M88.4 R32, [R196+0xb080] ;  /* 0x00b08000c420783b */ /* 0x000e620000000200 */
[C---:B------:R-:W-:Y:S02]  /*3b10*/  ISETP.GT.AND P0, PT, R185.reuse, RZ, PT ;  /* 0x000000ffb900720c */ /* 0x040fe40003f04270 */
[C---:B------:R-:W-:Y:S03]  /*3b20*/  HMMA.16816.F32 R56, R180.reuse, R4, R56 ;  /* 0x00000004b438723c */ /* 0x040fe60000001838 */
[----:B------:R-:W-:Y:S01]  /*3b30*/  MUFU.EX2 R5, R250 ;  /* 0x000000fa00057308 */ /* 0x000fe20000000800 */
[----:B------:R-:W-:Y:S02]  /*3b40*/  FSEL R8, R8, -INF , P0 ;  /* 0xff80000008087808 */ /* 0x000fe40000000000 */
[----:B------:R-:W-:Y:S02]  /*3b50*/  ISETP.GT.AND P0, PT, R185, 0x1, PT ;  /* 0x00000001b900780c */ /* 0x000fe40003f04270 */
[-C--:B------:R-:W-:Y:S04]  /*3b60*/  HMMA.16816.F32 R60, R180, R6.reuse, R60 ;  /* 0x00000006b43c723c */ /* 0x080fe8000000183c */
[----:B------:R-:W-:Y:S01]  /*3b70*/  FSEL R4, R9, -INF , P0 ;  /* 0xff80000009047808 */ /* 0x000fe20000000000 */
[----:B------:R-:W4:Y:S01]  /*3b80*/  MUFU.EX2 R177, R177 ;  /* 0x000000b100b17308 */ /* 0x000f220000000800 */
[C---:B------:R-:W-:Y:S01]  /*3b90*/  ISETP.GT.AND P0, PT, R185.reuse, 0x20, PT ;  /* 0x00000020b900780c */ /* 0x040fe20003f04270 */
[--C-:B------:R-:W-:Y:S01]  /*3ba0*/  FFMA.FTZ R180, R8, c[0x0][0x29c], -R249.reuse ;  /* 0x0000a70008b47a23 */ /* 0x100fe200000108f9 */
[----:B------:R-:W-:Y:S04]  /*3bb0*/  HMMA.16816.F32 R64, R168, R6, R64 ;  /* 0x00000006a840723c */ /* 0x000fe80000001840 */
[--C-:B------:R-:W-:Y:S01]  /*3bc0*/  FFMA.FTZ R9, R4, c[0x0][0x29c], -R249.reuse ;  /* 0x0000a70004097a23 */ /* 0x100fe200000108f9 */
[----:B------:R-:W-:Y:S02]  /*3bd0*/  FSEL R12, R12, -INF , P0 ;  /* 0xff8000000c0c7808 */ /* 0x000fe40000000000 */
[----:B--2---:R-:W-:Y:S01]  /*3be0*/  MUFU.EX2 R3, R180 ;  /* 0x000000b400037308 */ /* 0x004fe20000000800 */
[----:B------:R-:W-:Y:S04]  /*3bf0*/  ISETP.GT.AND P0, PT, R185, 0x21, PT ;  /* 0x00000021b900780c */ /* 0x000fe80003f04270 */
[----:B------:R-:W-:Y:S01]  /*3c00*/  FSEL R8, R13, -INF , P0 ;  /* 0xff8000000d087808 */ /* 0x000fe20000000000 */
[-C--:B---3--:R-:W-:Y:S04]  /*3c10*/  HMMA.16816.F32 R36, R16, R20.reuse, R36 ;  /* 0x000000141024723c */ /* 0x088fe80000001824 */
[----:B------:R2:W3:Y:S01]  /*3c20*/  MUFU.EX2 R4, R9 ;  /* 0x0000000900047308 */ /* 0x0004e20000000800 */
[--C-:B------:R-:W-:Y:S01]  /*3c30*/  FFMA.FTZ R7, R8, c[0x0][0x29c], -R249.reuse ;  /* 0x0000a70008077a23 */ /* 0x100fe200000108f9 */
[C---:B------:R-:W-:Y:S01]  /*3c40*/  ISETP.GT.AND P0, PT, R185.reuse, 0x40, PT ;  /* 0x00000040b900780c */ /* 0x040fe20003f04270 */
[--C-:B------:R-:W-:Y:S01]  /*3c50*/  FFMA.FTZ R6, R12, c[0x0][0x29c], -R249.reuse ;  /* 0x0000a7000c067a23 */ /* 0x100fe200000108f9 */
[C---:B------:R-:W-:Y:S04]  /*3c60*/  HMMA.16816.F32 R40, R164.reuse, R20, R40 ;  /* 0x00000014a428723c */ /* 0x040fe80000001828 */
[----:B------:R-:W-:Y:S02]  /*3c70*/  IMNMX R12, R244, R189, PT ;  /* 0x000000bdf40c7217 */ /* 0x000fe40003800200 */
[----:B------:R-:W-:Y:S01]  /*3c80*/  MUFU.EX2 R6, R6 ;  /* 0x0000000600067308 */ /* 0x000fe20000000800 */
[----:B------:R-:W-:Y:S01]  /*3c90*/  FSEL R24, R24, -INF , P0 ;  /* 0xff80000018187808 */ /* 0x000fe20000000000 */
[-C--:B------:R-:W-:Y:S03]  /*3ca0*/  HMMA.16816.F32 R44, R164, R22.reuse, R44 ;  /* 0x00000016a42c723c */ /* 0x080fe6000000182c */
[----:B------:R-:W-:Y:S01]  /*3cb0*/  ISETP.GT.AND P6, PT, R12, 0x1, PT ;  /* 0x000000010c00780c */ /* 0x000fe20003fc4270 */
[--C-:B------:R-:W-:Y:S01]  /*3cc0*/  FFMA.FTZ R21, R24, c[0x0][0x29c], -R249.reuse ;  /* 0x0000a70018157a23 */ /* 0x100fe200000108f9 */
[----:B------:R-:W-:Y:S02]  /*3cd0*/  ISETP.GT.AND P0, PT, R185, 0x41, PT ;  /* 0x00000041b900780c */ /* 0x000fe40003f04270 */
[----:B------:R-:W-:Y:S01]  /*3ce0*/  FSEL R11, R11, -INF , P6 ;  /* 0xff8000000b0b7808 */ /* 0x000fe20003000000 */
[C---:B------:R-:W-:Y:S01]  /*3cf0*/  HMMA.16816.F32 R48, R16.reuse, R22, R48 ;  /* 0x000000161030723c */ /* 0x040fe20000001830 */
[----:B------:R5:W-:Y:S01]  /*3d00*/  MUFU.EX2 R8, R21 ;  /* 0x0000001500087308 */ /* 0x000be20000000800 */
[----:B--2---:R-:W2:Y:S02]  /*3d10*/  LDS R9, [R247+0x18280] ;  /* 0x01828000f7097984 */ /* 0x004ea40000000800 */
[C---:B------:R-:W-:Y:S01]  /*3d20*/  ISETP.GT.AND P6, PT, R12.reuse, 0x41, PT ;  /* 0x000000410c00780c */ /* 0x040fe20003fc4270 */
[--C-:B------:R-:W-:Y:S01]  /*3d30*/  FFMA.FTZ R11, R11, c[0x0][0x29c], -R248.reuse ;  /* 0x0000a7000b0b7a23 */ /* 0x100fe200000108f8 */
[----:B------:R-:W-:Y:S02]  /*3d40*/  FSEL R20, R25, -INF , P0 ;  /* 0xff80000019147808 */ /* 0x000fe40000000000 */
[-C--:B-1----:R-:W-:Y:S03]  /*3d50*/  HMMA.16816.F32 R52, R16, R32.reuse, R52 ;  /* 0x000000201034723c */ /* 0x082fe60000001834 */
[----:B------:R-:W-:Y:S01]  /*3d60*/  ISETP.GT.AND P0, PT, R12, RZ, PT ;  /* 0x000000ff0c00720c */ /* 0x000fe20003f04270 */
[----:B------:R-:W1:Y:S01]  /*3d70*/  MUFU.EX2 R7, R7 ;  /* 0x0000000700077308 */ /* 0x000e620000000800 */
[----:B------:R-:W-:Y:S01]  /*3d80*/  FSEL R27, R27, -INF , P6 ;  /* 0xff8000001b1b7808 */ /* 0x000fe20003000000 */
[--C-:B------:R-:W-:Y:S01]  /*3d90*/  FFMA.FTZ R13, R20, c[0x0][0x29c], -R249.reuse ;  /* 0x0000a700140d7a23 */ /* 0x100fe200000108f9 */
[----:B------:R-:W-:Y:S01]  /*3da0*/  FSEL R20, R29, -INF , P5 ;  /* 0xff8000001d147808 */ /* 0x000fe20002800000 */
[C---:B------:R-:W-:Y:S04]  /*3db0*/  HMMA.16816.F32 R56, R164.reuse, R32, R56 ;  /* 0x00000020a438723c */ /* 0x040fe80000001838 */
[----:B------:R-:W-:Y:S01]  /*3dc0*/  ISETP.GT.AND P5, PT, R12, 0x20, PT ;  /* 0x000000200c00780c */ /* 0x000fe20003fa4270 */
[--C-:B------:R-:W-:Y:S01]  /*3dd0*/  FFMA.FTZ R27, R27, c[0x0][0x29c], -R248.reuse ;  /* 0x0000a7001b1b7a23 */ /* 0x100fe200000108f8 */
[----:B------:R-:W-:Y:S02]  /*3de0*/  MUFU.EX2 R13, R13 ;  /* 0x0000000d000d7308 */ /* 0x000fe40000000800 */
[-C--:B------:R-:W-:Y:S04]  /*3df0*/  HMMA.16816.F32 R60, R164, R34.reuse, R60 ;  /* 0x00000022a43c723c */ /* 0x080fe8000000183c */
[----:B------:R-:W-:Y:S02]  /*3e00*/  FSEL R23, R14, -INF , P5 ;  /* 0xff8000000e177808 */ /* 0x000fe40002800000 */
[----:B-----5:R-:W-:Y:S01]  /*3e10*/  FSEL R21, R10, -INF , P0 ;  /* 0xff8000000a157808 */ /* 0x020fe20000000000 */
[----:B------:R-:W5:Y:S01]  /*3e20*/  LDS R14, [R247+0x182a0] ;  /* 0x0182a000f70e7984 */ /* 0x000f620000000800 */
[----:B------:R-:W-:Y:S01]  /*3e30*/  HMMA.16816.F32 R64, R16, R34, R64 ;  /* 0x000000221040723c */ /* 0x000fe20000001840 */
[----:B------:R1:W-:Y:S03]  /*3e40*/  MUFU.EX2 R18, R11 ;  /* 0x0000000b00127308 */ /* 0x0003e60000000800 */
[----:B------:R-:W-:Y:S01]  /*3e50*/  ISETP.GT.AND P0, PT, R12, 0x21, PT ;  /* 0x000000210c00780c */ /* 0x000fe20003f04270 */
[--C-:B------:R-:W-:Y:S01]  /*3e60*/  FFMA.FTZ R10, R28, c[0x0][0x29c], -R249.reuse ;  /* 0x0000a7001c0a7a23 */ /* 0x100fe200000108f9 */
[----:B------:R-:W-:Y:S01]  /*3e70*/  ISETP.GT.AND P5, PT, R12, 0x60, PT ;  /* 0x000000600c00780c */ /* 0x000fe20003fa4270 */
[----:B------:R-:W-:Y:S01]  /*3e80*/  FFMA.FTZ R249, R20, c[0x0][0x29c], -R249 ;  /* 0x0000a70014f97a23 */ /* 0x000fe200000108f9 */
[----:B------:R-:W-:Y:S01]  /*3e90*/  FSEL R15, R15, -INF , P0 ;  /* 0xff8000000f0f7808 */ /* 0x000fe20000000000 */
[--C-:B------:R-:W-:Y:S01]  /*3ea0*/  FFMA.FTZ R21, R21, c[0x0][0x29c], -R248.reuse ;  /* 0x0000a70015157a23 */ /* 0x100fe200000108f8 */
[----:B------:R-:W-:Y:S01]  /*3eb0*/  ISETP.GT.AND P0, PT, R12, 0x40, PT ;  /* 0x000000400c00780c */ /* 0x000fe20003f04270 */
[----:B------:R-:W-:Y:S01]  /*3ec0*/  MUFU.EX2 R195, R195 ;  /* 0x000000c300c37308 */ /* 0x000fe20000000800 */
[--C-:B--2---:R-:W-:Y:S01]  /*3ed0*/  FADD.FTZ R17, R36, -R9.reuse ;  /* 0x8000000924117221 */ /* 0x104fe20000010000 */
[----:B------:R-:W-:Y:S01]  /*3ee0*/  FSEL R29, R30, -INF , P5 ;  /* 0xff8000001e1d7808 */ /* 0x000fe20002800000 */
[--C-:B------:R-:W-:Y:S01]  /*3ef0*/  FFMA.FTZ R15, R15, c[0x0][0x29c], -R248.reuse ;  /* 0x0000a7000f0f7a23 */ /* 0x100fe200000108f8 */
[----:B------:R-:W-:Y:S01]  /*3f00*/  FSEL R25, R26, -INF , P0 ;  /* 0xff8000001a197808 */ /* 0x000fe20000000000 */
[--C-:B------:R-:W-:Y:S01]  /*3f10*/  FADD.FTZ R19, R48, -R9.reuse ;  /* 0x8000000930137221 */ /* 0x100fe20000010000 */
[----:B------:R-:W-:Y:S01]  /*3f20*/  ISETP.GT.AND P0, PT, R12, 0x61, PT ;  /* 0x000000610c00780c */ /* 0x000fe20003f04270 */
[--C-:B------:R-:W-:Y:S01]  /*3f30*/  FADD.FTZ R12, R37, -R9.reuse ;  /* 0x80000009250c7221 */ /* 0x100fe20000010000 */
[----:B----4-:R-:W-:Y:S01]  /*3f40*/  F2FP.PACK_AB R35, R177, R184 ;  /* 0x000000b8b123723e */ /* 0x010fe200000000ff */
[--C-:B------:R-:W-:Y:S01]  /*3f50*/  FADD.FTZ R20, R49, -R9.reuse ;  /* 0x8000000931147221 */ /* 0x100fe20000010000 */
[----:B------:R2:W-:Y:S01]  /*3f60*/  MUFU.EX2 R26, R15 ;  /* 0x0000000f001a7308 */ /* 0x0005e20000000800 */
[----:B------:R-:W-:Y:S01]  /*3f70*/  FMUL.FTZ R16, R191, R12 ;  /* 0x0000000cbf107220 */ /* 0x000fe20000410000 */
[----:B------:R-:W-:Y:S01]  /*3f80*/  FSEL R31, R31, -INF , P0 ;  /* 0xff8000001f1f7808 */ /* 0x000fe20000000000 */
[----:B------:R-:W4:Y:S01]  /*3f90*/  LDS R12, [R247+0x18300] ;  /* 0x01830000f70c7984 */ /* 0x000f220000000800 */
[----:B------:R-:W-:Y:S01]  /*3fa0*/  FMUL.FTZ R17, R188, R17 ;  /* 0x00000011bc117220 */ /* 0x000fe20000410000 */
[----:B------:R-:W-:Y:S01]  /*3fb0*/  F2FP.PACK_AB R188, R191, R188 ;  /* 0x000000bcbfbc723e */ /* 0x000fe200000000ff */
[----:B------:R-:W-:Y:S01]  /*3fc0*/  FMUL.FTZ R19, R190, R19 ;  /* 0x00000013be137220 */ /* 0x000fe20000410000 */
[----:B------:R-:W3:Y:S01]  /*3fd0*/  LDS R247, [R247+0x18320] ;  /* 0x01832000f7f77984 */ /* 0x000ee20000000800 */
[----:B------:R-:W-:Y:S01]  /*3fe0*/  FMUL.FTZ R20, R193, R20 ;  /* 0x00000014c1147220 */ /* 0x000fe20000410000 */
[----:B------:R-:W-:Y:S01]  /*3ff0*/  F2FP.PACK_AB R16, R16, R17 ;  /* 0x000000111010723e */ /* 0x000fe200000000ff */
[--C-:B-1----:R-:W-:Y:S01]  /*4000*/  FADD.FTZ R11, R64, -R9.reuse ;  /* 0x80000009400b7221 */ /* 0x102fe20000010000 */
[----:B------:R-:W-:Y:S01]  /*4010*/  MUFU.EX2 R21, R21 ;  /* 0x0000001500157308 */ /* 0x000fe20000000800 */
[--C-:B------:R-:W-:Y:S01]  /*4020*/  FFMA.FTZ R23, R23, c[0x0][0x29c], -R248.reuse ;  /* 0x0000a70017177a23 */ /* 0x100fe200000108f8 */
[----:B------:R-:W-:Y:S01]  /*4030*/  F2FP.PACK_AB R19, R20, R19 ;  /* 0x000000131413723e */ /* 0x000fe200000000ff */
[--C-:B------:R-:W-:Y:S01]  /*4040*/  FADD.FTZ R20, R65, -R9.reuse ;  /* 0x8000000941147221 */ /* 0x100fe20000010000 */
[----:B------:R-:W-:Y:S01]  /*4050*/  F2FP.PACK_AB R193, R193, R190 ;  /* 0x000000bec1c1723e */ /* 0x000fe200000000ff */
[--C-:B------:R-:W-:Y:S01]  /*4060*/  FFMA.FTZ R25, R25, c[0x0][0x29c], -R248.reuse ;  /* 0x0000a70019197a23 */ /* 0x100fe200000108f8 */
[----:B------:R-:W-:Y:S01]  /*4070*/  STS [R235+0x18480], R188 ;  /* 0x018480bceb007388 */ /* 0x000fe20000000800 */
[--C-:B------:R-:W-:Y:S02]  /*4080*/  FFMA.FTZ R29, R29, c[0x0][0x29c], -R248.reuse ;  /* 0x0000a7001d1d7a23 */ /* 0x100fe400000108f8 */
[----:B------:R-:W-:Y:S01]  /*4090*/  FFMA.FTZ R248, R31, c[0x0][0x29c], -R248 ;  /* 0x0000a7001ff87a23 */ /* 0x000fe200000108f8 */
[----:B------:R-:W1:Y:S01]  /*40a0*/  MUFU.EX2 R23, R23 ;  /* 0x0000001700177308 */ /* 0x000e620000000800 */
[--C-:B------:R-:W-:Y:S02]  /*40b0*/  FADD.FTZ R31, R52, -R9.reuse ;  /* 0x80000009341f7221 */ /* 0x100fe40000010000 */
[----:B------:R-:W-:Y:S01]  /*40c0*/  FADD.FTZ R22, R53, -R9 ;  /* 0x8000000935167221 */ /* 0x000fe20000010000 */
[----:B--2---:R-:W-:Y:S01]  /*40d0*/  F2FP.PACK_AB R15, R5, R178 ;  /* 0x000000b2050f723e */ /* 0x004fe200000000ff */
[--C-:B-----5:R-:W-:Y:S02]  /*40e0*/  FADD.FTZ R9, R38, -R14.reuse ;  /* 0x8000000e26097221 */ /* 0x120fe40000010000 */
[--C-:B------:R-:W-:Y:S02]  /*40f0*/  FADD.FTZ R17, R39, -R14.reuse ;  /* 0x8000000e27117221 */ /* 0x100fe40000010000 */
[--C-:B------:R-:W-:Y:S01]  /*4100*/  FADD.FTZ R33, R54, -R14.reuse ;  /* 0x8000000e36217221 */ /* 0x100fe20000010000 */
[----:B------:R-:W2:Y:S01]  /*4110*/  MUFU.EX2 R176, R176 ;  /* 0x000000b000b07308 */ /* 0x000ea20000000800 */
[--C-:B------:R-:W-:Y:S02]  /*4120*/  FADD.FTZ R53, R66, -R14.reuse ;  /* 0x8000000e42357221 */ /* 0x100fe40000010000 */
[----:B------:R-:W-:Y:S01]  /*4130*/  FMUL.FTZ R9, R252, R9 ;  /* 0x00000009fc097220 */ /* 0x000fe20000410000 */
[C---:B------:R-:W-:Y:S01]  /*4140*/  F2FP.PACK_AB R252, R2.reuse, R252 ;  /* 0x000000fc02fc723e */ /* 0x040fe200000000ff */
[----:B------:R-:W-:Y:S02]  /*4150*/  FMUL.FTZ R2, R2, R17 ;  /* 0x0000001102027220 */ /* 0x000fe40000410000 */
[--C-:B------:R-:W-:Y:S02]  /*4160*/  FADD.FTZ R17, R50, -R14.reuse ;  /* 0x8000000e32117221 */ /* 0x100fe40000010000 */
[--C-:B------:R-:W-:Y:S01]  /*4170*/  FADD.FTZ R24, R51, -R14.reuse ;  /* 0x8000000e33187221 */ /* 0x100fe20000010000 */
[----:B------:R-:W-:Y:S01]  /*4180*/  F2FP.PACK_AB R2, R2, R9 ;  /* 0x000000090202723e */ /* 0x000fe200000000ff */
[--C-:B------:R-:W-:Y:S01]  /*4190*/  FADD.FTZ R28, R55, -R14.reuse ;  /* 0x8000000e371c7221 */ /* 0x100fe20000010000 */
[----:B------:R-:W-:Y:S01]  /*41a0*/  STS [R235+0x18880], R252 ;  /* 0x018880fceb007388 */ /* 0x000fe20000000800 */
[----:B------:R-:W-:Y:S01]  /*41b0*/  FADD.FTZ R14, R67, -R14 ;  /* 0x8000000e430e7221 */ /* 0x000fe20000010000 */
[----:B------:R-:W5:Y:S01]  /*41c0*/  MUFU.EX2 R179, R179 ;  /* 0x000000b300b37308 */ /* 0x000f620000000800 */
[----:B------:R-:W-:Y:S01]  /*41d0*/  FMUL.FTZ R53, R178, R53 ;  /* 0x00000035b2357220 */ /* 0x000fe20000410000 */
[----:B------:R-:W-:Y:S01]  /*41e0*/  STS [R238], R193 ;  /* 0x000000c1ee007388 */ /* 0x000fe20000000800 */
[----:B------:R-:W-:Y:S02]  /*41f0*/  FMUL.FTZ R14, R5, R14 ;  /* 0x0000000e050e7220 */ /* 0x000fe40000410000 */
[----:B------:R-:W-:Y:S01]  /*4200*/  FMUL.FTZ R17, R184, R17 ;  /* 0x00000011b8117220 */ /* 0x000fe20000410000 */
[----:B------:R-:W-:Y:S01]  /*4210*/  STS [R238+0x400], R35 ;  /* 0x00040023ee007388 */ /* 0x000fe20000000800 */
[----:B------:R-:W-:Y:S01]  /*4220*/  FMUL.FTZ R24, R177, R24 ;  /* 0x00000018b1187220 */ /* 0x000fe20000410000 */
[----:B------:R-:W-:Y:S01]  /*4230*/  F2FP.PACK_AB R53, R14, R53 ;  /* 0x000000350e35723e */ /* 0x000fe200000000ff */
[--C-:B----4-:R-:W-:Y:S01]  /*4240*/  FADD.FTZ R14, R40, -R12.reuse ;  /* 0x8000000c280e7221 */ /* 0x110fe20000010000 */
[----:B------:R-:W-:Y:S01]  /*4250*/  MUFU.EX2 R25, R25 ;  /* 0x0000001900197308 */ /* 0x000fe20000000800 */
[--C-:B------:R-:W-:Y:S01]  /*4260*/  FADD.FTZ R5, R41, -R12.reuse ;  /* 0x8000000c29057221 */ /* 0x100fe20000010000 */
[----:B------:R-:W-:Y:S01]  /*4270*/  F2FP.PACK_AB R17, R24, R17 ;  /* 0x000000111811723e */ /* 0x000fe200000000ff */
[--C-:B------:R-:W-:Y:S01]  /*4280*/  FADD.FTZ R30, R45, -R12.reuse ;  /* 0x8000000c2d1e7221 */ /* 0x100fe20000010000 */
[----:B---3--:R-:W-:Y:S01]  /*4290*/  F2FP.PACK_AB R24, R4, R3 ;  /* 0x000000030418723e */ /* 0x008fe200000000ff */
[--C-:B------:R-:W-:Y:S02]  /*42a0*/  FADD.FTZ R9, R44, -R12.reuse ;  /* 0x8000000c2c097221 */ /* 0x100fe40000010000 */
[----:B------:R-:W-:Y:S01]  /*42b0*/  FMUL.FTZ R14, R3, R14 ;  /* 0x0000000e030e7220 */ /* 0x000fe20000410000 */
[C---:B------:R-:W-:Y:S01]  /*42c0*/  F2FP.PACK_AB R3, R7.reuse, R6 ;  /* 0x000000060703723e */ /* 0x040fe200000000ff */
[----:B------:R-:W-:Y:S01]  /*42d0*/  FMUL.FTZ R5, R4, R5 ;  /* 0x0000000504057220 */ /* 0x000fe20000410000 */
[----:B------:R-:W-:Y:S01]  /*42e0*/  STS [R235+0x19480], R24 ;  /* 0x01948018eb007388 */ /* 0x000fe20000000800 */
[----:B------:R-:W-:Y:S01]  /*42f0*/  FMUL.FTZ R30, R7, R30 ;  /* 0x0000001e071e7220 */ /* 0x000fe20000410000 */
[----:B------:R-:W-:Y:S01]  /*4300*/  MUFU.EX2 R29, R29 ;  /* 0x0000001d001d7308 */ /* 0x000fe20000000800 */
[--C-:B------:R-:W-:Y:S01]  /*4310*/  FADD.FTZ R7, R56, -R12.reuse ;  /* 0x8000000c38077221 */ /* 0x100fe20000010000 */
[----:B------:R-:W-:Y:S01]  /*4320*/  F2FP.PACK_AB R14, R5, R14 ;  /* 0x0000000e050e723e */ /* 0x000fe200000000ff */
[--C-:B------:R-:W-:Y:S01]  /*4330*/  FADD.FTZ R4, R57, -R12.reuse ;  /* 0x8000000c39047221 */ /* 0x100fe20000010000 */
[----:B-1----:R-:W-:Y:S01]  /*4340*/  F2FP.PACK_AB R5, R26, R23 ;  /* 0x000000171a05723e */ /* 0x002fe200000000ff */
[----:B------:R-:W-:Y:S02]  /*4350*/  FMUL.FTZ R9, R6, R9 ;  /* 0x0000000906097220 */ /* 0x000fe40000410000 */
[----:B------:R-:W-:Y:S01]  /*4360*/  FMUL.FTZ R7, R8, R7 ;  /* 0x0000000708077220 */ /* 0x000fe20000410000 */
[C---:B------:R-:W-:Y:S01]  /*4370*/  F2FP.PACK_AB R8, R13.reuse, R8 ;  /* 0x000000080d08723e */ /* 0x040fe200000000ff */
[----:B------:R-:W-:Y:S01]  /*4380*/  FMUL.FTZ R4, R13, R4 ;  /* 0x000000040d047220 */ /* 0x000fe20000410000 */
[----:B------:R-:W-:Y:S01]  /*4390*/  F2FP.PACK_AB R9, R30, R9 ;  /* 0x000000091e09723e */ /* 0x000fe200000000ff */
[----:B------:R-:W-:Y:S01]  /*43a0*/  FMUL.FTZ R11, R194, R11 ;  /* 0x0000000bc20b7220 */ /* 0x000fe20000410000 */
[----:B------:R-:W1:Y:S01]  /*43b0*/  MUFU.EX2 R10, R10 ;  /* 0x0000000a000a7308 */ /* 0x000e620000000800 */
[----:B------:R-:W-:Y:S01]  /*43c0*/  FMUL.FTZ R20, R251, R20 ;  /* 0x00000014fb147220 */ /* 0x000fe20000410000 */
[----:B------:R-:W-:Y:S01]  /*43d0*/  F2FP.PACK_AB R30, R4, R7 ;  /* 0x00000007041e723e */ /* 0x000fe200000000ff */
[----:B------:R-:W-:Y:S01]  /*43e0*/  FMUL.FTZ R31, R192, R31 ;  /* 0x0000001fc01f7220 */ /* 0x000fe20000410000 */
[----:B------:R-:W-:Y:S01]  /*43f0*/  F2FP.PACK_AB R4, R18, R21 ;  /* 0x000000151204723e */ /* 0x000fe200000000ff */
[C---:B------:R-:W-:Y:S01]  /*4400*/  FMUL.FTZ R22, R195.reuse, R22 ;  /* 0x00000016c3167220 */ /* 0x040fe20000410000 */
[----:B------:R-:W-:Y:S01]  /*4410*/  F2FP.PACK_AB R55, R20, R11 ;  /* 0x0000000b1437723e */ /* 0x000fe200000000ff */
[----:B--2---:R-:W-:Y:S01]  /*4420*/  FMUL.FTZ R33, R176, R33 ;  /* 0x00000021b0217220 */ /* 0x004fe20000410000 */
[----:B------:R-:W-:Y:S01]  /*4430*/  F2FP.PACK_AB R192, R195, R192 ;  /* 0x000000c0c3c0723e */ /* 0x000fe200000000ff */
[----:B------:R2:W-:Y:S01]  /*4440*/  STS [R235+0x19880], R4 ;  /* 0x01988004eb007388 */ /* 0x0005e20000000800 */
[----:B------:R-:W3:Y:S01]  /*4450*/  MUFU.EX2 R20, R27 ;  /* 0x0000001b00147308 */ /* 0x000ee20000000800 */
[----:B-----5:R-:W-:Y:S01]  /*4460*/  F2FP.PACK_AB R176, R179, R176 ;  /* 0x000000b0b3b0723e */ /* 0x020fe200000000ff */
[--C-:B------:R-:W-:Y:S01]  /*4470*/  FADD.FTZ R11, R60, -R12.reuse ;  /* 0x8000000c3c0b7221 */ /* 0x100fe20000010000 */
[----:B------:R-:W-:Y:S01]  /*4480*/  STS [R238+0x1000], R3 ;  /* 0x00100003ee007388 */ /* 0x000fe20000000800 */
[----:B------:R-:W-:Y:S01]  /*4490*/  F2FP.PACK_AB R22, R22, R31 ;  /* 0x0000001f1616723e */ /* 0x000fe200000000ff */
[--C-:B------:R-:W-:Y:S01]  /*44a0*/  FADD.FTZ R7, R43, -R247.reuse ;  /* 0x800000f72b077221 */ /* 0x100fe20000010000 */
[----:B------:R-:W-:Y:S01]  /*44b0*/  F2FP.PACK_AB R31, R251, R194 ;  /* 0x000000c2fb1f723e */ /* 0x000fe200000000ff */
[----:B------:R4:W-:Y:S01]  /*44c0*/  STS [R238+0x1400], R5 ;  /* 0x00140005ee007388 */ /* 0x0009e20000000800 */
[----:B------:R-:W-:Y:S02]  /*44d0*/  FMUL.FTZ R28, R179, R28 ;  /* 0x0000001cb31c7220 */ /* 0x000fe40000410000 */
[----:B------:R-:W5:Y:S01]  /*44e0*/  MUFU.EX2 R249, R249 ;  /* 0x000000f900f97308 */ /* 0x000f620000000800 */
[----:B------:R-:W-:Y:S01]  /*44f0*/  STS [R235+0x1a480], R192 ;  /* 0x01a480c0eb007388 */ /* 0x000fe20000000800 */
[----:B------:R-:W-:Y:S01]  /*4500*/  FMUL.FTZ R7, R18, R7 ;  /* 0x0000000712077220 */ /* 0x000fe20000410000 */
[----:B------:R-:W-:Y:S01]  /*4510*/  F2FP.PACK_AB R28, R28, R33 ;  /* 0x000000211c1c723e */ /* 0x000fe200000000ff */
[----:B-1----:R-:W-:Y:S01]  /*4520*/  FMUL.FTZ R11, R10, R11 ;  /* 0x0000000b0a0b7220 */ /* 0x002fe20000410000 */
[----:B------:R-:W-:Y:S01]  /*4530*/  STS [R235+0x1a880], R176 ;  /* 0x01a880b0eb007388 */ /* 0x000fe20000000800 */
[--C-:B------:R-:W-:Y:S02]  /*4540*/  FADD.FTZ R58, R58, -R247.reuse ;  /* 0x800000f73a3a7221 */ /* 0x100fe40000010000 */
[--C-:B------:R-:W-:Y:S01]  /*4550*/  FADD.FTZ R59, R59, -R247.reuse ;  /* 0x800000f73b3b7221 */ /* 0x100fe20000010000 */
[----:B------:R-:W-:Y:S01]  /*4560*/  STS [R238+0x2000], R31 ;  /* 0x0020001fee007388 */ /* 0x000fe20000000800 */
[----:B------:R-:W1:Y:S01]  /*4570*/  MUFU.EX2 R248, R248 ;  /* 0x000000f800f87308 */ /* 0x000e620000000800 */
[----:B------:R-:W-:Y:S02]  /*4580*/  FADD.FTZ R12, R61, -R12 ;  /* 0x8000000c3d0c7221 */ /* 0x000fe40000010000 */
[----:B------:R-:W-:Y:S01]  /*4590*/  STS [R238+0x2400], R15 ;  /* 0x0024000fee007388 */ /* 0x000fe20000000800 */
[----:B---3--:R-:W-:Y:S01]  /*45a0*/  F2FP.PACK_AB R6, R20, R25 ;  /* 0x000000191406723e */ /* 0x008fe200000000ff */
[--C-:B--2---:R-:W-:Y:S02]  /*45b0*/  FADD.FTZ R4, R46, -R247.reuse ;  /* 0x800000f72e047221 */ /* 0x104fe40000010000 */
[----:B------:R-:W-:Y:S01]  /*45c0*/  STS [R235+0x1b480], R8 ;  /* 0x01b48008eb007388 */ /* 0x000fe20000000800 */
[----:B------:R-:W-:Y:S02]  /*45d0*/  FMUL.FTZ R58, R25, R58 ;  /* 0x0000003a193a7220 */ /* 0x000fe40000410000 */
[----:B------:R-:W-:Y:S01]  /*45e0*/  FMUL.FTZ R4, R23, R4 ;  /* 0x0000000417047220 */ /* 0x000fe20000410000 */
[----:B------:R-:W-:Y:S01]  /*45f0*/  STS [R235+0x1b880], R6 ;  /* 0x01b88006eb007388 */ /* 0x000fe20000000800 */
[--C-:B----4-:R-:W-:Y:S01]  /*4600*/  FADD.FTZ R5, R47, -R247.reuse ;  /* 0x800000f72f057221 */ /* 0x110fe20000010000 */
[----:B-----5:R-:W-:Y:S01]  /*4610*/  F2FP.PACK_AB R13, R249, R10 ;  /* 0x0000000af90d723e */ /* 0x020fe200000000ff */
[--C-:B------:R-:W-:Y:S02]  /*4620*/  FADD.FTZ R10, R42, -R247.reuse ;  /* 0x800000f72a0a7221 */ /* 0x100fe40000010000 */
[----:B------:R-:W-:Y:S02]  /*4630*/  FMUL.FTZ R5, R26, R5 ;  /* 0x000000051a057220 */ /* 0x000fe40000410000 */
[----:B------:R-:W-:Y:S01]  /*4640*/  STS [R238+0x3000], R13 ;  /* 0x0030000dee007388 */ /* 0x000fe20000000800 */
[----:B------:R-:W-:Y:S02]  /*4650*/  FMUL.FTZ R10, R21, R10 ;  /* 0x0000000a150a7220 */ /* 0x000fe40000410000 */
[----:B------:R-:W-:Y:S01]  /*4660*/  F2FP.PACK_AB R5, R5, R4 ;  /* 0x000000040505723e */ /* 0x000fe200000000ff */
[----:B------:R-:W-:Y:S01]  /*4670*/  FMUL.FTZ R59, R20, R59 ;  /* 0x0000003b143b7220 */ /* 0x000fe20000410000 */
[----:B-1----:R-:W-:Y:S01]  /*4680*/  F2FP.PACK_AB R3, R248, R29 ;  /* 0x0000001df803723e */ /* 0x002fe200000000ff */
[--C-:B------:R-:W-:Y:S01]  /*4690*/  FADD.FTZ R62, R62, -R247.reuse ;  /* 0x800000f73e3e7221 */ /* 0x100fe20000010000 */
[----:B------:R-:W-:Y:S01]  /*46a0*/  F2FP.PACK_AB R10, R7, R10 ;  /* 0x0000000a070a723e */ /* 0x000fe200000000ff */
[----:B------:R-:W-:Y:S01]  /*46b0*/  FADD.FTZ R63, R63, -R247 ;  /* 0x800000f73f3f7221 */ /* 0x000fe20000010000 */
[----:B------:R-:W-:Y:S01]  /*46c0*/  F2FP.PACK_AB R58, R59, R58 ;  /* 0x0000003a3b3a723e */ /* 0x000fe200000000ff */
[----:B------:R-:W-:Y:S01]  /*46d0*/  STS [R238+0x3400], R3 ;  /* 0x00340003ee007388 */ /* 0x000fe20000000800 */
[----:B------:R-:W-:Y:S02]  /*46e0*/  FMUL.FTZ R12, R249, R12 ;  /* 0x0000000cf90c7220 */ /* 0x000fe40000410000 */
[----:B------:R-:W-:Y:S01]  /*46f0*/  FMUL.FTZ R62, R29, R62 ;  /* 0x0000003e1d3e7220 */ /* 0x000fe20000410000 */
[----:B------:R-:W-:Y:S01]  /*4700*/  BAR.SYNC.DEFER_BLOCKING 0x0 ;  /* 0x0000000000007b1d */ /* 0x000fe20000010000 */
[----:B------:R-:W-:Y:S01]  /*4710*/  FMUL.FTZ R63, R248, R63 ;  /* 0x0000003ff83f7220 */ /* 0x000fe20000410000 */
[----:B------:R-:W-:Y:S04]  /*4720*/  F2FP.PACK_AB R57, R12, R11 ;  /* 0x0000000b0c39723e */ /* 0x000fe800000000ff */
[----:B------:R-:W-:Y:S02]  /*4730*/  F2FP.PACK_AB R63, R63, R62 ;  /* 0x0000003e3f3f723e */ /* 0x000fe400000000ff */
        /* <DEDUP_REMOVED lines=128> */
.L_x_1328:
        /* <DEDUP_REMOVED lines=237> */
.L_x_1324:
[----:B------:R-:W-:Y:S05]  /*5e10*/  @P3 EXIT ;  /* 0x000000000000394d */ /* 0x000fea0003800000 */
[----:B------:R-:W-:-:S04]  /*5e20*/  ISETP.NE.U32.AND P2, PT, RZ, c[0x0][0x360], PT ;  /* 0x0000d800ff007a0c */ /* 0x000fc80003f45070 */
[----:B------:R-:W-:-:S13]  /*5e30*/  ISETP.NE.AND.EX P2, PT, RZ, c[0x0][0x364], PT, P2 ;  /* 0x0000d900ff007a0c */ /* 0x000fda0003f45320 */
[----:B------:R-:W-:-:S04]  /*5e40*/  @P2 IMAD.MOV.U32 R0, RZ, RZ, 0x4 ;  /* 0x00000004ff002424 */ /* 0x000fc800078e00ff */
[----:B------:R-:W-:-:S05]  /*5e50*/  @P2 IMAD.WIDE R6, R221, R0, c[0x0][0x360] ;  /* 0x0000d800dd062625 */ /* 0x000fca00078e0200 */
[----:B------:R1:W2:Y:S01]  /*5e60*/  @P2 LDG.E R4, [R6.64] ;  /* 0x0000000806042981 */ /* 0x0002a2000c1e1900 */
[----:B------:R-:W-:Y:S01]  /*5e70*/  MOV R2, 0x1 ;  /* 0x0000000100027802 */ /* 0x000fe20000000f00 */
[----:B------:R-:W-:Y:S02]  /*5e80*/  IMAD R223, R223, 0x3000, RZ ;  /* 0x00003000dfdf7824 */ /* 0x000fe400078e02ff */
[----:B------:R-:W1:Y:S04]  /*5e90*/  S2R R0, SR_TID.X ;  /* 0x0000000000007919 */ /* 0x000e680000002100 */
[----:B------:R-:W-:Y:S01]  /*5ea0*/  BAR.SYNC.DEFER_BLOCKING 0x1, 0x100 ;  /* 0x0044000000007b1d */ /* 0x000fe20000010000 */
[----:B------:R-:W-:-:S13]  /*5eb0*/  ISETP.NE.AND P0, PT, R2, c[0x0][0x338], PT ;  /* 0x0000ce0002007a0c */ /* 0x000fda0003f05270 */
[----:B------:R-:W-:-:S05]  /*5ec0*/  @P0 IMAD.HI.U32 R2, R222, c[0x0][0x33c], RZ ;  /* 0x0000cf00de020a27 */ /* 0x000fca00078e00ff */
[----:B------:R-:W-:Y:S02]  /*5ed0*/  @P0 SHF.R.U32.HI R222, RZ, c[0x0][0x340], R2 ;  /* 0x0000d000ffde0a19 */ /* 0x000fe40000011602 */
[----:B------:R-:W-:Y:S02]  /*5ee0*/  SHF.R.S32.HI R2, RZ, 0x1f, R223 ;  /* 0x0000001fff027819 */ /* 0x000fe400000114df */
[----:B-1----:R-:W-:Y:S01]  /*5ef0*/  SHF.R.S32.HI R7, RZ, 0x1f, R0 ;  /* 0x0000001fff077819 */ /* 0x002fe20000011400 */
[----:B--2---:R-:W-:-:S05]  /*5f00*/  @P2 IMAD R4, R221, 0x80, R4 ;  /* 0x00000080dd042824 */ /* 0x004fca00078e0204 */
[----:B------:R-:W-:-:S04]  /*5f10*/  @P2 SHF.R.S32.HI R3, RZ, 0x1f, R4 ;  /* 0x0000001fff032819 */ /* 0x000fc80000011404 */
[----:B------:R-:W-:Y:S02]  /*5f20*/  @P2 LEA.HI R4, R3, R4, RZ, 0x7 ;  /* 0x0000000403042211 */ /* 0x000fe400078f38ff */
[----:B------:R-:W-:Y:S02]  /*5f30*/  SHF.R.S32.HI R3, RZ, 0x1f, R222 ;  /* 0x0000001fff037819 */ /* 0x000fe400000114de */
[----:B------:R-:W-:-:S03]  /*5f40*/  @P2 SHF.R.S32.HI R4, RZ, 0x7, R4 ;  /* 0x00000007ff042819 */ /* 0x000fc60000011404 */
[C---:B------:R-:W-:Y:S02]  /*5f50*/  IMAD R9, R3.reuse, c[0x0][0x328], RZ ;  /* 0x0000ca0003097a24 */ /* 0x040fe400078e02ff */
[----:B------:R-:W-:Y:S02]  /*5f60*/  @P2 IMAD R4, R4, 0x3000, RZ ;  /* 0x0000300004042824 */ /* 0x000fe400078e02ff */
[C---:B------:R-:W-:Y:S02]  /*5f70*/  IMAD R9, R222.reuse, c[0x0][0x32c], R9 ;  /* 0x0000cb00de097a24 */ /* 0x040fe400078e0209 */
[----:B------:R-:W-:Y:S01]  /*5f80*/  IMAD R3, R3, c[0x0][0x300], RZ ;  /* 0x0000c00003037a24 */ /* 0x000fe200078e02ff */
[----:B------:R-:W-:Y:S02]  /*5f90*/  @P2 SHF.R.S32.HI R5, RZ, 0x1f, R4 ;  /* 0x0000001fff052819 */ /* 0x000fe40000011404 */
[----:B------:R-:W-:Y:S01]  /*5fa0*/  @!P2 CS2R R4, SRZ ;  /* 0x000000000004a805 */ /* 0x000fe2000001ff00 */
[----:B------:R-:W-:-:S05]  /*5fb0*/  IMAD R3, R222, c[0x0][0x304], R3 ;  /* 0x0000c100de037a24 */ /* 0x000fca00078e0203 */
[----:B------:R-:W-:Y:S02]  /*5fc0*/  IADD3 R4, P1, P0, R4, R223, R0 ;  /* 0x000000df04047210 */ /* 0x000fe4000783e000 */
[----:B------:R-:W-:Y:S02]  /*5fd0*/  SHF.R.S32.HI R0, RZ, 0x1f, R221 ;  /* 0x0000001fff007819 */ /* 0x000fe400000114dd */
[----:B------:R-:W-:Y:S02]  /*5fe0*/  IADD3.X R5, R5, R2, R7, P1, P0 ;  /* 0x0000000205057210 */ /* 0x000fe40000fe0407 */
[----:B------:R-:W-:Y:S02]  /*5ff0*/  SEL R0, R0, RZ, !P2 ;  /* 0x000000ff00007207 */ /* 0x000fe40005000000 */
[----:B------:R-:W-:Y:S01]  /*6000*/  SEL R221, R221, RZ, !P2 ;  /* 0x000000ffdddd7207 */ /* 0x000fe20005000000 */
[----:B------:R-:W-:-:S04]  /*6010*/  IMAD.WIDE.U32 R6, R222, c[0x0][0x328], R4 ;  /* 0x0000ca00de067a25 */ /* 0x000fc800078e0004 */
[----:B------:R-:W-:Y:S02]  /*6020*/  IMAD.IADD R7, R7, 0x1, R9 ;  /* 0x0000000107077824 */ /* 0x000fe400078e0209 */
[----:B------:R-:W-:Y:S02]  /*6030*/  IMAD R2, R0, c[0x0][0x330], RZ ;  /* 0x0000cc0000027a24 */ /* 0x000fe400078e02ff */
[----:B------:R-:W-:-:S04]  /*6040*/  IMAD.WIDE.U32 R4, R222, c[0x0][0x300], R4 ;  /* 0x0000c000de047a25 */ /* 0x000fc800078e0004 */
[----:B------:R-:W-:Y:S01]  /*6050*/  IMAD R2, R221, c[0x0][0x334], R2 ;  /* 0x0000cd00dd027a24 */ /* 0x000fe200078e0202 */
[----:B------:R-:W-:Y:S01]  /*6060*/  IADD3 R5, R5, R3, RZ ;  /* 0x0000000305057210 */ /* 0x000fe20007ffe0ff */
[----:B------:R-:W-:-:S04]  /*6070*/  IMAD.WIDE.U32 R6, R221, c[0x0][0x330], R6 ;  /* 0x0000cc00dd067a25 */ /* 0x000fc800078e0006 */
[----:B------:R-:W-:Y:S01]  /*6080*/  IMAD.IADD R3, R7, 0x1, R2 ;  /* 0x0000000107037824 */ /* 0x000fe200078e0202 */
[----:B------:R-:W-:Y:S01]  /*6090*/  LEA R8, P1, R6, c[0x0][0x310], 0x2 ;  /* 0x0000c40006087a11 */ /* 0x000fe200078210ff */
[----:B------:R-:W-:Y:S02]  /*60a0*/  IMAD R0, R0, c[0x0][0x308], RZ ;  /* 0x0000c20000007a24 */ /* 0x000fe400078e02ff */
[----:B------:R-:W-:Y:S01]  /*60b0*/  IMAD.WIDE.U32 R4, R221, c[0x0][0x308], R4 ;  /* 0x0000c200dd047a25 */ /* 0x000fe200078e0004 */
[----:B------:R-:W-:-:S03]  /*60c0*/  LEA.HI.X R9, R6, c[0x0][0x314], R3, 0x2, P1 ;  /* 0x0000c50006097a11 */ /* 0x000fc600008f1403 */
[----:B------:R-:W-:Y:S01]  /*60d0*/  IMAD R0, R221, c[0x0][0x30c], R0 ;  /* 0x0000c300dd007a24 */ /* 0x000fe200078e0200 */
[C---:B------:R-:W-:Y:S01]  /*60e0*/  LEA R2, P0, R4.reuse, c[0x0][0x2e8], 0x2 ;  /* 0x0000ba0004027a11 */ /* 0x040fe200078010ff */
[----:B------:R-:W-:Y:S03]  /*60f0*/  RED.E.ADD.F32.FTZ.RN.STRONG.GPU [R8.64], R68 ;  /* 0x000000440800798e */ /* 0x000fe6000c10e788 */
[----:B------:R-:W-:Y:S01]  /*6100*/  IADD3 R5, R5, R0, RZ ;  /* 0x0000000005057210 */ /* 0x000fe20007ffe0ff */
[----:B------:R-:W-:Y:S03]  /*6110*/  RED.E.ADD.F32.FTZ.RN.STRONG.GPU [R8.64+0x400], R69 ;  /* 0x000400450800798e */ /* 0x000fe6000c10e788 */
        /* <DEDUP_REMOVED lines=96> */
.L_x_1330:
        /* <DEDUP_REMOVED lines=14> */
.L_x_1439:


//--------------------- .text._ZN7cutlass13device_kernelIN5flash32FlashAttnBwdPostprocessConvertdQIN4cute5tupleIJNS3_1CILi128EEENS5_ILi96EEEEEENS_6half_tEfNS_4arch4Sm80ELi256ENS3_8TiledMMAINS3_8MMA_AtomIJNS3_28SM80_16x8x16_F32F16F16F32_TNEEEENS3_6LayoutINS4_IJNS5_ILi4EEENS5_ILi2EEENS5_ILi1EEEEEENS4_IJSJ_SH_NS5_ILi0EEEEEEEENS4_IJNS5_ILi64EEENS5_ILi32EEENS5_ILi16EEEEEEEELb0EEEEEvNT_6ParamsE --------------------------
	.section	.text._ZN7cutlass13device_kernelIN5flash32FlashAttnBwdPostprocessConvertdQIN4cute5tupleIJNS3_1CILi128EEENS5_ILi96EEEEEENS_6half_tEfNS_4arch4Sm80ELi256ENS3_8TiledMMAINS3_8MMA_AtomIJNS3_28SM80_16x8x16_F32F16F16F32_TNEEEENS3_6LayoutINS4_IJNS5_ILi4EEENS5_ILi2EEENS5_ILi1EEEEEENS4_IJSJ_SH_NS5_ILi0EEEEEEEENS4_IJNS5_ILi64EEENS5_ILi32EEENS5_ILi16EEEEEEEELb0EEEEEvNT_6ParamsE,"ax",@progbits
	.sectioninfo	@"SHI_REGISTERS=71"
	.align	128
.text._ZN7cutlass13device_kernelIN5flash32FlashAttnBwdPostprocessConvertdQIN4cute5tupleIJNS3_1CILi128EEENS5_ILi96EEEEEENS_6half_tEfNS_4arch4Sm80ELi256ENS3_8TiledMMAINS3_8MMA_AtomIJNS3_28SM80_16x8x16_F32F16F16F32_TNEEEENS3_6LayoutINS4_IJNS5_ILi4EEENS5_ILi2EEENS5_ILi1EEEEEENS4_IJSJ_SH_NS5_ILi0EEEEEEEENS4_IJNS5_ILi64EEENS5_ILi32EEENS5_ILi16EEEEEEEELb0EEEEEvNT_6ParamsE:
        .type           _ZN7cutlass13device_kernelIN5flash32FlashAttnBwdPostprocessConvertdQIN4cute5tupleIJNS3_1CILi128EEENS5_ILi96EEEEEENS_6half_tEfNS_4arch4Sm80ELi256ENS3_8TiledMMAINS3_8MMA_AtomIJNS3_28SM80_16x8x16_F32F16F16F32_TNEEEENS3_6LayoutINS4_IJNS5_ILi4EEENS5_ILi2EEENS5_ILi1EEEEEENS4_IJSJ_SH_NS5_ILi0EEEEEEEENS4_IJNS5_ILi64EEENS5_ILi32EEENS5_ILi16EEEEEEEELb0EEEEEvNT_6ParamsE,@function
        .size           _ZN7cutlass13device_kernelIN5flash32FlashAttnBwdPostprocessConvertdQIN4cute5tupleIJNS3_1CILi128EEENS5_ILi96EEEEEENS_6half_tEfNS_4arch4Sm80ELi256ENS3_8TiledMMAINS3_8MMA_AtomIJNS3_28SM80_16x8x16_F32F16F16F32_TNEEEENS3_6LayoutINS4_IJNS5_ILi4EEENS5_ILi2EEENS5_ILi1EEEEEENS4_IJSJ_SH_NS5_ILi0EEEEEEEENS4_IJNS5_ILi64EEENS5_ILi32EEENS5_ILi16EEEEEEEELb0EEEEEvNT_6ParamsE,(.L_x_1440 - _ZN7cutlass13device_kernelIN5flash32FlashAttnBwdPostprocessConvertdQIN4cute5tupleIJNS3_1CILi128EEENS5_ILi96EEEEEENS_6half_tEfNS_4arch4Sm80ELi256ENS3_8TiledMMAINS3_8MMA_AtomIJNS3_28SM80_16x8x16_F32F16F16F32_TNEEEENS3_6LayoutINS4_IJNS5_ILi4EEENS5_ILi2EEENS5_ILi1EEEEEENS4_IJSJ_SH_NS5_ILi0EEEEEEEENS4_IJNS5_ILi64EEENS5_ILi32EEENS5_ILi16EEEEEEEELb0EEEEEvNT_6ParamsE)
        .other          _ZN7cutlass13device_kernelIN5flash32FlashAttnBwdPostprocessConvertdQIN4cute5tupleIJNS3_1CILi128EEENS5_ILi96EEEEEENS_6half_tEfNS_4arch4Sm80ELi256ENS3_8TiledMMAINS3_8MMA_AtomIJNS3_28SM80_16x8x16_F32F16F16F32_TNEEEENS3_6LayoutINS4_IJNS5_ILi4EEENS5_ILi2EEENS5_ILi1EEEEEENS4_IJSJ_SH_NS5_ILi0EEEEEEEENS4_IJNS5_ILi64EEENS5_ILi32EEENS5_ILi16EEEEEEEELb0EEEEEvNT_6ParamsE,@"STO_CUDA_ENTRY STV_DEFAULT"
_ZN7cutlass13device_kernelIN5flash32FlashAttnBwdPostprocessConvertdQIN4cute5tupleIJNS3_1CILi128EEENS5_ILi96EEEEEENS_6half_tEfNS_4arch4Sm80ELi256ENS3_8TiledMMAINS3_8MMA_AtomIJNS3_28SM80_16x8x16_F32F16F16F32_TNEEEENS3_6LayoutINS4_IJNS5_ILi4EEENS5_ILi2EEENS5_ILi1EEEEEENS4_IJSJ_SH_NS5_ILi0EEEEEEEENS4_IJNS5_ILi64EEENS5_ILi32EEENS5_ILi16EEEEEEEELb0EEEEEvNT_6ParamsE:
[----:B------:R-:W-:Y:S02]  /*0000*/  IMAD.MOV.U32 R1, RZ, RZ, c[0x0][0x28] ;  /* 0x00000a00ff017624 */ /* 0x000fe400078e00ff */
[----:B------:R-:W0:Y:S01]  /*0010*/  S2R R9, SR_CTAID.Z ;  /* 0x0000000000097919 */ /* 0x000e220000002700 */
[----:B------:R-:W-:Y:S01]  /*0020*/  ISETP.NE.U32.AND P1, PT, RZ, c[0x0][0x1c8], PT ;  /* 0x00007200ff007a0c */ /* 0x000fe20003f25070 */
[----:B------:R-:W-:Y:S01]  /*0030*/  IMAD.MOV.U32 R4, RZ, RZ, 0x4 ;  /* 0x00000004ff047424 */ /* 0x000fe200078e00ff */
[----:B------:R-:W-:Y:S01]  /*0040*/  ISETP.NE.U32.AND P0, PT, RZ, c[0x0][0x1c0], PT ;  /* 0x00007000ff007a0c */ /* 0x000fe20003f05070 */
[----:B------:R-:W-:Y:S01]  /*0050*/  ULDC.64 UR4, c[0x0][0x118] ;  /* 0x0000460000047ab9 */ /* 0x000fe20000000a00 */
[----:B------:R-:W-:Y:S02]  /*0060*/  ISETP.NE.AND.EX P1, PT, RZ, c[0x0][0x1cc], PT, P1 ;  /* 0x00007300ff007a0c */ /* 0x000fe40003f25310 */
[----:B------:R-:W-:Y:S01]  /*0070*/  ISETP.NE.AND.EX P0, PT, RZ, c[0x0][0x1c4], PT, P0 ;  /* 0x00007100ff007a0c */ /* 0x000fe20003f05300 */
[----:B------:R-:W-:Y:S02]  /*0080*/  IMAD.MOV.U32 R58, RZ, RZ, c[0x0][0x190] ;  /* 0x00006400ff3a7624 */ /* 0x000fe400078e00ff */
[----:B0-----:R-:W-:-:S08]  /*0090*/  IMAD.WIDE R2, R9, R4, c[0x0][0x1c0] ;  /* 0x0000700009027625 */ /* 0x001fd000078e0204 */
[----:B------:R-:W-:Y:S02]  /*00a0*/  @P1 IMAD.WIDE R4, R9, R4, c[0x0][0x1c8] ;  /* 0x0000720009041625 */ /* 0x000fe400078e0204 */
[----:B------:R0:W5:Y:S01]  /*00b0*/  @P0 LDG.E R56, [R2.64] ;  /* 0x0000000402380981 */ /* 0x000162000c1e1900 */
[----:B------:R-:W-:-:S03]  /*00c0*/  ISETP.NE.U32.AND P2, PT, RZ, c[0x0][0x1c0], PT ;  /* 0x00007000ff007a0c */ /* 0x000fc60003f45070 */
[----:B------:R0:W5:Y:S04]  /*00d0*/  @P1 LDG.E R58, [R4.64] ;  /* 0x00000004043a1981 */ /* 0x000168000c1e1900 */
[----:B------:R-:W1:Y:S02]  /*00e0*/  S2R R54, SR_CTAID.X ;  /* 0x0000000000367919 */ /* 0x000e640000002500 */
[----:B-1----:R-:W-:Y:S01]  /*00f0*/  IMAD.SHL.U32 R57, R54, 0x80, RZ ;  /* 0x0000008036397824 */ /* 0x002fe200078e00ff */
[----:B------:R-:W-:Y:S05]  /*0100*/  @P1 BRA `(.L_x_1331) ;  /* 0x0000004000001947 */ /* 0x000fea0003800000 */
[----:B0-----:R-:W-:Y:S05]  /*0110*/  @!P0 BRA `(.L_x_1331) ;  /* 0x0000003000008947 */ /* 0x001fea0003800000 */
[----:B------:R-:W2:Y:S04]  /*0120*/  LDG.E R5, [R2.64] ;  /* 0x0000000402057981 */ /* 0x000ea8000c1e1900 */
[----:B-----5:R-:W2:Y:S02]  /*0130*/  LDG.E R58, [R2.64+0x4] ;  /* 0x00000404023a7981 */ /* 0x020ea4000c1e1900 */
[----:B--2---:R-:W-:-:S02]  /*0140*/  IADD3 R58, -R5, R58, RZ ;  /* 0x0000003a053a7210 */ /* 0x004fc40007ffe1ff */
.L_x_1331:
[----:B0-----:R-:W-:Y:S01]  /*0150*/  ISETP.NE.AND.EX P1, PT, RZ, c[0x0][0x1c4], PT, P2 ;  /* 0x00007100ff007a0c */ /* 0x001fe20003f25320 */
[----:B-----5:R-:W-:Y:S01]  /*0160*/  @P0 IMAD R2, R9, 0x80, R56 ;  /* 0x0000008009020824 */ /* 0x020fe200078e0238 */
[----:B------:R-:W-:-:S13]  /*0170*/  ISETP.LE.AND P2, PT, R58, R57, PT ;  /* 0x000000393a00720c */ /* 0x000fda0003f43270 */
[----:B------:R-:W-:Y:S05]  /*0180*/  @P1 EXIT P2 ;  /* 0x000000000000194d */ /* 0x000fea0001000000 */
[----:B------:R-:W0:Y:S01]  /*0190*/  S2R R53, SR_TID.X ;  /* 0x0000000000357919 */ /* 0x000e220000002100 */
[----:B------:R-:W-:Y:S01]  /*01a0*/  @P0 SHF.R.S32.HI R3, RZ, 0x1f, R2 ;  /* 0x0000001fff030819 */ /* 0x000fe20000011402 */
[----:B------:R-:W-:Y:S01]  /*01b0*/  CS2R R4, SRZ ;  /* 0x0000000000047805 */ /* 0x000fe2000001ff00 */
[----:B------:R-:W-:Y:S01]  /*01c0*/  IMAD R7, R54, 0x3000, RZ ;  /* 0x0000300036077824 */ /* 0x000fe200078e02ff */
[----:B------:R-:W1:Y:S01]  /*01d0*/  S2R R0, SR_CTAID.Y ;  /* 0x0000000000007919 */ /* 0x000e620000002600 */
[----:B------:R-:W-:Y:S02]  /*01e0*/  @P0 LEA.HI R3, R3, R2, RZ, 0x7 ;  /* 0x0000000203030211 */ /* 0x000fe400078f38ff */
[----:B------:R-:W-:Y:S02]  /*01f0*/  SEL R52, R9, RZ, !P1 ;  /* 0x000000ff09347207 */ /* 0x000fe40004800000 */
[----:B------:R-:W-:Y:S02]  /*0200*/  @P0 SHF.R.S32.HI R3, RZ, 0x7, R3 ;  /* 0x00000007ff030819 */ /* 0x000fe40000011403 */
[----:B------:R-:W-:-:S03]  /*0210*/  SHF.R.S32.HI R11, RZ, 0x1f, R7 ;  /* 0x0000001fff0b7819 */ /* 0x000fc60000011407 */
[----:B------:R-:W-:-:S04]  /*0220*/  @P0 IMAD R3, R3, 0x3000, RZ ;  /* 0x0000300003030824 */ /* 0x000fc800078e02ff */
[--C-:B------:R-:W-:Y:S01]  /*0230*/  @P0 IMAD.MOV.U32 R4, RZ, RZ, R3.reuse ;  /* 0x000000ffff040224 */ /* 0x100fe200078e0003 */
[----:B------:R-:W-:Y:S02]  /*0240*/  @P0 SHF.R.S32.HI R5, RZ, 0x1f, R3 ;  /* 0x0000001fff050819 */ /* 0x000fe40000011403 */
[----:B------:R-:W-:Y:S01]  /*0250*/  SHF.R.S32.HI R3, RZ, 0x1f, R9 ;  /* 0x0000001fff037819 */ /* 0x000fe20000011409 */
[----:B0-----:R-:W-:-:S03]  /*0260*/  IMAD.SHL.U32 R6, R53, 0x4, RZ ;  /* 0x0000000435067824 */ /* 0x001fc600078e00ff */
[----:B------:R-:W-:Y:S02]  /*0270*/  SEL R3, R3, RZ, !P1 ;  /* 0x000000ff03037207 */ /* 0x000fe40004800000 */
[----:B-1----:R-:W-:Y:S02]  /*0280*/  SHF.R.S32.HI R2, RZ, 0x1f, R0 ;  /* 0x0000001fff027819 */ /* 0x002fe40000011400 */
[----:B------:R-:W-:Y:S01]  /*0290*/  IADD3 R4, P2, P3, R4, R6, R7 ;  /* 0x0000000604047210 */ /* 0x000fe20007b5e007 */
[----:B------:R-:W-:Y:S01]  /*02a0*/  IMAD R9, R3, c[0x0][0x180], RZ ;  /* 0x0000600003097a24 */ /* 0x000fe200078e02ff */
[----:B------:R-:W-:Y:S01]  /*02b0*/  SHF.R.S32.HI R6, RZ, 0x1f, R6 ;  /* 0x0000001fff067819 */ /* 0x000fe20000011406 */
[----:B------:R-:W-:Y:S02]  /*02c0*/  IMAD R7, R2, c[0x0][0x178], RZ ;  /* 0x00005e0002077a24 */ /* 0x000fe400078e02ff */
[----:B------:R-:W-:Y:S01]  /*02d0*/  IMAD R9, R52, c[0x0][0x184], R9 ;  /* 0x0000610034097a24 */ /* 0x000fe200078e0209 */
[----:B------:R-:W-:Y:S01]  /*02e0*/  IADD3.X R5, R5, R6, R11, P2, P3 ;  /* 0x0000000605057210 */ /* 0x000fe200017e640b */
[----:B------:R-:W-:-:S04]  /*02f0*/  IMAD R7, R0, c[0x0][0x17c], R7 ;  /* 0x00005f0000077a24 */ /* 0x000fc800078e0207 */
[----:B------:R-:W-:-:S05]  /*0300*/  IMAD.WIDE.U32 R4, R0, c[0x0][0x178], R4 ;  /* 0x00005e0000047a25 */ /* 0x000fca00078e0004 */
[----:B------:R-:W-:-:S05]  /*0310*/  IADD3 R5, R5, R7, RZ ;  /* 0x0000000705057210 */ /* 0x000fca0007ffe0ff */
[----:B------:R-:W-:-:S04]  /*0320*/  IMAD.WIDE.U32 R4, R52, c[0x0][0x180], R4 ;  /* 0x0000600034047a25 */ /* 0x000fc800078e0004 */
[----:B------:R-:W-:Y:S01]  /*0330*/  IMAD.IADD R5, R5, 0x1, R9 ;  /* 0x0000000105057824 */ /* 0x000fe200078e0209 */
[----:B------:R-:W-:-:S04]  /*0340*/  LEA R64, P1, R4, c[0x0][0x160], 0x2 ;  /* 0x0000580004407a11 */ /* 0x000fc800078210ff */
[----:B------:R-:W-:-:S05]  /*0350*/  LEA.HI.X R65, R4, c[0x0][0x164], R5, 0x2, P1 ;  /* 0x0000590004417a11 */ /* 0x000fca00008f1405 */
[----:B------:R-:W2:Y:S04]  /*0360*/  LDG.E.128 R4, [R64.64] ;  /* 0x0000000440047981 */ /* 0x000ea8000c1e1d00 */
[----:B------:R-:W3:Y:S04]  /*0370*/  LDG.E.128 R8, [R64.64+0x1000] ;  /* 0x0010000440087981 */ /* 0x000ee8000c1e1d00 */
[----:B------:R-:W4:Y:S04]  /*0380*/  LDG.E.128 R12, [R64.64+0x2000] ;  /* 0x00200004400c7981 */ /* 0x000f28000c1e1d00 */
[----:B------:R-:W5:Y:S04]  /*0390*/  LDG.E.128 R16, [R64.64+0x3000] ;  /* 0x0030000440107981 */ /* 0x000f68000c1e1d00 */
[----:B------:R-:W5:Y:S04]  /*03a0*/  LDG.E.128 R20, [R64.64+0x4000] ;  /* 0x0040000440147981 */ /* 0x000f68000c1e1d00 */
[----:B------:R-:W5:Y:S04]  /*03b0*/  LDG.E.128 R24, [R64.64+0x5000] ;  /* 0x0050000440187981 */ /* 0x000f68000c1e1d00 */
[----:B------:R-:W5:Y:S04]  /*03c0*/  LDG.E.128 R28, [R64.64+0x6000] ;  /* 0x00600004401c7981 */ /* 0x000f68000c1e1d00 */
[----:B------:R-:W5:Y:S04]  /*03d0*/  LDG.E.128 R32, [R64.64+0x7000] ;  /* 0x0070000440207981 */ /* 0x000f68000c1e1d00 */
[----:B------:R-:W5:Y:S04]  /*03e0*/  LDG.E.128 R36, [R64.64+0x8000] ;  /* 0x0080000440247981 */ /* 0x000f68000c1e1d00 */
[----:B------:R-:W5:Y:S04]  /*03f0*/  LDG.E.128 R40, [R64.64+0x9000] ;  /* 0x0090000440287981 */ /* 0x000f68000c1e1d00 */
[----:B------:R-:W5:Y:S04]  /*0400*/  LDG.E.128 R44, [R64.64+0xa000] ;  /* 0x00a00004402c7981 */ /* 0x000f68000c1e1d00 */
[----:B------:R-:W5:Y:S01]  /*0410*/  LDG.E.128 R48, [R64.64+0xb000] ;  /* 0x00b0000440307981 */ /* 0x000f62000c1e1d00 */
[----:B------:R-:W-:Y:S01]  /*0420*/  SHF.R.S32.HI R60, RZ, 0x1f, R53 ;  /* 0x0000001fff3c7819 */ /* 0x000fe20000011435 */
[----:B------:R-:W-:Y:S01]  /*0430*/  IMAD.IADD R57, R58, 0x1, -R57 ;  /* 0x000000013a397824 */ /* 0x000fe200078e0a39 */
[----:B------:R-:W-:Y:S02]  /*0440*/  BSSY B0, `(.L_x_1332) ;  /* 0x00000f2000007945 */ /* 0x000fe40003800000 */
[----:B------:R-:W-:-:S02]  /*0450*/  LEA.HI R59, R60, R53, RZ, 0x2 ;  /* 0x000000353c3b7211 */ /* 0x000fc400078f10ff */
[----:B------:R-:W-:Y:S02]  /*0460*/  LEA.HI R61, R60, R53, RZ, 0x5 ;  /* 0x000000353c3d7211 */ /* 0x000fe400078f28ff */
[--C-:B------:R-:W-:Y:S02]  /*0470*/  SHF.R.S32.HI R55, RZ, 0x2, R59.reuse ;  /* 0x00000002ff377819 */ /* 0x100fe4000001143b */
[----:B------:R-:W-:Y:S02]  /*0480*/  SHF.R.S32.HI R62, RZ, 0x1f, R59 ;  /* 0x0000001fff3e7819 */ /* 0x000fe4000001143b */
[--C-:B------:R-:W-:Y:S02]  /*0490*/  SHF.R.S32.HI R63, RZ, 0x5, R61.reuse ;  /* 0x00000005ff3f7819 */ /* 0x100fe4000001143d */
[----:B------:R-:W-:Y:S02]  /*04a0*/  SHF.R.S32.HI R66, RZ, 0x1f, R61 ;  /* 0x0000001fff427819 */ /* 0x000fe4000001143d */
[----:B------:R-:W-:-:S02]  /*04b0*/  LEA.HI R61, R62, R55, RZ, 0x2 ;  /* 0x000000373e3d7211 */ /* 0x000fc400078f10ff */
[----:B------:R-:W-:Y:S02]  /*04c0*/  LEA.HI R62, R62, R55, RZ, 0x3 ;  /* 0x000000373e3e7211 */ /* 0x000fe400078f18ff */
[----:B------:R-:W-:Y:S02]  /*04d0*/  LEA.HI R66, R66, R63, RZ, 0x2 ;  /* 0x0000003f42427211 */ /* 0x000fe400078f10ff */
[----:B------:R-:W-:Y:S02]  /*04e0*/  LOP3.LUT R62, R62, 0xfffffff8, RZ, 0xc0, !PT ;  /* 0xfffffff83e3e7812 */ /* 0x000fe400078ec0ff */
[----:B------:R-:W-:Y:S02]  /*04f0*/  LOP3.LUT R66, R66, 0xfffffc, RZ, 0xc0, !PT ;  /* 0x00fffffc42427812 */ /* 0x000fe400078ec0ff */
[----:B------:R-:W-:Y:S01]  /*0500*/  LOP3.LUT R68, R61, 0xffffffc, RZ, 0xc0, !PT ;  /* 0x0ffffffc3d447812 */ /* 0x000fe200078ec0ff */
[----:B------:R-:W-:Y:S01]  /*0510*/  IMAD.IADD R62, R55, 0x1, -R62 ;  /* 0x00000001373e7824 */ /* 0x000fe200078e0a3e */
[----:B------:R-:W-:-:S02]  /*0520*/  IADD3 R61, R63, -R66, RZ ;  /* 0x800000423f3d7210 */ /* 0x000fc40007ffe0ff */
[----:B------:R-:W-:Y:S01]  /*0530*/  IMNMX R57, R57, 0x80, PT ;  /* 0x0000008039397817 */ /* 0x000fe20003800200 */
[----:B------:R-:W-:-:S03]  /*0540*/  IMAD.IADD R68, R55, 0x1, -R68 ;  /* 0x0000000137447824 */ /* 0x000fc600078e0a44 */
[----:B------:R-:W-:Y:S01]  /*0550*/  ISETP.GE.AND P1, PT, R55, R57, PT ;  /* 0x000000393700720c */ /* 0x000fe20003f26270 */
[----:B------:R-:W-:Y:S01]  /*0560*/  IMAD R58, R63, 0x8, R68 ;  /* 0x000000083f3a7824 */ /* 0x000fe200078e0244 */
[----:B--2---:R0:W-:Y:S04]  /*0570*/  STS.128 [R53.X16], R4 ;  /* 0x0000000435007388 */ /* 0x0041e8000000cc00 */
[----:B---3--:R-:W-:Y:S04]  /*0580*/  STS.128 [R53.X16+0x1000], R8 ;  /* 0x0010000835007388 */ /* 0x008fe8000000cc00 */
[----:B----4-:R1:W-:Y:S04]  /*0590*/  STS.128 [R53.X16+0x2000], R12 ;  /* 0x0020000c35007388 */ /* 0x0103e8000000cc00 */
[----:B-----5:R-:W-:Y:S01]  /*05a0*/  STS.128 [R53.X16+0x3000], R16 ;  /* 0x0030001035007388 */ /* 0x020fe2000000cc00 */
[----:B0-----:R-:W-:-:S03]  /*05b0*/  LEA.HI R5, R60, R53, RZ, 0x4 ;  /* 0x000000353c057211 */ /* 0x001fc600078f20ff */
[----:B------:R-:W-:Y:S01]  /*05c0*/  STS.128 [R53.X16+0x4000], R20 ;  /* 0x0040001435007388 */ /* 0x000fe2000000cc00 */
[----:B------:R-:W-:Y:S02]  /*05d0*/  LOP3.LUT R4, R59, 0xfffffffc, RZ, 0xc0, !PT ;  /* 0xfffffffc3b047812 */ /* 0x000fe400078ec0ff */
[-C--:B------:R-:W-:Y:S01]  /*05e0*/  LEA.HI R60, R60, R53.reuse, RZ, 0x7 ;  /* 0x000000353c3c7211 */ /* 0x080fe200078f38ff */
[----:B------:R-:W-:Y:S01]  /*05f0*/  STS.128 [R53.X16+0x5000], R24 ;  /* 0x0050001835007388 */ /* 0x000fe2000000cc00 */
[----:B------:R-:W-:Y:S01]  /*0600*/  IMAD.SHL.U32 R5, R5, 0x4, RZ ;  /* 0x0000000405057824 */ /* 0x000fe200078e00ff */
[----:B------:R-:W-:Y:S02]  /*0610*/  IADD3 R4, -R4, R53, RZ ;  /* 0x0000003504047210 */ /* 0x000fe40007ffe1ff */
[----:B------:R-:W-:Y:S01]  /*0620*/  STS.128 [R53.X16+0x6000], R28 ;  /* 0x0060001c35007388 */ /* 0x000fe2000000cc00 */
[----:B-1----:R-:W-:Y:S02]  /*0630*/  IADD3 R14, R55, 0x40, RZ ;  /* 0x00000040370e7810 */ /* 0x002fe40007ffe0ff */
[C---:B------:R-:W-:Y:S01]  /*0640*/  LEA.HI R6, R4.reuse, R4, RZ, 0x1 ;  /* 0x0000000404067211 */ /* 0x040fe200078f08ff */
[----:B------:R-:W-:Y:S01]  /*0650*/  STS.128 [R53.X16+0x7000], R32 ;  /* 0x0070002035007388 */ /* 0x000fe2000000cc00 */
[----:B------:R-:W-:Y:S01]  /*0660*/  LOP3.LUT R7, R5, 0x40, RZ, 0xc0, !PT ;  /* 0x0000004005077812 */ /* 0x000fe200078ec0ff */
[----:B------:R-:W-:Y:S01]  /*0670*/  IMAD R61, R61, 0x80, R4 ;  /* 0x000000803d3d7824 */ /* 0x000fe200078e0204 */
[----:B------:R-:W-:Y:S01]  /*0680*/  SHF.R.S32.HI R5, RZ, 0x1f, R62 ;  /* 0x0000001fff057819 */ /* 0x000fe2000001143e */
[----:B------:R-:W-:Y:S01]  /*0690*/  STS.128 [R53.X16+0x8000], R36 ;  /* 0x0080002435007388 */ /* 0x000fe2000000cc00 */
[----:B------:R-:W-:Y:S01]  /*06a0*/  IMAD.SHL.U32 R4, R4, 0x8, RZ ;  /* 0x0000000804047824 */ /* 0x000fe200078e00ff */
[----:B------:R-:W-:Y:S01]  /*06b0*/  SHF.R.U32.HI R15, RZ, 0x3, R7 ;  /* 0x00000003ff0f7819 */ /* 0x000fe20000011607 */
[----:B------:R-:W-:Y:S01]  /*06c0*/  IMAD.SHL.U32 R9, R6, 0x400, RZ ;  /* 0x0000040006097824 */ /* 0x000fe200078e00ff */
[----:B------:R-:W-:Y:S01]  /*06d0*/  STS.128 [R53.X16+0x9000], R40 ;  /* 0x0090002835007388 */ /* 0x000fe2000000cc00 */
[----:B------:R-:W-:-:S02]  /*06e0*/  LEA.HI R8, R5, R62, RZ, 0x2 ;  /* 0x0000003e05087211 */ /* 0x000fc400078f10ff */
[----:B------:R-:W-:Y:S01]  /*06f0*/  LOP3.LUT R6, R7, 0x8, R4, 0xf8, !PT ;  /* 0x0000000807067812 */ /* 0x000fe200078ef804 */
[----:B------:R-:W-:Y:S01]  /*0700*/  STS.128 [R53.X16+0xa000], R44 ;  /* 0x00a0002c35007388 */ /* 0x000fe2000000cc00 */
[C---:B------:R-:W-:Y:S01]  /*0710*/  LOP3.LUT R7, R8.reuse, 0x7fffffc, RZ, 0xc0, !PT ;  /* 0x07fffffc08077812 */ /* 0x040fe200078ec0ff */
[----:B------:R-:W-:Y:S01]  /*0720*/  IMAD.SHL.U32 R8, R8, 0x10, RZ ;  /* 0x0000001008087824 */ /* 0x000fe200078e00ff */
[----:B------:R-:W-:Y:S01]  /*0730*/  LOP3.LUT R9, R9, 0x7ffff800, RZ, 0xc0, !PT ;  /* 0x7ffff80009097812 */ /* 0x000fe200078ec0ff */
[----:B------:R-:W-:Y:S01]  /*0740*/  STS.128 [R53.X16+0xb000], R48 ;  /* 0x00b0003035007388 */ /* 0x000fe2000000cc00 */
[----:B------:R-:W-:Y:S02]  /*0750*/  LOP3.LUT R15, R6, R15, RZ, 0x3c, !PT ;  /* 0x0000000f060f7212 */ /* 0x000fe400078e3cff */
[----:B------:R-:W-:Y:S01]  /*0760*/  IADD3 R62, R62, -R7, RZ ;  /* 0x800000073e3e7210 */ /* 0x000fe20007ffe0ff */
[----:B------:R-:W-:Y:S01]  /*0770*/  BAR.SYNC.DEFER_BLOCKING 0x0 ;  /* 0x0000000000007b1d */ /* 0x000fe20000010000 */
[----:B------:R-:W-:Y:S01]  /*0780*/  CS2R R6, SRZ ;  /* 0x0000000000067805 */ /* 0x000fe2000001ff00 */
[----:B------:R-:W-:Y:S01]  /*0790*/  IMAD.U32 R58, R58, 0x10, R9 ;  /* 0x000000103a3a7824 */ /* 0x000fe200078e0009 */
[----:B------:R-:W-:Y:S01]  /*07a0*/  SHF.R.U32.HI R9, RZ, 0x4, R60 ;  /* 0x00000004ff097819 */ /* 0x000fe2000001163c */
[----:B------:R-:W-:Y:S01]  /*07b0*/  IMAD R62, R62, 0x8, R61 ;  /* 0x000000083e3e7824 */ /* 0x000fe200078e023d */
[----:B------:R-:W-:-:S02]  /*07c0*/  LOP3.LUT R8, R8, 0x40, RZ, 0xc0, !PT ;  /* 0x0000004008087812 */ /* 0x000fc400078ec0ff */
[----:B------:R-:W-:Y:S02]  /*07d0*/  @P0 MOV R6, R56 ;  /* 0x0000003800060202 */ /* 0x000fe40000000f00 */
[----:B------:R-:W-:Y:S02]  /*07e0*/  @P0 SHF.R.S32.HI R7, RZ, 0x1f, R56 ;  /* 0x0000001fff070819 */ /* 0x000fe40000011438 */
[----:B------:R-:W-:Y:S02]  /*07f0*/  LOP3.LUT R9, R8, 0x8, R9, 0xf8, !PT ;  /* 0x0000000808097812 */ /* 0x000fe400078ef809 */
[C---:B------:R-:W-:Y:S02]  /*0800*/  IADD3 R6, P0, R55.reuse, R6, RZ ;  /* 0x0000000637067210 */ /* 0x040fe40007f1e0ff */
[----:B------:R-:W-:Y:S02]  /*0810*/  SHF.R.U32.HI R8, RZ, 0x3, R8 ;  /* 0x00000003ff087819 */ /* 0x000fe40000011608 */
[----:B------:R-:W-:-:S02]  /*0820*/  LEA.HI.X.SX32 R7, R55, R7, 0x1, P0 ;  /* 0x0000000737077211 */ /* 0x000fc400000f0eff */
[----:B------:R-:W-:Y:S01]  /*0830*/  LOP3.LUT R9, R9, R8, RZ, 0x3c, !PT ;  /* 0x0000000809097212 */ /* 0x000fe200078e3cff */
[----:B------:R-:W-:Y:S01]  /*0840*/  IMAD.IADD R8, R58, 0x1, R15 ;  /* 0x000000013a087824 */ /* 0x000fe200078e020f */
[----:B------:R-:W-:Y:S01]  /*0850*/  ISETP.GE.AND P0, PT, R14, R57, PT ;  /* 0x000000390e00720c */ /* 0x000fe20003f06270 */
[----:B------:R-:W-:Y:S01]  /*0860*/  IMAD.WIDE R6, R54, 0x80, R6 ;  /* 0x0000008036067825 */ /* 0x000fe200078e0206 */
[----:B------:R-:W0:Y:S03]  /*0870*/  LDS R10, [R53.X4] ;  /* 0x00000000350a7984 */ /* 0x000e260000004800 */
[----:B------:R-:W-:Y:S01]  /*0880*/  IMAD.U32 R9, R62, 0x2, R9 ;  /* 0x000000023e097824 */ /* 0x000fe200078e0009 */
[----:B------:R-:W1:Y:S04]  /*0890*/  LDS R11, [R53.X4+0x400] ;  /* 0x00040000350b7984 */ /* 0x000e680000004800 */
[----:B------:R-:W2:Y:S04]  /*08a0*/  LDS R12, [R53.X4+0x800] ;  /* 0x00080000350c7984 */ /* 0x000ea80000004800 */
[----:B------:R-:W3:Y:S04]  /*08b0*/  LDS R13, [R53.X4+0xc00] ;  /* 0x000c0000350d7984 */ /* 0x000ee80000004800 */
[----:B------:R-:W4:Y:S04]  /*08c0*/  LDS R16, [R53.X4+0x1000] ;  /* 0x0010000035107984 */ /* 0x000f280000004800 */
[----:B------:R-:W5:Y:S04]  /*08d0*/  LDS R17, [R53.X4+0x1400] ;  /* 0x0014000035117984 */ /* 0x000f680000004800 */
[----:B------:R-:W5:Y:S04]  /*08e0*/  LDS R18, [R53.X4+0x1800] ;  /* 0x0018000035127984 */ /* 0x000f680000004800 */
[----:B------:R-:W5:Y:S04]  /*08f0*/  LDS R19, [R53.X4+0x1c00] ;  /* 0x001c000035137984 */ /* 0x000f680000004800 */
[----:B------:R-:W5:Y:S04]  /*0900*/  LDS R25, [R53.X4+0x2000] ;  /* 0x0020000035197984 */ /* 0x000f680000004800 */
[----:B------:R-:W5:Y:S04]  /*0910*/  LDS R26, [R53.X4+0x2400] ;  /* 0x00240000351a7984 */ /* 0x000f680000004800 */
[----:B------:R-:W5:Y:S01]  /*0920*/  LDS R15, [R53.X4+0x3800] ;  /* 0x00380000350f7984 */ /* 0x000f620000004800 */
[----:B0-----:R-:W-:-:S03]  /*0930*/  FMUL.FTZ R10, R10, c[0x0][0x1b8] ;  /* 0x00006e000a0a7a20 */ /* 0x001fc60000410000 */
[----:B------:R-:W0:Y:S01]  /*0940*/  LDS R14, [R53.X4+0x3c00] ;  /* 0x003c0000350e7984 */ /* 0x000e220000004800 */
[----:B-1----:R-:W-:-:S03]  /*0950*/  FMUL.FTZ R11, R11, c[0x0][0x1b8] ;  /* 0x00006e000b0b7a20 */ /* 0x002fc60000410000 */
[----:B------:R-:W1:Y:S01]  /*0960*/  LDS R27, [R53.X4+0x2800] ;  /* 0x00280000351b7984 */ /* 0x000e620000004800 */
[----:B--2---:R-:W-:Y:S01]  /*0970*/  FMUL.FTZ R12, R12, c[0x0][0x1b8] ;  /* 0x00006e000c0c7a20 */ /* 0x004fe20000410000 */
[----:B------:R-:W-:Y:S02]  /*0980*/  F2FP.PACK_AB R10, R11, R10 ;  /* 0x0000000a0b0a723e */ /* 0x000fe400000000ff */
[----:B------:R-:W2:Y:S01]  /*0990*/  LDS R30, [R53.X4+0x2c00] ;  /* 0x002c0000351e7984 */ /* 0x000ea20000004800 */
[----:B---3--:R-:W-:-:S03]  /*09a0*/  FMUL.FTZ R13, R13, c[0x0][0x1b8] ;  /* 0x00006e000d0d7a20 */ /* 0x008fc60000410000 */
[----:B------:R-:W3:Y:S01]  /*09b0*/  LDS R31, [R53.X4+0x3000] ;  /* 0x00300000351f7984 */ /* 0x000ee20000004800 */
[----:B----4-:R-:W-:Y:S01]  /*09c0*/  FMUL.FTZ R16, R16, c[0x0][0x1b8] ;  /* 0x00006e0010107a20 */ /* 0x010fe20000410000 */
[----:B------:R-:W-:Y:S02]  /*09d0*/  F2FP.PACK_AB R11, R13, R12 ;  /* 0x0000000c0d0b723e */ /* 0x000fe400000000ff */
[----:B------:R-:W4:Y:S01]  /*09e0*/  LDS R24, [R53.X4+0x3400] ;  /* 0x0034000035187984 */ /* 0x000f220000004800 */
[----:B-----5:R-:W-:-:S03]  /*09f0*/  FMUL.FTZ R17, R17, c[0x0][0x1b8] ;  /* 0x00006e0011117a20 */ /* 0x020fc60000410000 */
[----:B------:R-:W5:Y:S01]  /*0a00*/  LDS R43, [R53.X4+0x4000] ;  /* 0x00400000352b7984 */ /* 0x000f620000004800 */
[----:B------:R-:W-:Y:S01]  /*0a10*/  FMUL.FTZ R18, R18, c[0x0][0x1b8] ;  /* 0x00006e0012127a20 */ /* 0x000fe20000410000 */
[----:B------:R-:W-:Y:S02]  /*0a20*/  F2FP.PACK_AB R12, R17, R16 ;  /* 0x00000010110c723e */ /* 0x000fe400000000ff */
[----:B------:R-:W5:Y:S01]  /*0a30*/  LDS R44, [R53.X4+0x4400] ;  /* 0x00440000352c7984 */ /* 0x000f620000004800 */
[----:B------:R-:W-:-:S03]  /*0a40*/  FMUL.FTZ R19, R19, c[0x0][0x1b8] ;  /* 0x00006e0013137a20 */ /* 0x000fc60000410000 */
[----:B------:R-:W5:Y:S01]  /*0a50*/  LDS R45, [R53.X4+0x4800] ;  /* 0x00480000352d7984 */ /* 0x000f620000004800 */
[----:B------:R-:W-:Y:S01]  /*0a60*/  FMUL.FTZ R25, R25, c[0x0][0x1b8] ;  /* 0x00006e0019197a20 */ /* 0x000fe20000410000 */
[----:B------:R-:W-:Y:S02]  /*0a70*/  F2FP.PACK_AB R13, R19, R18 ;  /* 0x00000012130d723e */ /* 0x000fe400000000ff */
[----:B------:R-:W5:Y:S01]  /*0a80*/  LDS R16, [R53.X4+0x5000] ;  /* 0x0050000035107984 */ /* 0x000f620000004800 */
[----:B------:R-:W-:-:S03]  /*0a90*/  FMUL.FTZ R28, R26, c[0x0][0x1b8] ;  /* 0x00006e001a1c7a20 */ /* 0x000fc60000410000 */
[----:B------:R-:W5:Y:S01]  /*0aa0*/  LDS R17, [R53.X4+0x5400] ;  /* 0x0054000035117984 */ /* 0x000f620000004800 */
[----:B------:R-:W-:-:S03]  /*0ab0*/  FMUL.FTZ R40, R15, c[0x0][0x1b8] ;  /* 0x00006e000f287a20 */ /* 0x000fc60000410000 */
[----:B------:R-:W5:Y:S01]  /*0ac0*/  LDS R18, [R53.X4+0x5800] ;  /* 0x0058000035127984 */ /* 0x000f620000004800 */
[----:B0-----:R-:W-:-:S03]  /*0ad0*/  FMUL.FTZ R37, R14, c[0x0][0x1b8] ;  /* 0x00006e000e257a20 */ /* 0x001fc60000410000 */
[----:B------:R-:W0:Y:S01]  /*0ae0*/  LDS R19, [R53.X4+0x5c00] ;  /* 0x005c000035137984 */ /* 0x000e220000004800 */
[----:B-1----:R-:W-:Y:S01]  /*0af0*/  FMUL.FTZ R29, R27, c[0x0][0x1b8] ;  /* 0x00006e001b1d7a20 */ /* 0x002fe20000410000 */
[----:B------:R-:W-:Y:S02]  /*0b00*/  F2FP.PACK_AB R40, R37, R40 ;  /* 0x000000282528723e */ /* 0x000fe400000000ff */
[----:B------:R-:W1:Y:S01]  /*0b10*/  LDS R20, [R53.X4+0x6000] ;  /* 0x0060000035147984 */ /* 0x000e620000004800 */
[----:B--2---:R-:W-:-:S03]  /*0b20*/  FMUL.FTZ R30, R30, c[0x0][0x1b8] ;  /* 0x00006e001e1e7a20 */ /* 0x004fc60000410000 */
[----:B------:R-:W2:Y:S01]  /*0b30*/  LDS R21, [R53.X4+0x6400] ;  /* 0x0064000035157984 */ /* 0x000ea20000004800 */
[----:B---3--:R-:W-:-:S03]  /*0b40*/  FMUL.FTZ R31, R31, c[0x0][0x1b8] ;  /* 0x00006e001f1f7a20 */ /* 0x008fc60000410000 */
[----:B------:R-:W3:Y:S01]  /*0b50*/  LDS R22, [R53.X4+0x6800] ;  /* 0x0068000035167984 */ /* 0x000ee20000004800 */
[----:B----4-:R-:W-:Y:S01]  /*0b60*/  FMUL.FTZ R32, R24, c[0x0][0x1b8] ;  /* 0x00006e0018207a20 */ /* 0x010fe20000410000 */
[----:B------:R-:W-:Y:S02]  /*0b70*/  F2FP.PACK_AB R24, R28, R25 ;  /* 0x000000191c18723e */ /* 0x000fe400000000ff */
[----:B------:R-:W4:Y:S01]  /*0b80*/  LDS R23, [R53.X4+0x6c00] ;  /* 0x006c000035177984 */ /* 0x000f220000004800 */
[----:B------:R-:W-:Y:S01]  /*0b90*/  F2FP.PACK_AB R25, R30, R29 ;  /* 0x0000001d1e19723e */ /* 0x000fe200000000ff */
[----:B-----5:R-:W-:Y:S01]  /*0ba0*/  FMUL.FTZ R46, R43, c[0x0][0x1b8] ;  /* 0x00006e002b2e7a20 */ /* 0x020fe20000410000 */
[----:B------:R-:W-:Y:S01]  /*0bb0*/  F2FP.PACK_AB R31, R32, R31 ;  /* 0x0000001f201f723e */ /* 0x000fe200000000ff */
        /* <DEDUP_REMOVED lines=10> */
[----:B------:R-:W-:Y:S01]  /*0c60*/  FMUL.FTZ R18, R18, c[0x0][0x1b8] ;  /* 0x00006e0012127a20 */ /* 0x000fe20000410000 */
[----:B------:R-:W-:Y:S02]  /*0c70*/  F2FP.PACK_AB R16, R17, R16 ;  /* 0x000000101110723e */ /* 0x000fe400000000ff */
        /* <DEDUP_REMOVED lines=8> */
[----:B---3--:R-:W-:Y:S01]  /*0d00*/  FMUL.FTZ R22, R22, c[0x0][0x1b8] ;  /* 0x00006e0016167a20 */ /* 0x008fe20000410000 */
[----:B------:R-:W-:Y:S02]  /*0d10*/  F2FP.PACK_AB R18, R21, R20 ;  /* 0x000000141512723e */ /* 0x000fe400000000ff */
[----:B------:R-:W3:Y:S01]  /*0d20*/  LDS R28, [R53.X4+0x8000] ;  /* 0x00800000351c7984 */ /* 0x000ee20000004800 */
[----:B----4-:R-:W-:-:S03]  /*0d30*/  FMUL.FTZ R23, R23, c[0x0][0x1b8] ;  /* 0x00006e0017177a20 */ /* 0x010fc60000410000 */
[----:B------:R-:W4:Y:S01]  /*0d40*/  LDS R33, [R53.X4+0x8400] ;  /* 0x0084000035217984 */ /* 0x000f220000004800 */
[----:B-----5:R-:W-:Y:S01]  /*0d50*/  FMUL.FTZ R15, R15, c[0x0][0x1b8] ;  /* 0x00006e000f0f7a20 */ /* 0x020fe20000410000 */
[----:B------:R-:W-:Y:S01]  /*0d60*/  F2FP.PACK_AB R19, R23, R22 ;  /* 0x000000161713723e */ /* 0x000fe200000000ff */
[----:B------:R-:W-:Y:S01]  /*0d70*/  IMAD.SHL.U32 R23, R9, 0x2, RZ ;  /* 0x0000000209177824 */ /* 0x000fe200078e00ff */
[----:B------:R-:W5:Y:S01]  /*0d80*/  LDS R29, [R53.X4+0x8800] ;  /* 0x00880000351d7984 */ /* 0x000f620000004800 */
[----:B------:R-:W-:Y:S01]  /*0d90*/  FMUL.FTZ R36, R36, c[0x0][0x1b8] ;  /* 0x00006e0024247a20 */ /* 0x000fe20000410000 */
[----:B------:R-:W-:Y:S02]  /*0da0*/  LEA R9, R8, 0xc000, 0x1 ;  /* 0x0000c00008097811 */ /* 0x000fe400078e08ff */
[----:B------:R-:W5:Y:S01]  /*0db0*/  LDS R32, [R53.X4+0x8c00] ;  /* 0x008c000035207984 */ /* 0x000f620000004800 */
[----:B------:R-:W-:Y:S01]  /*0dc0*/  FMUL.FTZ R14, R14, c[0x0][0x1b8] ;  /* 0x00006e000e0e7a20 */ /* 0x000fe20000410000 */
[----:B------:R-:W-:-:S02]  /*0dd0*/  F2FP.PACK_AB R36, R36, R15 ;  /* 0x0000000f2424723e */ /* 0x000fc400000000ff */
[----:B------:R-:W5:Y:S01]  /*0de0*/  LDS R38, [R53.X4+0xa000] ;  /* 0x00a0000035267984 */ /* 0x000f620000004800 */
[----:B------:R-:W-:-:S03]  /*0df0*/  FMUL.FTZ R35, R35, c[0x0][0x1b8] ;  /* 0x00006e0023237a20 */ /* 0x000fc60000410000 */
[----:B------:R-:W5:Y:S01]  /*0e00*/  LDS R42, [R53.X4+0xa400] ;  /* 0x00a40000352a7984 */ /* 0x000f620000004800 */
[----:B------:R-:W-:Y:S01]  /*0e10*/  FMUL.FTZ R49, R49, c[0x0][0x1b8] ;  /* 0x00006e0031317a20 */ /* 0x000fe20000410000 */
[----:B------:R-:W-:Y:S02]  /*0e20*/  F2FP.PACK_AB R35, R35, R14 ;  /* 0x0000000e2323723e */ /* 0x000fe400000000ff */
        /* <DEDUP_REMOVED lines=14> */
[----:B----4-:R-:W-:Y:S02]  /*0f10*/  FMUL.FTZ R33, R33, c[0x0][0x1b8] ;  /* 0x00006e0021217a20 */ /* 0x010fe40000410000 */
[----:B-----5:R-:W-:Y:S01]  /*0f20*/  FMUL.FTZ R29, R29, c[0x0][0x1b8] ;  /* 0x00006e001d1d7a20 */ /* 0x020fe20000410000 */
[----:B------:R-:W-:Y:S02]  /*0f30*/  STS [R23+0xc000], R10 ;  /* 0x00c0000a17007388 */ /* 0x000fe40000000800 */
[----:B------:R-:W-:Y:S01]  /*0f40*/  F2FP.PACK_AB R28, R33, R28 ;  /* 0x0000001c211c723e */ /* 0x000fe200000000ff */
[----:B------:R-:W-:Y:S01]  /*0f50*/  FMUL.FTZ R32, R32, c[0x0][0x1b8] ;  /* 0x00006e0020207a20 */ /* 0x000fe20000410000 */
[----:B------:R-:W-:Y:S01]  /*0f60*/  STS [R23+0xc100], R11 ;  /* 0x00c1000b17007388 */ /* 0x000fe20000000800 */
[----:B------:R-:W-:-:S03]  /*0f70*/  FMUL.FTZ R38, R38, c[0x0][0x1b8] ;  /* 0x00006e0026267a20 */ /* 0x000fc60000410000 */
[----:B------:R-:W-:Y:S01]  /*0f80*/  F2FP.PACK_AB R29, R32, R29 ;  /* 0x0000001d201d723e */ /* 0x000fe200000000ff */
[----:B------:R4:W-:Y:S01]  /*0f90*/  STS [R23+0xd000], R24 ;  /* 0x00d0001817007388 */ /* 0x0009e20000000800 */
[----:B------:R-:W-:-:S03]  /*0fa0*/  FMUL.FTZ R15, R42, c[0x0][0x1b8] ;  /* 0x00006e002a0f7a20 */ /* 0x000fc60000410000 */
[----:B------:R5:W-:Y:S01]  /*0fb0*/  STS [R23+0xd100], R25 ;  /* 0x00d1001917007388 */ /* 0x000be20000000800 */
[----:B------:R-:W-:Y:S01]  /*0fc0*/  FMUL.FTZ R37, R37, c[0x0][0x1b8] ;  /* 0x00006e0025257a20 */ /* 0x000fe20000410000 */
[----:B------:R-:W-:Y:S02]  /*0fd0*/  F2FP.PACK_AB R15, R15, R38 ;  /* 0x000000260f0f723e */ /* 0x000fe400000000ff */
[----:B------:R1:W-:Y:S01]  /*0fe0*/  STS [R23+0xc800], R12 ;  /* 0x00c8000c17007388 */ /* 0x0003e20000000800 */
[----:B------:R-:W-:Y:S01]  /*0ff0*/  FMUL.FTZ R14, R41, c[0x0][0x1b8] ;  /* 0x00006e00290e7a20 */ /* 0x000fe20000410000 */
[----:B----4-:R-:W-:Y:S02]  /*1000*/  IADD3 R24, R4, 0x40, RZ ;  /* 0x0000004004187810 */ /* 0x010fe40007ffe0ff */
[----:B------:R4:W-:Y:S01]  /*1010*/  STS [R23+0xc900], R13 ;  /* 0x00c9000d17007388 */ /* 0x0009e20000000800 */
[----:B0-----:R-:W-:Y:S01]  /*1020*/  FMUL.FTZ R39, R39, c[0x0][0x1b8] ;  /* 0x00006e0027277a20 */ /* 0x001fe20000410000 */
[----:B------:R-:W-:-:S02]  /*1030*/  F2FP.PACK_AB R14, R14, R37 ;  /* 0x000000250e0e723e */ /* 0x000fc400000000ff */
[----:B------:R4:W-:Y:S01]  /*1040*/  STS [R23+0xd800], R31 ;  /* 0x00d8001f17007388 */ /* 0x0009e20000000800 */
[----:B-----5:R-:W-:Y:S01]  /*1050*/  IADD3 R25, R4, 0x20, RZ ;  /* 0x0000002004197810 */ /* 0x020fe20007ffe0ff */
[----:B-1----:R-:W-:Y:S02]  /*1060*/  FMUL.FTZ R44, R44, c[0x0][0x1b8] ;  /* 0x00006e002c2c7a20 */ /* 0x002fe40000410000 */
[----:B------:R4:W-:Y:S01]  /*1070*/  STS [R23+0xd900], R40 ;  /* 0x00d9002817007388 */ /* 0x0009e20000000800 */
[----:B--2---:R-:W-:Y:S02]  /*1080*/  FMUL.FTZ R43, R43, c[0x0][0x1b8] ;  /* 0x00006e002b2b7a20 */ /* 0x004fe40000410000 */
[----:B------:R-:W-:Y:S01]  /*1090*/  F2FP.PACK_AB R39, R44, R39 ;  /* 0x000000272c27723e */ /* 0x000fe200000000ff */
[----:B------:R4:W-:Y:S01]  /*10a0*/  STS [R23+0xe000], R46 ;  /* 0x00e0002e17007388 */ /* 0x0009e20000000800 */
[----:B---3--:R-:W-:-:S03]  /*10b0*/  FMUL.FTZ R22, R45, c[0x0][0x1b8] ;  /* 0x00006e002d167a20 */ /* 0x008fc60000410000 */
[----:B------:R4:W-:Y:S02]  /*10c0*/  STS [R23+0xe100], R47 ;  /* 0x00e1002f17007388 */ /* 0x0009e40000000800 */
[----:B------:R-:W-:Y:S02]  /*10d0*/  F2FP.PACK_AB R22, R22, R43 ;  /* 0x0000002b1616723e */ /* 0x000fe400000000ff */
        /* <DEDUP_REMOVED lines=14> */
[----:B------:R-:W-:Y:S06]  /*11c0*/  BAR.SYNC.DEFER_BLOCKING 0x0 ;  /* 0x0000000000007b1d */ /* 0x000fec0000010000 */
[----:B------:R-:W-:Y:S05]  /*11d0*/  @P1 BRA `(.L_x_1333) ;  /* 0x0000018000001947 */ /* 0x000fea0003800000 */
[----:B----4-:R-:W-:Y:S01]  /*11e0*/  ISETP.GE.AND P1, PT, R4, c[0x0][0x194], PT ;  /* 0x0000650004007a0c */ /* 0x010fe20003f26270 */
[----:B------:R-:W0:Y:S01]  /*11f0*/  LDS.128 R20, [R9+0x2000] ;  /* 0x0020000009147984 */ /* 0x000e220000000c00 */
[----:B------:R-:W-:Y:S01]  /*1200*/  SHF.R.S32.HI R5, RZ, 0x1f, R4 ;  /* 0x0000001fff057819 */ /* 0x000fe20000011404 */
[----:B------:R-:W-:Y:S01]  /*1210*/  IMAD R11, R2, c[0x0][0x1a8], RZ ;  /* 0x00006a00020b7a24 */ /* 0x000fe200078e02ff */
[----:B------:R-:W-:Y:S01]  /*1220*/  ISETP.GE.AND P2, PT, R25, c[0x0][0x194], PT ;  /* 0x0000650019007a0c */ /* 0x000fe20003f46270 */
[----:B------:R-:W1:Y:S01]  /*1230*/  LDS.128 R12, [R9+0x4000] ;  /* 0x00400000090c7984 */ /* 0x000e620000000c00 */
[----:B------:R-:W-:Y:S01]  /*1240*/  ISETP.GE.AND P3, PT, R24, c[0x0][0x194], PT ;  /* 0x0000650018007a0c */ /* 0x000fe20003f66270 */
[----:B------:R-:W-:-:S02]  /*1250*/  IMAD R27, R0, c[0x0][0x1ac], R11 ;  /* 0x00006b00001b7a24 */ /* 0x000fc400078e020b */
[----:B------:R-:W-:-:S04]  /*1260*/  IMAD.WIDE.U32 R10, R0, c[0x0][0x1a8], R4 ;  /* 0x00006a00000a7a25 */ /* 0x000fc800078e0004 */
[----:B------:R2:W3:Y:S01]  /*1270*/  @!P1 LDS.128 R16, [R9] ;  /* 0x0000000009109984 */ /* 0x0004e20000000c00 */
[----:B------:R-:W-:Y:S01]  /*1280*/  IADD3 R11, R11, R27, RZ ;  /* 0x0000001b0b0b7210 */ /* 0x000fe20007ffe0ff */
[----:B------:R-:W-:-:S04]  /*1290*/  IMAD R27, R3, c[0x0][0x1b0], RZ ;  /* 0x00006c00031b7a24 */ /* 0x000fc800078e02ff */
[C---:B------:R-:W-:Y:S02]  /*12a0*/  IMAD R27, R52.reuse, c[0x0][0x1b4], R27 ;  /* 0x00006d00341b7a24 */ /* 0x040fe400078e021b */
[----:B------:R-:W-:-:S04]  /*12b0*/  IMAD.WIDE.U32 R10, R52, c[0x0][0x1b0], R10 ;  /* 0x00006c00340a7a25 */ /* 0x000fc800078e000a */
[----:B------:R-:W-:Y:S02]  /*12c0*/  IMAD.IADD R11, R11, 0x1, R27 ;  /* 0x000000010b0b7824 */ /* 0x000fe400078e021b */
[----:B------:R-:W-:Y:S02]  /*12d0*/  IMAD R27, R7, c[0x0][0x1a0], RZ ;  /* 0x00006800071b7a24 */ /* 0x000fe400078e02ff */
[----:B------:R-:W-:-:S04]  /*12e0*/  IMAD.WIDE.U32 R10, R6, c[0x0][0x1a0], R10 ;  /* 0x00006800060a7a25 */ /* 0x000fc800078e000a */
[----:B------:R-:W-:Y:S01]  /*12f0*/  IMAD R27, R6, c[0x0][0x1a4], R27 ;  /* 0x00006900061b7a24 */ /* 0x000fe200078e021b */
[----:B------:R-:W-:-:S03]  /*1300*/  LEA R26, P4, R10, c[0x0][0x188], 0x1 ;  /* 0x000062000a1a7a11 */ /* 0x000fc600078808ff */
[----:B--2---:R-:W-:-:S05]  /*1310*/  IMAD.IADD R9, R11, 0x1, R27 ;  /* 0x000000010b097824 */ /* 0x004fca00078e021b */
[----:B------:R-:W-:-:S05]  /*1320*/  LEA.HI.X R27, R10, c[0x0][0x18c], R9, 0x1, P4 ;  /* 0x000063000a1b7a11 */ /* 0x000fca00020f0c09 */
[----:B0-----:R0:W-:Y:S04]  /*1330*/  @!P2 STG.E.128 [R26.64+0x40], R20 ;  /* 0x000040141a00a986 */ /* 0x0011e8000c101d04 */
[----:B-1----:R0:W-:Y:S04]  /*1340*/  @!P3 STG.E.128 [R26.64+0x80], R12 ;  /* 0x0000800c1a00b986 */ /* 0x0021e8000c101d04 */
[----:B---3--:R0:W-:Y:S02]  /*1350*/  @!P1 STG.E.128 [R26.64], R16 ;  /* 0x000000101a009986 */ /* 0x0081e4000c101d04 */
.L_x_1333:
[----:B----4-:R-:W-:Y:S05]  /*1360*/  BSYNC B0 ;  /* 0x0000000000007941 */ /* 0x010fea0003800000 */
.L_x_1332:
[----:B------:R-:W-:Y:S05]  /*1370*/  @P0 EXIT ;  /* 0x000000000000094d */ /* 0x000fea0003800000 */
[----:B------:R-:W-:Y:S01]  /*1380*/  IMAD R9, R2, c[0x0][0x1a8], RZ ;  /* 0x00006a0002097a24 */ /* 0x000fe200078e02ff */
[--C-:B------:R-:W-:Y:S01]  /*1390*/  SHF.R.S32.HI R5, RZ, 0x1f, R4.reuse ;  /* 0x0000001fff057819 */ /* 0x100fe20000011404 */
[----:B0-----:R-:W-:Y:S01]  /*13a0*/  IMAD.SHL.U32 R22, R8, 0x2, RZ ;  /* 0x0000000208167824 */ /* 0x001fe200078e00ff */
[----:B------:R-:W-:Y:S01]  /*13b0*/  ISETP.GE.AND P1, PT, R4, c[0x0][0x194], PT ;  /* 0x0000650004007a0c */ /* 0x000fe20003f26270 */
[C---:B------:R-:W-:Y:S01]  /*13c0*/  IMAD R21, R0.reuse, c[0x0][0x1ac], R9 ;  /* 0x00006b0000157a24 */ /* 0x040fe200078e0209 */
[----:B------:R-:W-:Y:S01]  /*13d0*/  ISETP.GE.AND P2, PT, R25, c[0x0][0x194], PT ;  /* 0x0000650019007a0c */ /* 0x000fe20003f46270 */
[----:B------:R-:W-:Y:S01]  /*13e0*/  IMAD.WIDE.U32 R16, R0, c[0x0][0x1a8], R4 ;  /* 0x00006a0000107a25 */ /* 0x000fe200078e0004 */
[----:B------:R-:W0:Y:S01]  /*13f0*/  LDS.128 R12, [R22+0xc800] ;  /* 0x00c80000160c7984 */ /* 0x000e220000000c00 */
[----:B------:R-:W-:-:S02]  /*1400*/  ISETP.GE.AND P3, PT, R24, c[0x0][0x194], PT ;  /* 0x0000650018007a0c */ /* 0x000fc40003f66270 */
[----:B------:R-:W-:Y:S01]  /*1410*/  IMAD.MOV.U32 R20, RZ, RZ, R16 ;  /* 0x000000ffff147224 */ /* 0x000fe200078e0010 */
[----:B------:R-:W1:Y:S01]  /*1420*/  LDS.128 R8, [R22+0xe800] ;  /* 0x00e8000016087984 */ /* 0x000e620000000c00 */
[----:B------:R-:W-:Y:S01]  /*1430*/  IADD3 R21, R17, R21, RZ ;  /* 0x0000001511157210 */ /* 0x000fe20007ffe0ff */
[----:B------:R-:W-:Y:S01]  /*1440*/  IMAD R5, R3, c[0x0][0x1b0], RZ ;  /* 0x00006c0003057a24 */ /* 0x000fe200078e02ff */
[----:B------:R-:W-:Y:S01]  /*1450*/  IADD3 R3, P0, R6, 0x40, RZ ;  /* 0x0000004006037810 */ /* 0x000fe20007f1e0ff */
[----:B------:R2:W3:Y:S02]  /*1460*/  LDS.128 R16, [R22+0x10800] ;  /* 0x0108000016107984 */ /* 0x0004e40000000c00 */
[C---:B------:R-:W-:Y:S02]  /*1470*/  IMAD R5, R52.reuse, c[0x0][0x1b4], R5 ;  /* 0x00006d0034057a24 */ /* 0x040fe400078e0205 */
[----:B------:R-:W-:-:S04]  /*1480*/  IMAD.WIDE.U32 R20, R52, c[0x0][0x1b0], R20 ;  /* 0x00006c0034147a25 */ /* 0x000fc800078e0014 */
[----:B------:R-:W-:Y:S01]  /*1490*/  IMAD.X R6, RZ, RZ, R7, P0 ;  /* 0x000000ffff067224 */ /* 0x000fe200000e0607 */
[----:B------:R-:W-:-:S03]  /*14a0*/  IADD3 R21, R21, R5, RZ ;  /* 0x0000000515157210 */ /* 0x000fc60007ffe0ff */
[----:B------:R-:W-:-:S04]  /*14b0*/  IMAD R6, R6, c[0x0][0x1a0], RZ ;  /* 0x0000680006067a24 */ /* 0x000fc800078e02ff */
[C---:B------:R-:W-:Y:S02]  /*14c0*/  IMAD R5, R3.reuse, c[0x0][0x1a4], R6 ;  /* 0x0000690003057a24 */ /* 0x040fe400078e0206 */
[----:B------:R-:W-:-:S04]  /*14d0*/  IMAD.WIDE.U32 R2, R3, c[0x0][0x1a0], R20 ;  /* 0x0000680003027a25 */ /* 0x000fc800078e0014 */
[----:B------:R-:W-:Y:S01]  /*14e0*/  IMAD.IADD R3, R3, 0x1, R5 ;  /* 0x0000000103037824 */ /* 0x000fe200078e0205 */
[----:B------:R-:W-:-:S04]  /*14f0*/  LEA R4, P0, R2, c[0x0][0x188], 0x1 ;  /* 0x0000620002047a11 */ /* 0x000fc800078008ff */
[----:B------:R-:W-:-:S05]  /*1500*/  LEA.HI.X R5, R2, c[0x0][0x18c], R3, 0x1, P0 ;  /* 0x0000630002057a11 */ /* 0x000fca00000f0c03 */
[----:B0-----:R2:W-:Y:S04]  /*1510*/  @!P1 STG.E.128 [R4.64], R12 ;  /* 0x0000000c04009986 */ /* 0x0015e8000c101d04 */
[----:B-1----:R2:W-:Y:S01]  /*1520*/  @!P2 STG.E.128 [R4.64+0x40], R8 ;  /* 0x000040080400a986 */ /* 0x0025e2000c101d04 */
[----:B------:R-:W-:Y:S05]  /*1530*/  @P3 EXIT ;  /* 0x000000000000394d */ /* 0x000fea0003800000 */
[----:B---3--:R-:W-:Y:S01]  /*1540*/  STG.E.128 [R4.64+0x80], R16 ;  /* 0x0000801004007986 */ /* 0x008fe2000c101d04 */
[----:B------:R-:W-:Y:S05]  /*1550*/  EXIT ;  /* 0x000000000000794d */ /* 0x000fea0003800000 */
.L_x_1334:
        /* <DEDUP_REMOVED lines=10> */
.L_x_1440:


//--------------------- .text._ZN7cutlass13device_kernelIN5flash32FlashAttnBwdPostprocessConvertdQIN4cute5tupleIJNS3_1CILi64EEENS5_ILi96EEEEEENS_6half_tEfNS_4arch4Sm80ELi256ENS3_8TiledMMAINS3_8MMA_AtomIJNS3_28SM80_16x8x16_F32F16F16F32_TNEEEENS3_6LayoutINS4_IJNS5_ILi2EEENS5_ILi4EEENS5_ILi1EEEEEENS4_IJSJ_SH_NS5_ILi0EEEEEEEENS4_IJNS5_ILi32EEESO_NS5_ILi16EEEEEEEELb0EEEEEvNT_6ParamsE --------------------------
	.section	.text._ZN7cutlass13device_kernelIN5flash32FlashAttnBwdPostprocessConvertdQIN4cute5tupleIJNS3_1CILi64EEENS5_ILi96EEEEEENS_6half_tEfNS_4arch4Sm80ELi256ENS3_8TiledMMAINS3_8MMA_AtomIJNS3_28SM80_16x8x16_F32F16F16F32_TNEEEENS3_6LayoutINS4_IJNS5_ILi2EEENS5_ILi4EEENS5_ILi1EEEEEENS4_IJSJ_SH_NS5_ILi0EEEEEEEENS4_IJNS5_ILi32EEESO_NS5_ILi16EEEEEEEELb0EEEEEvNT_6ParamsE,"ax",@progbits
	.sectioninfo	@"SHI_REGISTERS=47"
	.align	128
.text._ZN7cutlass13device_kernelIN5flash32FlashAttnBwdPostprocessConvertdQIN4cute5tupleIJNS3_1CILi64EEENS5_ILi96EEEEEENS_6half_tEfNS_4arch4Sm80ELi256ENS3_8TiledMMAINS3_8MMA_AtomIJNS3_28SM80_16x8x16_F32F16F16F32_TNEEEENS3_6LayoutINS4_IJNS5_ILi2EEENS5_ILi4EEENS5_ILi1EEEEEENS4_IJSJ_SH_NS5_ILi0EEEEEEEENS4_IJNS5_ILi32EEESO_NS5_ILi16EEEEEEEELb0EEEEEvNT_6ParamsE:
        .type           _ZN7cutlass13device_kernelIN5flash32FlashAttnBwdPostprocessConvertdQIN4cute5tupleIJNS3_1CILi64EEENS5_ILi96EEEEEENS_6half_tEfNS_4arch4Sm80ELi256ENS3_8TiledMMAINS3_8MMA_AtomIJNS3_28SM80_16x8x16_F32F16F16F32_TNEEEENS3_6LayoutINS4_IJNS5_ILi2EEENS5_ILi4EEENS5_ILi1EEEEEENS4_IJSJ_SH_NS5_ILi0EEEEEEEENS4_IJNS5_ILi32EEESO_NS5_ILi16EEEEEEEELb0EEEEEvNT_6ParamsE,@function
        .size           _ZN7cutlass13device_kernelIN5flash32FlashAttnBwdPostprocessConvertdQIN4cute5tupleIJNS3_1CILi64EEENS5_ILi96EEEEEENS_6half_tEfNS_4arch4Sm80ELi256ENS3_8TiledMMAINS3_8MMA_AtomIJNS3_28SM80_16x8x16_F32F16F16F32_TNEEEENS3_6LayoutINS4_IJNS5_ILi2EEENS5_ILi4EEENS5_ILi1EEEEEENS4_IJSJ_SH_NS5_ILi0EEEEEEEENS4_IJNS5_ILi32EEESO_NS5_ILi16EEEEEEEELb0EEEEEvNT_6ParamsE,(.L_x_1441 - _ZN7cutlass13device_kernelIN5flash32FlashAttnBwdPostprocessConvertdQIN4cute5tupleIJNS3_1CILi64EEENS5_ILi96EEEEEENS_6half_tEfNS_4arch4Sm80ELi256ENS3_8TiledMMAINS3_8MMA_AtomIJNS3_28SM80_16x8x16_F32F16F16F32_TNEEEENS3_6LayoutINS4_IJNS5_ILi2EEENS5_ILi4EEENS5_ILi1EEEEEENS4_IJSJ_SH_NS5_ILi0EEEEEEEENS4_IJNS5_ILi32EEESO_NS5_ILi16EEEEEEEELb0EEEEEvNT_6ParamsE)
        .other          _ZN7cutlass13device_kernelIN5flash32FlashAttnBwdPostprocessConvertdQIN4cute5tupleIJNS3_1CILi64EEENS5_ILi96EEEEEENS_6half_tEfNS_4arch4Sm80ELi256ENS3_8TiledMMAINS3_8MMA_AtomIJNS3_28SM80_16x8x16_F32F16F16F32_TNEEEENS3_6LayoutINS4_IJNS5_ILi2EEENS5_ILi4EEENS5_ILi1EEEEEENS4_IJSJ_SH_NS5_ILi0EEEEEEEENS4_IJNS5_ILi32EEESO_NS5_ILi16EEEEEEEELb0EEEEEvNT_6ParamsE,@"STO_CUDA_ENTRY STV_DEFAULT"
_ZN7cutlass13device_kernelIN5flash32FlashAttnBwdPostprocessConvertdQIN4cute5tupleIJNS3_1CILi64EEENS5_ILi96EEEEEENS_6half_tEfNS_4arch4Sm80ELi256ENS3_8TiledMMAINS3_8MMA_AtomIJNS3_28SM80_16x8x16_F32F16F16F32_TNEEEENS3_6LayoutINS4_IJNS5_ILi2EEENS5_ILi4EEENS5_ILi1EEEEEENS4_IJSJ_SH_NS5_ILi0EEEEEEEENS4_IJNS5_ILi32EEESO_NS5_ILi16EEEEEEEELb0EEEEEvNT_6ParamsE:
        /* <DEDUP_REMOVED lines=20> */
[----:B--2---:R-:W-:-:S03]  /*0140*/  IMAD.IADD R32, R32, 0x1, -R3 ;  /* 0x0000000120207824 */ /* 0x004fc600078e0a03 */
.L_x_1335:
[----:B0-----:R-:W-:Y:S01]  /*0150*/  ISETP.NE.AND.EX P1, PT, RZ, c[0x0][0x1c4], PT, P2 ;  /* 0x00007100ff007a0c */ /* 0x001fe20003f25320 */
[----:B-----5:R-:W-:Y:S01]  /*0160*/  @P0 IMAD R4, R11, 0x40, R0 ;  /* 0x000000400b040824 */ /* 0x020fe200078e0200 */
[----:B------:R-:W-:-:S13]  /*0170*/  ISETP.LE.AND P2, PT, R32, R31, PT ;  /* 0x0000001f2000720c */ /* 0x000fda0003f43270 */
[----:B------:R-:W-:Y:S05]  /*0180*/  @P1 EXIT P2 ;  /* 0x000000000000194d */ /* 0x000fea0001000000 */
[----:B------:R-:W0:Y:S01]  /*0190*/  S2R R35, SR_TID.X ;  /* 0x0000000000237919 */ /* 0x000e220000002100 */
[----:B------:R-:W-:Y:S01]  /*01a0*/  @P0 SHF.R.S32.HI R5, RZ, 0x1f, R4 ;  /* 0x0000001fff050819 */ /* 0x000fe20000011404 */
[----:B------:R-:W-:Y:S01]  /*01b0*/  IMAD R9, R2, 0x1800, RZ ;  /* 0x0000180002097824 */ /* 0x000fe200078e02ff */
[----:B------:R-:W-:Y:S01]  /*01c0*/  SHF.R.S32.HI R29, RZ, 0x1f, R11 ;  /* 0x0000001fff1d7819 */ /* 0x000fe2000001140b */
[----:B------:R-:W1:Y:S01]  /*01d0*/  S2R R3, SR_CTAID.Y ;  /* 0x0000000000037919 */ /* 0x000e620000002600 */
[----:B------:R-:W-:Y:S02]  /*01e0*/  @P0 LEA.HI R5, R5, R4, RZ, 0x6 ;  /* 0x0000000405050211 */ /* 0x000fe400078f30ff */
[----:B------:R-:W-:Y:S02]  /*01f0*/  SEL R29, R29, RZ, !P1 ;  /* 0x000000ff1d1d7207 */ /* 0x000fe40004800000 */
[----:B------:R-:W-:Y:S02]  /*0200*/  @P0 SHF.R.S32.HI R5, RZ, 0x6, R5 ;  /* 0x00000006ff050819 */ /* 0x000fe40000011405 */
[----:B------:R-:W-:-:S03]  /*0210*/  SEL R30, R11, RZ, !P1 ;  /* 0x000000ff0b1e7207 */ /* 0x000fc60004800000 */
[----:B------:R-:W-:Y:S02]  /*0220*/  @P0 IMAD R7, R5, 0x1800, RZ ;  /* 0x0000180005070824 */ /* 0x000fe400078e02ff */
[----:B------:R-:W-:Y:S02]  /*0230*/  CS2R R4, SRZ ;  /* 0x0000000000047805 */ /* 0x000fe4000001ff00 */
[--C-:B------:R-:W-:Y:S01]  /*0240*/  @P0 IMAD.MOV.U32 R4, RZ, RZ, R7.reuse ;  /* 0x000000ffff040224 */ /* 0x100fe200078e0007 */
[----:B------:R-:W-:Y:S02]  /*0250*/  @P0 SHF.R.S32.HI R5, RZ, 0x1f, R7 ;  /* 0x0000001fff050819 */ /* 0x000fe40000011407 */
[----:B------:R-:W-:Y:S01]  /*0260*/  SHF.R.S32.HI R7, RZ, 0x1f, R9 ;  /* 0x0000001fff077819 */ /* 0x000fe20000011409 */
[----:B0-----:R-:W-:Y:S01]  /*0270*/  IMAD.SHL.U32 R6, R35, 0x4, RZ ;  /* 0x0000000423067824 */ /* 0x001fe200078e00ff */
[----:B-1----:R-:W-:-:S04]  /*0280*/  SHF.R.S32.HI R28, RZ, 0x1f, R3 ;  /* 0x0000001fff1c7819 */ /* 0x002fc80000011403 */
[----:B------:R-:W-:Y:S01]  /*0290*/  IADD3 R4, P2, P3, R4, R6, R9 ;  /* 0x0000000604047210 */ /* 0x000fe20007b5e009 */
[----:B------:R-:W-:Y:S01]  /*02a0*/  IMAD R9, R29, c[0x0][0x180], RZ ;  /* 0x000060001d097a24 */ /* 0x000fe200078e02ff */
[----:B------:R-:W-:Y:S01]  /*02b0*/  SHF.R.S32.HI R6, RZ, 0x1f, R6 ;  /* 0x0000001fff067819 */ /* 0x000fe20000011406 */
[----:B------:R-:W-:Y:S02]  /*02c0*/  IMAD R8, R28, c[0x0][0x178], RZ ;  /* 0x00005e001c087a24 */ /* 0x000fe400078e02ff */
[----:B------:R-:W-:Y:S01]  /*02d0*/  IMAD R9, R30, c[0x0][0x184], R9 ;  /* 0x000061001e097a24 */ /* 0x000fe200078e0209 */
[----:B------:R-:W-:Y:S01]  /*02e0*/  IADD3.X R5, R5, R6, R7, P2, P3 ;  /* 0x0000000605057210 */ /* 0x000fe200017e6407 */
[----:B------:R-:W-:-:S04]  /*02f0*/  IMAD R7, R3, c[0x0][0x17c], R8 ;  /* 0x00005f0003077a24 */ /* 0x000fc800078e0208 */
[----:B------:R-:W-:-:S04]  /*0300*/  IMAD.WIDE.U32 R4, R3, c[0x0][0x178], R4 ;  /* 0x00005e0003047a25 */ /* 0x000fc800078e0004 */
[----:B------:R-:W-:-:S04]  /*0310*/  IMAD.IADD R5, R5, 0x1, R7 ;  /* 0x0000000105057824 */ /* 0x000fc800078e0207 */
[----:B------:R-:W-:-:S04]  /*0320*/  IMAD.WIDE.U32 R4, R30, c[0x0][0x180], R4 ;  /* 0x000060001e047a25 */ /* 0x000fc800078e0004 */
[----:B------:R-:W-:Y:S01]  /*0330*/  IMAD.IADD R5, R5, 0x1, R9 ;  /* 0x0000000105057824 */ /* 0x000fe200078e0209 */
[----:B------:R-:W-:-:S04]  /*0340*/  LEA R40, P1, R4, c[0x0][0x160], 0x2 ;  /* 0x0000580004287a11 */ /* 0x000fc800078210ff */
[----:B------:R-:W-:-:S05]  /*0350*/  LEA.HI.X R41, R4, c[0x0][0x164], R5, 0x2, P1 ;  /* 0x0000590004297a11 */ /* 0x000fca00008f1405 */
[----:B------:R0:W2:Y:S04]  /*0360*/  LDG.E.128 R4, [R40.64] ;  /* 0x0000000428047981 */ /* 0x0000a8000c1e1d00 */
[----:B------:R0:W3:Y:S04]  /*0370*/  LDG.E.128 R8, [R40.64+0x1000] ;  /* 0x0010000428087981 */ /* 0x0000e8000c1e1d00 */
[----:B------:R0:W4:Y:S04]  /*0380*/  LDG.E.128 R12, [R40.64+0x2000] ;  /* 0x00200004280c7981 */ /* 0x000128000c1e1d00 */
[----:B------:R0:W5:Y:S04]  /*0390*/  LDG.E.128 R16, [R40.64+0x3000] ;  /* 0x0030000428107981 */ /* 0x000168000c1e1d00 */
[----:B------:R0:W5:Y:S04]  /*03a0*/  LDG.E.128 R20, [R40.64+0x4000] ;  /* 0x0040000428147981 */ /* 0x000168000c1e1d00 */
[----:B------:R0:W5:Y:S01]  /*03b0*/  LDG.E.128 R24, [R40.64+0x5000] ;  /* 0x0050000428187981 */ /* 0x000162000c1e1d00 */
[----:B------:R-:W-:Y:S01]  /*03c0*/  SHF.R.S32.HI R36, RZ, 0x1f, R35 ;  /* 0x0000001fff247819 */ /* 0x000fe20000011423 */
[----:B------:R-:W-:-:S03]  /*03d0*/  IMAD.IADD R32, R32, 0x1, -R31 ;  /* 0x0000000120207824 */ /* 0x000fc600078e0a1f */
[CC--:B------:R-:W-:Y:S02]  /*03e0*/  LEA.HI R34, R36.reuse, R35.reuse, RZ, 0x2 ;  /* 0x0000002324227211 */ /* 0x0c0fe400078f10ff */
[CC--:B------:R-:W-:Y:S02]  /*03f0*/  LEA.HI R42, R36.reuse, R35.reuse, RZ, 0x5 ;  /* 0x00000023242a7211 */ /* 0x0c0fe400078f28ff */
[--C-:B------:R-:W-:Y:S02]  /*0400*/  SHF.R.S32.HI R31, RZ, 0x2, R34.reuse ;  /* 0x00000002ff1f7819 */ /* 0x100fe40000011422 */
[----:B------:R-:W-:Y:S02]  /*0410*/  SHF.R.S32.HI R38, RZ, 0x1f, R34 ;  /* 0x0000001fff267819 */ /* 0x000fe40000011422 */
[----:B------:R-:W-:Y:S02]  /*0420*/  LEA.HI R37, R36, R35, RZ, 0x7 ;  /* 0x0000002324257211 */ /* 0x000fe400078f38ff */
[----:B------:R-:W-:-:S02]  /*0430*/  SHF.R.S32.HI R33, RZ, 0x5, R42 ;  /* 0x00000005ff217819 */ /* 0x000fc4000001142a */
[----:B------:R-:W-:Y:S01]  /*0440*/  LEA.HI R39, R38, R31, RZ, 0x2 ;  /* 0x0000001f26277211 */ /* 0x000fe200078f10ff */
[----:B------:R-:W-:Y:S01]  /*0450*/  IMAD.SHL.U32 R37, R37, 0x8, RZ ;  /* 0x0000000825257824 */ /* 0x000fe200078e00ff */
[----:B------:R-:W-:Y:S02]  /*0460*/  LEA.HI R42, R42, R33, RZ, 0x1 ;  /* 0x000000212a2a7211 */ /* 0x000fe400078f08ff */
[----:B0-----:R-:W-:Y:S02]  /*0470*/  LOP3.LUT R40, R39, 0xffffffc, RZ, 0xc0, !PT ;  /* 0x0ffffffc27287812 */ /* 0x001fe400078ec0ff */
[----:B------:R-:W-:Y:S02]  /*0480*/  LOP3.LUT R34, R34, 0xfffffffc, RZ, 0xc0, !PT ;  /* 0xfffffffc22227812 */ /* 0x000fe400078ec0ff */
[----:B------:R-:W-:Y:S01]  /*0490*/  LEA.HI R38, R38, R31, RZ, 0x3 ;  /* 0x0000001f26267211 */ /* 0x000fe200078f18ff */
[----:B------:R-:W-:Y:S01]  /*04a0*/  IMAD.IADD R40, R31, 0x1, -R40 ;  /* 0x000000011f287824 */ /* 0x000fe200078e0a28 */
[----:B------:R-:W-:Y:S01]  /*04b0*/  LOP3.LUT R42, R42, 0xfffffe, RZ, 0xc0, !PT ;  /* 0x00fffffe2a2a7812 */ /* 0x000fe200078ec0ff */
[----:B------:R-:W-:Y:S01]  /*04c0*/  IMAD.IADD R34, R35, 0x1, -R34 ;  /* 0x0000000123227824 */ /* 0x000fe200078e0a22 */
[----:B------:R-:W-:-:S02]  /*04d0*/  LOP3.LUT R37, R37, 0x7ffffc00, RZ, 0xc0, !PT ;  /* 0x7ffffc0025257812 */ /* 0x000fc400078ec0ff */
[----:B------:R-:W-:Y:S01]  /*04e0*/  LOP3.LUT R38, R38, 0xfffffff8, RZ, 0xc0, !PT ;  /* 0xfffffff826267812 */ /* 0x000fe200078ec0ff */
[C---:B------:R-:W-:Y:S01]  /*04f0*/  IMAD.IADD R42, R33.reuse, 0x1, -R42 ;  /* 0x00000001212a7824 */ /* 0x040fe200078e0a2a */
[----:B------:R-:W-:Y:S01]  /*0500*/  IMNMX R32, R32, 0x40, PT ;  /* 0x0000004020207817 */ /* 0x000fe20003800200 */
[----:B------:R-:W-:Y:S01]  /*0510*/  IMAD R37, R34, 0x2, R37 ;  /* 0x0000000222257824 */ /* 0x000fe200078e0225 */
[----:B------:R-:W-:Y:S01]  /*0520*/  LEA R33, R33, R40, 0x3 ;  /* 0x0000002821217211 */ /* 0x000fe200078e18ff */
[C---:B------:R-:W-:Y:S01]  /*0530*/  IMAD.IADD R40, R31.reuse, 0x1, -R38 ;  /* 0x000000011f287824 */ /* 0x040fe200078e0a26 */
[----:B------:R-:W-:Y:S01]  /*0540*/  ISETP.GE.AND P1, PT, R31, R32, PT ;  /* 0x000000201f00720c */ /* 0x000fe20003f26270 */
[----:B------:R-:W-:Y:S01]  /*0550*/  IMAD R32, R42, 0x100, R37 ;  /* 0x000001002a207824 */ /* 0x000fe200078e0225 */
[----:B------:R-:W-:Y:S02]  /*0560*/  LEA.HI R38, R36, R35, RZ, 0x4 ;  /* 0x0000002324267211 */ /* 0x000fe400078f20ff */
[----:B------:R-:W-:-:S02]  /*0570*/  SHF.R.S32.HI R37, RZ, 0x1f, R40 ;  /* 0x0000001fff257819 */ /* 0x000fc40000011428 */
[----:B------:R-:W-:Y:S01]  /*0580*/  LEA.HI R42, R36, R35, RZ, 0x6 ;  /* 0x00000023242a7211 */ /* 0x000fe200078f30ff */
[----:B------:R-:W-:Y:S01]  /*0590*/  IMAD.SHL.U32 R44, R38, 0x4, RZ ;  /* 0x00000004262c7824 */ /* 0x000fe200078e00ff */
[----:B------:R-:W-:Y:S01]  /*05a0*/  LEA.HI R43, R37, R40, RZ, 0x2 ;  /* 0x00000028252b7211 */ /* 0x000fe200078f10ff */
[----:B--2---:R0:W-:Y:S04]  /*05b0*/  STS.128 [R35.X16], R4 ;  /* 0x0000000423007388 */ /* 0x0041e8000000cc00 */
[----:B---3--:R-:W-:Y:S04]  /*05c0*/  STS.128 [R35.X16+0x1000], R8 ;  /* 0x0010000823007388 */ /* 0x008fe8000000cc00 */
[----:B----4-:R-:W-:Y:S04]  /*05d0*/  STS.128 [R35.X16+0x2000], R12 ;  /* 0x0020000c23007388 */ /* 0x010fe8000000cc00 */
[----:B-----5:R-:W-:Y:S04]  /*05e0*/  STS.128 [R35.X16+0x3000], R16 ;  /* 0x0030001023007388 */ /* 0x020fe8000000cc00 */
[----:B------:R-:W-:Y:S01]  /*05f0*/  STS.128 [R35.X16+0x4000], R20 ;  /* 0x0040001423007388 */ /* 0x000fe2000000cc00 */
[C---:B0-----:R-:W-:Y:S01]  /*0600*/  LOP3.LUT R7, R43.reuse, 0x7fffffc, RZ, 0xc0, !PT ;  /* 0x07fffffc2b077812 */ /* 0x041fe200078ec0ff */
[C---:B------:R-:W-:Y:S01]  /*0610*/  IMAD.SHL.U32 R4, R34.reuse, 0x8, RZ ;  /* 0x0000000822047824 */ /* 0x040fe200078e00ff */
[----:B------:R-:W-:Y:S01]  /*0620*/  LEA.HI R34, R34, R34, RZ, 0x1 ;  /* 0x0000002222227211 */ /* 0x000fe200078f08ff */
[----:B------:R0:W-:Y:S01]  /*0630*/  STS.128 [R35.X16+0x5000], R24 ;  /* 0x0050001823007388 */ /* 0x0001e2000000cc00 */
[----:B------:R-:W-:-:S03]  /*0640*/  IMAD.SHL.U32 R43, R43, 0x10, RZ ;  /* 0x000000102b2b7824 */ /* 0x000fc600078e00ff */
[----:B------:R-:W-:Y:S01]  /*0650*/  BAR.SYNC.DEFER_BLOCKING 0x0 ;  /* 0x0000000000007b1d */ /* 0x000fe20000010000 */
[----:B------:R-:W-:Y:S01]  /*0660*/  IMAD.SHL.U32 R34, R34, 0x200, RZ ;  /* 0x0000020022227824 */ /* 0x000fe200078e00ff */
[----:B------:R-:W-:Y:S01]  /*0670*/  LOP3.LUT R43, R43, 0x40, RZ, 0xc0, !PT ;  /* 0x000000402b2b7812 */ /* 0x000fe200078ec0ff */
[----:B0-----:R-:W-:Y:S01]  /*0680*/  IMAD.IADD R25, R40, 0x1, -R7 ;  /* 0x0000000128197824 */ /* 0x001fe200078e0a07 */
[----:B------:R-:W-:Y:S02]  /*0690*/  LOP3.LUT R7, R44, 0x40, RZ, 0xc0, !PT ;  /* 0x000000402c077812 */ /* 0x000fe400078ec0ff */
[----:B------:R-:W-:Y:S01]  /*06a0*/  SHF.R.U32.HI R26, RZ, 0x3, R42 ;  /* 0x00000003ff1a7819 */ /* 0x000fe2000001162a */
[----:B------:R-:W-:Y:S01]  /*06b0*/  IMAD R25, R25, 0x10, R32 ;  /* 0x0000001019197824 */ /* 0x000fe200078e0220 */
[----:B------:R-:W-:Y:S02]  /*06c0*/  SHF.R.U32.HI R13, RZ, 0x3, R7 ;  /* 0x00000003ff0d7819 */ /* 0x000fe40000011607 */
[----:B------:R-:W-:-:S02]  /*06d0*/  LOP3.LUT R40, R7, 0x8, R4, 0xf8, !PT ;  /* 0x0000000807287812 */ /* 0x000fc400078ef804 */
[----:B------:R-:W-:Y:S02]  /*06e0*/  LOP3.LUT R26, R43, 0x8, R26, 0xf8, !PT ;  /* 0x000000082b1a7812 */ /* 0x000fe400078ef81a */
[----:B------:R-:W-:Y:S01]  /*06f0*/  SHF.R.U32.HI R43, RZ, 0x3, R43 ;  /* 0x00000003ff2b7819 */ /* 0x000fe2000001162b */
[----:B------:R-:W-:Y:S01]  /*0700*/  LDS R5, [R35.X4+0x1000] ;  /* 0x0010000023057984 */ /* 0x000fe20000004800 */
[----:B------:R-:W-:Y:S02]  /*0710*/  LOP3.LUT R13, R40, R13, RZ, 0x3c, !PT ;  /* 0x0000000d280d7212 */ /* 0x000fe400078e3cff */
[----:B------:R-:W-:Y:S01]  /*0720*/  LOP3.LUT R32, R26, R43, RZ, 0x3c, !PT ;  /* 0x0000002b1a207212 */ /* 0x000fe200078e3cff */
[----:B------:R-:W0:Y:S01]  /*0730*/  LDS R36, [R35.X4+0x1400] ;  /* 0x0014000023247984 */ /* 0x000e220000004800 */
[----:B------:R-:W-:Y:S02]  /*0740*/  LOP3.LUT R26, R34, 0xfffffc00, RZ, 0xc0, !PT ;  /* 0xfffffc00221a7812 */ /* 0x000fe400078ec0ff */
[----:B------:R-:W-:Y:S01]  /*0750*/  IADD3 R25, R32, R25, RZ ;  /* 0x0000001920197210 */ /* 0x000fe20007ffe0ff */
[----:B------:R-:W-:Y:S02]  /*0760*/  LDS R22, [R35.X4+0x2400] ;  /* 0x0024000023167984 */ /* 0x000fe40000004800 */
[----:B------:R-:W-:-:S02]  /*0770*/  IMAD.U32 R26, R33, 0x10, R26 ;  /* 0x00000010211a7824 */ /* 0x000fc400078e001a */
[----:B------:R-:W1:Y:S01]  /*0780*/  LDS R41, [R35.X4] ;  /* 0x0000000023297984 */ /* 0x000e620000004800 */
[----:B------:R-:W-:-:S03]  /*0790*/  IMAD.SHL.U32 R25, R25, 0x2, RZ ;  /* 0x0000000219197824 */ /* 0x000fc600078e00ff */
[----:B------:R-:W2:Y:S04]  /*07a0*/  LDS R39, [R35.X4+0x400] ;  /* 0x0004000023277984 */ /* 0x000ea80000004800 */
[----:B------:R-:W3:Y:S04]  /*07b0*/  LDS R17, [R35.X4+0x2800] ;  /* 0x0028000023117984 */ /* 0x000ee80000004800 */
[----:B------:R-:W-:Y:S04]  /*07c0*/  LDS R21, [R35.X4+0x2c00] ;  /* 0x002c000023157984 */ /* 0x000fe80000004800 */
[----:B------:R-:W-:Y:S04]  /*07d0*/  LDS R20, [R35.X4+0x3400] ;  /* 0x0034000023147984 */ /* 0x000fe80000004800 */
[----:B------:R-:W4:Y:S04]  /*07e0*/  LDS R38, [R35.X4+0x800] ;  /* 0x0008000023267984 */ /* 0x000f280000004800 */
[----:B------:R-:W5:Y:S04]  /*07f0*/  LDS R37, [R35.X4+0xc00] ;  /* 0x000c000023257984 */ /* 0x000f680000004800 */
[----:B------:R-:W5:Y:S04]  /*0800*/  LDS R18, [R35.X4+0x1800] ;  /* 0x0018000023127984 */ /* 0x000f680000004800 */
[----:B------:R-:W5:Y:S01]  /*0810*/  LDS R23, [R35.X4+0x1c00] ;  /* 0x001c000023177984 */ /* 0x000f620000004800 */
[----:B0-----:R-:W-:-:S03]  /*0820*/  FMUL.FTZ R36, R36, c[0x0][0x1b8] ;  /* 0x00006e0024247a20 */ /* 0x001fc60000410000 */
[----:B------:R-:W0:Y:S04]  /*0830*/  LDS R14, [R35.X4+0x2000] ;  /* 0x00200000230e7984 */ /* 0x000e280000004800 */
[----:B------:R-:W0:Y:S01]  /*0840*/  LDS R16, [R35.X4+0x3000] ;  /* 0x0030000023107984 */ /* 0x000e220000004800 */
[----:B-1----:R-:W-:-:S03]  /*0850*/  FMUL.FTZ R27, R41, c[0x0][0x1b8] ;  /* 0x00006e00291b7a20 */ /* 0x002fc60000410000 */
[----:B------:R-:W-:Y:S01]  /*0860*/  LDS R15, [R35.X4+0x3800] ;  /* 0x00380000230f7984 */ /* 0x000fe20000004800 */
[----:B--2---:R-:W-:-:S03]  /*0870*/  FMUL.FTZ R34, R39, c[0x0][0x1b8] ;  /* 0x00006e0027227a20 */ /* 0x004fc60000410000 */
[----:B------:R-:W1:Y:S01]  /*0880*/  LDS R19, [R35.X4+0x3c00] ;  /* 0x003c000023137984 */ /* 0x000e620000004800 */
[----:B---3--:R-:W-:Y:S01]  /*0890*/  FMUL.FTZ R17, R17, c[0x0][0x1b8] ;  /* 0x00006e0011117a20 */ /* 0x008fe20000410000 */
[----:B------:R-:W-:Y:S02]  /*08a0*/  F2FP.PACK_AB R27, R34, R27 ;  /* 0x0000001b221b723e */ /* 0x000fe400000000ff */
[----:B------:R-:W2:Y:S04]  /*08b0*/  LDS R9, [R35.X4+0x4000] ;  /* 0x0040000023097984 */ /* 0x000ea80000004800 */
[----:B------:R-:W3:Y:S04]  /*08c0*/  LDS R12, [R35.X4+0x4400] ;  /* 0x00440000230c7984 */ /* 0x000ee80000004800 */
[----:B------:R-:W3:Y:S01]  /*08d0*/  LDS R6, [R35.X4+0x4800] ;  /* 0x0048000023067984 */ /* 0x000ee20000004800 */
[----:B----4-:R-:W-:-:S03]  /*08e0*/  FMUL.FTZ R38, R38, c[0x0][0x1b8] ;  /* 0x00006e0026267a20 */ /* 0x010fc60000410000 */
        /* <DEDUP_REMOVED lines=8> */
[----:B0-----:R-:W-:Y:S01]  /*0970*/  FMUL.FTZ R34, R14, c[0x0][0x1b8] ;  /* 0x00006e000e227a20 */ /* 0x001fe20000410000 */
[----:B------:R-:W-:Y:S02]  /*0980*/  F2FP.PACK_AB R14, R23, R18 ;  /* 0x00000012170e723e */ /* 0x000fe400000000ff */
[----:B------:R0:W5:Y:S01]  /*0990*/  LDS R24, [R35.X4+0x5c00] ;  /* 0x005c000023187984 */ /* 0x0001620000004800 */
[----:B------:R-:W-:-:S03]  /*09a0*/  FMUL.FTZ R16, R16, c[0x0][0x1b8] ;  /* 0x00006e0010107a20 */ /* 0x000fc60000410000 */
[----:B------:R3:W-:Y:S01]  /*09b0*/  STS [R25+0x6000], R27 ;  /* 0x0060001b19007388 */ /* 0x0007e20000000800 */
[----:B0-----:R-:W-:-:S03]  /*09c0*/  FMUL.FTZ R35, R5, c[0x0][0x1b8] ;  /* 0x00006e0005237a20 */ /* 0x001fc60000410000 */
[----:B------:R0:W-:Y:S01]  /*09d0*/  STS [R25+0x6100], R32 ;  /* 0x0061002019007388 */ /* 0x0001e20000000800 */
[----:B-1----:R-:W-:Y:S02]  /*09e0*/  FMUL.FTZ R19, R19, c[0x0][0x1b8] ;  /* 0x00006e0013137a20 */ /* 0x002fe40000410000 */
[----:B--2---:R-:W-:Y:S01]  /*09f0*/  FMUL.FTZ R9, R9, c[0x0][0x1b8] ;  /* 0x00006e0009097a20 */ /* 0x004fe20000410000 */
[----:B------:R-:W-:Y:S01]  /*0a00*/  F2FP.PACK_AB R33, R36, R35 ;  /* 0x000000232421723e */ /* 0x000fe200000000ff */
[----:B------:R-:W-:Y:S01]  /*0a10*/  FMUL.FTZ R35, R22, c[0x0][0x1b8] ;  /* 0x00006e0016237a20 */ /* 0x000fe20000410000 */
[----:B------:R0:W-:Y:S01]  /*0a20*/  STS [R25+0x6500], R14 ;  /* 0x0065000e19007388 */ /* 0x0001e20000000800 */
[----:B------:R-:W-:Y:S02]  /*0a30*/  FMUL.FTZ R22, R21, c[0x0][0x1b8] ;  /* 0x00006e0015167a20 */ /* 0x000fe40000410000 */
[----:B------:R-:W-:Y:S01]  /*0a40*/  FMUL.FTZ R21, R20, c[0x0][0x1b8] ;  /* 0x00006e0014157a20 */ /* 0x000fe20000410000 */
[----:B------:R0:W-:Y:S01]  /*0a50*/  STS [R25+0x6400], R33 ;  /* 0x0064002119007388 */ /* 0x0001e20000000800 */
[----:B------:R-:W-:Y:S01]  /*0a60*/  FMUL.FTZ R20, R15, c[0x0][0x1b8] ;  /* 0x00006e000f147a20 */ /* 0x000fe20000410000 */
[----:B------:R-:W-:Y:S01]  /*0a70*/  F2FP.PACK_AB R22, R22, R17 ;  /* 0x000000111616723e */ /* 0x000fe200000000ff */
[----:B---3--:R-:W-:Y:S01]  /*0a80*/  FMUL.FTZ R12, R12, c[0x0][0x1b8] ;  /* 0x00006e000c0c7a20 */ /* 0x008fe20000410000 */
[----:B------:R-:W-:Y:S01]  /*0a90*/  F2FP.PACK_AB R15, R35, R34 ;  /* 0x00000022230f723e */ /* 0x000fe200000000ff */
[----:B------:R-:W-:Y:S01]  /*0aa0*/  FMUL.FTZ R6, R6, c[0x0][0x1b8] ;  /* 0x00006e0006067a20 */ /* 0x000fe20000410000 */
[----:B------:R-:W-:Y:S01]  /*0ab0*/  F2FP.PACK_AB R16, R21, R16 ;  /* 0x000000101510723e */ /* 0x000fe200000000ff */
[----:B----4-:R-:W-:Y:S01]  /*0ac0*/  FMUL.FTZ R11, R11, c[0x0][0x1b8] ;  /* 0x00006e000b0b7a20 */ /* 0x010fe20000410000 */
[----:B------:R-:W-:Y:S01]  /*0ad0*/  F2FP.PACK_AB R19, R19, R20 ;  /* 0x000000141313723e */ /* 0x000fe200000000ff */
[----:B-----5:R-:W-:Y:S01]  /*0ae0*/  FMUL.FTZ R8, R8, c[0x0][0x1b8] ;  /* 0x00006e0008087a20 */ /* 0x020fe20000410000 */
[----:B------:R-:W-:Y:S01]  /*0af0*/  F2FP.PACK_AB R9, R12, R9 ;  /* 0x000000090c09723e */ /* 0x000fe200000000ff */
[----:B------:R0:W-:Y:S01]  /*0b00*/  STS [R25+0x7000], R15 ;  /* 0x0070000f19007388 */ /* 0x0001e20000000800 */
[----:B------:R-:W-:Y:S01]  /*0b10*/  F2FP.PACK_AB R6, R11, R6 ;  /* 0x000000060b06723e */ /* 0x000fe200000000ff */
[----:B------:R-:W-:-:S02]  /*0b20*/  FMUL.FTZ R17, R10, c[0x0][0x1b8] ;  /* 0x00006e000a117a20 */ /* 0x000fc40000410000 */
[----:B------:R0:W-:Y:S01]  /*0b30*/  STS [R25+0x7100], R22 ;  /* 0x0071001619007388 */ /* 0x0001e20000000800 */
[----:B------:R-:W-:Y:S02]  /*0b40*/  FMUL.FTZ R7, R7, c[0x0][0x1b8] ;  /* 0x00006e0007077a20 */ /* 0x000fe40000410000 */
[----:B------:R-:W-:Y:S01]  /*0b50*/  F2FP.PACK_AB R8, R17, R8 ;  /* 0x000000081108723e */ /* 0x000fe200000000ff */
[----:B------:R0:W-:Y:S01]  /*0b60*/  STS [R25+0x7400], R16 ;  /* 0x0074001019007388 */ /* 0x0001e20000000800 */
[----:B------:R-:W-:-:S03]  /*0b70*/  FMUL.FTZ R24, R24, c[0x0][0x1b8] ;  /* 0x00006e0018187a20 */ /* 0x000fc60000410000 */
[----:B------:R0:W-:Y:S02]  /*0b80*/  STS [R25+0x7500], R19 ;  /* 0x0075001319007388 */ /* 0x0001e40000000800 */
[----:B------:R-:W-:Y:S02]  /*0b90*/  F2FP.PACK_AB R7, R24, R7 ;  /* 0x000000071807723e */ /* 0x000fe400000000ff */
[----:B------:R0:W-:Y:S04]  /*0ba0*/  STS [R25+0x8000], R9 ;  /* 0x0080000919007388 */ /* 0x0001e80000000800 */
[----:B------:R0:W-:Y:S04]  /*0bb0*/  STS [R25+0x8100], R6 ;  /* 0x0081000619007388 */ /* 0x0001e80000000800 */
[----:B------:R0:W-:Y:S04]  /*0bc0*/  STS [R25+0x8400], R8 ;  /* 0x0084000819007388 */ /* 0x0001e80000000800 */
[----:B------:R0:W-:Y:S04]  /*0bd0*/  STS [R25+0x8500], R7 ;  /* 0x0085000719007388 */ /* 0x0001e80000000800 */
[----:B------:R-:W-:Y:S06]  /*0be0*/  BAR.SYNC.DEFER_BLOCKING 0x0 ;  /* 0x0000000000007b1d */ /* 0x000fec0000010000 */
[----:B------:R-:W-:Y:S05]  /*0bf0*/  @P1 EXIT ;  /* 0x000000000000194d */ /* 0x000fea0003800000 */
[----:B0-----:R-:W-:Y:S01]  /*0c00*/  ISETP.GE.AND P1, PT, R4, c[0x0][0x194], PT ;  /* 0x0000650004007a0c */ /* 0x001fe20003f26270 */
[----:B------:R-:W-:Y:S01]  /*0c10*/  IMAD.IADD R13, R26, 0x1, R13 ;  /* 0x000000011a0d7824 */ /* 0x000fe200078e020d */
[----:B------:R-:W-:Y:S01]  /*0c20*/  CS2R R6, SRZ ;  /* 0x0000000000067805 */ /* 0x000fe2000001ff00 */
[----:B------:R-:W-:Y:S01]  /*0c30*/  SHF.R.S32.HI R5, RZ, 0x1f, R4 ;  /* 0x0000001fff057819 */ /* 0x000fe20000011404 */
[--C-:B------:R-:W-:Y:S01]  /*0c40*/  @P0 IMAD.MOV.U32 R6, RZ, RZ, R0.reuse ;  /* 0x000000ffff060224 */ /* 0x100fe200078e0000 */
[----:B------:R-:W-:Y:S01]  /*0c50*/  @P0 SHF.R.S32.HI R7, RZ, 0x1f, R0 ;  /* 0x0000001fff070819 */ /* 0x000fe20000011400 */
[----:B------:R-:W-:Y:S01]  /*0c60*/  IMAD.SHL.U32 R18, R13, 0x2, RZ ;  /* 0x000000020d127824 */ /* 0x000fe200078e00ff */
[----:B------:R-:W-:Y:S01]  /*0c70*/  IADD3 R0, R4, 0x20, RZ ;  /* 0x0000002004007810 */ /* 0x000fe20007ffe0ff */
[----:B------:R-:W-:Y:S01]  /*0c80*/  IMAD R28, R28, c[0x0][0x1a8], RZ ;  /* 0x00006a001c1c7a24 */ /* 0x000fe200078e02ff */
[----:B------:R-:W-:Y:S01]  /*0c90*/  IADD3 R6, P0, R31, R6, RZ ;  /* 0x000000061f067210 */ /* 0x000fe20007f1e0ff */
[----:B------:R-:W-:Y:S01]  /*0ca0*/  IMAD.WIDE.U32 R16, R3, c[0x0][0x1a8], R4 ;  /* 0x00006a0003107a25 */ /* 0x000fe200078e0004 */
[----:B------:R-:W0:Y:S01]  /*0cb0*/  LDS.128 R12, [R18+0x7000] ;  /* 0x00700000120c7984 */ /* 0x000e220000000c00 */
[----:B------:R-:W-:-:S02]  /*0cc0*/  IADD3 R4, R4, 0x40, RZ ;  /* 0x0000004004047810 */ /* 0x000fc40007ffe0ff */
[----:B------:R-:W-:Y:S01]  /*0cd0*/  IMAD R19, R3, c[0x0][0x1ac], R28 ;  /* 0x00006b0003137a24 */ /* 0x000fe200078e021c */
[----:B------:R-:W1:Y:S01]  /*0ce0*/  @!P1 LDS.128 R8, [R18+0x6000] ;  /* 0x0060000012089984 */ /* 0x000e620000000c00 */
[----:B------:R-:W-:Y:S01]  /*0cf0*/  LEA.HI.X.SX32 R7, R31, R7, 0x1, P0 ;  /* 0x000000071f077211 */ /* 0x000fe200000f0eff */
[----:B------:R-:W-:Y:S01]  /*0d00*/  IMAD R29, R29, c[0x0][0x1b0], RZ ;  /* 0x00006c001d1d7a24 */ /* 0x000fe200078e02ff */
[----:B------:R-:W-:Y:S01]  /*0d10*/  ISETP.GE.AND P0, PT, R0, c[0x0][0x194], PT ;  /* 0x0000650000007a0c */ /* 0x000fe20003f06270 */
[----:B------:R-:W-:Y:S01]  /*0d20*/  IMAD.IADD R17, R17, 0x1, R19 ;  /* 0x0000000111117824 */ /* 0x000fe200078e0213 */
[----:B------:R-:W-:Y:S01]  /*0d30*/  ISETP.GE.AND P2, PT, R4, c[0x0][0x194], PT ;  /* 0x0000650004007a0c */ /* 0x000fe20003f46270 */
[----:B------:R-:W-:Y:S02]  /*0d40*/  IMAD R29, R30, c[0x0][0x1b4], R29 ;  /* 0x00006d001e1d7a24 */ /* 0x000fe400078e021d */
[----:B------:R-:W-:-:S04]  /*0d50*/  IMAD.WIDE R2, R2, 0x40, R6 ;  /* 0x0000004002027825 */ /* 0x000fc800078e0206 */
[----:B------:R-:W-:-:S04]  /*0d60*/  IMAD.WIDE.U32 R30, R30, c[0x0][0x1b0], R16 ;  /* 0x00006c001e1e7a25 */ /* 0x000fc800078e0010 */
[----:B------:R-:W-:Y:S02]  /*0d70*/  IMAD R3, R3, c[0x0][0x1a0], RZ ;  /* 0x0000680003037a24 */ /* 0x000fe400078e02ff */
[----:B------:R-:W-:Y:S02]  /*0d80*/  IMAD.IADD R31, R31, 0x1, R29 ;  /* 0x000000011f1f7824 */ /* 0x000fe400078e021d */
[C---:B------:R-:W-:Y:S02]  /*0d90*/  IMAD R5, R2.reuse, c[0x0][0x1a4], R3 ;  /* 0x0000690002057a24 */ /* 0x040fe400078e0203 */
[----:B------:R-:W-:-:S04]  /*0da0*/  IMAD.WIDE.U32 R2, R2, c[0x0][0x1a0], R30 ;  /* 0x0000680002027a25 */ /* 0x000fc800078e001e */
[----:B------:R-:W-:Y:S01]  /*0db0*/  IMAD.IADD R3, R3, 0x1, R5 ;  /* 0x0000000103037824 */ /* 0x000fe200078e0205 */
[----:B------:R-:W-:-:S04]  /*0dc0*/  LEA R16, P3, R2, c[0x0][0x188], 0x1 ;  /* 0x0000620002107a11 */ /* 0x000fc800078608ff */
[----:B------:R-:W-:-:S05]  /*0dd0*/  LEA.HI.X R17, R2, c[0x0][0x18c], R3, 0x1, P3 ;  /* 0x0000630002117a11 */ /* 0x000fca00018f0c03 */
[----:B0-----:R0:W-:Y:S04]  /*0de0*/  @!P0 STG.E.128 [R16.64+0x40], R12 ;  /* 0x0000400c10008986 */ /* 0x0011e8000c101d04 */
[----:B-1----:R0:W-:Y:S01]  /*0df0*/  @!P1 STG.E.128 [R16.64], R8 ;  /* 0x0000000810009986 */ /* 0x0021e2000c101d04 */
[----:B------:R-:W-:Y:S05]  /*0e00*/  @P2 EXIT ;  /* 0x000000000000294d */ /* 0x000fea0003800000 */
[----:B------:R-:W1:Y:S04]  /*0e10*/  LDS.128 R4, [R18+0x8000] ;  /* 0x0080000012047984 */ /* 0x000e680000000c00 */
[----:B-1----:R-:W-:Y:S01]  /*0e20*/  STG.E.128 [R16.64+0x80], R4 ;  /* 0x0000800410007986 */ /* 0x002fe2000c101d04 */
[----:B------:R-:W-:Y:S05]  /*0e30*/  EXIT ;  /* 0x000000000000794d */ /* 0x000fea0003800000 */
.L_x_1336:
        /* <DEDUP_REMOVED lines=12> */
.L_x_1441:


//--------------------- .text._ZN7cutlass13device_kernelIN5flash19enable_sm80_to_sm89INS1_16FlashAttnBwdSm80INS1_25CollectiveMainloopBwdSm80ILi2ELi2EN4cute5tupleIJNS5_1CILi64EEENS7_ILi128EEENS7_ILi96EEEEEENS_6half_tEfNS_4arch4Sm80ELb1ELb0ELb0ELb1ELb1ELb0ELb0ELb0ELi2ELi2ELi4ELi2ELb0EEENS1_24CollectiveEpilogueBwdGQAISB_fSE_Li256ELb1ELb1EEENS1_25SingleTileBwdLPTSchedulerILb1ELi128ELb1EEEEEEEEEvNT_6ParamsE --------------------------
	.section	.text._ZN7cutlass13device_kernelIN5flash19enable_sm80_to_sm89INS1_16FlashAttnBwdSm80INS1_25CollectiveMainloopBwdSm80ILi2ELi2EN4cute5tupleIJNS5_1CILi64EEENS7_ILi128EEENS7_ILi96EEEEEENS_6half_tEfNS_4arch4Sm80ELb1ELb0ELb0ELb1ELb1ELb0ELb0ELb0ELi2ELi2ELi4ELi2ELb0EEENS1_24CollectiveEpilogueBwdGQAISB_fSE_Li256ELb1ELb1EEENS1_25SingleTileBwdLPTSchedulerILb1ELi128ELb1EEEEEEEEEvNT_6ParamsE,"ax",@progbits
	.sectioninfo	@"SHI_REGISTERS=255"
	.align	128
.text._ZN7cutlass13device_kernelIN5flash19enable_sm80_to_sm89INS1_16FlashAttnBwdSm80INS1_25CollectiveMainloopBwdSm80ILi2ELi2EN4cute5tupleIJNS5_1CILi64EEENS7_ILi128EEENS7_ILi96EEEEEENS_6half_tEfNS_4arch4Sm80ELb1ELb0ELb0ELb1ELb1ELb0ELb0ELb0ELi2ELi2ELi4ELi2ELb0EEENS1_24CollectiveEpilogueBwdGQAISB_fSE_Li256ELb1ELb1EEENS1_25SingleTileBwdLPTSchedulerILb1ELi128ELb1EEEEEEEEEvNT_6ParamsE:
        .type           _ZN7cutlass13device_kernelIN5flash19enable_sm80_to_sm89INS1_16FlashAttnBwdSm80INS1_25CollectiveMainloopBwdSm80ILi2ELi2EN4cute5tupleIJNS5_1CILi64EEENS7_ILi128EEENS7_ILi96EEEEEENS_6half_tEfNS_4arch4Sm80ELb1ELb0ELb0ELb1ELb1ELb0ELb0ELb0ELi2ELi2ELi4ELi2ELb0EEENS1_24CollectiveEpilogueBwdGQAISB_fSE_Li256ELb1ELb1EEENS1_25SingleTileBwdLPTSchedulerILb1ELi128ELb1EEEEEEEEEvNT_6ParamsE,@function
        .size           _ZN7cutlass13device_kernelIN5flash19enable_sm80_to_sm89INS1_16FlashAttnBwdSm80INS1_25CollectiveMainloopBwdSm80ILi2ELi2EN4cute5tupleIJNS5_1CILi64EEENS7_ILi128EEENS7_ILi96EEEEEENS_6half_tEfNS_4arch4Sm80ELb1ELb0ELb0ELb1ELb1ELb0ELb0ELb0ELi2ELi2ELi4ELi2ELb0EEENS1_24CollectiveEpilogueBwdGQAISB_fSE_Li256ELb1ELb1EEENS1_25SingleTileBwdLPTSchedulerILb1ELi128ELb1EEEEEEEEEvNT_6ParamsE,(.L_x_1442 - _ZN7cutlass13device_kernelIN5flash19enable_sm80_to_sm89INS1_16FlashAttnBwdSm80INS1_25CollectiveMainloopBwdSm80ILi2ELi2EN4cute5tupleIJNS5_1CILi64EEENS7_ILi128EEENS7_ILi96EEEEEENS_6half_tEfNS_4arch4Sm80ELb1ELb0ELb0ELb1ELb1ELb0ELb0ELb0ELi2ELi2ELi4ELi2ELb0EEENS1_24CollectiveEpilogueBwdGQAISB_fSE_Li256ELb1ELb1EEENS1_25SingleTileBwdLPTSchedulerILb1ELi128ELb1EEEEEEEEEvNT_6ParamsE)
        .other          _ZN7cutlass13device_kernelIN5flash19enable_sm80_to_sm89INS1_16FlashAttnBwdSm80INS1_25CollectiveMainloopBwdSm80ILi2ELi2EN4cute5tupleIJNS5_1CILi64EEENS7_ILi128EEENS7_ILi96EEEEEENS_6half_tEfNS_4arch4Sm80ELb1ELb0ELb0ELb1ELb1ELb0ELb0ELb0ELi2ELi2ELi4ELi2ELb0EEENS1_24CollectiveEpilogueBwdGQAISB_fSE_Li256ELb1ELb1EEENS1_25SingleTileBwdLPTSchedulerILb1ELi128ELb1EEEEEEEEEvNT_6ParamsE,@"STO_CUDA_ENTRY STV_DEFAULT"
_ZN7cutlass13device_kernelIN5flash19enable_sm80_to_sm89INS1_16FlashAttnBwdSm80INS1_25CollectiveMainloopBwdSm80ILi2ELi2EN4cute5tupleIJNS5_1CILi64EEENS7_ILi128EEENS7_ILi96EEEEEENS_6half_tEfNS_4arch4Sm80ELb1ELb0ELb0ELb1ELb1ELb0ELb0ELb0ELi2ELi2ELi4ELi2ELb0EEENS1_24CollectiveEpilogueBwdGQAISB_fSE_Li256ELb1ELb1EEENS1_25SingleTileBwdLPTSchedulerILb1ELi128ELb1EEEEEEEEEvNT_6ParamsE:
        /* <DEDUP_REMOVED lines=24> */
.L_x_1338:
[----:B------:R-:W-:Y:S02]  /*0180*/  MOV R3, c[0x0][0x3b4] ;  /* 0x0000ed0000037a02 */ /* 0x000fe40000000f00 */
[----:B------:R-:W-:Y:S02]  /*0190*/  MOV R4, R0 ;  /* 0x0000000000047202 */ /* 0x000fe40000000f00 */
[----:B------:R-:W-:-:S13]  /*01a0*/  ISETP.NE.AND P0, PT, R3, 0x1, PT ;  /* 0x000000010300780c */ /* 0x000fda0003f05270 */
[----:B------:R-:W-:-:S05]  /*01b0*/  @P0 IMAD.HI.U32 R3, R0, c[0x0][0x3b8], RZ ;  /* 0x0000ee0000030a27 */ /* 0x000fca00078e00ff */
[----:B------:R-:W-:-:S05]  /*01c0*/  @P0 SHF.R.U32.HI R4, RZ, c[0x0][0x3bc], R3 ;  /* 0x0000ef00ff040a19 */ /* 0x000fca0000011603 */
[----:B------:R-:W-:Y:S02]  /*01d0*/  IMAD R5, R4, c[0x0][0x3b4], RZ ;  /* 0x0000ed0004057a24 */ /* 0x000fe400078e02ff */
.L_x_1339:
        /* <DEDUP_REMOVED lines=16> */
.L_x_1340:
        /* <DEDUP_REMOVED lines=9> */
.L_x_1342:
[----:B------:R-:W-:-:S04]  /*0370*/  MOV R3, c[0x0][0x3dc] ;  /* 0x0000f70000037a02 */ /* 0x000fc80000000f00 */
.L_x_1341:
        /* <DEDUP_REMOVED lines=9> */
.L_x_1337:
        /* <DEDUP_REMOVED lines=16> */
.L_x_1344:
[----:B------:R-:W-:Y:S02]  /*0510*/  MOV R0, c[0x0][0x3b4] ;  /* 0x0000ed0000007a02 */ /* 0x000fe40000000f00 */
[----:B------:R-:W-:Y:S02]  /*0520*/  MOV R4, R3 ;  /* 0x0000000300047202 */ /* 0x000fe40000000f00 */
[----:B------:R-:W-:-:S13]  /*0530*/  ISETP.NE.AND P0, PT, R0, 0x1, PT ;  /* 0x000000010000780c */ /* 0x000fda0003f05270 */
[----:B------:R-:W-:-:S05]  /*0540*/  @P0 IMAD.HI.U32 R0, R3, c[0x0][0x3b8], RZ ;  /* 0x0000ee0003000a27 */ /* 0x000fca00078e00ff */
[----:B------:R-:W-:-:S05]  /*0550*/  @P0 SHF.R.U32.HI R4, RZ, c[0x0][0x3bc], R0 ;  /* 0x0000ef00ff040a19 */ /* 0x000fca0000011600 */
[----:B------:R-:W-:Y:S02]  /*0560*/  IMAD R6, R4, c[0x0][0x3b4], RZ ;  /* 0x0000ed0004067a24 */ /* 0x000fe400078e02ff */
.L_x_1345:
        /* <DEDUP_REMOVED lines=16> */
.L_x_1346:
        /* <DEDUP_REMOVED lines=9> */
.L_x_1348:
[----:B------:R-:W-:-:S04]  /*0700*/  MOV R3, c[0x0][0x3dc] ;  /* 0x0000f70000037a02 */ /* 0x000fc80000000f00 */
.L_x_1347:
        /* <DEDUP_REMOVED lines=8> */
.L_x_1343:
        /* <DEDUP_REMOVED lines=10> */
[----:B------:R-:W2:Y:S01]  /*0830*/  @P1 LDG.E R4, [R14.64] ;  /* 0x000000080e041981 */ /* 0x000ea2000c1e1900 */
[----:B------:R-:W-:-:S03]  /*0840*/  IMAD.WIDE R12, R221, R0, c[0x0][0x2d0] ;  /* 0x0000b400dd0c7625 */ /* 0x000fc600078e0200 */
[----:B------:R-:W3:Y:S01]  /*0850*/  @P1 LDG.E R11, [R14.64] ;  /* 0x000000080e0b1981 */ /* 0x000ee2000c1e1900 */
[----:B------:R-:W-:Y:S02]  /*0860*/  IMAD.MOV.U32 R220, RZ, RZ, c[0x0][0x168] ;  /* 0x00005a00ffdc7624 */ /* 0x000fe400078e00ff */
[----:B------:R-:W-:Y:S01]  /*0870*/  @P0 IMAD.WIDE R16, R221, R0, c[0x0][0x2d8] ;  /* 0x0000b600dd100625 */ /* 0x000fe200078e0200 */
[----:B------:R-:W4:Y:S04]  /*0880*/  @P2 LDG.E R9, [R12.64] ;  /* 0x000000080c092981 */ /* 0x000f28000c1e1900 */
[----:B------:R1:W5:Y:S02]  /*0890*/  @P0 LDG.E R220, [R16.64] ;  /* 0x0000000810dc0981 */ /* 0x000364000c1e1900 */
[----:B-1----:R-:W-:Y:S01]  /*08a0*/  CS2R R6, SRZ ;  /* 0x0000000000067805 */ /* 0x002fe2000001ff00 */
        /* <DEDUP_REMOVED lines=12> */
[----:B------:R-:W-:Y:S05]  /*0970*/  @!P1 BRA `(.L_x_1349) ;  /* 0x0000003000009947 */ /* 0x000fea0003800000 */
[----:B-----5:R-:W2:Y:S04]  /*0980*/  LDG.E R220, [R14.64] ;  /* 0x000000080edc7981 */ /* 0x020ea8000c1e1900 */
[----:B------:R-:W2:Y:S02]  /*0990*/  LDG.E R9, [R14.64+0x4] ;  /* 0x000004080e097981 */ /* 0x000ea4000c1e1900 */
[----:B--2---:R-:W-:Y:S02]  /*09a0*/  IADD3 R220, -R220, R9, RZ ;  /* 0x00000009dcdc7210 */ /* 0x004fe40007ffe1ff */
.L_x_1349:
[----:B------:R-:W-:-:S04]  /*09b0*/  ISETP.NE.U32.AND P0, PT, RZ, c[0x0][0x2e0], PT ;  /* 0x0000b800ff007a0c */ /* 0x000fc80003f05070 */
[----:B------:R-:W-:-:S13]  /*09c0*/  ISETP.NE.AND.EX P0, PT, RZ, c[0x0][0x2e4], PT, P0 ;  /* 0x0000b900ff007a0c */ /* 0x000fda0003f05300 */
[----:B------:R-:W-:Y:S05]  /*09d0*/  @!P0 BRA `(.L_x_1350) ;  /* 0x0000003000008947 */ /* 0x000fea0003800000 */
[----:B------:R-:W-:-:S05]  /*09e0*/  IMAD.WIDE R8, R221, R0, c[0x0][0x2e0] ;  /* 0x0000b800dd087625 */ /* 0x000fca00078e0200 */
[----:B------:R1:W5:Y:S01]  /*09f0*/  LDG.E R219, [R8.64] ;  /* 0x0000000808db7981 */ /* 0x000362000c1e1900 */
[----:B------:R-:W-:Y:S05]  /*0a00*/  BRA `(.L_x_1351) ;  /* 0x0000004000007947 */ /* 0x000fea0003800000 */
.L_x_1350:
[----:B------:R-:W-:Y:S05]  /*0a10*/  @!P2 BRA `(.L_x_1351) ;  /* 0x000000300000a947 */ /* 0x000fea0003800000 */
[----:B------:R-:W2:Y:S04]  /*0a20*/  LDG.E R219, [R12.64] ;  /* 0x000000080cdb7981 */ /* 0x000ea8000c1e1900 */
[----:B------:R-:W2:Y:S02]  /*0a30*/  LDG.E R0, [R12.64+0x4] ;  /* 0x000004080c007981 */ /* 0x000ea4000c1e1900 */
[----:B--2---:R-:W-:Y:S02]  /*0a40*/  IADD3 R219, -R219, R0, RZ ;  /* 0x00000000dbdb7210 */ /* 0x004fe40007ffe1ff */
.L_x_1351:
        /* <DEDUP_REMOVED lines=82> */
[-C--:B------:R-:W-:Y:S01]  /*0f70*/  LEA.HI R18, R23, R2.reuse, RZ, 0x3 ;  /* 0x0000000217127211 */ /* 0x080fe200078f18ff */
        /* <DEDUP_REMOVED lines=17> */
[----:B------:R-:W-:Y:S01]  /*1090*/  SHF.R.S32.HI R20, RZ, 0x1f, R223 ;  /* 0x0000001fff147819 */ /* 0x000fe200000114df */
        /* <DEDUP_REMOVED lines=12> */
[----:B------:R-:W-:Y:S01]  /*1160*/  IMAD.IADD R9, R19, 0x1, -R4 ;  /* 0x0000000113097824 */ /* 0x000fe200078e0a04 */
[----:B------:R-:W-:Y:S01]  /*1170*/  LEA.HI R19, R17, R218, RZ, 0x1 ;  /* 0x000000da11137211 */ /* 0x000fe200078f08ff */
[----:B------:R-:W-:Y:S01]  /*1180*/  IMAD.MOV.U32 R4, RZ, RZ, R24 ;  /* 0x000000ffff047224 */ /* 0x000fe200078e0018 */
[----:B------:R-:W-:Y:S01]  /*1190*/  IADD3 R24, P0, R216, R3, RZ ;  /* 0x00000003d8187210 */ /* 0x000fe20007f1e0ff */
[----:B------:R-:W-:Y:S01]  /*11a0*/  IMAD.IADD R5, R25, 0x1, R8 ;  /* 0x0000000119057824 */ /* 0x000fe200078e0208 */
[----:B------:R-:W-:Y:S01]  /*11b0*/  LEA.HI R8, R23, R2, RZ, 0x5 ;  /* 0x0000000217087211 */ /* 0x000fe200078f28ff */
[----:B------:R-:W-:Y:S01]  /*11c0*/  IMAD.WIDE R34, R222, 0x80, R34 ;  /* 0x00000080de227825 */ /* 0x000fe200078e0222 */
[----:B------:R-:W-:-:S02]  /*11d0*/  LEA.HI.X.SX32 R25, R216, R7, 0x1, P0 ;  /* 0x00000007d8197211 */ /* 0x000fc400000f0eff */
[----:B------:R-:W-:Y:S01]  /*11e0*/  LOP3.LUT R19, R19, 0x7fffffe, RZ, 0xc0, !PT ;  /* 0x07fffffe13137812 */ /* 0x000fe200078ec0ff */
[----:B------:R-:W-:Y:S01]  /*11f0*/  IMAD.SHL.U32 R7, R18, 0x8, RZ ;  /* 0x0000000812077824 */ /* 0x000fe200078e00ff */
[----:B------:R-:W-:Y:S01]  /*1200*/  SHF.R.S32.HI R17, RZ, 0x1f, R17 ;  /* 0x0000001fff117819 */ /* 0x000fe20000011411 */
[----:B------:R-:W-:Y:S02]  /*1210*/  IMAD R224, R20, c[0x0][0x238], RZ ;  /* 0x00008e0014e07a24 */ /* 0x000fe400078e02ff */
[----:B------:R-:W-:Y:S01]  /*1220*/  IMAD R3, R35, c[0x0][0x1d8], RZ ;  /* 0x0000760023037a24 */ /* 0x000fe200078e02ff */
[----:B------:R-:W-:Y:S01]  /*1230*/  LOP3.LUT R7, R7, 0xc0, RZ, 0xc0, !PT ;  /* 0x000000c007077812 */ /* 0x000fe200078ec0ff */
[----:B------:R-:W-:Y:S01]  /*1240*/  IMAD R224, R223, c[0x0][0x23c], R224 ;  /* 0x00008f00dfe07a24 */ /* 0x000fe200078e02e0 */
[----:B------:R-:W-:Y:S01]  /*1250*/  LEA.HI R17, R17, R218, RZ, 0x3 ;  /* 0x000000da11117211 */ /* 0x000fe200078f18ff */
[----:B------:R-:W-:Y:S01]  /*1260*/  IMAD.WIDE.U32 R28, R223, c[0x0][0x238], R28 ;  /* 0x00008e00df1c7a25 */ /* 0x000fe200078e001c */
[----:B------:R-:W-:-:S02]  /*1270*/  SHF.R.U32.HI R6, RZ, 0x3, R7 ;  /* 0x00000003ff067819 */ /* 0x000fc40000011607 */
[----:B------:R-:W-:Y:S01]  /*1280*/  LOP3.LUT R7, R7, 0x18, R12, 0xf8, !PT ;  /* 0x0000001807077812 */ /* 0x000fe200078ef80c */
[C---:B------:R-:W-:Y:S01]  /*1290*/  IMAD R3, R34.reuse, c[0x0][0x1dc], R3 ;  /* 0x0000770022037a24 */ /* 0x040fe200078e0203 */
[----:B------:R-:W-:Y:S01]  /*12a0*/  LOP3.LUT R17, R17, 0xfffffff8, RZ, 0xc0, !PT ;  /* 0xfffffff811117812 */ /* 0x000fe200078ec0ff */
[----:B------:R-:W-:Y:S01]  /*12b0*/  IMAD.WIDE.U32 R4, R34, c[0x0][0x1d8], R4 ;  /* 0x0000760022047a25 */ /* 0x000fe200078e0004 */
[----:B------:R-:W-:-:S03]  /*12c0*/  LOP3.LUT R6, R7, R6, RZ, 0x3c, !PT ;  /* 0x0000000607067212 */ /* 0x000fc600078e3cff */
[----:B------:R-:W-:Y:S02]  /*12d0*/  IMAD.IADD R225, R29, 0x1, R224 ;  /* 0x000000011de17824 */ /* 0x000fe400078e02e0 */
[----:B------:R-:W-:Y:S01]  /*12e0*/  IMAD.MOV.U32 R224, RZ, RZ, R28 ;  /* 0x000000ffffe07224 */ /* 0x000fe200078e001c */
[----:B------:R-:W-:Y:S01]  /*12f0*/  LEA R28, P0, R4, c[0x0][0x1c0], 0x1 ;  /* 0x00007000041c7a11 */ /* 0x000fe200078008ff */
[----:B------:R-:W-:Y:S02]  /*1300*/  IMAD.IADD R3, R5, 0x1, R3 ;  /* 0x0000000105037824 */ /* 0x000fe400078e0203 */
[----:B------:R-:W-:Y:S02]  /*1310*/  IMAD.MOV.U32 R7, RZ, RZ, c[0x0][0x1d8] ;  /* 0x00007600ff077624 */ /* 0x000fe400078e00ff */
[----:B------:R-:W-:Y:S01]  /*1320*/  IMAD R232, R20, c[0x0][0x288], RZ ;  /* 0x0000a20014e87a24 */ /* 0x000fe200078e02ff */
[----:B------:R-:W-:Y:S01]  /*1330*/  LEA.HI.X R29, R4, c[0x0][0x1c4], R3, 0x1, P0 ;  /* 0x00007100041d7a11 */ /* 0x000fe200000f0c03 */
[----:B------:R-:W-:Y:S01]  /*1340*/  IMAD.MOV.U32 R3, RZ, RZ, c[0x0][0x1dc] ;  /* 0x00007700ff037624 */ /* 0x000fe200078e00ff */
[----:B------:R-:W-:Y:S01]  /*1350*/  LEA R32, P0, R7, R28, 0x7 ;  /* 0x0000001c07207211 */ /* 0x000fe200078038ff */
[----:B------:R-:W-:-:S03]  /*1360*/  IMAD.WIDE.U32 R30, R223, c[0x0][0x270], R24 ;  /* 0x00009c00df1e7a25 */ /* 0x000fc600078e0018 */
[----:B------:R-:W-:Y:S01]  /*1370*/  LEA.HI.X R33, R7, R29, R3, 0x7, P0 ;  /* 0x0000001d07217211 */ /* 0x000fe200000f3c03 */
[C---:B------:R-:W-:Y:S01]  /*1380*/  IMAD R232, R223.reuse, c[0x0][0x28c], R232 ;  /* 0x0000a300dfe87a24 */ /* 0x040fe200078e02e8 */
[----:B------:R-:W-:Y:S01]  /*1390*/  IADD3 R7, R12, 0x20, RZ ;  /* 0x000000200c077810 */ /* 0x000fe20007ffe0ff */
[----:B------:R-:W-:Y:S01]  /*13a0*/  IMAD.WIDE.U32 R24, R223, c[0x0][0x288], R24 ;  /* 0x0000a200df187a25 */ /* 0x000fe200078e0018 */
[----:B------:R-:W-:Y:S02]  /*13b0*/  ISETP.GE.AND P0, PT, R214, c[0x0][0x1cc], PT ;  /* 0x00007300d6007a0c */ /* 0x000fe40003f06270 */
[----:B------:R-:W-:Y:S01]  /*13c0*/  ISETP.GE.AND P6, PT, R7, c[0x0][0x1cc], PT ;  /* 0x0000730007007a0c */ /* 0x000fe20003fc6270 */
[----:B------:R-:W-:Y:S02]  /*13d0*/  IMAD.IADD R5, R219, 0x1, -R212 ;  /* 0x00000001db057824 */ /* 0x000fe400078e0ad4 */
[----:B------:R-:W-:Y:S01]  /*13e0*/  IMAD.IADD R233, R25, 0x1, R232 ;  /* 0x0000000119e97824 */ /* 0x000fe200078e02e8 */
[----:B------:R-:W-:Y:S01]  /*13f0*/  SHF.R.S32.HI R25, RZ, 0x5, R8 ;  /* 0x00000005ff197819 */ /* 0x000fe20000011408 */
[----:B------:R-:W-:-:S02]  /*1400*/  IMAD.IADD R3, R5, 0x1, -R218 ;  /* 0x0000000105037824 */ /* 0x000fc400078e0ada */
[----:B------:R-:W-:Y:S02]  /*1410*/  IMAD.IADD R16, R218, 0x1, -R19 ;  /* 0x00000001da107824 */ /* 0x000fe400078e0a13 */
        /* <DEDUP_REMOVED lines=8> */
[C---:B------:R-:W-:Y:S01]  /*14a0*/  ISETP.LT.OR P6, PT, R3.reuse, 0x41, P6 ;  /* 0x000000410300780c */ /* 0x040fe200037c1670 */
[----:B------:R-:W-:Y:S01]  /*14b0*/  IMAD.MOV.U32 R232, RZ, RZ, R24 ;  /* 0x000000ffffe87224 */ /* 0x000fe200078e0018 */
[----:B------:R-:W-:Y:S01]  /*14c0*/  ISETP.LT.OR P0, PT, R3, 0x41, P0 ;  /* 0x000000410300780c */ /* 0x000fe20000701670 */
[----:B------:R-:W-:Y:S01]  /*14d0*/  IMAD.SHL.U32 R6, R6, 0x2, RZ ;  /* 0x0000000206067824 */ /* 0x000fe200078e00ff */
[----:B------:R-:W-:Y:S01]  /*14e0*/  LEA.HI R16, R8, R25, RZ, 0x1 ;  /* 0x0000001908107211 */ /* 0x000fe200078f08ff */
[----:B------:R-:W-:Y:S01]  /*14f0*/  IMAD.IADD R204, R2, 0x1, -R15 ;  /* 0x0000000102cc7824 */ /* 0x000fe200078e0a0f */
[----:B------:R-:W-:Y:S01]  /*1500*/  LOP3.LUT R15, R10, 0xfffffff0, RZ, 0xc0, !PT ;  /* 0xfffffff00a0f7812 */ /* 0x000fe200078ec0ff */
[----:B------:R-:W-:Y:S01]  /*1510*/  IMAD R236, R20, c[0x0][0x270], RZ ;  /* 0x00009c0014ec7a24 */ /* 0x000fe200078e02ff */
        /* <DEDUP_REMOVED lines=13> */
[----:B------:R-:W-:Y:S01]  /*15f0*/  IMAD R236, R223, c[0x0][0x274], R236 ;  /* 0x00009d00dfec7a24 */ /* 0x000fe200078e02ec */
[C---:B------:R-:W-:Y:S01]  /*1600*/  ISETP.LT.OR P1, PT, R3.reuse, 0x1, P5 ;  /* 0x000000010300780c */ /* 0x040fe20002f21670 */
[----:B------:R-:W-:Y:S01]  /*1610*/  IMAD R4, R36, c[0x0][0x178], RZ ;  /* 0x00005e0024047a24 */ /* 0x000fe200078e02ff */
[----:B------:R-:W-:Y:S01]  /*1620*/  ISETP.LT.OR P5, PT, R3, 0x41, P5 ;  /* 0x000000410300780c */ /* 0x000fe20002fa1670 */
[----:B------:R-:W-:Y:S01]  /*1630*/  IMAD.IADD R237, R31, 0x1, R236 ;  /* 0x000000011fed7824 */ /* 0x000fe200078e02ec */
[----:B------:R-:W-:Y:S01]  /*1640*/  SHF.R.S32.HI R21, RZ, 0x1f, R24 ;  /* 0x0000001fff157819 */ /* 0x000fe20000011418 */
[----:B------:R-:W-:Y:S01]  /*1650*/  IMAD.MOV.U32 R236, RZ, RZ, R30 ;  /* 0x000000ffffec7224 */ /* 0x000fe200078e001e */
[----:B------:R-:W-:Y:S01]  /*1660*/  LOP3.LUT R16, R16, 0xfffffffe, RZ, 0xc0, !PT ;  /* 0xfffffffe10107812 */ /* 0x000fe200078ec0ff */
[----:B------:R2:W-:Y:S01]  /*1670*/  LDGSTS.E.BYPASS.LTC128B.128 [R6+0x7080], [R32.64], !P3 ;  /* 0x0708000020067fae */ /* 0x0005e2000d901d48 */
[----:B------:R-:W-:Y:S01]  /*1680*/  ISETP.LT.OR P3, PT, R3, 0x1, P2 ;  /* 0x000000010300780c */ /* 0x000fe20001761670 */
[----:B------:R-:W-:Y:S01]  /*1690*/  IMAD R19, R27, c[0x0][0x17c], R4 ;  /* 0x00005f001b137a24 */ /* 0x000fe200078e0204 */
[C---:B------:R-:W-:Y:S01]  /*16a0*/  ISETP.LT.OR P2, PT, R3.reuse, 0x41, P2 ;  /* 0x000000410300780c */ /* 0x040fe20001741670 */
[----:B------:R2:W-:Y:S01]  /*16b0*/  LDGSTS.E.BYPASS.LTC128B.128 [R6+0x9080], [R32.64+0x40], !P6 ;  /* 0x0908004020067fae */ /* 0x0005e2000f101d48 */
[----:B------:R-:W-:Y:S01]  /*16c0*/  ISETP.LT.OR P6, PT, R3, 0x1, P4 ;  /* 0x000000010300780c */ /* 0x000fe200027c1670 */
[----:B------:R-:W-:Y:S01]  /*16d0*/  IMAD.WIDE.U32 R30, R27, c[0x0][0x178], R12 ;  /* 0x00005e001b1e7a25 */ /* 0x000fe200078e000c */
[----:B------:R-:W-:Y:S01]  /*16e0*/  ISETP.LT.OR P4, PT, R3, 0x41, P4 ;  /* 0x000000410300780c */ /* 0x000fe20002781670 */
[----:B------:R2:W-:Y:S01]  /*16f0*/  LDGSTS.E.BYPASS.LTC128B.128 [R6+0xb080], [R32.64+0x80], !P0 ;  /* 0x0b08008020067fae */ /* 0x0005e2000c101d48 */
[----:B------:R-:W-:Y:S01]  /*1700*/  LEA.HI R3, R24, R24, RZ, 0x1 ;  /* 0x0000001818037211 */ /* 0x000fe200078f08ff */
[----:B------:R-:W-:Y:S01]  /*1710*/  IMAD.WIDE.U32 R38, R0, c[0x0][0x1b8], R38 ;  /* 0x00006e0000267a25 */ /* 0x000fe200078e0026 */
[----:B------:R-:W-:-:S02]  /*1720*/  LOP3.LUT R15, R10, 0x7fffffe, RZ, 0xc0, !PT ;  /* 0x07fffffe0a0f7812 */ /* 0x000fc400078ec0ff */
[----:B------:R-:W-:Y:S01]  /*1730*/  LEA.HI R21, R21, R24, RZ, 0x3 ;  /* 0x0000001815157211 */ /* 0x000fe200078f18ff */
[----:B------:R-:W-:Y:S01]  /*1740*/  IMAD.IADD R31, R31, 0x1, R19 ;  /* 0x000000011f1f7824 */ /* 0x000fe200078e0213 */
[----:B------:R-:W-:Y:S01]  /*1750*/  LEA.HI R4, R23, R2, RZ, 0x6 ;  /* 0x0000000217047211 */ /* 0x000fe200078f30ff */
[----:B------:R-:W-:Y:S01]  /*1760*/  IMAD R19, R35, c[0x0][0x1a8], RZ ;  /* 0x00006a0023137a24 */ /* 0x000fe200078e02ff */
[----:B-1----:R-:W-:Y:S01]  /*1770*/  LOP3.LUT R29, R3, 0x7fffffe, RZ, 0xc0, !PT ;  /* 0x07fffffe031d7812 */ /* 0x002fe200078ec0ff */
[----:B------:R-:W-:Y:S01]  /*1780*/  IMAD.IADD R16, R25, 0x1, -R16 ;  /* 0x0000000119107824 */ /* 0x000fe200078e0a10 */
[----:B------:R-:W-:Y:S01]  /*1790*/  SHF.R.S32.HI R4, RZ, 0x6, R4 ;  /* 0x00000006ff047819 */ /* 0x000fe20000011404 */
[----:B------:R-:W-:Y:S01]  /*17a0*/  IMAD.IADD R28, R204, 0x1, -R15 ;  /* 0x00000001cc1c7824 */ /* 0x000fe200078e0a0f */
[----:B------:R-:W-:Y:S01]  /*17b0*/  LOP3.LUT R15, R21, 0xfffffff8, RZ, 0xc0, !PT ;  /* 0xfffffff8150f7812 */ /* 0x000fe200078ec0ff */
[----:B------:R-:W-:Y:S01]  /*17c0*/  IMAD.IADD R22, R24, 0x1, -R29 ;  /* 0x0000000118167824 */ /* 0x000fe200078e0a1d */
[----:B------:R-:W-:Y:S01]  /*17d0*/  SHF.R.S32.HI R21, RZ, 0x3, R21 ;  /* 0x00000003ff157819 */ /* 0x000fe20000011415 */
[----:B------:R-:W-:Y:S01]  /*17e0*/  IMAD R29, R14, c[0x0][0x1b8], RZ ;  /* 0x00006e000e1d7a24 */ /* 0x000fe200078e02ff */
[----:B------:R-:W-:Y:S01]  /*17f0*/  IADD3 R234, R6, 0xc080, RZ ;  /* 0x0000c08006ea7810 */ /* 0x000fe20007ffe0ff */
[----:B------:R-:W-:Y:S01]  /*1800*/  IMAD.SHL.U32 R202, R16, 0x400, RZ ;  /* 0x0000040010ca7824 */ /* 0x000fe200078e00ff */
[----:B------:R-:W-:Y:S01]  /*1810*/  IADD3 R231, R6, 0x12080, RZ ;  /* 0x0001208006e77810 */ /* 0x000fe20007ffe0ff */
[----:B------:R-:W-:-:S02]  /*1820*/  IMAD R14, R0, c[0x0][0x1bc], R29 ;  /* 0x00006f00000e7a24 */ /* 0x000fc400078e021d */
[----:B------:R-:W-:Y:S02]  /*1830*/  IMAD R0, R20, c[0x0][0x180], RZ ;  /* 0x0000600014007a24 */ /* 0x000fe400078e02ff */
[----:B------:R-:W-:Y:S02]  /*1840*/  IMAD.IADD R39, R39, 0x1, R14 ;  /* 0x0000000127277824 */ /* 0x000fe400078e020e */
[----:B------:R-:W-:Y:S01]  /*1850*/  IMAD R228, R223, c[0x0][0x184], R0 ;  /* 0x00006100dfe47a24 */ /* 0x000fe200078e0200 */
[----:B--2---:R-:W-:Y:S01]  /*1860*/  SHF.R.S32.HI R32, RZ, 0x1, R3 ;  /* 0x00000001ff207819 */ /* 0x004fe20000011403 */
[C---:B------:R-:W-:Y:S01]  /*1870*/  IMAD R0, R34.reuse, c[0x0][0x1ac], R19 ;  /* 0x00006b0022007a24 */ /* 0x040fe200078e0213 */
[----:B------:R-:W-:Y:S01]  /*1880*/  SHF.R.S32.HI R3, RZ, 0x1f, R3 ;  /* 0x0000001fff037819 */ /* 0x000fe20000011403 */
[----:B------:R-:W-:-:S03]  /*1890*/  IMAD.WIDE.U32 R38, R34, c[0x0][0x1a8], R38 ;  /* 0x00006a0022267a25 */ /* 0x000fc600078e0026 */
[----:B------:R-:W-:Y:S01]  /*18a0*/  LEA.HI R3, R3, R32, RZ, 0x2 ;  /* 0x0000002003037211 */ /* 0x000fe200078f10ff */
[----:B------:R-:W-:Y:S01]  /*18b0*/  IMAD.IADD R0, R39, 0x1, R0 ;  /* 0x0000000127007824 */ /* 0x000fe200078e0200 */
[C---:B------:R-:W-:Y:S01]  /*18c0*/  LEA R34, P0, R38.reuse, c[0x0][0x190], 0x1 ;  /* 0x0000640026227a11 */ /* 0x040fe200078008ff */
[----:B------:R-:W-:Y:S01]  /*18d0*/  IMAD.WIDE.U32 R30, R223, c[0x0][0x180], R30 ;  /* 0x00006000df1e7a25 */ /* 0x000fe200078e001e */
[----:B------:R-:W-:Y:S02]  /*18e0*/  LOP3.LUT R3, R3, 0xfffffffc, RZ, 0xc0, !PT ;  /* 0xfffffffc03037812 */ /* 0x000fe400078ec0ff */
[----:B------:R-:W-:Y:S01]  /*18f0*/  LEA.HI.X R35, R38, c[0x0][0x194], R0, 0x1, P0 ;  /* 0x0000650026237a11 */ /* 0x000fe200000f0c00 */
[----:B------:R-:W-:Y:S01]  /*1900*/  IMAD.MOV.U32 R29, RZ, RZ, c[0x0][0x1a8] ;  /* 0x00006a00ff1d7624 */ /* 0x000fe200078e00ff */
[----:B------:R-:W-:Y:S01]  /*1910*/  SHF.R.S32.HI R0, RZ, 0x1f, R245 ;  /* 0x0000001fff007819 */ /* 0x000fe200000114f5 */
[----:B------:R-:W-:Y:S02]  /*1920*/  IMAD R235, R235, 0x2, R202 ;  /* 0x00000002ebeb7824 */ /* 0x000fe400078e02ca */
[C---:B------:R-:W-:Y:S01]  /*1930*/  IMAD R203, R21.reuse, 0x8, R22 ;  /* 0x0000000815cb7824 */ /* 0x040fe200078e0216 */
[----:B------:R1:W-:Y:S01]  /*1940*/  LDGSTS.E.BYPASS.LTC128B.128 [R6+0x80], [R34.64], !P1 ;  /* 0x0008000022067fae */ /* 0x0003e2000c901d48 */
[----:B------:R-:W-:Y:S01]  /*1950*/  IMAD R202, R21, 0x200, R202 ;  /* 0x0000020015ca7824 */ /* 0x000fe200078e02ca */
[----:B------:R-:W-:Y:S01]  /*1960*/  ISETP.GE.AND P1, PT, R214, c[0x0][0x16c], PT ;  /* 0x00005b00d6007a0c */ /* 0x000fe20003f26270 */
[----:B------:R-:W-:Y:S01]  /*1970*/  IMAD.IADD R229, R31, 0x1, R228 ;  /* 0x000000011fe57824 */ /* 0x000fe200078e02e4 */
[----:B------:R1:W-:Y:S01]  /*1980*/  LDGSTS.E.BYPASS.LTC128B.128 [R6+0x2080], [R34.64+0x40], !P3 ;  /* 0x0208004022067fae */ /* 0x0003e2000d901d48 */
[----:B------:R-:W-:Y:S01]  /*1990*/  IMAD.MOV.U32 R228, RZ, RZ, R30 ;  /* 0x000000ffffe47224 */ /* 0x000fe200078e001e */
[----:B------:R-:W-:Y:S01]  /*19a0*/  LEA R30, P0, R29, R34, 0x7 ;  /* 0x000000221d1e7211 */ /* 0x000fe200078038ff */
[----:B------:R-:W-:Y:S01]  /*19b0*/  IMAD R31, R245, UR5, RZ ;  /* 0x00000005f51f7c24 */ /* 0x000fe2000f8e02ff */
[----:B------:R-:W-:Y:S01]  /*19c0*/  SEL R22, RZ, 0x4, P1 ;  /* 0x00000004ff167807 */ /* 0x000fe20000800000 */
[----:B------:R-:W-:Y:S01]  /*19d0*/  IMAD.MOV.U32 R21, RZ, RZ, c[0x0][0x1ac] ;  /* 0x00006b00ff157624 */ /* 0x000fe200078e00ff */
[----:B------:R1:W-:Y:S01]  /*19e0*/  LDGSTS.E.BYPASS.LTC128B.128 [R6+0x4080], [R34.64+0x80], !P6 ;  /* 0x0408008022067fae */ /* 0x0003e2000f101d48 */
[----:B------:R-:W-:-:S02]  /*19f0*/  IMAD R14, R0, UR4, R31 ;  /* 0x00000004000e7c24 */ /* 0x000fc4000f8e021f */
[----:B------:R-:W-:Y:S01]  /*1a00*/  IMAD R205, R9, 0x4, R4 ;  /* 0x0000000409cd7824 */ /* 0x000fe200078e0204 */
[----:B------:R-:W-:Y:S01]  /*1a10*/  LEA.HI.X R31, R29, R35, R21, 0x7, P0 ;  /* 0x000000231d1f7211 */ /* 0x000fe200000f3c15 */
[----:B------:R-:W-:Y:S01]  /*1a20*/  IMAD R19, R11, c[0x0][0x188], RZ ;  /* 0x000062000b137a24 */ /* 0x000fe200078e02ff */
[----:B------:R-:W-:Y:S01]  /*1a30*/  ISETP.GE.AND P0, PT, R12, c[0x0][0x16c], PT ;  /* 0x00005b000c007a0c */ /* 0x000fe20003f06270 */
[----:B------:R-:W-:Y:S02]  /*1a40*/  IMAD R0, R0, c[0x0][0x178], RZ ;  /* 0x00005e0000007a24 */ /* 0x000fe400078e02ff */
[----:B------:R-:W-:Y:S01]  /*1a50*/  IMAD R205, R205, 0x8, R28 ;  /* 0x00000008cdcd7824 */ /* 0x000fe200078e021c */
        /* <DEDUP_REMOVED lines=8> */
[----:B------:R2:W-:Y:S02]  /*1ae0*/  LDGSTS.E.BYPASS.LTC128B.128 [R6+0x3080], [R30.64+0x40], !P2 ;  /* 0x030800401e067fae */ /* 0x0005e4000d101d48 */
[----:B------:R-:W-:Y:S01]  /*1af0*/  IADD3 R22, R22, R0, R215 ;  /* 0x0000000016167210 */ /* 0x000fe20007ffe0d7 */
[----:B------:R-:W-:Y:S01]  /*1b00*/  IMAD.IADD R21, R29, 0x1, R21 ;  /* 0x000000011d157824 */ /* 0x000fe200078e0215 */
[----:B------:R2:W-:Y:S01]  /*1b10*/  LDGSTS.E.BYPASS.LTC128B.128 [R6+0x5080], [R30.64+0x80], !P4 ;  /* 0x050800801e067fae */ /* 0x0005e2000e101d48 */
[----:B------:R-:W-:Y:S01]  /*1b20*/  IMAD.IADD R208, R229, 0x1, R19 ;  /* 0x00000001e5d07824 */ /* 0x000fe200078e0213 */
[----:B------:R-:W-:Y:S01]  /*1b30*/  LEA R19, P1, R28, R228, 0x6 ;  /* 0x000000e41c137211 */ /* 0x000fe200078230ff */
[----:B------:R-:W-:Y:S01]  /*1b40*/  IMAD.SHL.U32 R204, R204, 0x40, RZ ;  /* 0x00000040cccc7824 */ /* 0x000fe200078e00ff */
[----:B------:R-:W-:Y:S01]  /*1b50*/  LOP3.LUT P5, RZ, R22, 0x2, RZ, 0xc0, !PT ;  /* 0x0000000216ff7812 */ /* 0x000fe200078ac0ff */
[----:B------:R-:W-:Y:S01]  /*1b60*/  IMAD R211, R11, c[0x0][0x278], RZ ;  /* 0x00009e000bd37a24 */ /* 0x000fe200078e02ff */
[----:B------:R-:W-:Y:S01]  /*1b70*/  LEA.HI.X R0, R28, R208, R21, 0x6, P1 ;  /* 0x000000d01c007211 */ /* 0x000fe200008f3415 */
[----:B------:R-:W-:Y:S01]  /*1b80*/  IMAD.SHL.U32 R21, R245, 0x40, RZ ;  /* 0x00000040f5157824 */ /* 0x000fe200078e00ff */
[----:B------:R-:W-:Y:S01]  /*1b90*/  ISETP.GT.AND P1, PT, R2, 0xf, PT ;  /* 0x0000000f0200780c */ /* 0x000fe20003f24270 */
[----:B------:R-:W-:Y:S01]  /*1ba0*/  IMAD.WIDE.U32 R236, R226, c[0x0][0x278], R236 ;  /* 0x00009e00e2ec7a25 */ /* 0x000fe200078e00ec */
[----:B------:R-:W-:Y:S01]  /*1bb0*/  LEA R28, P3, R19, c[0x0][0x160], 0x1 ;  /* 0x00005800131c7a11 */ /* 0x000fe200078608ff */
[----:B------:R-:W0:Y:S01]  /*1bc0*/  LDGDEPBAR ;  /* 0x00000000000079af */ /* 0x000e220000000000 */
[----:B------:R-:W-:Y:S01]  /*1bd0*/  LOP3.LUT R204, R204, 0x1c0, RZ, 0xc0, !PT ;  /* 0x000001c0cccc7812 */ /* 0x000fe200078ec0ff */
[----:B------:R-:W-:Y:S01]  /*1be0*/  IMAD.SHL.U32 R25, R25, 0x10, RZ ;  /* 0x0000001019197824 */ /* 0x000fe200078e00ff */
[----:B------:R-:W-:Y:S01]  /*1bf0*/  LEA.HI.X R29, R19, c[0x0][0x164], R0, 0x1, P3 ;  /* 0x00005900131d7a11 */ /* 0x000fe200018f0c00 */
[----:B------:R-:W-:Y:S01]  /*1c00*/  IMAD R211, R226, c[0x0][0x27c], R211 ;  /* 0x00009f00e2d37a24 */ /* 0x000fe200078e02d3 */
[----:B------:R-:W-:Y:S01]  /*1c10*/  SHF.R.S32.HI R19, RZ, 0x1f, R21 ;  /* 0x0000001fff137819 */ /* 0x000fe20000011415 */
[----:B------:R-:W-:Y:S01]  /*1c20*/  IMAD.IADD R15, R24, 0x1, -R15 ;  /* 0x00000001180f7824 */ /* 0x000fe200078e0a0f */
[----:B------:R-:W-:Y:S01]  /*1c30*/  LOP3.LUT R25, R204, 0x30, R25, 0xf8, !PT ;  /* 0x00000030cc197812 */ /* 0x000fe200078ef819 */
[----:B------:R-:W-:Y:S01]  /*1c40*/  IMAD R36, R36, c[0x0][0x208], RZ ;  /* 0x0000820024247a24 */ /* 0x000fe200078e02ff */
[----:B------:R-:W-:Y:S01]  /*1c50*/  LEA.HI R0, R23, R2, RZ, 0x7 ;  /* 0x0000000217007211 */ /* 0x000fe200078f38ff */
[----:B------:R-:W-:Y:S01]  /*1c60*/  IMAD.IADD R211, R237, 0x1, R211 ;  /* 0x00000001edd37824 */ /* 0x000fe200078e02d3 */
[----:B------:R-:W-:Y:S01]  /*1c70*/  @!P1 IADD3 R24, P3, R21, R236, RZ ;  /* 0x000000ec15189210 */ /* 0x000fe20007f7e0ff */
[C---:B------:R-:W-:Y:S01]  /*1c80*/  IMAD R36, R27.reuse, c[0x0][0x20c], R36 ;  /* 0x000083001b247a24 */ /* 0x040fe200078e0224 */
[----:B------:R-:W-:Y:S01]  /*1c90*/  SHF.R.U32.HI R204, RZ, 0x3, R204 ;  /* 0x00000003ffcc7819 */ /* 0x000fe200000116cc */
[----:B------:R-:W-:Y:S01]  /*1ca0*/  IMAD.WIDE.U32 R26, R27, c[0x0][0x208], R12 ;  /* 0x000082001b1a7a25 */ /* 0x000fe200078e000c */
[----:B------:R-:W-:-:S02]  /*1cb0*/  LOP3.LUT R25, R25, 0x8, R18, 0xf8, !PT ;  /* 0x0000000819197812 */ /* 0x000fc400078ef812 */
[----:B------:R-:W-:Y:S01]  /*1cc0*/  SHF.R.U32.HI R0, RZ, 0x4, R0 ;  /* 0x00000004ff007819 */ /* 0x000fe20000011600 */
[----:B------:R-:W-:Y:S01]  /*1cd0*/  @!P1 IMAD.X R23, R19, 0x1, R211, P3 ;  /* 0x0000000113179824 */ /* 0x000fe200018e06d3 */
[----:B------:R-:W-:Y:S01]  /*1ce0*/  ISETP.GE.AND P3, PT, R12, c[0x0][0x1fc], PT ;  /* 0x00007f000c007a0c */ /* 0x000fe20003f66270 */
[----:B------:R-:W-:Y:S01]  /*1cf0*/  IMAD.IADD R37, R27, 0x1, R36 ;  /* 0x000000011b257824 */ /* 0x000fe200078e0224 */
[----:B------:R-:W-:Y:S01]  /*1d00*/  LOP3.LUT R204, R25, R204, RZ, 0x3c, !PT ;  /* 0x000000cc19cc7212 */ /* 0x000fe200078e3cff */
[----:B------:R-:W-:Y:S01]  /*1d10*/  IMAD R20, R20, c[0x0][0x210], RZ ;  /* 0x0000840014147a24 */ /* 0x000fe200078e02ff */
[----:B------:R-:W-:Y:S01]  /*1d20*/  SEL R25, RZ, 0x1, P3 ;  /* 0x00000001ff197807 */ /* 0x000fe20001800000 */
[----:B------:R-:W-:Y:S01]  /*1d30*/  IMAD.SHL.U32 R27, R9, 0x10, RZ ;  /* 0x00000010091b7824 */ /* 0x000fe200078e00ff */
[----:B------:R-:W-:Y:S01]  /*1d40*/  ISETP.GE.AND P3, PT, R7, c[0x0][0x1fc], PT ;  /* 0x00007f0007007a0c */ /* 0x000fe20003f66270 */
[----:B------:R-:W-:Y:S01]  /*1d50*/  IMAD R33, R223, c[0x0][0x214], R20 ;  /* 0x00008500df217a24 */ /* 0x000fe200078e0214 */
[----:B------:R-:W-:Y:S01]  /*1d60*/  LOP3.LUT P6, RZ, R22, 0x4, RZ, 0xc0, !PT ;  /* 0x0000000416ff7812 */ /* 0x000fe200078cc0ff */
[----:B------:R-:W-:Y:S01]  /*1d70*/  IMAD.MOV.U32 R36, RZ, RZ, R26 ;  /* 0x000000ffff247224 */ /* 0x000fe200078e001a */
[----:B------:R-:W-:Y:S01]  /*1d80*/  SEL R20, RZ, 0xffffffff, P3 ;  /* 0xffffffffff147807 */ /* 0x000fe20001800000 */
[----:B------:R-:W-:Y:S01]  /*1d90*/  IMAD R241, R11, c[0x0][0x218], RZ ;  /* 0x000086000bf17a24 */ /* 0x000fe200078e02ff */
[----:B------:R-:W-:Y:S01]  /*1da0*/  LOP3.LUT R27, R27, 0x10, RZ, 0xc0, !PT ;  /* 0x000000101b1b7812 */ /* 0x000fe200078ec0ff */
[----:B------:R-:W-:Y:S01]  /*1db0*/  IMAD.WIDE.U32 R36, R223, c[0x0][0x210], R36 ;  /* 0x00008400df247a25 */ /* 0x000fe200078e0024 */
[----:B------:R-:W-:-:S02]  /*1dc0*/  @!P1 LEA R26, P3, R24, c[0x0][0x258], 0x2 ;  /* 0x00009600181a9a11 */ /* 0x000fc400078610ff */
[----:B------:R-:W-:Y:S01]  /*1dd0*/  LOP3.LUT R0, R27, 0x8, R0, 0xf8, !PT ;  /* 0x000000081b007812 */ /* 0x000fe200078ef800 */
[----:B------:R-:W-:Y:S01]  /*1de0*/  IMAD.SHL.U32 R20, R20, 0x2, RZ ;  /* 0x0000000214147824 */ /* 0x000fe200078e00ff */
[----:B------:R-:W-:Y:S01]  /*1df0*/  @!P1 LEA.HI.X R27, R24, c[0x0][0x25c], R23, 0x2, P3 ;  /* 0x00009700181b9a11 */ /* 0x000fe200018f1417 */
[C---:B------:R-:W-:Y:S01]  /*1e00*/  IMAD R23, R11.reuse, c[0x0][0x290], RZ ;  /* 0x0000a4000b177a24 */ /* 0x040fe200078e02ff */
[----:B------:R-:W-:Y:S01]  /*1e10*/  ISETP.GE.AND P3, PT, R214, c[0x0][0x1fc], PT ;  /* 0x00007f00d6007a0c */ /* 0x000fe20003f66270 */
[----:B------:R-:W-:Y:S01]  /*1e20*/  IMAD.IADD R3, R32, 0x1, -R3 ;  /* 0x0000000120037824 */ /* 0x000fe200078e0a03 */
[----:B------:R-:W-:Y:S01]  /*1e30*/  LOP3.LUT R20, R20, 0x2, R25, 0xe2, !PT ;  /* 0x0000000214147812 */ /* 0x000fe200078ee219 */
[----:B------:R-:W-:Y:S02]  /*1e40*/  IMAD R11, R11, c[0x0][0x240], RZ ;  /* 0x000090000b0b7a24 */ /* 0x000fe400078e02ff */
[----:B------:R-:W-:Y:S02]  /*1e50*/  IMAD.IADD R33, R37, 0x1, R33 ;  /* 0x0000000125217824 */ /* 0x000fe400078e0221 */
[----:B------:R-:W-:-:S02]  /*1e60*/  IMAD.MOV.U32 R32, RZ, RZ, R36 ;  /* 0x000000ffff207224 */ /* 0x000fc400078e0024 */
        /* <DEDUP_REMOVED lines=59> */
[----:B--2---:R-:W-:Y:S01]  /*2220*/  LEA R26, P5, R21, c[0x0][0x280], 0x2 ;  /* 0x0000a000151a7a11 */ /* 0x004fe200078a10ff */
        /* <DEDUP_REMOVED lines=41> */
[----:B-1----:R-:W-:Y:S01]  /*24c0*/  SHF.R.S32.HI R14, RZ, 0x1f, R3 ;  /* 0x0000001fff0e7819 */ /* 0x002fe20000011403 */
        /* <DEDUP_REMOVED lines=23> */
.L_x_1354:
[----:B------:R-:W-:Y:S05]  /*2640*/  BSYNC B0 ;  /* 0x0000000000007941 */ /* 0x000fea0003800000 */
.L_x_1353:
        /* <DEDUP_REMOVED lines=74> */
.L_x_1357:
        /* <DEDUP_REMOVED lines=131> */
.L_x_1355:
        /* <DEDUP_REMOVED lines=455> */
.L_x_1356:
        /* <DEDUP_REMOVED lines=237> */
.L_x_1352:
[----:B------:R-:W-:Y:S05]  /*5e60*/  @P3 EXIT ;  /* 0x000000000000394d */ /* 0x000fea0003800000 */
[----:B------:R-:W-:-:S04]  /*5e70*/  ISETP.NE.U32.AND P1, PT, RZ, c[0x0][0x360], PT ;  /* 0x0000d800ff007a0c */ /* 0x000fc80003f25070 */
[----:B------:R-:W-:-:S13]  /*5e80*/  ISETP.NE.AND.EX P1, PT, RZ, c[0x0][0x364], PT, P1 ;  /* 0x0000d900ff007a0c */ /* 0x000fda0003f25310 */
[----:B------:R-:W-:-:S04]  /*5e90*/  @P1 IMAD.MOV.U32 R0, RZ, RZ, 0x4 ;  /* 0x00000004ff001424 */ /* 0x000fc800078e00ff */
[----:B------:R-:W-:-:S05]  /*5ea0*/  @P1 IMAD.WIDE R10, R221, R0, c[0x0][0x360] ;  /* 0x0000d800dd0a1625 */ /* 0x000fca00078e0200 */
[----:B------:R-:W2:Y:S01]  /*5eb0*/  @P1 LDG.E R4, [R10.64] ;  /* 0x000000080a041981 */ /* 0x000ea2000c1e1900 */
[----:B------:R-:W-:Y:S01]  /*5ec0*/  IMAD.MOV.U32 R0, RZ, RZ, 0x1 ;  /* 0x00000001ff007424 */ /* 0x000fe200078e00ff */
[----:B------:R-:W-:Y:S01]  /*5ed0*/  BSSY B0, `(.L_x_1358) ;  /* 0x0000026000007945 */ /* 0x000fe20003800000 */
[----:B------:R-:W-:Y:S01]  /*5ee0*/  IMAD R3, R221, c[0x0][0x2f4], RZ ;  /* 0x0000bd00dd037a24 */ /* 0x000fe200078e02ff */
[----:B------:R-:W1:Y:S01]  /*5ef0*/  S2R R2, SR_TID.X ;  /* 0x0000000000027919 */ /* 0x000e620000002100 */
[----:B------:R-:W-:-:S03]  /*5f00*/  IMAD.MOV.U32 R7, RZ, RZ, R223 ;  /* 0x000000ffff077224 */ /* 0x000fc600078e00df */
[----:B------:R-:W-:Y:S01]  /*5f10*/  BAR.SYNC.DEFER_BLOCKING 0x1, 0x100 ;  /* 0x0044000000007b1d */ /* 0x000fe20000010000 */
[----:B------:R-:W-:Y:S01]  /*5f20*/  ISETP.NE.AND P0, PT, R0, c[0x0][0x338], PT ;  /* 0x0000ce0000007a0c */ /* 0x000fe20003f05270 */
[----:B------:R-:W-:-:S04]  /*5f30*/  IMAD R0, R222, c[0x0][0x358], RZ ;  /* 0x0000d600de007a24 */ /* 0x000fc800078e02ff */
[----:B------:R-:W-:-:S08]  /*5f40*/  IMAD R0, R0, c[0x0][0x2f4], RZ ;  /* 0x0000bd0000007a24 */ /* 0x000fd000078e02ff */
[----:B------:R-:W-:-:S05]  /*5f50*/  @P0 IMAD.HI.U32 R5, R223, c[0x0][0x33c], RZ ;  /* 0x0000cf00df050a27 */ /* 0x000fca00078e00ff */
[----:B------:R-:W-:-:S04]  /*5f60*/  @P0 SHF.R.U32.HI R7, RZ, c[0x0][0x340], R5 ;  /* 0x0000d000ff070a19 */ /* 0x000fc80000011605 */
[----:B------:R-:W-:Y:S01]  /*5f70*/  SHF.R.S32.HI R5, RZ, 0x1f, R7 ;  /* 0x0000001fff057819 */ /* 0x000fe20000011407 */
[----:B--2---:R-:W-:Y:S01]  /*5f80*/  @P1 IMAD R9, R221, 0x80, R4 ;  /* 0x00000080dd091824 */ /* 0x004fe200078e0204 */
[----:B------:R-:W-:Y:S02]  /*5f90*/  SHF.R.S32.HI R4, RZ, 0x1f, R3 ;  /* 0x0000001fff047819 */ /* 0x000fe40000011403 */
[----:B------:R-:W-:Y:S02]  /*5fa0*/  IADD3 R3, P2, P0, R0, R3, R7 ;  /* 0x0000000300037210 */ /* 0x000fe4000785e007 */
[----:B------:R-:W-:Y:S02]  /*5fb0*/  SHF.R.S32.HI R0, RZ, 0x1f, R0 ;  /* 0x0000001fff007819 */ /* 0x000fe40000011400 */
[----:B------:R-:W-:Y:S02]  /*5fc0*/  @P1 SHF.R.S32.HI R6, RZ, 0x1f, R9 ;  /* 0x0000001fff061819 */ /* 0x000fe40000011409 */
[----:B------:R-:W-:-:S02]  /*5fd0*/  IADD3.X R4, R0, R4, R5, P2, P0 ;  /* 0x0000000400047210 */ /* 0x000fc400017e0405 */
[----:B------:R-:W-:Y:S02]  /*5fe0*/  @P1 LEA.HI R6, R6, R9, RZ, 0x7 ;  /* 0x0000000906061211 */ /* 0x000fe400078f38ff */
[----:B-1----:R-:W-:Y:S02]  /*5ff0*/  ISETP.NE.AND P2, PT, R2, RZ, PT ;  /* 0x000000ff0200720c */ /* 0x002fe40003f45270 */
[----:B------:R-:W-:Y:S01]  /*6000*/  @P1 SHF.R.S32.HI R8, RZ, 0x7, R6 ;  /* 0x00000007ff081819 */ /* 0x000fe20000011406 */
[----:B------:R-:W-:Y:S01]  /*6010*/  IMAD.MOV R6, RZ, RZ, -R7 ;  /* 0x000000ffff067224 */ /* 0x000fe200078e0a07 */
[C---:B------:R-:W-:Y:S01]  /*6020*/  SHF.L.U64.HI R4, R3.reuse, 0x2, R4 ;  /* 0x0000000203047819 */ /* 0x040fe20000010204 */
[----:B------:R-:W-:Y:S01]  /*6030*/  IMAD.SHL.U32 R3, R3, 0x4, RZ ;  /* 0x0000000403037824 */ /* 0x000fe200078e00ff */
[----:B------:R-:W-:Y:S01]  /*6040*/  SHF.R.S32.HI R0, RZ, 0x1f, R221 ;  /* 0x0000001fff007819 */ /* 0x000fe200000114dd */
[----:B------:R-:W-:Y:S01]  /*6050*/  @P1 IMAD R8, R8, 0x3000, RZ ;  /* 0x0000300008081824 */ /* 0x000fe200078e02ff */
[----:B------:R-:W-:Y:S01]  /*6060*/  SEL R221, R221, RZ, !P1 ;  /* 0x000000ffdddd7207 */ /* 0x000fe20004800000 */
[----:B------:R-:W-:Y:S01]  /*6070*/  IMAD R6, R6, c[0x0][0x338], R223 ;  /* 0x0000ce0006067a24 */ /* 0x000fe200078e02df */
[----:B------:R-:W-:-:S02]  /*6080*/  IADD3 R10, P0, R3, c[0x0][0x350], RZ ;  /* 0x0000d400030a7a10 */ /* 0x000fc40007f1e0ff */
[----:B------:R-:W-:Y:S02]  /*6090*/  @P1 SHF.R.S32.HI R9, RZ, 0x1f, R8 ;  /* 0x0000001fff091819 */ /* 0x000fe40000011408 */
[----:B------:R-:W-:Y:S01]  /*60a0*/  SEL R0, R0, RZ, !P1 ;  /* 0x000000ff00007207 */ /* 0x000fe20004800000 */
[----:B------:R-:W-:Y:S01]  /*60b0*/  @!P1 CS2R R8, SRZ ;  /* 0x0000000000089805 */ /* 0x000fe2000001ff00 */
[----:B------:R-:W-:Y:S01]  /*60c0*/  IADD3.X R11, R4, c[0x0][0x354], RZ, P0, !PT ;  /* 0x0000d500040b7a10 */ /* 0x000fe200007fe4ff */
[----:B------:R-:W-:Y:S05]  /*60d0*/  @P2 BRA `(.L_x_1359) ;  /* 0x0000005000002947 */ /* 0x000fea0003800000 */
.L_x_1360:
[----:B------:R-:W2:Y:S01]  /*60e0*/  LDG.E.STRONG.GPU R13, [R10.64] ;  /* 0x000000080a0d7981 */ /* 0x000ea2000c1ef900 */
[----:B------:R-:W-:Y:S01]  /*60f0*/  YIELD ;  /* 0x0000000000007946 */ /* 0x000fe20003800000 */
[----:B--2---:R-:W-:Y:S01]  /*6100*/  ISETP.NE.AND P0, PT, R13, R6, PT ;  /* 0x000000060d00720c */ /* 0x004fe20003f05270 */
[----:B------:R-:W-:-:S12]  /*6110*/  CCTL.IVALL ;  /* 0x00000000ff00798f */ /* 0x000fd80002000000 */
[----:B------:R-:W-:Y:S05]  /*6120*/  @P0 BRA `(.L_x_1360) ;  /* 0xffffffb000000947 */ /* 0x000fea000383ffff */
.L_x_1359:
[----:B------:R-:W-:Y:S05]  /*6130*/  BSYNC B0 ;  /* 0x0000000000007941 */ /* 0x000fea0003800000 */
.L_x_1358:
[----:B------:R-:W-:Y:S01]  /*6140*/  MOV R12, 0xffffffff ;  /* 0xffffffff000c7802 */ /* 0x000fe20000000f00 */
[----:B------:R-:W-:Y:S05]  /*6150*/  BRA.CONV ~URZ, `(.L_x_1361) ;  /* 0x000000237f007947 */ /* 0x000fea000b800000 */
[----:B------:R-:W-:Y:S02]  /*6160*/  MOV R14, 0x6180 ;  /* 0x00006180000e7802 */ /* 0x000fe40000000f00 */
[----:B------:R-:W-:Y:S05]  /*6170*/  CALL.REL.NOINC `($__internal_11_$__cuda_sm70_warpsync) ;  /* 0x00000a9000007944 */ /* 0x000fea0003c00000 */
.L_x_1361:
[----:B------:R-:W-:Y:S01]  /*6180*/  IMAD R15, R222, 0x3000, RZ ;  /* 0x00003000de0f7824 */ /* 0x000fe200078e02ff */
[----:B------:R-:W-:Y:S01]  /*6190*/  SHF.R.S32.HI R13, RZ, 0x1f, R2 ;  /* 0x0000001fff0d7819 */ /* 0x000fe20000011402 */
[----:B------:R-:W-:-:S06]  /*61a0*/  NOP ;  /* 0x0000000000007918 */ /* 0x000fcc0000000000 */
[----:B------:R-:W-:Y:S01]  /*61b0*/  IADD3 R16, P1, P0, R8, R15, R2 ;  /* 0x0000000f08107210 */ /* 0x000fe2000783e002 */
[----:B------:R-:W-:Y:S01]  /*61c0*/  IMAD R2, R5, c[0x0][0x328], RZ ;  /* 0x0000ca0005027a24 */ /* 0x000fe200078e02ff */
[----:B------:R-:W-:-:S04]  /*61d0*/  SHF.R.S32.HI R8, RZ, 0x1f, R15 ;  /* 0x0000001fff087819 */ /* 0x000fc8000001140f */
[----:B------:R-:W-:Y:S01]  /*61e0*/  IADD3.X R17, R9, R8, R13, P1, P0 ;  /* 0x0000000809117210 */ /* 0x000fe20000fe040d */
        /* <DEDUP_REMOVED lines=59> */
[----:B-1----:R-:W-:Y:S05]  /*65a0*/  CALL.REL.NOINC `($__internal_11_$__cuda_sm70_warpsync) ;  /* 0x0000066000007944 */ /* 0x002fea0003c00000 */
.L_x_1362:
        /* <DEDUP_REMOVED lines=8> */
[----:B-1----:R-:W-:Y:S01]  /*6630*/  MOV R9, 0x1 ;  /* 0x0000000100097802 */ /* 0x002fe20000000f00 */
[----:B------:R-:W-:-:S00]  /*6640*/  ERRBAR ;  /* 0x00000000000079ab */ /* 0x000fc00000000000 */
[----:B012345:R-:W-:-:S05]  /*6650*/  CCTL.IVALL ;  /* 0x00000000ff00798f */ /* 0x03ffca0002000000 */
[----:B------:R1:W-:Y:S02]  /*6660*/  RED.E.ADD.S32.STRONG.GPU [R10.64], R9 ;  /* 0x000000090a00798e */ /* 0x0003e4000c10e388 */
.L_x_1364:
[----:B------:R-:W-:Y:S05]  /*6670*/  BSYNC B0 ;  /* 0x0000000000007941 */ /* 0x000fea0003800000 */
.L_x_1363:
[----:B------:R-:W-:Y:S01]  /*6680*/  IADD3 R2, P0, R3, c[0x0][0x348], RZ ;  /* 0x0000d20003027a10 */ /* 0x000fe20007f1e0ff */
[----:B------:R-:W-:Y:S03]  /*6690*/  BSSY B0, `(.L_x_1365) ;  /* 0x0000008000007945 */ /* 0x000fe60003800000 */
[----:B------:R-:W-:Y:S01]  /*66a0*/  IADD3.X R3, R4, c[0x0][0x34c], RZ, P0, !PT ;  /* 0x0000d30004037a10 */ /* 0x000fe200007fe4ff */
[----:B------:R-:W-:Y:S05]  /*66b0*/  @P2 BRA `(.L_x_1366) ;  /* 0x0000005000002947 */ /* 0x000fea0003800000 */
.L_x_1367:
[----:B-1----:R-:W2:Y:S01]  /*66c0*/  LDG.E.STRONG.GPU R9, [R2.64] ;  /* 0x0000000802097981 */ /* 0x002ea2000c1ef900 */
[----:B------:R-:W-:Y:S01]  /*66d0*/  YIELD ;  /* 0x0000000000007946 */ /* 0x000fe20003800000 */
[----:B--2---:R-:W-:Y:S01]  /*66e0*/  ISETP.NE.AND P0, PT, R9, R6, PT ;  /* 0x000000060900720c */ /* 0x004fe20003f05270 */
[----:B------:R-:W-:-:S12]  /*66f0*/  CCTL.IVALL ;  /* 0x00000000ff00798f */ /* 0x000fd80002000000 */
[----:B------:R-:W-:Y:S05]  /*6700*/  @P0 BRA `(.L_x_1367) ;  /* 0xffffffb000000947 */ /* 0x000fea000383ffff */
.L_x_1366:
[----:B------:R-:W-:Y:S05]  /*6710*/  BSYNC B0 ;  /* 0x0000000000007941 */ /* 0x000fea0003800000 */
.L_x_1365:
[----:B------:R-:W-:Y:S05]  /*6720*/  BRA.CONV ~URZ, `(.L_x_1368) ;  /* 0x000000237f007947 */ /* 0x000fea000b800000 */
[----:B------:R-:W-:Y:S02]  /*6730*/  MOV R14, 0x6750 ;  /* 0x00006750000e7802 */ /* 0x000fe40000000f00 */
[----:B-1----:R-:W-:Y:S05]  /*6740*/  CALL.REL.NOINC `($__internal_11_$__cuda_sm70_warpsync) ;  /* 0x000004c000007944 */ /* 0x002fea0003c00000 */
.L_x_1368:
[----:B-1----:R-:W-:Y:S01]  /*6750*/  MOV R8, R16 ;  /* 0x0000001000087202 */ /* 0x002fe20000000f00 */
        /* <DEDUP_REMOVED lines=63> */
.L_x_1369:
[----:B------:R-:W-:-:S06]  /*6b50*/  NOP ;  /* 0x0000000000007918 */ /* 0x000fcc0000000000 */
[----:B------:R-:W-:Y:S05]  /*6b60*/  @P2 EXIT ;  /* 0x000000000000294d */ /* 0x000fea0003800000 */
        /* <DEDUP_REMOVED lines=8> */
[----:B------:R-:W-:Y:S01]  /*6bf0*/  RED.E.ADD.S32.STRONG.GPU [R2.64], R5 ;  /* 0x000000050200798e */ /* 0x000fe2000c10e388 */
[----:B------:R-:W-:Y:S05]  /*6c00*/  EXIT ;  /* 0x000000000000794d */ /* 0x000fea0003800000 */
        .weak           $__internal_11_$__cuda_sm70_warpsync
        .type           $__internal_11_$__cuda_sm70_warpsync,@function
        .size           $__internal_11_$__cuda_sm70_warpsync,(.L_x_1442 - $__internal_11_$__cuda_sm70_warpsync)
$__internal_11_$__cuda_sm70_warpsync:
[----:B------:R-:W-:Y:S01]  /*6c10*/  MOV R15, 0x0 ;  /* 0x00000000000f7802 */ /* 0x000fe20000000f00 */
[----:B------:R-:W-:Y:S04]  /*6c20*/  WARPSYNC R12 ;  /* 0x0000000c00007348 */ /* 0x000fe80003800000 */
[----:B------:R-:W-:Y:S05]  /*6c30*/  RET.REL.NODEC R14 `(_ZN7cutlass13device_kernelIN5flash19enable_sm80_to_sm89INS1_16FlashAttnBwdSm80INS1_25CollectiveMainloopBwdSm80ILi2ELi2EN4cute5tupleIJNS5_1CILi64EEENS7_ILi128EEENS7_ILi96EEEEEENS_6half_tEfNS_4arch4Sm80ELb1ELb0ELb0ELb1ELb1ELb0ELb0ELb0ELi2ELi2ELi4ELi2ELb0EEENS1_24CollectiveEpilogueBwdGQAISB_fSE_Li256ELb1ELb1EEENS1_25SingleTileBwdLPTSchedulerILb1ELi128ELb1EEEEEEEEEvNT_6ParamsE) ;  /* 0xffff93c00e007950 */ /* 0x000fea0003c3ffff */
.L_x_1370:
        /* <DEDUP_REMOVED lines=12> */
.L_x_1442:


//--------------------- .text._ZN7cutlass13device_kernelIN5flash22FlashAttnBwdPreprocessIN4cute5tupleIJNS3_1CILi64EEENS5_ILi96EEEEEENS_6half_tEfNS_4arch4Sm80ELb1ELb1EEEEEvNT_6ParamsE --------------------------
	.section	.text._ZN7cutlass13device_kernelIN5flash22FlashAttnBwdPreprocessIN4cute5tupleIJNS3_1CILi64EEENS5_ILi96EEEEEENS_6half_tEfNS_4arch4Sm80ELb1ELb1EEEEEvNT_6ParamsE,"ax",@progbits
	.sectioninfo	@"SHI_REGISTERS=51"
	.align	128
.text._ZN7cutlass13device_kernelIN5flash22FlashAttnBwdPreprocessIN4cute5tupleIJNS3_1CILi64EEENS5_ILi96EEEEEENS_6half_tEfNS_4arch4Sm80ELb1ELb1EEEEEvNT_6ParamsE:
        .type           _ZN7cutlass13device_kernelIN5flash22FlashAttnBwdPreprocessIN4cute5tupleIJNS3_1CILi64EEENS5_ILi96EEEEEENS_6half_tEfNS_4arch4Sm80ELb1ELb1EEEEEvNT_6ParamsE,@function
        .size           _ZN7cutlass13device_kernelIN5flash22FlashAttnBwdPreprocessIN4cute5tupleIJNS3_1CILi64EEENS5_ILi96EEEEEENS_6half_tEfNS_4arch4Sm80ELb1ELb1EEEEEvNT_6ParamsE,(.L_x_1444 - _ZN7cutlass13device_kernelIN5flash22FlashAttnBwdPreprocessIN4cute5tupleIJNS3_1CILi64EEENS5_ILi96EEEEEENS_6half_tEfNS_4arch4Sm80ELb1ELb1EEEEEvNT_6ParamsE)
        .other          _ZN7cutlass13device_kernelIN5flash22FlashAttnBwdPreprocessIN4cute5tupleIJNS3_1CILi64EEENS5_ILi96EEEEEENS_6half_tEfNS_4arch4Sm80ELb1ELb1EEEEEvNT_6ParamsE,@"STO_CUDA_ENTRY STV_DEFAULT"
_ZN7cutlass13device_kernelIN5flash22FlashAttnBwdPreprocessIN4cute5tupleIJNS3_1CILi64EEENS5_ILi96EEEEEENS_6half_tEfNS_4arch4Sm80ELb1ELb1EEEEEvNT_6ParamsE:
[----:B------:R-:W-:Y:S02]  /*0000*/  IMAD.MOV.U32 R1, RZ, RZ, c[0x0][0x28] ;  /* 0x00000a00ff017624 */ /* 0x000fe400078e00ff */
[----:B------:R-:W0:Y:S01]  /*0010*/  S2R R0, SR_CTAID.Z ;  /* 0x0000000000007919 */ /* 0x000e220000002700 */
[----:B------:R-:W-:Y:S01]  /*0020*/  ISETP.NE.U32.AND P1, PT, RZ, c[0x0][0x248], PT ;  /* 0x00009200ff007a0c */ /* 0x000fe20003f25070 */
[----:B------:R-:W-:Y:S01]  /*0030*/  IMAD.MOV.U32 R3, RZ, RZ, 0x4 ;  /* 0x00000004ff037424 */ /* 0x000fe200078e00ff */
[----:B------:R-:W-:Y:S01]  /*0040*/  ISETP.NE.U32.AND P0, PT, RZ, c[0x0][0x240], PT ;  /* 0x00009000ff007a0c */ /* 0x000fe20003f05070 */
[----:B------:R-:W-:Y:S01]  /*0050*/  ULDC.64 UR4, c[0x0][0x118] ;  /* 0x0000460000047ab9 */ /* 0x000fe20000000a00 */
[----:B------:R-:W-:Y:S02]  /*0060*/  ISETP.NE.AND.EX P1, PT, RZ, c[0x0][0x24c], PT, P1 ;  /* 0x00009300ff007a0c */ /* 0x000fe40003f25310 */
[----:B------:R-:W-:Y:S02]  /*0070*/  ISETP.NE.AND.EX P0, PT, RZ, c[0x0][0x244], PT, P0 ;  /* 0x00009100ff007a0c */ /* 0x000fe40003f05300 */
[----:B------:R-:W-:Y:S01]  /*0080*/  MOV R2, c[0x0][0x168] ;  /* 0x00005a0000027a02 */ /* 0x000fe20000000f00 */
[----:B0-----:R-:W-:-:S08]  /*0090*/  IMAD.WIDE R10, R0, R3, c[0x0][0x240] ;  /* 0x00009000000a7625 */ /* 0x001fd000078e0203 */
[----:B------:R-:W-:Y:S02]  /*00a0*/  @P1 IMAD.WIDE R12, R0, R3, c[0x0][0x248] ;  /* 0x00009200000c1625 */ /* 0x000fe400078e0203 */
[----:B------:R0:W5:Y:S01]  /*00b0*/  @P0 LDG.E R5, [R10.64] ;  /* 0x000000040a050981 */ /* 0x000162000c1e1900 */
[----:B------:R-:W-:-:S03]  /*00c0*/  ISETP.NE.U32.AND P2, PT, RZ, c[0x0][0x240], PT ;  /* 0x00009000ff007a0c */ /* 0x000fc60003f45070 */
[----:B------:R0:W5:Y:S04]  /*00d0*/  @P1 LDG.E R2, [R12.64] ;  /* 0x000000040c021981 */ /* 0x000168000c1e1900 */
[----:B------:R-:W1:Y:S04]  /*00e0*/  S2R R7, SR_CTAID.X ;  /* 0x0000000000077919 */ /* 0x000e680000002500 */
[----:B------:R-:W2:Y:S01]  /*00f0*/  S2R R4, SR_CTAID.Y ;  /* 0x0000000000047919 */ /* 0x000ea20000002600 */
[----:B-1----:R-:W-:Y:S01]  /*0100*/  IMAD.SHL.U32 R9, R7, 0x40, RZ ;  /* 0x0000004007097824 */ /* 0x002fe200078e00ff */
[----:B------:R-:W-:Y:S05]  /*0110*/  @P1 BRA `(.L_x_1371) ;  /* 0x0000004000001947 */ /* 0x000fea0003800000 */
[----:B0-----:R-:W-:Y:S05]  /*0120*/  @!P0 BRA `(.L_x_1371) ;  /* 0x0000003000008947 */ /* 0x001fea0003800000 */
[----:B------:R-:W3:Y:S04]  /*0130*/  LDG.E R13, [R10.64] ;  /* 0x000000040a0d7981 */ /* 0x000ee8000c1e1900 */
[----:B-----5:R-:W3:Y:S02]  /*0140*/  LDG.E R2, [R10.64+0x4] ;  /* 0x000004040a027981 */ /* 0x020ee4000c1e1900 */
[----:B---3--:R-:W-:-:S03]  /*0150*/  IMAD.IADD R2, R2, 0x1, -R13 ;  /* 0x0000000102027824 */ /* 0x008fc600078e0a0d */
.L_x_1371:
[----:B0-----:R-:W-:Y:S02]  /*0160*/  ISETP.NE.AND.EX P2, PT, RZ, c[0x0][0x244], PT, P2 ;  /* 0x00009100ff007a0c */ /* 0x001fe40003f45320 */
[----:B-----5:R-:W-:-:S13]  /*0170*/  ISETP.LE.AND P1, PT, R2, R9, PT ;  /* 0x000000090200720c */ /* 0x020fda0003f23270 */
[----:B------:R-:W-:Y:S05]  /*0180*/  @P2 EXIT P1 ;  /* 0x000000000000294d */ /* 0x000fea0000800000 */
[----:B------:R-:W0:Y:S01]  /*0190*/  S2R R6, SR_TID.X ;  /* 0x0000000000067919 */ /* 0x000e220000002100 */
[----:B------:R-:W-:Y:S01]  /*01a0*/  IADD3 R11, -R9, R2, RZ ;  /* 0x00000002090b7210 */ /* 0x000fe20007ffe1ff */
[----:B------:R-:W-:Y:S01]  /*01b0*/  CS2R R36, SRZ ;  /* 0x0000000000247805 */ /* 0x000fe2000001ff00 */
[----:B--2---:R-:W-:Y:S01]  /*01c0*/  SHF.R.S32.HI R8, RZ, 0x1f, R4 ;  /* 0x0000001fff087819 */ /* 0x004fe20000011404 */
[--C-:B------:R-:W-:Y:S01]  /*01d0*/  @P0 IMAD.MOV.U32 R36, RZ, RZ, R5.reuse ;  /* 0x000000ffff240224 */ /* 0x100fe200078e0005 */
[----:B------:R-:W-:Y:S02]  /*01e0*/  @P0 SHF.R.S32.HI R37, RZ, 0x1f, R5 ;  /* 0x0000001fff250819 */ /* 0x000fe40000011405 */
[----:B------:R-:W-:Y:S02]  /*01f0*/  SHF.R.S32.HI R10, RZ, 0x1f, R0 ;  /* 0x0000001fff0a7819 */ /* 0x000fe40000011400 */
[----:B------:R-:W-:Y:S02]  /*0200*/  SEL R45, R0, RZ, !P2 ;  /* 0x000000ff002d7207 */ /* 0x000fe40005000000 */
[----:B------:R-:W-:-:S02]  /*0210*/  SEL R10, R10, RZ, !P2 ;  /* 0x000000ff0a0a7207 */ /* 0x000fc40005000000 */
[----:B------:R-:W-:Y:S02]  /*0220*/  MOV R44, 0x7f800000 ;  /* 0x7f800000002c7802 */ /* 0x000fe40000000f00 */
[----:B0-----:R-:W-:-:S04]  /*0230*/  ISETP.GT.AND P1, PT, R6, 0x3f, PT ;  /* 0x0000003f0600780c */ /* 0x001fc80003f24270 */
[----:B------:R-:W-:-:S13]  /*0240*/  ISETP.GE.OR P3, PT, R6, R11, P1 ;  /* 0x0000000b0600720c */ /* 0x000fda0000f66670 */
[----:B------:R-:W-:Y:S01]  /*0250*/  @!P3 SHF.R.S32.HI R13, RZ, 0x1f, R9 ;  /* 0x0000001fff0db819 */ /* 0x000fe20000011409 */
[----:B------:R-:W-:Y:S01]  /*0260*/  @!P3 IMAD R15, R8, c[0x0][0x1e0], RZ ;  /* 0x00007800080fba24 */ /* 0x000fe200078e02ff */
[--C-:B------:R-:W-:Y:S02]  /*0270*/  @!P3 SHF.R.S32.HI R14, RZ, 0x1f, R6.reuse ;  /* 0x0000001fff0eb819 */ /* 0x100fe40000011406 */
[----:B------:R-:W-:Y:S01]  /*0280*/  @!P3 IADD3 R12, P4, P5, R36, R9, R6 ;  /* 0x00000009240cb210 */ /* 0x000fe20007d9e006 */
[----:B------:R-:W-:-:S03]  /*0290*/  @!P3 IMAD R15, R4, c[0x0][0x1e4], R15 ;  /* 0x00007900040fba24 */ /* 0x000fc600078e020f */
[----:B------:R-:W-:Y:S01]  /*02a0*/  @!P3 IADD3.X R13, R37, R13, R14, P4, P5 ;  /* 0x0000000d250db210 */ /* 0x000fe200027ea40e */
[----:B------:R-:W-:-:S04]  /*02b0*/  @!P3 IMAD R14, R10, c[0x0][0x1e8], RZ ;  /* 0x00007a000a0eba24 */ /* 0x000fc800078e02ff */
[----:B------:R-:W-:Y:S01]  /*02c0*/  @!P3 IMAD.WIDE.U32 R12, R4, c[0x0][0x1e0], R12 ;  /* 0x00007800040cba25 */ /* 0x000fe200078e000c */
[----:B------:R-:W-:-:S04]  /*02d0*/  SHF.R.S32.HI R17, RZ, 0x1f, R6 ;  /* 0x0000001fff117819 */ /* 0x000fc80000011406 */
[----:B------:R-:W-:Y:S01]  /*02e0*/  @!P3 IADD3 R13, R13, R15, RZ ;  /* 0x0000000f0d0db210 */ /* 0x000fe20007ffe0ff */
[----:B------:R-:W-:Y:S01]  /*02f0*/  @!P3 IMAD R15, R45, c[0x0][0x1ec], R14 ;  /* 0x00007b002d0fba24 */ /* 0x000fe200078e020e */
[----:B------:R-:W-:-:S03]  /*0300*/  LEA.HI R31, R17, R6, RZ, 0x2 ;  /* 0x00000006111f7211 */ /* 0x000fc600078f10ff */
[----:B------:R-:W-:Y:S01]  /*0310*/  @!P3 IMAD.WIDE.U32 R12, R45, c[0x0][0x1e8], R12 ;  /* 0x00007a002d0cba25 */ /* 0x000fe200078e000c */
[----:B------:R-:W-:-:S03]  /*0320*/  SHF.R.S32.HI R47, RZ, 0x2, R31 ;  /* 0x00000002ff2f7819 */ /* 0x000fc6000001141f */
[----:B------:R-:W-:Y:S01]  /*0330*/  @!P3 IMAD.IADD R13, R13, 0x1, R15 ;  /* 0x000000010d0db824 */ /* 0x000fe200078e020f */
[----:B------:R-:W-:-:S04]  /*0340*/  @!P3 LEA R26, P2, R12, c[0x0][0x1d8], 0x2 ;  /* 0x000076000c1aba11 */ /* 0x000fc800078410ff */
[----:B------:R-:W-:Y:S02]  /*0350*/  @!P3 LEA.HI.X R27, R12, c[0x0][0x1dc], R13, 0x2, P2 ;  /* 0x000077000c1bba11 */ /* 0x000fe400010f140d */
[----:B------:R-:W-:Y:S01]  /*0360*/  ISETP.GE.AND P2, PT, R47, R11, PT ;  /* 0x0000000b2f00720c */ /* 0x000fe20003f46270 */
[----:B------:R-:W-:Y:S01]  /*0370*/  BSSY B0, `(.L_x_1372) ;  /* 0x000002c000007945 */ /* 0x000fe20003800000 */
[----:B------:R-:W-:Y:S01]  /*0380*/  LOP3.LUT R35, R31, 0xfffffffc, RZ, 0xc0, !PT ;  /* 0xfffffffc1f237812 */ /* 0x000fe200078ec0ff */
[----:B------:R0:W5:Y:S01]  /*0390*/  @!P3 LDG.E R44, [R26.64] ;  /* 0x000000041a2cb981 */ /* 0x000162000c1e1900 */
        /* <DEDUP_REMOVED lines=10> */
[----:B------:R-:W-:Y:S01]  /*0440*/  CS2R R30, SRZ ;  /* 0x00000000001e7805 */ /* 0x000fe2000001ff00 */
[----:B------:R-:W-:Y:S01]  /*0450*/  IMAD.MOV.U32 R34, RZ, RZ, RZ ;  /* 0x000000ffff227224 */ /* 0x000fe200078e00ff */
[----:B------:R-:W-:Y:S01]  /*0460*/  IADD3 R46, -R35, R6, RZ ;  /* 0x00000006232e7210 */ /* 0x000fe20007ffe1ff */
[----:B------:R-:W-:Y:S05]  /*0470*/  @P2 BRA `(.L_x_1373) ;  /* 0x000001b000002947 */ /* 0x000fea0003800000 */
[----:B------:R-:W-:Y:S01]  /*0480*/  IMAD.SHL.U32 R38, R46, 0x8, RZ ;  /* 0x000000082e267824 */ /* 0x000fe200078e00ff */
[----:B------:R-:W-:Y:S01]  /*0490*/  IADD3 R40, P3, R47, R36, RZ ;  /* 0x000000242f287210 */ /* 0x000fe20007f7e0ff */
[----:B------:R-:W-:-:S02]  /*04a0*/  IMAD R35, R8, c[0x0][0x180], RZ ;  /* 0x0000600008237a24 */ /* 0x000fc400078e02ff */
[----:B------:R-:W-:Y:S01]  /*04b0*/  IMAD R48, R10, c[0x0][0x188], RZ ;  /* 0x000062000a307a24 */ /* 0x000fe200078e02ff */
[--C-:B------:R-:W-:Y:S01]  /*04c0*/  SHF.R.S32.HI R39, RZ, 0x1f, R38.reuse ;  /* 0x0000001fff277819 */ /* 0x100fe20000011426 */
[----:B------:R-:W-:Y:S01]  /*04d0*/  IMAD R35, R4, c[0x0][0x184], R35 ;  /* 0x0000610004237a24 */ /* 0x000fe200078e0223 */
[----:B------:R-:W-:Y:S02]  /*04e0*/  LEA.HI.X.SX32 R41, R47, R37, 0x1, P3 ;  /* 0x000000252f297211 */ /* 0x000fe400018f0eff */
[----:B------:R-:W-:Y:S01]  /*04f0*/  ISETP.GE.AND P3, PT, R38, c[0x0][0x16c], PT ;  /* 0x00005b0026007a0c */ /* 0x000fe20003f66270 */
[----:B------:R-:W-:-:S04]  /*0500*/  IMAD.WIDE.U32 R42, R4, c[0x0][0x180], R38 ;  /* 0x00006000042a7a25 */ /* 0x000fc800078e0026 */
[----:B------:R-:W-:Y:S01]  /*0510*/  IMAD.WIDE R40, R7, 0x40, R40 ;  /* 0x0000004007287825 */ /* 0x000fe200078e0228 */
[----:B------:R-:W-:-:S03]  /*0520*/  IADD3 R43, R43, R35, RZ ;  /* 0x000000232b2b7210 */ /* 0x000fc60007ffe0ff */
[C---:B------:R-:W-:Y:S01]  /*0530*/  IMAD R35, R45.reuse, c[0x0][0x18c], R48 ;  /* 0x000063002d237a24 */ /* 0x040fe200078e0230 */
[----:B------:R-:W-:Y:S01]  /*0540*/  IADD3 R48, R38, 0x20, RZ ;  /* 0x0000002026307810 */ /* 0x000fe20007ffe0ff */
[----:B------:R-:W-:-:S03]  /*0550*/  IMAD.WIDE.U32 R42, R45, c[0x0][0x188], R42 ;  /* 0x000062002d2a7a25 */ /* 0x000fc600078e002a */
[----:B------:R-:W-:Y:S01]  /*0560*/  ISETP.GE.AND P4, PT, R48, c[0x0][0x16c], PT ;  /* 0x00005b0030007a0c */ /* 0x000fe20003f86270 */
[----:B------:R-:W-:Y:S02]  /*0570*/  IMAD R39, R41, c[0x0][0x178], RZ ;  /* 0x00005e0029277a24 */ /* 0x000fe400078e02ff */
[----:B------:R-:W-:Y:S02]  /*0580*/  IMAD.IADD R43, R43, 0x1, R35 ;  /* 0x000000012b2b7824 */ /* 0x000fe400078e0223 */
[----:B------:R-:W-:Y:S01]  /*0590*/  IMAD R35, R40, c[0x0][0x17c], R39 ;  /* 0x00005f0028237a24 */ /* 0x000fe200078e0227 */
[----:B------:R-:W-:Y:S01]  /*05a0*/  IADD3 R39, R38, 0x40, RZ ;  /* 0x0000004026277810 */ /* 0x000fe20007ffe0ff */
[----:B------:R-:W-:-:S03]  /*05b0*/  IMAD.WIDE.U32 R40, R40, c[0x0][0x178], R42 ;  /* 0x00005e0028287a25 */ /* 0x000fc600078e002a */
[----:B------:R-:W-:Y:S02]  /*05c0*/  ISETP.GE.AND P5, PT, R39, c[0x0][0x16c], PT ;  /* 0x00005b0027007a0c */ /* 0x000fe40003fa6270 */
[----:B------:R-:W-:Y:S02]  /*05d0*/  IADD3 R35, R41, R35, RZ ;  /* 0x0000002329237210 */ /* 0x000fe40007ffe0ff */
[----:B------:R-:W-:-:S04]  /*05e0*/  LEA R38, P6, R40, c[0x0][0x160], 0x1 ;  /* 0x0000580028267a11 */ /* 0x000fc800078c08ff */
[----:B------:R-:W-:-:S05]  /*05f0*/  LEA.HI.X R39, R40, c[0x0][0x164], R35, 0x1, P6 ;  /* 0x0000590028277a11 */ /* 0x000fca00030f0c23 */
[----:B------:R0:W5:Y:S04]  /*0600*/  @!P3 LDG.E.128 R12, [R38.64] ;  /* 0x00000004260cb981 */ /* 0x000168000c1e1d00 */
[----:B------:R0:W5:Y:S04]  /*0610*/  @!P4 LDG.E.128 R16, [R38.64+0x40] ;  /* 0x000040042610c981 */ /* 0x000168000c1e1d00 */
[----:B------:R0:W5:Y:S02]  /*0620*/  @!P5 LDG.E.128 R28, [R38.64+0x80] ;  /* 0x00008004261cd981 */ /* 0x000164000c1e1d00 */
.L_x_1373:
[----:B------:R-:W-:Y:S05]  /*0630*/  BSYNC B0 ;  /* 0x0000000000007941 */ /* 0x000fea0003800000 */
.L_x_1372:
[----:B------:R-:W-:Y:S01]  /*0640*/  BSSY B0, `(.L_x_1374) ;  /* 0x000001f000007945 */ /* 0x000fe20003800000 */
[----:B------:R-:W-:Y:S01]  /*0650*/  HFMA2.MMA R35, -RZ, RZ, 0, 0 ;  /* 0x00000000ff237435 */ /* 0x000fe200000001ff */
[----:B-----5:R-:W-:Y:S01]  /*0660*/  IMAD.MOV.U32 R42, RZ, RZ, R12 ;  /* 0x000000ffff2a7224 */ /* 0x020fe200078e000c */
[----:B------:R-:W-:Y:S05]  /*0670*/  @P2 BRA `(.L_x_1375) ;  /* 0x000001b000002947 */ /* 0x000fea0003800000 */
[----:B0-----:R-:W-:Y:S01]  /*0680*/  IMAD.SHL.U32 R38, R46, 0x8, RZ ;  /* 0x000000082e267824 */ /* 0x001fe200078e00ff */
        /* <DEDUP_REMOVED lines=9> */
[----:B------:R-:W-:Y:S02]  /*0720*/  IADD3 R41, R41, R43, RZ ;  /* 0x0000002b29297210 */ /* 0x000fe40007ffe0ff */
[----:B------:R-:W-:Y:S01]  /*0730*/  IADD3 R43, R38, 0x20, RZ ;  /* 0x00000020262b7810 */ /* 0x000fe20007ffe0ff */
[C---:B------:R-:W-:Y:S02]  /*0740*/  IMAD R39, R45.reuse, c[0x0][0x1ac], R48 ;  /* 0x00006b002d277a24 */ /* 0x040fe400078e0230 */
[----:B------:R-:W-:Y:S01]  /*0750*/  IMAD.WIDE.U32 R40, R45, c[0x0][0x1a8], R40 ;  /* 0x00006a002d287a25 */ /* 0x000fe200078e0028 */
[----:B------:R-:W-:-:S03]  /*0760*/  ISETP.GE.AND P4, PT, R43, c[0x0][0x16c], PT ;  /* 0x00005b002b007a0c */ /* 0x000fc60003f86270 */
[----:B------:R-:W-:Y:S02]  /*0770*/  IMAD R37, R37, c[0x0][0x198], RZ ;  /* 0x0000660025257a24 */ /* 0x000fe400078e02ff */
        /* <DEDUP_REMOVED lines=11> */
.L_x_1375:
[----:B------:R-:W-:Y:S05]  /*0830*/  BSYNC B0 ;  /* 0x0000000000007941 */ /* 0x000fea0003800000 */
.L_x_1374:
[----:B------:R-:W-:Y:S01]  /*0840*/  HADD2.F32 R12, -RZ, R42.H1_H1 ;  /* 0x3000002aff0c7230 */ /* 0x000fe20000004100 */
[----:B0-----:R-:W-:Y:S01]  /*0850*/  IMAD.MOV.U32 R38, RZ, RZ, R13 ;  /* 0x000000ffff267224 */ /* 0x001fe200078e000d */
[----:B-----5:R-:W-:Y:S01]  /*0860*/  HADD2.F32 R37, -RZ, R20.H1_H1 ;  /* 0x30000014ff257230 */ /* 0x020fe20000004100 */
[----:B------:R-:W-:Y:S01]  /*0870*/  MOV R36, R21 ;  /* 0x0000001500247202 */ /* 0x000fe20000000f00 */
[----:B------:R-:W-:Y:S01]  /*0880*/  HADD2.F32 R42, -RZ, R42.H0_H0 ;  /* 0x2000002aff2a7230 */ /* 0x000fe20000004100 */
[----:B------:R-:W-:Y:S01]  /*0890*/  @P0 IMAD R5, R0, 0x40, R5 ;  /* 0x0000004000050824 */ /* 0x000fe200078e0205 */
[----:B------:R-:W-:Y:S01]  /*08a0*/  HADD2.F32 R13, -RZ, R20.H0_H0 ;  /* 0x20000014ff0d7230 */ /* 0x000fe20000004100 */
[----:B------:R-:W-:Y:S01]  /*08b0*/  FMUL.FTZ R12, R12, R37 ;  /* 0x000000250c0c7220 */ /* 0x000fe20000410000 */
[--C-:B------:R-:W-:Y:S01]  /*08c0*/  HADD2.F32 R21, -RZ, R36.reuse.H0_H0 ;  /* 0x20000024ff157230 */ /* 0x100fe20000004100 */
[----:B------:R-:W-:Y:S01]  /*08d0*/  IMAD.MOV.U32 R20, RZ, RZ, R14 ;  /* 0x000000ffff147224 */ /* 0x000fe200078e000e */
[----:B------:R-:W-:Y:S01]  /*08e0*/  HADD2.F32 R14, -RZ, R36.H1_H1 ;  /* 0x30000024ff0e7230 */ /* 0x000fe20000004100 */
[----:B------:R-:W-:Y:S01]  /*08f0*/  FFMA.FTZ R42, R42, R13, R12 ;  /* 0x0000000d2a2a7223 */ /* 0x000fe2000001000c */
[--C-:B------:R-:W-:Y:S01]  /*0900*/  HADD2.F32 R12, -RZ, R38.reuse.H0_H0 ;  /* 0x20000026ff0c7230 */ /* 0x100fe20000004100 */
[----:B------:R-:W-:Y:S01]  /*0910*/  MOV R36, R15 ;  /* 0x0000000f00247202 */ /* 0x000fe20000000f00 */
[----:B------:R-:W-:Y:S01]  /*0920*/  HADD2.F32 R13, -RZ, R38.H1_H1 ;  /* 0x30000026ff0d7230 */ /* 0x000fe20000004100 */
[----:B------:R-:W-:Y:S01]  /*0930*/  BSSY B0, `(.L_x_1376) ;  /* 0x0000066000007945 */ /* 0x000fe20003800000 */
[----:B------:R-:W-:Y:S01]  /*0940*/  HADD2.F32 R15, -RZ, R23.H0_H0 ;  /* 0x20000017ff0f7230 */ /* 0x000fe20000004100 */
[----:B------:R-:W-:Y:S01]  /*0950*/  FFMA.FTZ R42, R12, R21, R42 ;  /* 0x000000150c2a7223 */ /* 0x000fe2000001002a */
[----:B------:R-:W-:-:S02]  /*0960*/  HADD2.F32 R12, -RZ, R20.H0_H0 ;  /* 0x20000014ff0c7230 */ /* 0x000fc40000004100 */
[----:B------:R-:W-:Y:S01]  /*0970*/  HADD2.F32 R21, -RZ, R22.H0_H0 ;  /* 0x20000016ff157230 */ /* 0x000fe20000004100 */
        /* <DEDUP_REMOVED lines=58> */
[----:B------:R-:W-:Y:S01]  /*0d20*/  FFMA.FTZ R31, R31, R14, R12 ;  /* 0x0000000e1f1f7223 */ /* 0x000fe2000001000c */
[----:B------:R-:W-:Y:S01]  /*0d30*/  @P0 SHF.R.S32.HI R12, RZ, 0x1f, R5 ;  /* 0x0000001fff0c0819 */ /* 0x000fe20000011405 */
[----:B------:R-:W-:Y:S01]  /*0d40*/  HFMA2.MMA R14, -RZ, RZ, 0, 0 ;  /* 0x00000000ff0e7435 */ /* 0x000fe200000001ff */
[----:B------:R-:W-:Y:S01]  /*0d50*/  IMAD.SHL.U32 R15, R6, 0x4, RZ ;  /* 0x00000004060f7824 */ /* 0x000fe200078e00ff */
[----:B------:R-:W-:Y:S01]  /*0d60*/  SHF.R.S32.HI R18, RZ, 0x1f, R13 ;  /* 0x0000001fff127819 */ /* 0x000fe2000001140d */
[----:B------:R-:W0:Y:S01]  /*0d70*/  SHFL.BFLY PT, R16, R31, 0x2, 0x1f ;  /* 0x0c401f001f107f89 */ /* 0x000e2200000e0000 */
[----:B------:R-:W-:-:S04]  /*0d80*/  @P0 LEA.HI R12, R12, R5, RZ, 0x6 ;  /* 0x000000050c0c0211 */ /* 0x000fc800078f30ff */
[----:B------:R-:W-:-:S05]  /*0d90*/  @P0 LOP3.LUT R14, R12, 0xffffffc0, RZ, 0xc0, !PT ;  /* 0xffffffc00c0e0812 */ /* 0x000fca00078ec0ff */
[----:B------:R-:W-:-:S05]  /*0da0*/  IMAD R12, R14, 0x60, RZ ;  /* 0x000000600e0c7824 */ /* 0x000fca00078e02ff */
[----:B------:R-:W-:Y:S02]  /*0db0*/  SHF.R.S32.HI R17, RZ, 0x1f, R12 ;  /* 0x0000001fff117819 */ /* 0x000fe4000001140c */
[----:B------:R-:W-:Y:S02]  /*0dc0*/  IADD3 R12, P0, P2, R12, R15, R13 ;  /* 0x0000000f0c0c7210 */ /* 0x000fe40007a1e00d */
[----:B------:R-:W-:-:S04]  /*0dd0*/  SHF.R.S32.HI R15, RZ, 0x1f, R15 ;  /* 0x0000001fff0f7819 */ /* 0x000fc8000001140f */
[----:B------:R-:W-:Y:S01]  /*0de0*/  IADD3.X R13, R17, R15, R18, P0, P2 ;  /* 0x0000000f110d7210 */ /* 0x000fe200007e4412 */
[----:B0-----:R-:W-:Y:S01]  /*0df0*/  FADD.FTZ R16, R31, R16 ;  /* 0x000000101f107221 */ /* 0x001fe20000010000 */
[----:B------:R-:W-:Y:S01]  /*0e00*/  ISETP.NE.AND P0, PT, R46, RZ, PT ;  /* 0x000000ff2e00720c */ /* 0x000fe20003f05270 */
[----:B------:R-:W-:Y:S02]  /*0e10*/  IMAD R15, R8, c[0x0][0x220], RZ ;  /* 0x00008800080f7a24 */ /* 0x000fe400078e02ff */
[C---:B------:R-:W-:Y:S01]  /*0e20*/  IMAD.WIDE.U32 R12, R4.reuse, c[0x0][0x220], R12 ;  /* 0x00008800040c7a25 */ /* 0x040fe200078e000c */
[----:B------:R-:W0:Y:S03]  /*0e30*/  SHFL.BFLY PT, R5, R16, 0x1, 0x1f ;  /* 0x0c201f0010057f89 */ /* 0x000e2600000e0000 */
[----:B------:R-:W-:Y:S02]  /*0e40*/  IMAD R21, R4, c[0x0][0x224], R15 ;  /* 0x0000890004157a24 */ /* 0x000fe400078e020f */
[----:B0-----:R-:W-:-:S04]  /*0e50*/  FADD.FTZ R20, R16, R5 ;  /* 0x0000000510147221 */ /* 0x001fc80000010000 */
[----:B------:R-:W-:Y:S05]  /*0e60*/  @P0 BRA `(.L_x_1377) ;  /* 0x0000012000000947 */ /* 0x000fea0003800000 */
[----:B------:R-:W-:Y:S01]  /*0e70*/  SHF.R.S32.HI R18, RZ, 0x1f, R47 ;  /* 0x0000001fff127819 */ /* 0x000fe2000001142f */
[----:B------:R-:W-:Y:S01]  /*0e80*/  IMAD R15, R8, c[0x0][0x1c8], RZ ;  /* 0x00007200080f7a24 */ /* 0x000fe200078e02ff */
[--C-:B------:R-:W-:Y:S02]  /*0e90*/  IADD3 R16, P0, P2, R14, R47, R9.reuse ;  /* 0x0000002f0e107210 */ /* 0x100fe40007a1e009 */
[----:B------:R-:W-:Y:S01]  /*0ea0*/  SHF.R.S32.HI R17, RZ, 0x1f, R9 ;  /* 0x0000001fff117819 */ /* 0x000fe20000011409 */
[----:B------:R-:W-:Y:S01]  /*0eb0*/  IMAD R15, R4, c[0x0][0x1cc], R15 ;  /* 0x00007300040f7a24 */ /* 0x000fe200078e020f */
[----:B------:R-:W-:-:S04]  /*0ec0*/  SHF.R.S32.HI R5, RZ, 0x1f, R14 ;  /* 0x0000001fff057819 */ /* 0x000fc8000001140e */
[----:B------:R-:W-:Y:S01]  /*0ed0*/  IADD3.X R17, R5, R18, R17, P0, P2 ;  /* 0x0000001205117210 */ /* 0x000fe200007e4411 */
[----:B------:R-:W-:Y:S01]  /*0ee0*/  IMAD R18, R10, c[0x0][0x1d0], RZ ;  /* 0x000074000a127a24 */ /* 0x000fe200078e02ff */
[----:B------:R-:W-:-:S03]  /*0ef0*/  ISETP.GE.AND P0, PT, R47, R11, PT ;  /* 0x0000000b2f00720c */ /* 0x000fc60003f06270 */
[----:B------:R-:W-:-:S04]  /*0f00*/  IMAD.WIDE.U32 R16, R4, c[0x0][0x1c8], R16 ;  /* 0x0000720004107a25 */ /* 0x000fc800078e0010 */
[----:B------:R-:W-:Y:S01]  /*0f10*/  IMAD R5, R45, c[0x0][0x1d4], R18 ;  /* 0x000075002d057a24 */ /* 0x000fe200078e0212 */
[----:B------:R-:W-:-:S05]  /*0f20*/  IADD3 R17, R17, R15, RZ ;  /* 0x0000000f11117210 */ /* 0x000fca0007ffe0ff */
[----:B------:R-:W-:-:S04]  /*0f30*/  IMAD.WIDE.U32 R16, R45, c[0x0][0x1d0], R16 ;  /* 0x000074002d107a25 */ /* 0x000fc800078e0010 */
[----:B------:R-:W-:Y:S01]  /*0f40*/  IMAD.IADD R5, R17, 0x1, R5 ;  /* 0x0000000111057824 */ /* 0x000fe200078e0205 */
[----:B------:R-:W-:-:S04]  /*0f50*/  LEA R18, P2, R16, c[0x0][0x1b0], 0x2 ;  /* 0x00006c0010127a11 */ /* 0x000fc800078410ff */
[----:B------:R-:W-:Y:S02]  /*0f60*/  LEA.HI.X R19, R16, c[0x0][0x1b4], R5, 0x2, P2 ;  /* 0x00006d0010137a11 */ /* 0x000fe400010f1405 */
[----:B------:R-:W-:-:S05]  /*0f70*/  FSEL R5, R20, RZ, !P0 ;  /* 0x000000ff14057208 */ /* 0x000fca0004000000 */
[----:B------:R0:W-:Y:S02]  /*0f80*/  STG.E [R18.64], R5 ;  /* 0x0000000512007986 */ /* 0x0001e4000c101904 */
.L_x_1377:
[----:B------:R-:W-:Y:S05]  /*0f90*/  BSYNC B0 ;  /* 0x0000000000007941 */ /* 0x000fea0003800000 */
.L_x_1376:
[----:B------:R-:W-:Y:S01]  /*0fa0*/  IADD3 R2, R2, 0x3f, RZ ;  /* 0x0000003f02027810 */ /* 0x000fe20007ffe0ff */
[----:B------:R-:W-:Y:S01]  /*0fb0*/  IMAD R16, R10, c[0x0][0x228], RZ ;  /* 0x00008a000a107a24 */ /* 0x000fe200078e02ff */
[----:B------:R-:W-:Y:S01]  /*0fc0*/  IADD3 R13, R13, R21, RZ ;  /* 0x000000150d0d7210 */ /* 0x000fe20007ffe0ff */
[----:B------:R-:W-:Y:S01]  /*0fd0*/  BSSY B0, `(.L_x_1378) ;  /* 0x0000022000007945 */ /* 0x000fe20003800000 */
[----:B0-----:R-:W-:Y:S01]  /*0fe0*/  SHF.R.S32.HI R5, RZ, 0x1f, R2 ;  /* 0x0000001fff057819 */ /* 0x001fe20000011402 */
[C---:B------:R-:W-:Y:S01]  /*0ff0*/  IMAD R11, R45.reuse, c[0x0][0x22c], R16 ;  /* 0x00008b002d0b7a24 */ /* 0x040fe200078e0210 */
[----:B------:R-:W-:Y:S01]  /*1000*/  ISETP.NE.U32.AND P0, PT, RZ, c[0x0][0x238], PT ;  /* 0x00008e00ff007a0c */ /* 0x000fe20003f05070 */
[----:B------:R-:W-:Y:S01]  /*1010*/  IMAD.WIDE.U32 R12, R45, c[0x0][0x228], R12 ;  /* 0x00008a002d0c7a25 */ /* 0x000fe200078e000c */
[----:B------:R-:W-:Y:S02]  /*1020*/  LEA.HI R5, R5, R2, RZ, 0x6 ;  /* 0x0000000205057211 */ /* 0x000fe400078f30ff */
[----:B------:R-:W-:-:S02]  /*1030*/  ISETP.NE.AND.EX P0, PT, RZ, c[0x0][0x23c], PT, P0 ;  /* 0x00008f00ff007a0c */ /* 0x000fc40003f05300 */
[----:B------:R-:W-:Y:S02]  /*1040*/  LOP3.LUT R2, R5, 0xffffffc0, RZ, 0xc0, !PT ;  /* 0xffffffc005027812 */ /* 0x000fe400078ec0ff */
[----:B------:R-:W-:Y:S02]  /*1050*/  IADD3 R11, R13, R11, RZ ;  /* 0x0000000b0d0b7210 */ /* 0x000fe40007ffe0ff */
[----:B------:R-:W-:Y:S01]  /*1060*/  LEA R16, P2, R12, c[0x0][0x208], 0x2 ;  /* 0x000082000c107a11 */ /* 0x000fe200078410ff */
[----:B------:R-:W-:Y:S01]  /*1070*/  IMAD.IADD R5, R2, 0x1, -R9 ;  /* 0x0000000102057824 */ /* 0x000fe200078e0a09 */
[----:B------:R-:W-:Y:S02]  /*1080*/  ISETP.NE.OR P0, PT, R6, RZ, !P0 ;  /* 0x000000ff0600720c */ /* 0x000fe40004705670 */
[----:B------:R-:W-:Y:S02]  /*1090*/  LEA.HI.X R17, R12, c[0x0][0x20c], R11, 0x2, P2 ;  /* 0x000083000c117a11 */ /* 0x000fe400010f140b */
[----:B------:R-:W-:-:S13]  /*10a0*/  ISETP.GE.OR P1, PT, R6, R5, P1 ;  /* 0x000000050600720c */ /* 0x000fda0000f26670 */
[----:B------:R-:W-:Y:S05]  /*10b0*/  @P1 BRA `(.L_x_1379) ;  /* 0x0000013000001947 */ /* 0x000fea0003800000 */
[----:B------:R-:W-:Y:S01]  /*10c0*/  SHF.R.S32.HI R2, RZ, 0x1f, R9 ;  /* 0x0000001fff027819 */ /* 0x000fe20000011409 */
[----:B------:R-:W-:Y:S01]  /*10d0*/  IMAD R5, R8, c[0x0][0x1f8], RZ ;  /* 0x00007e0008057a24 */ /* 0x000fe200078e02ff */
[--C-:B------:R-:W-:Y:S01]  /*10e0*/  IADD3 R12, P1, P2, R14, R9, R6.reuse ;  /* 0x000000090e0c7210 */ /* 0x100fe20007a3e006 */
[----:B------:R-:W-:Y:S01]  /*10f0*/  IMAD R10, R10, c[0x0][0x200], RZ ;  /* 0x000080000a0a7a24 */ /* 0x000fe200078e02ff */
[----:B------:R-:W-:Y:S01]  /*1100*/  SHF.R.S32.HI R9, RZ, 0x1f, R6 ;  /* 0x0000001fff097819 */ /* 0x000fe20000011406 */
[----:B------:R-:W-:Y:S01]  /*1110*/  IMAD R5, R4, c[0x0][0x1fc], R5 ;  /* 0x00007f0004057a24 */ /* 0x000fe200078e0205 */
[----:B------:R-:W-:-:S04]  /*1120*/  SHF.R.S32.HI R14, RZ, 0x1f, R14 ;  /* 0x0000001fff0e7819 */ /* 0x000fc8000001140e */
[----:B------:R-:W-:Y:S01]  /*1130*/  IADD3.X R13, R14, R2, R9, P1, P2 ;  /* 0x000000020e0d7210 */ /* 0x000fe20000fe4409 */
[C---:B------:R-:W-:Y:S01]  /*1140*/  FMUL.FTZ R2, R44.reuse, 1.4426950216293334961 ;  /* 0x3fb8aa3b2c027820 */ /* 0x040fe20000410000 */
[----:B------:R-:W-:-:S03]  /*1150*/  FSETP.NEU.FTZ.AND P1, PT, R44, -INF , PT ;  /* 0xff8000002c00780b */ /* 0x000fc60003f3d000 */
[----:B------:R-:W-:-:S04]  /*1160*/  IMAD.WIDE.U32 R8, R4, c[0x0][0x1f8], R12 ;  /* 0x00007e0004087a25 */ /* 0x000fc800078e000c */
[----:B------:R-:W-:Y:S02]  /*1170*/  IMAD.IADD R9, R9, 0x1, R5 ;  /* 0x0000000109097824 */ /* 0x000fe400078e0205 */
[C---:B------:R-:W-:Y:S02]  /*1180*/  IMAD R5, R45.reuse, c[0x0][0x204], R10 ;  /* 0x000081002d057a24 */ /* 0x040fe400078e020a */
[----:B------:R-:W-:-:S05]  /*1190*/  IMAD.WIDE.U32 R8, R45, c[0x0][0x200], R8 ;  /* 0x000080002d087a25 */ /* 0x000fca00078e0008 */
[----:B------:R-:W-:Y:S02]  /*11a0*/  IADD3 R5, R9, R5, RZ ;  /* 0x0000000509057210 */ /* 0x000fe40007ffe0ff */
[----:B------:R-:W-:-:S04]  /*11b0*/  LEA R10, P2, R8, c[0x0][0x1f0], 0x2 ;  /* 0x00007c00080a7a11 */ /* 0x000fc800078410ff */
[----:B------:R-:W-:Y:S02]  /*11c0*/  LEA.HI.X R11, R8, c[0x0][0x1f4], R5, 0x2, P2 ;  /* 0x00007d00080b7a11 */ /* 0x000fe400010f1405 */
[----:B------:R-:W-:-:S05]  /*11d0*/  FSEL R5, R2, RZ, P1 ;  /* 0x000000ff02057208 */ /* 0x000fca0000800000 */
[----:B------:R0:W-:Y:S02]  /*11e0*/  STG.E [R10.64], R5 ;  /* 0x000000050a007986 */ /* 0x0001e4000c101904 */
.L_x_1379:
[----:B------:R-:W-:Y:S05]  /*11f0*/  BSYNC B0 ;  /* 0x0000000000007941 */ /* 0x000fea0003800000 */
.L_x_1378:
[----:B------:R1:W-:Y:S04]  /*1200*/  STG.E.128 [R16.64], RZ ;  /* 0x000000ff10007986 */ /* 0x0003e8000c101d04 */
[----:B------:R1:W-:Y:S04]  /*1210*/  STG.E.128 [R16.64+0x1000], RZ ;  /* 0x001000ff10007986 */ /* 0x0003e8000c101d04 */
[----:B------:R1:W-:Y:S04]  /*1220*/  STG.E.128 [R16.64+0x2000], RZ ;  /* 0x002000ff10007986 */ /* 0x0003e8000c101d04 */
[----:B------:R1:W-:Y:S04]  /*1230*/  STG.E.128 [R16.64+0x3000], RZ ;  /* 0x003000ff10007986 */ /* 0x0003e8000c101d04 */
[----:B------:R1:W-:Y:S04]  /*1240*/  STG.E.128 [R16.64+0x4000], RZ ;  /* 0x004000ff10007986 */ /* 0x0003e8000c101d04 */
[----:B------:R1:W-:Y:S01]  /*1250*/  STG.E.128 [R16.64+0x5000], RZ ;  /* 0x005000ff10007986 */ /* 0x0003e2000c101d04 */
[----:B------:R-:W-:Y:S05]  /*1260*/  @P0 EXIT ;  /* 0x000000000000094d */ /* 0x000fea0003800000 */
[----:B------:R-:W-:-:S04]  /*1270*/  IMAD R7, R7, c[0x0][0x230], R0 ;  /* 0x00008c0007077a24 */ /* 0x000fc800078e0200 */
[----:B------:R-:W-:-:S04]  /*1280*/  IMAD R2, R7, c[0x0][0x170], R4 ;  /* 0x00005c0007027a24 */ /* 0x000fc800078e0204 */
[----:B------:R-:W-:-:S05]  /*1290*/  IMAD.WIDE R2, R2, R3, c[0x0][0x238] ;  /* 0x00008e0002027625 */ /* 0x000fca00078e0203 */
[----:B------:R-:W-:Y:S01]  /*12a0*/  STG.E [R2.64], RZ ;  /* 0x000000ff02007986 */ /* 0x000fe2000c101904 */
[----:B------:R-:W-:Y:S05]  /*12b0*/  EXIT ;  /* 0x000000000000794d */ /* 0x000fea0003800000 */
.L_x_1380:
        /* <DEDUP_REMOVED lines=12> */
.L_x_1444:


//--------------------- .nv.shared._ZN7cutlass13device_kernelIN5flash19enable_sm80_to_sm89INS1_16FlashAttnBwdSm80INS1_25CollectiveMainloopBwdSm80ILi2ELi1EN4cute5tupleIJNS5_1CILi64EEENS7_ILi128EEENS7_ILi96EEEEEENS_6half_tEfNS_4arch4Sm80ELb0ELb0ELb0ELb0ELb0ELb0ELb0ELb0ELi2ELi2ELi4ELi2ELb1EEENS1_21CollectiveEpilogueBwdISB_SC_SE_Li256ELb0ELb0ELi2EEENS1_19SingleTileSchedulerILb0ELb0ELb0ELi128EEEEEEEEEvNT_6ParamsE --------------------------
	.section	.nv.shared._ZN7cutlass13device_kernelIN5flash19enable_sm80_to_sm89INS1_16FlashAttnBwdSm80INS1_25CollectiveMainloopBwdSm80ILi2ELi1EN4cute5tupleIJNS5_1CILi64EEENS7_ILi128EEENS7_ILi96EEEEEENS_6half_tEfNS_4arch4Sm80ELb0ELb0ELb0ELb0ELb0ELb0ELb0ELb0ELi2ELi2ELi4ELi2ELb1EEENS1_21CollectiveEpilogueBwdISB_SC_SE_Li256ELb0ELb0ELi2EEENS1_19SingleTileSchedulerILb0ELb0ELb0ELi128EEEEEEEEEvNT_6ParamsE,"aw",@nobits
	.sectionflags	@""
	.align	16


//--------------------- .nv.global                --------------------------
	.section	.nv.global,"aw",@nobits
.nv.global:
	.type		_ZN65_INTERNAL_1b1d66f1_29_flash_bwd_hdim96_fp16_sm80_cu_744032ad_29564cute1_E,@object
	.size		_ZN65_INTERNAL_1b1d66f1_29_flash_bwd_hdim96_fp16_sm80_cu_744032ad_29564cute1_E,(_ZN65_INTERNAL_1b1d66f1_29_flash_bwd_hdim96_fp16_sm80_cu_744032ad_29564cuda3std3__45__cpo6cbeginE - _ZN65_INTERNAL_1b1d66f1_29_flash_bwd_hdim96_fp16_sm80_cu_744032ad_29564cute1_E)
_ZN65_INTERNAL_1b1d66f1_29_flash_bwd_hdim96_fp16_sm80_cu_744032ad_29564cute1_E:
	.zero		1
	.type		_ZN65_INTERNAL_1b1d66f1_29_flash_bwd_hdim96_fp16_sm80_cu_744032ad_29564cuda3std3__45__cpo6cbeginE,@object
	.size		_ZN65_INTERNAL_1b1d66f1_29_flash_bwd_hdim96_fp16_sm80_cu_744032ad_29564cuda3std3__45__cpo6cbeginE,(_ZN65_INTERNAL_1b1d66f1_29_flash_bwd_hdim96_fp16_sm80_cu_744032ad_29564cuda3std3__48in_placeE - _ZN65_INTERNAL_1b1d66f1_29_flash_bwd_hdim96_fp16_sm80_cu_744032ad_29564cuda3std3__45__cpo6cbeginE)
_ZN65_INTERNAL_1b1d66f1_29_flash_bwd_hdim96_fp16_sm80_cu_744032ad_29564cuda3std3__45__cpo6cbeginE:
	.zero		1
	.type		_ZN65_INTERNAL_1b1d66f1_29_flash_bwd_hdim96_fp16_sm80_cu_744032ad_29564cuda3std3__48in_placeE,@object
	.size		_ZN65_INTERNAL_1b1d66f1_29_flash_bwd_hdim96_fp16_sm80_cu_744032ad_29564cuda3std3__48in_placeE,(_ZN65_INTERNAL_1b1d66f1_29_flash_bwd_hdim96_fp16_sm80_cu_744032ad_29564cuda3std6ranges3__45__cpo9iter_moveE - _ZN65_INTERNAL_1b1d66f1_29_flash_bwd_hdim96_fp16_sm80_cu_744032ad_29564cuda3std3__48in_placeE)
_ZN65_INTERNAL_1b1d66f1_29_flash_bwd_hdim96_fp16_sm80_cu_744032ad_29564cuda3std3__48in_placeE:
	.zero		1
	.type		_ZN65_INTERNAL_1b1d66f1_29_flash_bwd_hdim96_fp16_sm80_cu_744032ad_29564cuda3std6ranges3__45__cpo9iter_moveE,@object
	.size		_ZN65_INTERNAL_1b1d66f1_29_flash_bwd_hdim96_fp16_sm80_cu_744032ad_29564cuda3std6ranges3__45__cpo9iter_moveE,(_ZN65_INTERNAL_1b1d66f1_29_flash_bwd_hdim96_fp16_sm80_cu_744032ad_29564cuda3std3__45__cpo5beginE - _ZN65_INTERNAL_1b1d66f1_29_flash_bwd_hdim96_fp16_sm80_cu_744032ad_29564cuda3std6ranges3__45__cpo9iter_moveE)
_ZN65_INTERNAL_1b1d66f1_29_flash_bwd_hdim96_fp16_sm80_cu_744032ad_29564cuda3std6ranges3__45__cpo9iter_moveE:
	.zero		1
	.type		_ZN65_INTERNAL_1b1d66f1_29_flash_bwd_hdim96_fp16_sm80_cu_744032ad_29564cuda3std3__45__cpo5beginE,@object
	.size		_ZN65_INTERNAL_1b1d66f1_29_flash_bwd_hdim96_fp16_sm80_cu_744032ad_29564cuda3std3__45__cpo5beginE,(_ZN65_INTERNAL_1b1d66f1_29_flash_bwd_hdim96_fp16_sm80_cu_744032ad_29564cuda3std3__467_GLOBAL__N__1b1d66f1_29_flash_bwd_hdim96_fp16_sm80_cu_744032ad_29566ignoreE - _ZN65_INTERNAL_1b1d66f1_29_flash_bwd_hdim96_fp16_sm80_cu_744032ad_29564cuda3std3__45__cpo5beginE)
_ZN65_INTERNAL_1b1d66f1_29_flash_bwd_hdim96_fp16_sm80_cu_744032ad_29564cuda3std3__45__cpo5beginE:
	.zero		1
	.type		_ZN65_INTERNAL_1b1d66f1_29_flash_bwd_hdim96_fp16_sm80_cu_744032ad_29564cuda3std3__467_GLOBAL__N__1b1d66f1_29_flash_bwd_hdim96_fp16_sm80_cu_744032ad_29566ignoreE,@object
	.size		_ZN65_INTERNAL_1b1d66f1_29_flash_bwd_hdim96_fp16_sm80_cu_744032ad_29564cuda3std3__467_GLOBAL__N__1b1d66f1_29_flash_bwd_hdim96_fp16_sm80_cu_744032ad_29566ignoreE,(_ZN65_INTERNAL_1b1d66f1_29_flash_bwd_hdim96_fp16_sm80_cu_744032ad_29564cute7productE - _ZN65_INTERNAL_1b1d66f1_29_flash_bwd_hdim96_fp16_sm80_cu_744032ad_29564cuda3std3__467_GLOBAL__N__1b1d66f1_29_flash_bwd_hdim96_fp16_sm80_cu_744032ad_29566ignoreE)
_ZN65_INTERNAL_1b1d66f1_29_flash_bwd_hdim96_fp16_sm80_cu_744032ad_29564cuda3std3__467_GLOBAL__N__1b1d66f1_29_flash_bwd_hdim96_fp16_sm80_cu_744032ad_29566ignoreE:
	.zero		1
	.type		_ZN65_INTERNAL_1b1d66f1_29_flash_bwd_hdim96_fp16_sm80_cu_744032ad_29564cute7productE,@object
	.size		_ZN65_INTERNAL_1b1d66f1_29_flash_bwd_hdim96_fp16_sm80_cu_744032ad_29564cute7productE,(_ZN65_INTERNAL_1b1d66f1_29_flash_bwd_hdim96_fp16_sm80_cu_744032ad_29564cuda3std3__45__cpo3endE - _ZN65_INTERNAL_1b1d66f1_29_flash_bwd_hdim96_fp16_sm80_cu_744032ad_29564cute7productE)
_ZN65_INTERNAL_1b1d66f1_29_flash_bwd_hdim96_fp16_sm80_cu_744032ad_29564cute7productE:
	.zero		1
	.type		_ZN65_INTERNAL_1b1d66f1_29_flash_bwd_hdim96_fp16_sm80_cu_744032ad_29564cuda3std3__45__cpo3endE,@object
	.size		_ZN65_INTERNAL_1b1d66f1_29_flash_bwd_hdim96_fp16_sm80_cu_744032ad_29564cuda3std3__45__cpo3endE,(_ZN65_INTERNAL_1b1d66f1_29_flash_bwd_hdim96_fp16_sm80_cu_744032ad_29564cuda3std3__419piecewise_constructE - _ZN65_INTERNAL_1b1d66f1_29_flash_bwd_hdim96_fp16_sm80_cu_744032ad_29564cuda3std3__45__cpo3endE)
_ZN65_INTERNAL_1b1d66f1_29_flash_bwd_hdim96_fp16_sm80_cu_744032ad_29564cuda3std3__45__cpo3endE:
	.zero		1
	.type		_ZN65_INTERNAL_1b1d66f1_29_flash_bwd_hdim96_fp16_sm80_cu_744032ad_29564cuda3std3__419piecewise_constructE,@object
	.size		_ZN65_INTERNAL_1b1d66f1_29_flash_bwd_hdim96_fp16_sm80_cu_744032ad_29564cuda3std3__419piecewise_constructE,(_ZN65_INTERNAL_1b1d66f1_29_flash_bwd_hdim96_fp16_sm80_cu_744032ad_29564cuda3std3__45__cpo4cendE - _ZN65_INTERNAL_1b1d66f1_29_flash_bwd_hdim96_fp16_sm80_cu_744032ad_29564cuda3std3__419piecewise_constructE)
_ZN65_INTERNAL_1b1d66f1_29_flash_bwd_hdim96_fp16_sm80_cu_744032ad_29564cuda3std3__419piecewise_constructE:
	.zero		1
	.type		_ZN65_INTERNAL_1b1d66f1_29_flash_bwd_hdim96_fp16_sm80_cu_744032ad_29564cuda3std3__45__cpo4cendE,@object
	.size		_ZN65_INTERNAL_1b1d66f1_29_flash_bwd_hdim96_fp16_sm80_cu_744032ad_29564cuda3std3__45__cpo4cendE,(_ZN65_INTERNAL_1b1d66f1_29_flash_bwd_hdim96_fp16_sm80_cu_744032ad_29564cuda3std6ranges3__45__cpo4swapE - _ZN65_INTERNAL_1b1d66f1_29_flash_bwd_hdim96_fp16_sm80_cu_744032ad_29564cuda3std3__45__cpo4cendE)
_ZN65_INTERNAL_1b1d66f1_29_flash_bwd_hdim96_fp16_sm80_cu_744032ad_29564cuda3std3__45__cpo4cendE:
	.zero		1
	.type		_ZN65_INTERNAL_1b1d66f1_29_flash_bwd_hdim96_fp16_sm80_cu_744032ad_29564cuda3std6ranges3__45__cpo4swapE,@object
	.size		_ZN65_INTERNAL_1b1d66f1_29_flash_bwd_hdim96_fp16_sm80_cu_744032ad_29564cuda3std6ranges3__45__cpo4swapE,(.L_7 - _ZN65_INTERNAL_1b1d66f1_29_flash_bwd_hdim96_fp16_sm80_cu_744032ad_29564cuda3std6ranges3__45__cpo4swapE)
_ZN65_INTERNAL_1b1d66f1_29_flash_bwd_hdim96_fp16_sm80_cu_744032ad_29564cuda3std6ranges3__45__cpo4swapE:
	.zero		1
.L_7:


//--------------------- .nv.shared._ZN7cutlass13device_kernelIN5flash19enable_sm80_to_sm89INS1_16FlashAttnBwdSm80INS1_25CollectiveMainloopBwdSm80ILi2ELi1EN4cute5tupleIJNS5_1CILi64EEENS7_ILi128EEENS7_ILi96EEEEEENS_6half_tEfNS_4arch4Sm80ELb0ELb0ELb0ELb0ELb1ELb0ELb0ELb0ELi2ELi2ELi4ELi2ELb1EEENS1_21CollectiveEpilogueBwdISB_SC_SE_Li256ELb0ELb0ELi2EEENS1_19SingleTileSchedulerILb0ELb0ELb0ELi128EEEEEEEEEvNT_6ParamsE --------------------------
	.section	.nv.shared._ZN7cutlass13device_kernelIN5flash19enable_sm80_to_sm89INS1_16FlashAttnBwdSm80INS1_25CollectiveMainloopBwdSm80ILi2ELi1EN4cute5tupleIJNS5_1CILi64EEENS7_ILi128EEENS7_ILi96EEEEEENS_6half_tEfNS_4arch4Sm80ELb0ELb0ELb0ELb0ELb1ELb0ELb0ELb0ELi2ELi2ELi4ELi2ELb1EEENS1_21CollectiveEpilogueBwdISB_SC_SE_Li256ELb0ELb0ELi2EEENS1_19SingleTileSchedulerILb0ELb0ELb0ELi128EEEEEEEEEvNT_6ParamsE,"aw",@nobits
	.sectionflags	@""
	.align	16


//--------------------- .nv.shared._ZN7cutlass13device_kernelIN5flash19enable_sm80_to_sm89INS1_16FlashAttnBwdSm80INS1_25CollectiveMainloopBwdSm80ILi2ELi1EN4cute5tupleIJNS5_1CILi64EEENS7_ILi128EEENS7_ILi96EEEEEENS_6half_tEfNS_4arch4Sm80ELb0ELb0ELb0ELb0ELb0ELb0ELb0ELb0ELi2ELi2ELi4ELi2ELb1EEENS1_24CollectiveEpilogueBwdGQAISB_fSE_Li256ELb0ELb0EEENS1_19SingleTileSchedulerILb0ELb0ELb0ELi128EEEEEEEEEvNT_6ParamsE --------------------------
	.section	.nv.shared._ZN7cutlass13device_kernelIN5flash19enable_sm80_to_sm89INS1_16FlashAttnBwdSm80INS1_25CollectiveMainloopBwdSm80ILi2ELi1EN4cute5tupleIJNS5_1CILi64EEENS7_ILi128EEENS7_ILi96EEEEEENS_6half_tEfNS_4arch4Sm80ELb0ELb0ELb0ELb0ELb0ELb0ELb0ELb0ELi2ELi2ELi4ELi2ELb1EEENS1_24CollectiveEpilogueBwdGQAISB_fSE_Li256ELb0ELb0EEENS1_19SingleTileSchedulerILb0ELb0ELb0ELi128EEEEEEEEEvNT_6ParamsE,"aw",@nobits
	.sectionflags	@""
	.align	16


//--------------------- .nv.shared._ZN7cutlass13device_kernelIN5flash19enable_sm80_to_sm89INS1_16FlashAttnBwdSm80INS1_25CollectiveMainloopBwdSm80ILi2ELi1EN4cute5tupleIJNS5_1CILi64EEENS7_ILi128EEENS7_ILi96EEEEEENS_6half_tEfNS_4arch4Sm80ELb0ELb0ELb0ELb0ELb1ELb0ELb0ELb0ELi2ELi2ELi4ELi2ELb1EEENS1_24CollectiveEpilogueBwdGQAISB_fSE_Li256ELb0ELb1EEENS1_19SingleTileSchedulerILb0ELb0ELb0ELi128EEEEEEEEEvNT_6ParamsE --------------------------
	.section	.nv.shared._ZN7cutlass13device_kernelIN5flash19enable_sm80_to_sm89INS1_16FlashAttnBwdSm80INS1_25CollectiveMainloopBwdSm80ILi2ELi1EN4cute5tupleIJNS5_1CILi64EEENS7_ILi128EEENS7_ILi96EEEEEENS_6half_tEfNS_4arch4Sm80ELb0ELb0ELb0ELb0ELb1ELb0ELb0ELb0ELi2ELi2ELi4ELi2ELb1EEENS1_24CollectiveEpilogueBwdGQAISB_fSE_Li256ELb0ELb1EEENS1_19SingleTileSchedulerILb0ELb0ELb0ELi128EEEEEEEEEvNT_6ParamsE,"aw",@nobits
	.sectionflags	@""
	.align	16


//--------------------- .nv.shared._ZN7cutlass13device_kernelIN5flash19enable_sm80_to_sm89INS1_16FlashAttnBwdSm80INS1_25CollectiveMainloopBwdSm80ILi2ELi1EN4cute5tupleIJNS5_1CILi64EEENS7_ILi128EEENS7_ILi96EEEEEENS_6half_tEfNS_4arch4Sm80ELb0ELb0ELb0ELb1ELb0ELb0ELb0ELb0ELi2ELi2ELi4ELi2ELb1EEENS1_21CollectiveEpilogueBwdISB_SC_SE_Li256ELb1ELb0ELi2EEENS1_19SingleTileSchedulerILb1ELb0ELb0ELi128EEEEEEEEEvNT_6ParamsE --------------------------
	.section	.nv.shared._ZN7cutlass13device_kernelIN5flash19enable_sm80_to_sm89INS1_16FlashAttnBwdSm80INS1_25CollectiveMainloopBwdSm80ILi2ELi1EN4cute5tupleIJNS5_1CILi64EEENS7_ILi128EEENS7_ILi96EEEEEENS_6half_tEfNS_4arch4Sm80ELb0ELb0ELb0ELb1ELb0ELb0ELb0ELb0ELi2ELi2ELi4ELi2ELb1EEENS1_21CollectiveEpilogueBwdISB_SC_SE_Li256ELb1ELb0ELi2EEENS1_19SingleTileSchedulerILb1ELb0ELb0ELi128EEEEEEEEEvNT_6ParamsE,"aw",@nobits
	.sectionflags	@""
	.align	16


//--------------------- .nv.shared._ZN7cutlass13device_kernelIN5flash19enable_sm80_to_sm89INS1_16FlashAttnBwdSm80INS1_25CollectiveMainloopBwdSm80ILi2ELi1EN4cute5tupleIJNS5_1CILi64EEENS7_ILi128EEENS7_ILi96EEEEEENS_6half_tEfNS_4arch4Sm80ELb0ELb0ELb0ELb1ELb1ELb0ELb0ELb0ELi2ELi2ELi4ELi2ELb1EEENS1_21CollectiveEpilogueBwdISB_SC_SE_Li256ELb1ELb0ELi2EEENS1_19SingleTileSchedulerILb1ELb0ELb0ELi128EEEEEEEEEvNT_6ParamsE --------------------------
	.section	.nv.shared._ZN7cutlass13device_kernelIN5flash19enable_sm80_to_sm89INS1_16FlashAttnBwdSm80INS1_25CollectiveMainloopBwdSm80ILi2ELi1EN4cute5tupleIJNS5_1CILi64EEENS7_ILi128EEENS7_ILi96EEEEEENS_6half_tEfNS_4arch4Sm80ELb0ELb0ELb0ELb1ELb1ELb0ELb0ELb0ELi2ELi2ELi4ELi2ELb1EEENS1_21CollectiveEpilogueBwdISB_SC_SE_Li256ELb1ELb0ELi2EEENS1_19SingleTileSchedulerILb1ELb0ELb0ELi128EEEEEEEEEvNT_6ParamsE,"aw",@nobits
	.sectionflags	@""
	.align	16


//--------------------- .nv.shared._ZN7cutlass13device_kernelIN5flash19enable_sm80_to_sm89INS1_16FlashAttnBwdSm80INS1_25CollectiveMainloopBwdSm80ILi2ELi1EN4cute5tupleIJNS5_1CILi64EEENS7_ILi128EEENS7_ILi96EEEEEENS_6half_tEfNS_4arch4Sm80ELb0ELb0ELb0ELb1ELb0ELb0ELb0ELb0ELi2ELi2ELi4ELi2ELb1EEENS1_24CollectiveEpilogueBwdGQAISB_fSE_Li256ELb1ELb0EEENS1_19SingleTileSchedulerILb1ELb0ELb0ELi128EEEEEEEEEvNT_6ParamsE --------------------------
	.section	.nv.shared._ZN7cutlass13device_kernelIN5flash19enable_sm80_to_sm89INS1_16FlashAttnBwdSm80INS1_25CollectiveMainloopBwdSm80ILi2ELi1EN4cute5tupleIJNS5_1CILi64EEENS7_ILi128EEENS7_ILi96EEEEEENS_6half_tEfNS_4arch4Sm80ELb0ELb0ELb0ELb1ELb0ELb0ELb0ELb0ELi2ELi2ELi4ELi2ELb1EEENS1_24CollectiveEpilogueBwdGQAISB_fSE_Li256ELb1ELb0EEENS1_19SingleTileSchedulerILb1ELb0ELb0ELi128EEEEEEEEEvNT_6ParamsE,"aw",@nobits
	.sectionflags	@""
	.align	16


//--------------------- .nv.shared._ZN7cutlass13device_kernelIN5flash19enable_sm80_to_sm89INS1_16FlashAttnBwdSm80INS1_25CollectiveMainloopBwdSm80ILi2ELi1EN4cute5tupleIJNS5_1CILi64EEENS7_ILi128EEENS7_ILi96EEEEEENS_6half_tEfNS_4arch4Sm80ELb0ELb0ELb0ELb1ELb1ELb0ELb0ELb0ELi2ELi2ELi4ELi2ELb1EEENS1_24CollectiveEpilogueBwdGQAISB_fSE_Li256ELb1ELb1EEENS1_19SingleTileSchedulerILb1ELb0ELb0ELi128EEEEEEEEEvNT_6ParamsE --------------------------
	.section	.nv.shared._ZN7cutlass13device_kernelIN5flash19enable_sm80_to_sm89INS1_16FlashAttnBwdSm80INS1_25CollectiveMainloopBwdSm80ILi2ELi1EN4cute5tupleIJNS5_1CILi64EEENS7_ILi128EEENS7_ILi96EEEEEENS_6half_tEfNS_4arch4Sm80ELb0ELb0ELb0ELb1ELb1ELb0ELb0ELb0ELi2ELi2ELi4ELi2ELb1EEENS1_24CollectiveEpilogueBwdGQAISB_fSE_Li256ELb1ELb1EEENS1_19SingleTileSchedulerILb1ELb0ELb0ELi128EEEEEEEEEvNT_6ParamsE,"aw",@nobits
	.sectionflags	@""
	.align	16


//--------------------- .nv.shared._ZN7cutlass13device_kernelIN5flash19enable_sm80_to_sm89INS1_16FlashAttnBwdSm80INS1_25CollectiveMainloopBwdSm80ILi2ELi1EN4cute5tupleIJNS5_1CILi64EEENS7_ILi128EEENS7_ILi96EEEEEENS_6half_tEfNS_4arch4Sm80ELb0ELb1ELb0ELb0ELb0ELb0ELb0ELb0ELi2ELi2ELi4ELi2ELb1EEENS1_21CollectiveEpilogueBwdISB_SC_SE_Li256ELb0ELb0ELi2EEENS1_19SingleTileSchedulerILb0ELb0ELb0ELi128EEEEEEEEEvNT_6ParamsE --------------------------
	.section	.nv.shared._ZN7cutlass13device_kernelIN5flash19enable_sm80_to_sm89INS1_16FlashAttnBwdSm80INS1_25CollectiveMainloopBwdSm80ILi2ELi1EN4cute5tupleIJNS5_1CILi64EEENS7_ILi128EEENS7_ILi96EEEEEENS_6half_tEfNS_4arch4Sm80ELb0ELb1ELb0ELb0ELb0ELb0ELb0ELb0ELi2ELi2ELi4ELi2ELb1EEENS1_21CollectiveEpilogueBwdISB_SC_SE_Li256ELb0ELb0ELi2EEENS1_19SingleTileSchedulerILb0ELb0ELb0ELi128EEEEEEEEEvNT_6ParamsE,"aw",@nobits
	.sectionflags	@""
	.align	16


//--------------------- .nv.shared._ZN7cutlass13device_kernelIN5flash19enable_sm80_to_sm89INS1_16FlashAttnBwdSm80INS1_25CollectiveMainloopBwdSm80ILi2ELi1EN4cute5tupleIJNS5_1CILi64EEENS7_ILi128EEENS7_ILi96EEEEEENS_6half_tEfNS_4arch4Sm80ELb0ELb1ELb0ELb0ELb1ELb0ELb0ELb0ELi2ELi2ELi4ELi2ELb1EEENS1_21CollectiveEpilogueBwdISB_SC_SE_Li256ELb0ELb0ELi2EEENS1_19SingleTileSchedulerILb0ELb0ELb0ELi128EEEEEEEEEvNT_6ParamsE --------------------------
	.section	.nv.shared._ZN7cutlass13device_kernelIN5flash19enable_sm80_to_sm89INS1_16FlashAttnBwdSm80INS1_25CollectiveMainloopBwdSm80ILi2ELi1EN4cute5tupleIJNS5_1CILi64EEENS7_ILi128EEENS7_ILi96EEEEEENS_6half_tEfNS_4arch4Sm80ELb0ELb1ELb0ELb0ELb1ELb0ELb0ELb0ELi2ELi2ELi4ELi2ELb1EEENS1_21CollectiveEpilogueBwdISB_SC_SE_Li256ELb0ELb0ELi2EEENS1_19SingleTileSchedulerILb0ELb0ELb0ELi128EEEEEEEEEvNT_6ParamsE,"aw",@nobits
	.sectionflags	@""
	.align	16


//--------------------- .nv.shared._ZN7cutlass13device_kernelIN5flash19enable_sm80_to_sm89INS1_16FlashAttnBwdSm80INS1_25CollectiveMainloopBwdSm80ILi2ELi1EN4cute5tupleIJNS5_1CILi64EEENS7_ILi128EEENS7_ILi96EEEEEENS_6half_tEfNS_4arch4Sm80ELb0ELb1ELb0ELb0ELb0ELb0ELb0ELb0ELi2ELi2ELi4ELi2ELb1EEENS1_24CollectiveEpilogueBwdGQAISB_fSE_Li256ELb0ELb0EEENS1_19SingleTileSchedulerILb0ELb0ELb0ELi128EEEEEEEEEvNT_6ParamsE --------------------------
	.section	.nv.shared._ZN7cutlass13device_kernelIN5flash19enable_sm80_to_sm89INS1_16FlashAttnBwdSm80INS1_25CollectiveMainloopBwdSm80ILi2ELi1EN4cute5tupleIJNS5_1CILi64EEENS7_ILi128EEENS7_ILi96EEEEEENS_6half_tEfNS_4arch4Sm80ELb0ELb1ELb0ELb0ELb0ELb0ELb0ELb0ELi2ELi2ELi4ELi2ELb1EEENS1_24CollectiveEpilogueBwdGQAISB_fSE_Li256ELb0ELb0EEENS1_19SingleTileSchedulerILb0ELb0ELb0ELi128EEEEEEEEEvNT_6ParamsE,"aw",@nobits
	.sectionflags	@""
	.align	16


//--------------------- .nv.shared._ZN7cutlass13device_kernelIN5flash19enable_sm80_to_sm89INS1_16FlashAttnBwdSm80INS1_25CollectiveMainloopBwdSm80ILi2ELi1EN4cute5tupleIJNS5_1CILi64EEENS7_ILi128EEENS7_ILi96EEEEEENS_6half_tEfNS_4arch4Sm80ELb0ELb1ELb0ELb0ELb1ELb0ELb0ELb0ELi2ELi2ELi4ELi2ELb1EEENS1_24CollectiveEpilogueBwdGQAISB_fSE_Li256ELb0ELb1EEENS1_19SingleTileSchedulerILb0ELb0ELb0ELi128EEEEEEEEEvNT_6ParamsE --------------------------
	.section	.nv.shared._ZN7cutlass13device_kernelIN5flash19enable_sm80_to_sm89INS1_16FlashAttnBwdSm80INS1_25CollectiveMainloopBwdSm80ILi2ELi1EN4cute5tupleIJNS5_1CILi64EEENS7_ILi128EEENS7_ILi96EEEEEENS_6half_tEfNS_4arch4Sm80ELb0ELb1ELb0ELb0ELb1ELb0ELb0ELb0ELi2ELi2ELi4ELi2ELb1EEENS1_24CollectiveEpilogueBwdGQAISB_fSE_Li256ELb0ELb1EEENS1_19SingleTileSchedulerILb0ELb0ELb0ELi128EEEEEEEEEvNT_6ParamsE,"aw",@nobits
	.sectionflags	@""
	.align	16


//--------------------- .nv.shared._ZN7cutlass13device_kernelIN5flash19enable_sm80_to_sm89INS1_16FlashAttnBwdSm80INS1_25CollectiveMainloopBwdSm80ILi2ELi1EN4cute5tupleIJNS5_1CILi64EEENS7_ILi128EEENS7_ILi96EEEEEENS_6half_tEfNS_4arch4Sm80ELb0ELb1ELb0ELb1ELb0ELb0ELb0ELb0ELi2ELi2ELi4ELi2ELb1EEENS1_21CollectiveEpilogueBwdISB_SC_SE_Li256ELb1ELb0ELi2EEENS1_19SingleTileSchedulerILb1ELb0ELb0ELi128EEEEEEEEEvNT_6ParamsE --------------------------
	.section	.nv.shared._ZN7cutlass13device_kernelIN5flash19enable_sm80_to_sm89INS1_16FlashAttnBwdSm80INS1_25CollectiveMainloopBwdSm80ILi2ELi1EN4cute5tupleIJNS5_1CILi64EEENS7_ILi128EEENS7_ILi96EEEEEENS_6half_tEfNS_4arch4Sm80ELb0ELb1ELb0ELb1ELb0ELb0ELb0ELb0ELi2ELi2ELi4ELi2ELb1EEENS1_21CollectiveEpilogueBwdISB_SC_SE_Li256ELb1ELb0ELi2EEENS1_19SingleTileSchedulerILb1ELb0ELb0ELi128EEEEEEEEEvNT_6ParamsE,"aw",@nobits
	.sectionflags	@""
	.align	16


//--------------------- .nv.shared._ZN7cutlass13device_kernelIN5flash19enable_sm80_to_sm89INS1_16FlashAttnBwdSm80INS1_25CollectiveMainloopBwdSm80ILi2ELi1EN4cute5tupleIJNS5_1CILi64EEENS7_ILi128EEENS7_ILi96EEEEEENS_6half_tEfNS_4arch4Sm80ELb0ELb1ELb0ELb1ELb1ELb0ELb0ELb0ELi2ELi2ELi4ELi2ELb1EEENS1_21CollectiveEpilogueBwdISB_SC_SE_Li256ELb1ELb0ELi2EEENS1_19SingleTileSchedulerILb1ELb0ELb0ELi128EEEEEEEEEvNT_6ParamsE --------------------------
	.section	.nv.shared._ZN7cutlass13device_kernelIN5flash19enable_sm80_to_sm89INS1_16FlashAttnBwdSm80INS1_25CollectiveMainloopBwdSm80ILi2ELi1EN4cute5tupleIJNS5_1CILi64EEENS7_ILi128EEENS7_ILi96EEEEEENS_6half_tEfNS_4arch4Sm80ELb0ELb1ELb0ELb1ELb1ELb0ELb0ELb0ELi2ELi2ELi4ELi2ELb1EEENS1_21CollectiveEpilogueBwdISB_SC_SE_Li256ELb1ELb0ELi2EEENS1_19SingleTileSchedulerILb1ELb0ELb0ELi128EEEEEEEEEvNT_6ParamsE,"aw",@nobits
	.sectionflags	@""
	.align	16


//--------------------- .nv.shared._ZN7cutlass13device_kernelIN5flash19enable_sm80_to_sm89INS1_16FlashAttnBwdSm80INS1_25CollectiveMainloopBwdSm80ILi2ELi1EN4cute5tupleIJNS5_1CILi64EEENS7_ILi128EEENS7_ILi96EEEEEENS_6half_tEfNS_4arch4Sm80ELb0ELb1ELb0ELb1ELb0ELb0ELb0ELb0ELi2ELi2ELi4ELi2ELb1EEENS1_24CollectiveEpilogueBwdGQAISB_fSE_Li256ELb1ELb0EEENS1_19SingleTileSchedulerILb1ELb0ELb0ELi128EEEEEEEEEvNT_6ParamsE --------------------------
	.section	.nv.shared._ZN7cutlass13device_kernelIN5flash19enable_sm80_to_sm89INS1_16FlashAttnBwdSm80INS1_25CollectiveMainloopBwdSm80ILi2ELi1EN4cute5tupleIJNS5_1CILi64EEENS7_ILi128EEENS7_ILi96EEEEEENS_6half_tEfNS_4arch4Sm80ELb0ELb1ELb0ELb1ELb0ELb0ELb0ELb0ELi2ELi2ELi4ELi2ELb1EEENS1_24CollectiveEpilogueBwdGQAISB_fSE_Li256ELb1ELb0EEENS1_19SingleTileSchedulerILb1ELb0ELb0ELi128EEEEEEEEEvNT_6ParamsE,"aw",@nobits
	.sectionflags	@""
	.align	16


//--------------------- .nv.shared._ZN7cutlass13device_kernelIN5flash19enable_sm80_to_sm89INS1_16FlashAttnBwdSm80INS1_25CollectiveMainloopBwdSm80ILi2ELi1EN4cute5tupleIJNS5_1CILi64EEENS7_ILi128EEENS7_ILi96EEEEEENS_6half_tEfNS_4arch4Sm80ELb0ELb1ELb0ELb1ELb1ELb0ELb0ELb0ELi2ELi2ELi4ELi2ELb1EEENS1_24CollectiveEpilogueBwdGQAISB_fSE_Li256ELb1ELb1EEENS1_19SingleTileSchedulerILb1ELb0ELb0ELi128EEEEEEEEEvNT_6ParamsE --------------------------
	.section	.nv.shared._ZN7cutlass13device_kernelIN5flash19enable_sm80_to_sm89INS1_16FlashAttnBwdSm80INS1_25CollectiveMainloopBwdSm80ILi2ELi1EN4cute5tupleIJNS5_1CILi64EEENS7_ILi128EEENS7_ILi96EEEEEENS_6half_tEfNS_4arch4Sm80ELb0ELb1ELb0ELb1ELb1ELb0ELb0ELb0ELi2ELi2ELi4ELi2ELb1EEENS1_24CollectiveEpilogueBwdGQAISB_fSE_Li256ELb1ELb1EEENS1_19SingleTileSchedulerILb1ELb0ELb0ELi128EEEEEEEEEvNT_6ParamsE,"aw",@nobits
	.sectionflags	@""
	.align	16


//--------------------- .nv.shared._ZN7cutlass13device_kernelIN5flash19enable_sm80_to_sm89INS1_16FlashAttnBwdSm80INS1_25CollectiveMainloopBwdSm80ILi2ELi1EN4cute5tupleIJNS5_1CILi64EEENS7_ILi128EEENS7_ILi96EEEEEENS_6half_tEfNS_4arch4Sm80ELb1ELb0ELb0ELb0ELb0ELb0ELb0ELb0ELi2ELi2ELi4ELi2ELb1EEENS1_21CollectiveEpilogueBwdISB_SC_SE_Li256ELb0ELb0ELi2EEENS1_25SingleTileBwdLPTSchedulerILb0ELi128ELb0EEEEEEEEEvNT_6ParamsE --------------------------
	.section	.nv.shared._ZN7cutlass13device_kernelIN5flash19enable_sm80_to_sm89INS1_16FlashAttnBwdSm80INS1_25CollectiveMainloopBwdSm80ILi2ELi1EN4cute5tupleIJNS5_1CILi64EEENS7_ILi128EEENS7_ILi96EEEEEENS_6half_tEfNS_4arch4Sm80ELb1ELb0ELb0ELb0ELb0ELb0ELb0ELb0ELi2ELi2ELi4ELi2ELb1EEENS1_21CollectiveEpilogueBwdISB_SC_SE_Li256ELb0ELb0ELi2EEENS1_25SingleTileBwdLPTSchedulerILb0ELi128ELb0EEEEEEEEEvNT_6ParamsE,"aw",@nobits
	.sectionflags	@""
	.align	16


//--------------------- .nv.shared._ZN7cutlass13device_kernelIN5flash19enable_sm80_to_sm89INS1_16FlashAttnBwdSm80INS1_25CollectiveMainloopBwdSm80ILi2ELi1EN4cute5tupleIJNS5_1CILi64EEENS7_ILi128EEENS7_ILi96EEEEEENS_6half_tEfNS_4arch4Sm80ELb1ELb0ELb0ELb0ELb1ELb0ELb0ELb0ELi2ELi2ELi4ELi2ELb1EEENS1_21CollectiveEpilogueBwdISB_SC_SE_Li256ELb0ELb0ELi2EEENS1_25SingleTileBwdLPTSchedulerILb0ELi128ELb1EEEEEEEEEvNT_6ParamsE --------------------------
	.section	.nv.shared._ZN7cutlass13device_kernelIN5flash19enable_sm80_to_sm89INS1_16FlashAttnBwdSm80INS1_25CollectiveMainloopBwdSm80ILi2ELi1EN4cute5tupleIJNS5_1CILi64EEENS7_ILi128EEENS7_ILi96EEEEEENS_6half_tEfNS_4arch4Sm80ELb1ELb0ELb0ELb0ELb1ELb0ELb0ELb0ELi2ELi2ELi4ELi2ELb1EEENS1_21CollectiveEpilogueBwdISB_SC_SE_Li256ELb0ELb0ELi2EEENS1_25SingleTileBwdLPTSchedulerILb0ELi128ELb1EEEEEEEEEvNT_6ParamsE,"aw",@nobits
	.sectionflags	@""
	.align	16


//--------------------- .nv.shared._ZN7cutlass13device_kernelIN5flash19enable_sm80_to_sm89INS1_16FlashAttnBwdSm80INS1_25CollectiveMainloopBwdSm80ILi2ELi1EN4cute5tupleIJNS5_1CILi64EEENS7_ILi128EEENS7_ILi96EEEEEENS_6half_tEfNS_4arch4Sm80ELb1ELb0ELb0ELb0ELb0ELb0ELb0ELb0ELi2ELi2ELi4ELi2ELb1EEENS1_24CollectiveEpilogueBwdGQAISB_fSE_Li256ELb0ELb0EEENS1_25SingleTileBwdLPTSchedulerILb0ELi128ELb0EEEEEEEEEvNT_6ParamsE --------------------------
	.section	.nv.shared._ZN7cutlass13device_kernelIN5flash19enable_sm80_to_sm89INS1_16FlashAttnBwdSm80INS1_25CollectiveMainloopBwdSm80ILi2ELi1EN4cute5tupleIJNS5_1CILi64EEENS7_ILi128EEENS7_ILi96EEEEEENS_6half_tEfNS_4arch4Sm80ELb1ELb0ELb0ELb0ELb0ELb0ELb0ELb0ELi2ELi2ELi4ELi2ELb1EEENS1_24CollectiveEpilogueBwdGQAISB_fSE_Li256ELb0ELb0EEENS1_25SingleTileBwdLPTSchedulerILb0ELi128ELb0EEEEEEEEEvNT_6ParamsE,"aw",@nobits
	.sectionflags	@""
	.align	16


//--------------------- .nv.shared._ZN7cutlass13device_kernelIN5flash19enable_sm80_to_sm89INS1_16FlashAttnBwdSm80INS1_25CollectiveMainloopBwdSm80ILi2ELi1EN4cute5tupleIJNS5_1CILi64EEENS7_ILi128EEENS7_ILi96EEEEEENS_6half_tEfNS_4arch4Sm80ELb1ELb0ELb0ELb0ELb1ELb0ELb0ELb0ELi2ELi2ELi4ELi2ELb1EEENS1_24CollectiveEpilogueBwdGQAISB_fSE_Li256ELb0ELb1EEENS1_25SingleTileBwdLPTSchedulerILb0ELi128ELb1EEEEEEEEEvNT_6ParamsE --------------------------
	.section	.nv.shared._ZN7cutlass13device_kernelIN5flash19enable_sm80_to_sm89INS1_16FlashAttnBwdSm80INS1_25CollectiveMainloopBwdSm80ILi2ELi1EN4cute5tupleIJNS5_1CILi64EEENS7_ILi128EEENS7_ILi96EEEEEENS_6half_tEfNS_4arch4Sm80ELb1ELb0ELb0ELb0ELb1ELb0ELb0ELb0ELi2ELi2ELi4ELi2ELb1EEENS1_24CollectiveEpilogueBwdGQAISB_fSE_Li256ELb0ELb1EEENS1_25SingleTileBwdLPTSchedulerILb0ELi128ELb1EEEEEEEEEvNT_6ParamsE,"aw",@nobits
	.sectionflags	@""
	.align	16


//--------------------- .nv.shared._ZN7cutlass13device_kernelIN5flash19enable_sm80_to_sm89INS1_16FlashAttnBwdSm80INS1_25CollectiveMainloopBwdSm80ILi2ELi1EN4cute5tupleIJNS5_1CILi64EEENS7_ILi128EEENS7_ILi96EEEEEENS_6half_tEfNS_4arch4Sm80ELb1ELb0ELb0ELb1ELb0ELb0ELb0ELb0ELi2ELi2ELi4ELi2ELb1EEENS1_21CollectiveEpilogueBwdISB_SC_SE_Li256ELb1ELb0ELi2EEENS1_25SingleTileBwdLPTSchedulerILb1ELi128ELb0EEEEEEEEEvNT_6ParamsE --------------------------
	.section	.nv.shared._ZN7cutlass13device_kernelIN5flash19enable_sm80_to_sm89INS1_16FlashAttnBwdSm80INS1_25CollectiveMainloopBwdSm80ILi2ELi1EN4cute5tupleIJNS5_1CILi64EEENS7_ILi128EEENS7_ILi96EEEEEENS_6half_tEfNS_4arch4Sm80ELb1ELb0ELb0ELb1ELb0ELb0ELb0ELb0ELi2ELi2ELi4ELi2ELb1EEENS1_21CollectiveEpilogueBwdISB_SC_SE_Li256ELb1ELb0ELi2EEENS1_25SingleTileBwdLPTSchedulerILb1ELi128ELb0EEEEEEEEEvNT_6ParamsE,"aw",@nobits
	.sectionflags	@""
	.align	16


//--------------------- .nv.shared._ZN7cutlass13device_kernelIN5flash19enable_sm80_to_sm89INS1_16FlashAttnBwdSm80INS1_25CollectiveMainloopBwdSm80ILi2ELi1EN4cute5tupleIJNS5_1CILi64EEENS7_ILi128EEENS7_ILi96EEEEEENS_6half_tEfNS_4arch4Sm80ELb1ELb0ELb0ELb1ELb1ELb0ELb0ELb0ELi2ELi2ELi4ELi2ELb1EEENS1_21CollectiveEpilogueBwdISB_SC_SE_Li256ELb1ELb0ELi2EEENS1_25SingleTileBwdLPTSchedulerILb1ELi128ELb1EEEEEEEEEvNT_6ParamsE --------------------------
	.section	.nv.shared._ZN7cutlass13device_kernelIN5flash19enable_sm80_to_sm89INS1_16FlashAttnBwdSm80INS1_25CollectiveMainloopBwdSm80ILi2ELi1EN4cute5tupleIJNS5_1CILi64EEENS7_ILi128EEENS7_ILi96EEEEEENS_6half_tEfNS_4arch4Sm80ELb1ELb0ELb0ELb1ELb1ELb0ELb0ELb0ELi2ELi2ELi4ELi2ELb1EEENS1_21CollectiveEpilogueBwdISB_SC_SE_Li256ELb1ELb0ELi2EEENS1_25SingleTileBwdLPTSchedulerILb1ELi128ELb1EEEEEEEEEvNT_6ParamsE,"aw",@nobits
	.sectionflags	@""
	.align	16


//--------------------- .nv.shared._ZN7cutlass13device_kernelIN5flash19enable_sm80_to_sm89INS1_16FlashAttnBwdSm80INS1_25CollectiveMainloopBwdSm80ILi2ELi1EN4cute5tupleIJNS5_1CILi64EEENS7_ILi128EEENS7_ILi96EEEEEENS_6half_tEfNS_4arch4Sm80ELb1ELb0ELb0ELb1ELb0ELb0ELb0ELb0ELi2ELi2ELi4ELi2ELb1EEENS1_24CollectiveEpilogueBwdGQAISB_fSE_Li256ELb1ELb0EEENS1_25SingleTileBwdLPTSchedulerILb1ELi128ELb0EEEEEEEEEvNT_6ParamsE --------------------------
	.section	.nv.shared._ZN7cutlass13device_kernelIN5flash19enable_sm80_to_sm89INS1_16FlashAttnBwdSm80INS1_25CollectiveMainloopBwdSm80ILi2ELi1EN4cute5tupleIJNS5_1CILi64EEENS7_ILi128EEENS7_ILi96EEEEEENS_6half_tEfNS_4arch4Sm80ELb1ELb0ELb0ELb1ELb0ELb0ELb0ELb0ELi2ELi2ELi4ELi2ELb1EEENS1_24CollectiveEpilogueBwdGQAISB_fSE_Li256ELb1ELb0EEENS1_25SingleTileBwdLPTSchedulerILb1ELi128ELb0EEEEEEEEEvNT_6ParamsE,"aw",@nobits
	.sectionflags	@""
	.align	16


//--------------------- .nv.shared._ZN7cutlass13device_kernelIN5flash19enable_sm80_to_sm89INS1_16FlashAttnBwdSm80INS1_25CollectiveMainloopBwdSm80ILi2ELi1EN4cute5tupleIJNS5_1CILi64EEENS7_ILi128EEENS7_ILi96EEEEEENS_6half_tEfNS_4arch4Sm80ELb1ELb0ELb0ELb1ELb1ELb0ELb0ELb0ELi2ELi2ELi4ELi2ELb1EEENS1_24CollectiveEpilogueBwdGQAISB_fSE_Li256ELb1ELb1EEENS1_25SingleTileBwdLPTSchedulerILb1ELi128ELb1EEEEEEEEEvNT_6ParamsE --------------------------
	.section	.nv.shared._ZN7cutlass13device_kernelIN5flash19enable_sm80_to_sm89INS1_16FlashAttnBwdSm80INS1_25CollectiveMainloopBwdSm80ILi2ELi1EN4cute5tupleIJNS5_1CILi64EEENS7_ILi128EEENS7_ILi96EEEEEENS_6half_tEfNS_4arch4Sm80ELb1ELb0ELb0ELb1ELb1ELb0ELb0ELb0ELi2ELi2ELi4ELi2ELb1EEENS1_24CollectiveEpilogueBwdGQAISB_fSE_Li256ELb1ELb1EEENS1_25SingleTileBwdLPTSchedulerILb1ELi128ELb1EEEEEEEEEvNT_6ParamsE,"aw",@nobits
	.sectionflags	@""
	.align	16


//--------------------- .nv.shared._ZN7cutlass13device_kernelIN5flash19enable_sm80_to_sm89INS1_16FlashAttnBwdSm80INS1_25CollectiveMainloopBwdSm80ILi2ELi2EN4cute5tupleIJNS5_1CILi64EEENS7_ILi128EEENS7_ILi96EEEEEENS_6half_tEfNS_4arch4Sm80ELb0ELb0ELb0ELb0ELb0ELb0ELb0ELb0ELi2ELi2ELi4ELi2ELb0EEENS1_21CollectiveEpilogueBwdISB_SC_SE_Li256ELb0ELb0ELi2EEENS1_19SingleTileSchedulerILb0ELb0ELb0ELi128EEEEEEEEEvNT_6ParamsE --------------------------
	.section	.nv.shared._ZN7cutlass13device_kernelIN5flash19enable_sm80_to_sm89INS1_16FlashAttnBwdSm80INS1_25CollectiveMainloopBwdSm80ILi2ELi2EN4cute5tupleIJNS5_1CILi64EEENS7_ILi128EEENS7_ILi96EEEEEENS_6half_tEfNS_4arch4Sm80ELb0ELb0ELb0ELb0ELb0ELb0ELb0ELb0ELi2ELi2ELi4ELi2ELb0EEENS1_21CollectiveEpilogueBwdISB_SC_SE_Li256ELb0ELb0ELi2EEENS1_19SingleTileSchedulerILb0ELb0ELb0ELi128EEEEEEEEEvNT_6ParamsE,"aw",@nobits
	.sectionflags	@""
	.align	16


//--------------------- .nv.shared._ZN7cutlass13device_kernelIN5flash19enable_sm80_to_sm89INS1_16FlashAttnBwdSm80INS1_25CollectiveMainloopBwdSm80ILi2ELi2EN4cute5tupleIJNS5_1CILi64EEENS7_ILi128EEENS7_ILi96EEEEEENS_6half_tEfNS_4arch4Sm80ELb0ELb0ELb0ELb0ELb1ELb0ELb0ELb0ELi2ELi2ELi4ELi2ELb0EEENS1_21CollectiveEpilogueBwdISB_SC_SE_Li256ELb0ELb0ELi2EEENS1_19SingleTileSchedulerILb0ELb0ELb0ELi128EEEEEEEEEvNT_6ParamsE --------------------------
	.section	.nv.shared._ZN7cutlass13device_kernelIN5flash19enable_sm80_to_sm89INS1_16FlashAttnBwdSm80INS1_25CollectiveMainloopBwdSm80ILi2ELi2EN4cute5tupleIJNS5_1CILi64EEENS7_ILi128EEENS7_ILi96EEEEEENS_6half_tEfNS_4arch4Sm80ELb0ELb0ELb0ELb0ELb1ELb0ELb0ELb0ELi2ELi2ELi4ELi2ELb0EEENS1_21CollectiveEpilogueBwdISB_SC_SE_Li256ELb0ELb0ELi2EEENS1_19SingleTileSchedulerILb0ELb0ELb0ELi128EEEEEEEEEvNT_6ParamsE,"aw",@nobits
	.sectionflags	@""
	.align	16


//--------------------- .nv.shared._ZN7cutlass13device_kernelIN5flash19enable_sm80_to_sm89INS1_16FlashAttnBwdSm80INS1_25CollectiveMainloopBwdSm80ILi2ELi2EN4cute5tupleIJNS5_1CILi64EEENS7_ILi128EEENS7_ILi96EEEEEENS_6half_tEfNS_4arch4Sm80ELb0ELb0ELb0ELb0ELb0ELb0ELb0ELb0ELi2ELi2ELi4ELi2ELb0EEENS1_24CollectiveEpilogueBwdGQAISB_fSE_Li256ELb0ELb0EEENS1_19SingleTileSchedulerILb0ELb0ELb0ELi128EEEEEEEEEvNT_6ParamsE --------------------------
	.section	.nv.shared._ZN7cutlass13device_kernelIN5flash19enable_sm80_to_sm89INS1_16FlashAttnBwdSm80INS1_25CollectiveMainloopBwdSm80ILi2ELi2EN4cute5tupleIJNS5_1CILi64EEENS7_ILi128EEENS7_ILi96EEEEEENS_6half_tEfNS_4arch4Sm80ELb0ELb0ELb0ELb0ELb0ELb0ELb0ELb0ELi2ELi2ELi4ELi2ELb0EEENS1_24CollectiveEpilogueBwdGQAISB_fSE_Li256ELb0ELb0EEENS1_19SingleTileSchedulerILb0ELb0ELb0ELi128EEEEEEEEEvNT_6ParamsE,"aw",@nobits
	.sectionflags	@""
	.align	16


//--------------------- .nv.shared._ZN7cutlass13device_kernelIN5flash19enable_sm80_to_sm89INS1_16FlashAttnBwdSm80INS1_25CollectiveMainloopBwdSm80ILi2ELi2EN4cute5tupleIJNS5_1CILi64EEENS7_ILi128EEENS7_ILi96EEEEEENS_6half_tEfNS_4arch4Sm80ELb0ELb0ELb0ELb0ELb1ELb0ELb0ELb0ELi2ELi2ELi4ELi2ELb0EEENS1_24CollectiveEpilogueBwdGQAISB_fSE_Li256ELb0ELb1EEENS1_19SingleTileSchedulerILb0ELb0ELb0ELi128EEEEEEEEEvNT_6ParamsE --------------------------
	.section	.nv.shared._ZN7cutlass13device_kernelIN5flash19enable_sm80_to_sm89INS1_16FlashAttnBwdSm80INS1_25CollectiveMainloopBwdSm80ILi2ELi2EN4cute5tupleIJNS5_1CILi64EEENS7_ILi128EEENS7_ILi96EEEEEENS_6half_tEfNS_4arch4Sm80ELb0ELb0ELb0ELb0ELb1ELb0ELb0ELb0ELi2ELi2ELi4ELi2ELb0EEENS1_24CollectiveEpilogueBwdGQAISB_fSE_Li256ELb0ELb1EEENS1_19SingleTileSchedulerILb0ELb0ELb0ELi128EEEEEEEEEvNT_6ParamsE,"aw",@nobits
	.sectionflags	@""
	.align	16


//--------------------- .nv.shared._ZN7cutlass13device_kernelIN5flash19enable_sm80_to_sm89INS1_16FlashAttnBwdSm80INS1_25CollectiveMainloopBwdSm80ILi2ELi2EN4cute5tupleIJNS5_1CILi64EEENS7_ILi128EEENS7_ILi96EEEEEENS_6half_tEfNS_4arch4Sm80ELb0ELb0ELb0ELb1ELb0ELb0ELb0ELb0ELi2ELi2ELi4ELi2ELb0EEENS1_21CollectiveEpilogueBwdISB_SC_SE_Li256ELb1ELb0ELi2EEENS1_19SingleTileSchedulerILb1ELb0ELb0ELi128EEEEEEEEEvNT_6ParamsE --------------------------
	.section	.nv.shared._ZN7cutlass13device_kernelIN5flash19enable_sm80_to_sm89INS1_16FlashAttnBwdSm80INS1_25CollectiveMainloopBwdSm80ILi2ELi2EN4cute5tupleIJNS5_1CILi64EEENS7_ILi128EEENS7_ILi96EEEEEENS_6half_tEfNS_4arch4Sm80ELb0ELb0ELb0ELb1ELb0ELb0ELb0ELb0ELi2ELi2ELi4ELi2ELb0EEENS1_21CollectiveEpilogueBwdISB_SC_SE_Li256ELb1ELb0ELi2EEENS1_19SingleTileSchedulerILb1ELb0ELb0ELi128EEEEEEEEEvNT_6ParamsE,"aw",@nobits
	.sectionflags	@""
	.align	16


//--------------------- .nv.shared._ZN7cutlass13device_kernelIN5flash19enable_sm80_to_sm89INS1_16FlashAttnBwdSm80INS1_25CollectiveMainloopBwdSm80ILi2ELi2EN4cute5tupleIJNS5_1CILi64EEENS7_ILi128EEENS7_ILi96EEEEEENS_6half_tEfNS_4arch4Sm80ELb0ELb0ELb0ELb1ELb1ELb0ELb0ELb0ELi2ELi2ELi4ELi2ELb0EEENS1_21CollectiveEpilogueBwdISB_SC_SE_Li256ELb1ELb0ELi2EEENS1_19SingleTileSchedulerILb1ELb0ELb0ELi128EEEEEEEEEvNT_6ParamsE --------------------------
	.section	.nv.shared._ZN7cutlass13device_kernelIN5flash19enable_sm80_to_sm89INS1_16FlashAttnBwdSm80INS1_25CollectiveMainloopBwdSm80ILi2ELi2EN4cute5tupleIJNS5_1CILi64EEENS7_ILi128EEENS7_ILi96EEEEEENS_6half_tEfNS_4arch4Sm80ELb0ELb0ELb0ELb1ELb1ELb0ELb0ELb0ELi2ELi2ELi4ELi2ELb0EEENS1_21CollectiveEpilogueBwdISB_SC_SE_Li256ELb1ELb0ELi2EEENS1_19SingleTileSchedulerILb1ELb0ELb0ELi128EEEEEEEEEvNT_6ParamsE,"aw",@nobits
	.sectionflags	@""
	.align	16


//--------------------- .nv.shared._ZN7cutlass13device_kernelIN5flash19enable_sm80_to_sm89INS1_16FlashAttnBwdSm80INS1_25CollectiveMainloopBwdSm80ILi2ELi2EN4cute5tupleIJNS5_1CILi64EEENS7_ILi128EEENS7_ILi96EEEEEENS_6half_tEfNS_4arch4Sm80ELb0ELb0ELb0ELb1ELb0ELb0ELb0ELb0ELi2ELi2ELi4ELi2ELb0EEENS1_24CollectiveEpilogueBwdGQAISB_fSE_Li256ELb1ELb0EEENS1_19SingleTileSchedulerILb1ELb0ELb0ELi128EEEEEEEEEvNT_6ParamsE --------------------------
	.section	.nv.shared._ZN7cutlass13device_kernelIN5flash19enable_sm80_to_sm89INS1_16FlashAttnBwdSm80INS1_25CollectiveMainloopBwdSm80ILi2ELi2EN4cute5tupleIJNS5_1CILi64EEENS7_ILi128EEENS7_ILi96EEEEEENS_6half_tEfNS_4arch4Sm80ELb0ELb0ELb0ELb1ELb0ELb0ELb0ELb0ELi2ELi2ELi4ELi2ELb0EEENS1_24CollectiveEpilogueBwdGQAISB_fSE_Li256ELb1ELb0EEENS1_19SingleTileSchedulerILb1ELb0ELb0ELi128EEEEEEEEEvNT_6ParamsE,"aw",@nobits
	.sectionflags	@""
	.align	16


//--------------------- .nv.shared._ZN7cutlass13device_kernelIN5flash19enable_sm80_to_sm89INS1_16FlashAttnBwdSm80INS1_25CollectiveMainloopBwdSm80ILi2ELi2EN4cute5tupleIJNS5_1CILi64EEENS7_ILi128EEENS7_ILi96EEEEEENS_6half_tEfNS_4arch4Sm80ELb0ELb0ELb0ELb1ELb1ELb0ELb0ELb0ELi2ELi2ELi4ELi2ELb0EEENS1_24CollectiveEpilogueBwdGQAISB_fSE_Li256ELb1ELb1EEENS1_19SingleTileSchedulerILb1ELb0ELb0ELi128EEEEEEEEEvNT_6ParamsE --------------------------
	.section	.nv.shared._ZN7cutlass13device_kernelIN5flash19enable_sm80_to_sm89INS1_16FlashAttnBwdSm80INS1_25CollectiveMainloopBwdSm80ILi2ELi2EN4cute5tupleIJNS5_1CILi64EEENS7_ILi128EEENS7_ILi96EEEEEENS_6half_tEfNS_4arch4Sm80ELb0ELb0ELb0ELb1ELb1ELb0ELb0ELb0ELi2ELi2ELi4ELi2ELb0EEENS1_24CollectiveEpilogueBwdGQAISB_fSE_Li256ELb1ELb1EEENS1_19SingleTileSchedulerILb1ELb0ELb0ELi128EEEEEEEEEvNT_6ParamsE,"aw",@nobits
	.sectionflags	@""
	.align	16


//--------------------- .nv.shared._ZN7cutlass13device_kernelIN5flash19enable_sm80_to_sm89INS1_16FlashAttnBwdSm80INS1_25CollectiveMainloopBwdSm80ILi2ELi2EN4cute5tupleIJNS5_1CILi64EEENS7_ILi128EEENS7_ILi96EEEEEENS_6half_tEfNS_4arch4Sm80ELb0ELb1ELb0ELb0ELb0ELb0ELb0ELb0ELi2ELi2ELi4ELi2ELb0EEENS1_21CollectiveEpilogueBwdISB_SC_SE_Li256ELb0ELb0ELi2EEENS1_19SingleTileSchedulerILb0ELb0ELb0ELi128EEEEEEEEEvNT_6ParamsE --------------------------
	.section	.nv.shared._ZN7cutlass13device_kernelIN5flash19enable_sm80_to_sm89INS1_16FlashAttnBwdSm80INS1_25CollectiveMainloopBwdSm80ILi2ELi2EN4cute5tupleIJNS5_1CILi64EEENS7_ILi128EEENS7_ILi96EEEEEENS_6half_tEfNS_4arch4Sm80ELb0ELb1ELb0ELb0ELb0ELb0ELb0ELb0ELi2ELi2ELi4ELi2ELb0EEENS1_21CollectiveEpilogueBwdISB_SC_SE_Li256ELb0ELb0ELi2EEENS1_19SingleTileSchedulerILb0ELb0ELb0ELi128EEEEEEEEEvNT_6ParamsE,"aw",@nobits
	.sectionflags	@""
	.align	16


//--------------------- .nv.shared._ZN7cutlass13device_kernelIN5flash19enable_sm80_to_sm89INS1_16FlashAttnBwdSm80INS1_25CollectiveMainloopBwdSm80ILi2ELi2EN4cute5tupleIJNS5_1CILi64EEENS7_ILi128EEENS7_ILi96EEEEEENS_6half_tEfNS_4arch4Sm80ELb0ELb1ELb0ELb0ELb1ELb0ELb0ELb0ELi2ELi2ELi4ELi2ELb0EEENS1_21CollectiveEpilogueBwdISB_SC_SE_Li256ELb0ELb0ELi2EEENS1_19SingleTileSchedulerILb0ELb0ELb0ELi128EEEEEEEEEvNT_6ParamsE --------------------------
	.section	.nv.shared._ZN7cutlass13device_kernelIN5flash19enable_sm80_to_sm89INS1_16FlashAttnBwdSm80INS1_25CollectiveMainloopBwdSm80ILi2ELi2EN4cute5tupleIJNS5_1CILi64EEENS7_ILi128EEENS7_ILi96EEEEEENS_6half_tEfNS_4arch4Sm80ELb0ELb1ELb0ELb0ELb1ELb0ELb0ELb0ELi2ELi2ELi4ELi2ELb0EEENS1_21CollectiveEpilogueBwdISB_SC_SE_Li256ELb0ELb0ELi2EEENS1_19SingleTileSchedulerILb0ELb0ELb0ELi128EEEEEEEEEvNT_6ParamsE,"aw",@nobits
	.sectionflags	@""
	.align	16


//--------------------- .nv.shared._ZN7cutlass13device_kernelIN5flash19enable_sm80_to_sm89INS1_16FlashAttnBwdSm80INS1_25CollectiveMainloopBwdSm80ILi2ELi2EN4cute5tupleIJNS5_1CILi64EEENS7_ILi128EEENS7_ILi96EEEEEENS_6half_tEfNS_4arch4Sm80ELb0ELb1ELb0ELb0ELb0ELb0ELb0ELb0ELi2ELi2ELi4ELi2ELb0EEENS1_24CollectiveEpilogueBwdGQAISB_fSE_Li256ELb0ELb0EEENS1_19SingleTileSchedulerILb0ELb0ELb0ELi128EEEEEEEEEvNT_6ParamsE --------------------------
	.section	.nv.shared._ZN7cutlass13device_kernelIN5flash19enable_sm80_to_sm89INS1_16FlashAttnBwdSm80INS1_25CollectiveMainloopBwdSm80ILi2ELi2EN4cute5tupleIJNS5_1CILi64EEENS7_ILi128EEENS7_ILi96EEEEEENS_6half_tEfNS_4arch4Sm80ELb0ELb1ELb0ELb0ELb0ELb0ELb0ELb0ELi2ELi2ELi4ELi2ELb0EEENS1_24CollectiveEpilogueBwdGQAISB_fSE_Li256ELb0ELb0EEENS1_19SingleTileSchedulerILb0ELb0ELb0ELi128EEEEEEEEEvNT_6ParamsE,"aw",@nobits
	.sectionflags	@""
	.align	16


//--------------------- .nv.shared._ZN7cutlass13device_kernelIN5flash19enable_sm80_to_sm89INS1_16FlashAttnBwdSm80INS1_25CollectiveMainloopBwdSm80ILi2ELi2EN4cute5tupleIJNS5_1CILi64EEENS7_ILi128EEENS7_ILi96EEEEEENS_6half_tEfNS_4arch4Sm80ELb0ELb1ELb0ELb0ELb1ELb0ELb0ELb0ELi2ELi2ELi4ELi2ELb0EEENS1_24CollectiveEpilogueBwdGQAISB_fSE_Li256ELb0ELb1EEENS1_19SingleTileSchedulerILb0ELb0ELb0ELi128EEEEEEEEEvNT_6ParamsE --------------------------
	.section	.nv.shared._ZN7cutlass13device_kernelIN5flash19enable_sm80_to_sm89INS1_16FlashAttnBwdSm80INS1_25CollectiveMainloopBwdSm80ILi2ELi2EN4cute5tupleIJNS5_1CILi64EEENS7_ILi128EEENS7_ILi96EEEEEENS_6half_tEfNS_4arch4Sm80ELb0ELb1ELb0ELb0ELb1ELb0ELb0ELb0ELi2ELi2ELi4ELi2ELb0EEENS1_24CollectiveEpilogueBwdGQAISB_fSE_Li256ELb0ELb1EEENS1_19SingleTileSchedulerILb0ELb0ELb0ELi128EEEEEEEEEvNT_6ParamsE,"aw",@nobits
	.sectionflags	@""
	.align	16


//--------------------- .nv.shared._ZN7cutlass13device_kernelIN5flash19enable_sm80_to_sm89INS1_16FlashAttnBwdSm80INS1_25CollectiveMainloopBwdSm80ILi2ELi2EN4cute5tupleIJNS5_1CILi64EEENS7_ILi128EEENS7_ILi96EEEEEENS_6half_tEfNS_4arch4Sm80ELb0ELb1ELb0ELb1ELb0ELb0ELb0ELb0ELi2ELi2ELi4ELi2ELb0EEENS1_21CollectiveEpilogueBwdISB_SC_SE_Li256ELb1ELb0ELi2EEENS1_19SingleTileSchedulerILb1ELb0ELb0ELi128EEEEEEEEEvNT_6ParamsE --------------------------
	.section	.nv.shared._ZN7cutlass13device_kernelIN5flash19enable_sm80_to_sm89INS1_16FlashAttnBwdSm80INS1_25CollectiveMainloopBwdSm80ILi2ELi2EN4cute5tupleIJNS5_1CILi64EEENS7_ILi128EEENS7_ILi96EEEEEENS_6half_tEfNS_4arch4Sm80ELb0ELb1ELb0ELb1ELb0ELb0ELb0ELb0ELi2ELi2ELi4ELi2ELb0EEENS1_21CollectiveEpilogueBwdISB_SC_SE_Li256ELb1ELb0ELi2EEENS1_19SingleTileSchedulerILb1ELb0ELb0ELi128EEEEEEEEEvNT_6ParamsE,"aw",@nobits
	.sectionflags	@""
	.align	16


//--------------------- .nv.shared._ZN7cutlass13device_kernelIN5flash19enable_sm80_to_sm89INS1_16FlashAttnBwdSm80INS1_25CollectiveMainloopBwdSm80ILi2ELi2EN4cute5tupleIJNS5_1CILi64EEENS7_ILi128EEENS7_ILi96EEEEEENS_6half_tEfNS_4arch4Sm80ELb0ELb1ELb0ELb1ELb1ELb0ELb0ELb0ELi2ELi2ELi4ELi2ELb0EEENS1_21CollectiveEpilogueBwdISB_SC_SE_Li256ELb1ELb0ELi2EEENS1_19SingleTileSchedulerILb1ELb0ELb0ELi128EEEEEEEEEvNT_6ParamsE --------------------------
	.section	.nv.shared._ZN7cutlass13device_kernelIN5flash19enable_sm80_to_sm89INS1_16FlashAttnBwdSm80INS1_25CollectiveMainloopBwdSm80ILi2ELi2EN4cute5tupleIJNS5_1CILi64EEENS7_ILi128EEENS7_ILi96EEEEEENS_6half_tEfNS_4arch4Sm80ELb0ELb1ELb0ELb1ELb1ELb0ELb0ELb0ELi2ELi2ELi4ELi2ELb0EEENS1_21CollectiveEpilogueBwdISB_SC_SE_Li256ELb1ELb0ELi2EEENS1_19SingleTileSchedulerILb1ELb0ELb0ELi128EEEEEEEEEvNT_6ParamsE,"aw",@nobits
	.sectionflags	@""
	.align	16


//--------------------- .nv.shared._ZN7cutlass13device_kernelIN5flash19enable_sm80_to_sm89INS1_16FlashAttnBwdSm80INS1_25CollectiveMainloopBwdSm80ILi2ELi2EN4cute5tupleIJNS5_1CILi64EEENS7_ILi128EEENS7_ILi96EEEEEENS_6half_tEfNS_4arch4Sm80ELb0ELb1ELb0ELb1ELb0ELb0ELb0ELb0ELi2ELi2ELi4ELi2ELb0EEENS1_24CollectiveEpilogueBwdGQAISB_fSE_Li256ELb1ELb0EEENS1_19SingleTileSchedulerILb1ELb0ELb0ELi128EEEEEEEEEvNT_6ParamsE --------------------------
	.section	.nv.shared._ZN7cutlass13device_kernelIN5flash19enable_sm80_to_sm89INS1_16FlashAttnBwdSm80INS1_25CollectiveMainloopBwdSm80ILi2ELi2EN4cute5tupleIJNS5_1CILi64EEENS7_ILi128EEENS7_ILi96EEEEEENS_6half_tEfNS_4arch4Sm80ELb0ELb1ELb0ELb1ELb0ELb0ELb0ELb0ELi2ELi2ELi4ELi2ELb0EEENS1_24CollectiveEpilogueBwdGQAISB_fSE_Li256ELb1ELb0EEENS1_19SingleTileSchedulerILb1ELb0ELb0ELi128EEEEEEEEEvNT_6ParamsE,"aw",@nobits
	.sectionflags	@""
	.align	16


//--------------------- .nv.shared._ZN7cutlass13device_kernelIN5flash19enable_sm80_to_sm89INS1_16FlashAttnBwdSm80INS1_25CollectiveMainloopBwdSm80ILi2ELi2EN4cute5tupleIJNS5_1CILi64EEENS7_ILi128EEENS7_ILi96EEEEEENS_6half_tEfNS_4arch4Sm80ELb0ELb1ELb0ELb1ELb1ELb0ELb0ELb0ELi2ELi2ELi4ELi2ELb0EEENS1_24CollectiveEpilogueBwdGQAISB_fSE_Li256ELb1ELb1EEENS1_19SingleTileSchedulerILb1ELb0ELb0ELi128EEEEEEEEEvNT_6ParamsE --------------------------
	.section	.nv.shared._ZN7cutlass13device_kernelIN5flash19enable_sm80_to_sm89INS1_16FlashAttnBwdSm80INS1_25CollectiveMainloopBwdSm80ILi2ELi2EN4cute5tupleIJNS5_1CILi64EEENS7_ILi128EEENS7_ILi96EEEEEENS_6half_tEfNS_4arch4Sm80ELb0ELb1ELb0ELb1ELb1ELb0ELb0ELb0ELi2ELi2ELi4ELi2ELb0EEENS1_24CollectiveEpilogueBwdGQAISB_fSE_Li256ELb1ELb1EEENS1_19SingleTileSchedulerILb1ELb0ELb0ELi128EEEEEEEEEvNT_6ParamsE,"aw",@nobits
	.sectionflags	@""
	.align	16


//--------------------- .nv.shared._ZN7cutlass13device_kernelIN5flash19enable_sm80_to_sm89INS1_16FlashAttnBwdSm80INS1_25CollectiveMainloopBwdSm80ILi2ELi2EN4cute5tupleIJNS5_1CILi64EEENS7_ILi128EEENS7_ILi96EEEEEENS_6half_tEfNS_4arch4Sm80ELb1ELb0ELb0ELb0ELb0ELb0ELb0ELb0ELi2ELi2ELi4ELi2ELb0EEENS1_21CollectiveEpilogueBwdISB_SC_SE_Li256ELb0ELb0ELi2EEENS1_25SingleTileBwdLPTSchedulerILb0ELi128ELb0EEEEEEEEEvNT_6ParamsE --------------------------
	.section	.nv.shared._ZN7cutlass13device_kernelIN5flash19enable_sm80_to_sm89INS1_16FlashAttnBwdSm80INS1_25CollectiveMainloopBwdSm80ILi2ELi2EN4cute5tupleIJNS5_1CILi64EEENS7_ILi128EEENS7_ILi96EEEEEENS_6half_tEfNS_4arch4Sm80ELb1ELb0ELb0ELb0ELb0ELb0ELb0ELb0ELi2ELi2ELi4ELi2ELb0EEENS1_21CollectiveEpilogueBwdISB_SC_SE_Li256ELb0ELb0ELi2EEENS1_25SingleTileBwdLPTSchedulerILb0ELi128ELb0EEEEEEEEEvNT_6ParamsE,"aw",@nobits
	.sectionflags	@""
	.align	16


//--------------------- .nv.shared._ZN7cutlass13device_kernelIN5flash19enable_sm80_to_sm89INS1_16FlashAttnBwdSm80INS1_25CollectiveMainloopBwdSm80ILi2ELi2EN4cute5tupleIJNS5_1CILi64EEENS7_ILi128EEENS7_ILi96EEEEEENS_6half_tEfNS_4arch4Sm80ELb1ELb0ELb0ELb0ELb1ELb0ELb0ELb0ELi2ELi2ELi4ELi2ELb0EEENS1_21CollectiveEpilogueBwdISB_SC_SE_Li256ELb0ELb0ELi2EEENS1_25SingleTileBwdLPTSchedulerILb0ELi128ELb1EEEEEEEEEvNT_6ParamsE --------------------------
	.section	.nv.shared._ZN7cutlass13device_kernelIN5flash19enable_sm80_to_sm89INS1_16FlashAttnBwdSm80INS1_25CollectiveMainloopBwdSm80ILi2ELi2EN4cute5tupleIJNS5_1CILi64EEENS7_ILi128EEENS7_ILi96EEEEEENS_6half_tEfNS_4arch4Sm80ELb1ELb0ELb0ELb0ELb1ELb0ELb0ELb0ELi2ELi2ELi4ELi2ELb0EEENS1_21CollectiveEpilogueBwdISB_SC_SE_Li256ELb0ELb0ELi2EEENS1_25SingleTileBwdLPTSchedulerILb0ELi128ELb1EEEEEEEEEvNT_6ParamsE,"aw",@nobits
	.sectionflags	@""
	.align	16


//--------------------- .nv.shared._ZN7cutlass13device_kernelIN5flash19enable_sm80_to_sm89INS1_16FlashAttnBwdSm80INS1_25CollectiveMainloopBwdSm80ILi2ELi2EN4cute5tupleIJNS5_1CILi64EEENS7_ILi128EEENS7_ILi96EEEEEENS_6half_tEfNS_4arch4Sm80ELb1ELb0ELb0ELb0ELb0ELb0ELb0ELb0ELi2ELi2ELi4ELi2ELb0EEENS1_24CollectiveEpilogueBwdGQAISB_fSE_Li256ELb0ELb0EEENS1_25SingleTileBwdLPTSchedulerILb0ELi128ELb0EEEEEEEEEvNT_6ParamsE --------------------------
	.section	.nv.shared._ZN7cutlass13device_kernelIN5flash19enable_sm80_to_sm89INS1_16FlashAttnBwdSm80INS1_25CollectiveMainloopBwdSm80ILi2ELi2EN4cute5tupleIJNS5_1CILi64EEENS7_ILi128EEENS7_ILi96EEEEEENS_6half_tEfNS_4arch4Sm80ELb1ELb0ELb0ELb0ELb0ELb0ELb0ELb0ELi2ELi2ELi4ELi2ELb0EEENS1_24CollectiveEpilogueBwdGQAISB_fSE_Li256ELb0ELb0EEENS1_25SingleTileBwdLPTSchedulerILb0ELi128ELb0EEEEEEEEEvNT_6ParamsE,"aw",@nobits
	.sectionflags	@""
	.align	16


//--------------------- .nv.shared._ZN7cutlass13device_kernelIN5flash19enable_sm80_to_sm89INS1_16FlashAttnBwdSm80INS1_25CollectiveMainloopBwdSm80ILi2ELi2EN4cute5tupleIJNS5_1CILi64EEENS7_ILi128EEENS7_ILi96EEEEEENS_6half_tEfNS_4arch4Sm80ELb1ELb0ELb0ELb0ELb1ELb0ELb0ELb0ELi2ELi2ELi4ELi2ELb0EEENS1_24CollectiveEpilogueBwdGQAISB_fSE_Li256ELb0ELb1EEENS1_25SingleTileBwdLPTSchedulerILb0ELi128ELb1EEEEEEEEEvNT_6ParamsE --------------------------
	.section	.nv.shared._ZN7cutlass13device_kernelIN5flash19enable_sm80_to_sm89INS1_16FlashAttnBwdSm80INS1_25CollectiveMainloopBwdSm80ILi2ELi2EN4cute5tupleIJNS5_1CILi64EEENS7_ILi128EEENS7_ILi96EEEEEENS_6half_tEfNS_4arch4Sm80ELb1ELb0ELb0ELb0ELb1ELb0ELb0ELb0ELi2ELi2ELi4ELi2ELb0EEENS1_24CollectiveEpilogueBwdGQAISB_fSE_Li256ELb0ELb1EEENS1_25SingleTileBwdLPTSchedulerILb0ELi128ELb1EEEEEEEEEvNT_6ParamsE,"aw",@nobits
	.sectionflags	@""
	.align	16


//--------------------- .nv.shared._ZN7cutlass13device_kernelIN5flash22FlashAttnBwdPreprocessIN4cute5tupleIJNS3_1CILi64EEENS5_ILi96EEEEEENS_6half_tEfNS_4arch4Sm80ELb1ELb0EEEEEvNT_6ParamsE --------------------------
	.section	.nv.shared._ZN7cutlass13device_kernelIN5flash22FlashAttnBwdPreprocessIN4cute5tupleIJNS3_1CILi64EEENS5_ILi96EEEEEENS_6half_tEfNS_4arch4Sm80ELb1ELb0EEEEEvNT_6ParamsE,"aw",@nobits
	.sectionflags	@""
	.align	16


//--------------------- .nv.shared._ZN7cutlass13device_kernelIN5flash19enable_sm80_to_sm89INS1_16FlashAttnBwdSm80INS1_25CollectiveMainloopBwdSm80ILi2ELi2EN4cute5tupleIJNS5_1CILi64EEENS7_ILi128EEENS7_ILi96EEEEEENS_6half_tEfNS_4arch4Sm80ELb1ELb0ELb0ELb1ELb0ELb0ELb0ELb0ELi2ELi2ELi4ELi2ELb0EEENS1_21CollectiveEpilogueBwdISB_SC_SE_Li256ELb1ELb0ELi2EEENS1_25SingleTileBwdLPTSchedulerILb1ELi128ELb0EEEEEEEEEvNT_6ParamsE --------------------------
	.section	.nv.shared._ZN7cutlass13device_kernelIN5flash19enable_sm80_to_sm89INS1_16FlashAttnBwdSm80INS1_25CollectiveMainloopBwdSm80ILi2ELi2EN4cute5tupleIJNS5_1CILi64EEENS7_ILi128EEENS7_ILi96EEEEEENS_6half_tEfNS_4arch4Sm80ELb1ELb0ELb0ELb1ELb0ELb0ELb0ELb0ELi2ELi2ELi4ELi2ELb0EEENS1_21CollectiveEpilogueBwdISB_SC_SE_Li256ELb1ELb0ELi2EEENS1_25SingleTileBwdLPTSchedulerILb1ELi128ELb0EEEEEEEEEvNT_6ParamsE,"aw",@nobits
	.sectionflags	@""
	.align	16


//--------------------- .nv.shared._ZN7cutlass13device_kernelIN5flash19enable_sm80_to_sm89INS1_16FlashAttnBwdSm80INS1_25CollectiveMainloopBwdSm80ILi2ELi2EN4cute5tupleIJNS5_1CILi64EEENS7_ILi128EEENS7_ILi96EEEEEENS_6half_tEfNS_4arch4Sm80ELb1ELb0ELb0ELb1ELb1ELb0ELb0ELb0ELi2ELi2ELi4ELi2ELb0EEENS1_21CollectiveEpilogueBwdISB_SC_SE_Li256ELb1ELb0ELi2EEENS1_25SingleTileBwdLPTSchedulerILb1ELi128ELb1EEEEEEEEEvNT_6ParamsE --------------------------
	.section	.nv.shared._ZN7cutlass13device_kernelIN5flash19enable_sm80_to_sm89INS1_16FlashAttnBwdSm80INS1_25CollectiveMainloopBwdSm80ILi2ELi2EN4cute5tupleIJNS5_1CILi64EEENS7_ILi128EEENS7_ILi96EEEEEENS_6half_tEfNS_4arch4Sm80ELb1ELb0ELb0ELb1ELb1ELb0ELb0ELb0ELi2ELi2ELi4ELi2ELb0EEENS1_21CollectiveEpilogueBwdISB_SC_SE_Li256ELb1ELb0ELi2EEENS1_25SingleTileBwdLPTSchedulerILb1ELi128ELb1EEEEEEEEEvNT_6ParamsE,"aw",@nobits
	.sectionflags	@""
	.align	16


//--------------------- .nv.shared._ZN7cutlass13device_kernelIN5flash19enable_sm80_to_sm89INS1_16FlashAttnBwdSm80INS1_25CollectiveMainloopBwdSm80ILi2ELi2EN4cute5tupleIJNS5_1CILi64EEENS7_ILi128EEENS7_ILi96EEEEEENS_6half_tEfNS_4arch4Sm80ELb1ELb0ELb0ELb1ELb0ELb0ELb0ELb0ELi2ELi2ELi4ELi2ELb0EEENS1_24CollectiveEpilogueBwdGQAISB_fSE_Li256ELb1ELb0EEENS1_25SingleTileBwdLPTSchedulerILb1ELi128ELb0EEEEEEEEEvNT_6ParamsE --------------------------
	.section	.nv.shared._ZN7cutlass13device_kernelIN5flash19enable_sm80_to_sm89INS1_16FlashAttnBwdSm80INS1_25CollectiveMainloopBwdSm80ILi2ELi2EN4cute5tupleIJNS5_1CILi64EEENS7_ILi128EEENS7_ILi96EEEEEENS_6half_tEfNS_4arch4Sm80ELb1ELb0ELb0ELb1ELb0ELb0ELb0ELb0ELi2ELi2ELi4ELi2ELb0EEENS1_24CollectiveEpilogueBwdGQAISB_fSE_Li256ELb1ELb0EEENS1_25SingleTileBwdLPTSchedulerILb1ELi128ELb0EEEEEEEEEvNT_6ParamsE,"aw",@nobits
	.sectionflags	@""
	.align	16


//--------------------- .nv.shared._ZN7cutlass13device_kernelIN5flash32FlashAttnBwdPostprocessConvertdQIN4cute5tupleIJNS3_1CILi128EEENS5_ILi96EEEEEENS_6half_tEfNS_4arch4Sm80ELi256ENS3_8TiledMMAINS3_8MMA_AtomIJNS3_28SM80_16x8x16_F32F16F16F32_TNEEEENS3_6LayoutINS4_IJNS5_ILi4EEENS5_ILi2EEENS5_ILi1EEEEEENS4_IJSJ_SH_NS5_ILi0EEEEEEEENS4_IJNS5_ILi64EEENS5_ILi32EEENS5_ILi16EEEEEEEELb0EEEEEvNT_6ParamsE --------------------------
	.section	.nv.shared._ZN7cutlass13device_kernelIN5flash32FlashAttnBwdPostprocessConvertdQIN4cute5tupleIJNS3_1CILi128EEENS5_ILi96EEEEEENS_6half_tEfNS_4arch4Sm80ELi256ENS3_8TiledMMAINS3_8MMA_AtomIJNS3_28SM80_16x8x16_F32F16F16F32_TNEEEENS3_6LayoutINS4_IJNS5_ILi4EEENS5_ILi2EEENS5_ILi1EEEEEENS4_IJSJ_SH_NS5_ILi0EEEEEEEENS4_IJNS5_ILi64EEENS5_ILi32EEENS5_ILi16EEEEEEEELb0EEEEEvNT_6ParamsE,"aw",@nobits
	.sectionflags	@""
	.align	16


//--------------------- .nv.shared._ZN7cutlass13device_kernelIN5flash32FlashAttnBwdPostprocessConvertdQIN4cute5tupleIJNS3_1CILi64EEENS5_ILi96EEEEEENS_6half_tEfNS_4arch4Sm80ELi256ENS3_8TiledMMAINS3_8MMA_AtomIJNS3_28SM80_16x8x16_F32F16F16F32_TNEEEENS3_6LayoutINS4_IJNS5_ILi2EEENS5_ILi4EEENS5_ILi1EEEEEENS4_IJSJ_SH_NS5_ILi0EEEEEEEENS4_IJNS5_ILi32EEESO_NS5_ILi16EEEEEEEELb0EEEEEvNT_6ParamsE --------------------------
	.section	.nv.shared._ZN7cutlass13device_kernelIN5flash32FlashAttnBwdPostprocessConvertdQIN4cute5tupleIJNS3_1CILi64EEENS5_ILi96EEEEEENS_6half_tEfNS_4arch4Sm80ELi256ENS3_8TiledMMAINS3_8MMA_AtomIJNS3_28SM80_16x8x16_F32F16F16F32_TNEEEENS3_6LayoutINS4_IJNS5_ILi2EEENS5_ILi4EEENS5_ILi1EEEEEENS4_IJSJ_SH_NS5_ILi0EEEEEEEENS4_IJNS5_ILi32EEESO_NS5_ILi16EEEEEEEELb0EEEEEvNT_6ParamsE,"aw",@nobits
	.sectionflags	@""
	.align	16


//--------------------- .nv.shared._ZN7cutlass13device_kernelIN5flash19enable_sm80_to_sm89INS1_16FlashAttnBwdSm80INS1_25CollectiveMainloopBwdSm80ILi2ELi2EN4cute5tupleIJNS5_1CILi64EEENS7_ILi128EEENS7_ILi96EEEEEENS_6half_tEfNS_4arch4Sm80ELb1ELb0ELb0ELb1ELb1ELb0ELb0ELb0ELi2ELi2ELi4ELi2ELb0EEENS1_24CollectiveEpilogueBwdGQAISB_fSE_Li256ELb1ELb1EEENS1_25SingleTileBwdLPTSchedulerILb1ELi128ELb1EEEEEEEEEvNT_6ParamsE --------------------------
	.section	.nv.shared._ZN7cutlass13device_kernelIN5flash19enable_sm80_to_sm89INS1_16FlashAttnBwdSm80INS1_25CollectiveMainloopBwdSm80ILi2ELi2EN4cute5tupleIJNS5_1CILi64EEENS7_ILi128EEENS7_ILi96EEEEEENS_6half_tEfNS_4arch4Sm80ELb1ELb0ELb0ELb1ELb1ELb0ELb0ELb0ELi2ELi2ELi4ELi2ELb0EEENS1_24CollectiveEpilogueBwdGQAISB_fSE_Li256ELb1ELb1EEENS1_25SingleTileBwdLPTSchedulerILb1ELi128ELb1EEEEEEEEEvNT_6ParamsE,"aw",@nobits
	.sectionflags	@""
	.align	16


//--------------------- .nv.shared._ZN7cutlass13device_kernelIN5flash22FlashAttnBwdPreprocessIN4cute5tupleIJNS3_1CILi64EEENS5_ILi96EEEEEENS_6half_tEfNS_4arch4Sm80ELb1ELb1EEEEEvNT_6ParamsE --------------------------
	.section	.nv.shared._ZN7cutlass13device_kernelIN5flash22FlashAttnBwdPreprocessIN4cute5tupleIJNS3_1CILi64EEENS5_ILi96EEEEEENS_6half_tEfNS_4arch4Sm80ELb1ELb1EEEEEvNT_6ParamsE,"aw",@nobits
	.sectionflags	@""
	.align	16
